	.target	sm_90a

	.elftype	@"ET_EXEC"


//--------------------- .note.nv.tkinfo           --------------------------
	.section	.note.nv.tkinfo,"",@"SHT_NOTE"
	.sectionflags	@"SHF_NOTE_NV_TKINFO"
	.tkinfo
        /*0018*/ 	.word	0x00000002
        /*0030*/ 	.string	""
        /*0030*/ 	.string	"ptxas"
        /*0030*/ 	.string	"Cuda compilation tools, release 13.0, V13.0.88"
        /*0030*/ 	.string	"Build cuda_13.0.r13.0/compiler.36424714_0"
        /*0030*/ 	.string	"-arch sm_90a -m 64 "



//--------------------- .note.nv.cuinfo           --------------------------
	.section	.note.nv.cuinfo,"",@"SHT_NOTE"
	.sectionflags	@"SHF_NOTE_NV_CUINFO"
        /*0018*/ 	.short	0x0002
        /*001a*/ 	.short	0x005a
        /*001c*/ 	.short	0x0082
	.zero		2


//--------------------- .nv.info                  --------------------------
	.section	.nv.info,"",@"SHT_CUDA_INFO"
	.align	4


	//----- nvinfo : EIATTR_REGCOUNT
	.align		4
        /*0000*/ 	.byte	0x04, 0x2f
        /*0002*/ 	.short	(.L_22 - .L_21)
	.align		4
.L_21:
        /*0004*/ 	.word	index@(_ZN7cutlass13device_kernelIN5flash11enable_sm90INS1_16FlashAttnFwdSm90INS1_25CollectiveMainloopFwdSm90ILi2EN4cute5tupleIJNS5_1CILi1EEES8_S8_EEENS6_IJNS7_ILi128EEESA_SA_EEELi128ENS_6half_tEfNS_4arch4Sm90ELb1ELb0ELb1ELb1ELb0ELb1ELb0ELb1ELb1ELb1ELb0ELb0EEENS1_21CollectiveEpilogueFwdISB_S9_SC_SE_Li256ELb1ELb1ELb0ELb0EEENS1_36VarlenDynamicPersistentTileSchedulerILi128ELi128ELi256ELi128ELb0ELb1ELb1ELb1ELb1ELb1EEEEEEEEEvNT_6ParamsE)
        /*0008*/ 	.word	0x000000a8


	//----- nvinfo : EIATTR_FRAME_SIZE
	.align		4
.L_22:
        /*000c*/ 	.byte	0x04, 0x11
        /*000e*/ 	.short	(.L_24 - .L_23)
	.align		4
.L_23:
        /*0010*/ 	.word	index@(_ZN7cutlass13device_kernelIN5flash11enable_sm90INS1_16FlashAttnFwdSm90INS1_25CollectiveMainloopFwdSm90ILi2EN4cute5tupleIJNS5_1CILi1EEES8_S8_EEENS6_IJNS7_ILi128EEESA_SA_EEELi128ENS_6half_tEfNS_4arch4Sm90ELb1ELb0ELb1ELb1ELb0ELb1ELb0ELb1ELb1ELb1ELb0ELb0EEENS1_21CollectiveEpilogueFwdISB_S9_SC_SE_Li256ELb1ELb1ELb0ELb0EEENS1_36VarlenDynamicPersistentTileSchedulerILi128ELi128ELi256ELi128ELb0ELb1ELb1ELb1ELb1ELb1EEEEEEEEEvNT_6ParamsE)
        /*0014*/ 	.word	0x00000060


	//----- nvinfo : EIATTR_REGCOUNT
	.align		4
.L_24:
        /*0018*/ 	.byte	0x04, 0x2f
        /*001a*/ 	.short	(.L_26 - .L_25)
	.align		4
.L_25:
        /*001c*/ 	.word	index@(_ZN7cutlass13device_kernelIN5flash11enable_sm90INS1_16FlashAttnFwdSm90INS1_25CollectiveMainloopFwdSm90ILi2EN4cute5tupleIJNS5_1CILi1EEES8_S8_EEENS6_IJNS7_ILi128EEESA_SA_EEELi128ENS_6half_tEfNS_4arch4Sm90ELb1ELb0ELb1ELb1ELb0ELb0ELb0ELb1ELb1ELb1ELb0ELb0EEENS1_21CollectiveEpilogueFwdISB_S9_SC_SE_Li256ELb1ELb1ELb0ELb0EEENS1_36VarlenDynamicPersistentTileSchedulerILi128ELi128ELi256ELi128ELb0ELb1ELb1ELb1ELb1ELb1EEEEEEEEEvNT_6ParamsE)
        /*0020*/ 	.word	0x000000a8


	//----- nvinfo : EIATTR_FRAME_SIZE
	.align		4
.L_26:
        /*0024*/ 	.byte	0x04, 0x11
        /*0026*/ 	.short	(.L_28 - .L_27)
	.align		4
.L_27:
        /*0028*/ 	.word	index@(_ZN7cutlass13device_kernelIN5flash11enable_sm90INS1_16FlashAttnFwdSm90INS1_25CollectiveMainloopFwdSm90ILi2EN4cute5tupleIJNS5_1CILi1EEES8_S8_EEENS6_IJNS7_ILi128EEESA_SA_EEELi128ENS_6half_tEfNS_4arch4Sm90ELb1ELb0ELb1ELb1ELb0ELb0ELb0ELb1ELb1ELb1ELb0ELb0EEENS1_21CollectiveEpilogueFwdISB_S9_SC_SE_Li256ELb1ELb1ELb0ELb0EEENS1_36VarlenDynamicPersistentTileSchedulerILi128ELi128ELi256ELi128ELb0ELb1ELb1ELb1ELb1ELb1EEEEEEEEEvNT_6ParamsE)
        /*002c*/ 	.word	0x00000058


	//----- nvinfo : EIATTR_REGCOUNT
	.align		4
.L_28:
        /*0030*/ 	.byte	0x04, 0x2f
        /*0032*/ 	.short	(.L_30 - .L_29)
	.align		4
.L_29:
        /*0034*/ 	.word	index@(_ZN7cutlass13device_kernelIN5flash11enable_sm90INS1_16FlashAttnFwdSm90INS1_25CollectiveMainloopFwdSm90ILi2EN4cute5tupleIJNS5_1CILi1EEES8_S8_EEENS6_IJNS7_ILi128EEESA_SA_EEELi128ENS_6half_tEfNS_4arch4Sm90ELb1ELb0ELb1ELb0ELb0ELb0ELb0ELb1ELb1ELb1ELb0ELb0EEENS1_21CollectiveEpilogueFwdISB_S9_SC_SE_Li256ELb0ELb1ELb0ELb0EEENS1_30DynamicPersistentTileSchedulerILi256ELi128ELb0ELb1ELb1EEEEEEEEEvNT_6ParamsE)
        /*0038*/ 	.word	0x000000a8


	//----- nvinfo : EIATTR_FRAME_SIZE
	.align		4
.L_30:
        /*003c*/ 	.byte	0x04, 0x11
        /*003e*/ 	.short	(.L_32 - .L_31)
	.align		4
.L_31:
        /*0040*/ 	.word	index@(_ZN7cutlass13device_kernelIN5flash11enable_sm90INS1_16FlashAttnFwdSm90INS1_25CollectiveMainloopFwdSm90ILi2EN4cute5tupleIJNS5_1CILi1EEES8_S8_EEENS6_IJNS7_ILi128EEESA_SA_EEELi128ENS_6half_tEfNS_4arch4Sm90ELb1ELb0ELb1ELb0ELb0ELb0ELb0ELb1ELb1ELb1ELb0ELb0EEENS1_21CollectiveEpilogueFwdISB_S9_SC_SE_Li256ELb0ELb1ELb0ELb0EEENS1_30DynamicPersistentTileSchedulerILi256ELi128ELb0ELb1ELb1EEEEEEEEEvNT_6ParamsE)
        /*0044*/ 	.word	0x00000028


	//----- nvinfo : EIATTR_REGCOUNT
	.align		4
.L_32:
        /*0048*/ 	.byte	0x04, 0x2f
        /*004a*/ 	.short	(.L_34 - .L_33)
	.align		4
.L_33:
        /*004c*/ 	.word	index@(_ZN7cutlass13device_kernelIN5flash11enable_sm90INS1_16FlashAttnFwdSm90INS1_25CollectiveMainloopFwdSm90ILi2EN4cute5tupleIJNS5_1CILi1EEES8_S8_EEENS6_IJNS7_ILi128EEESA_SA_EEELi128ENS_6half_tEfNS_4arch4Sm90ELb0ELb1ELb1ELb1ELb0ELb1ELb0ELb1ELb1ELb1ELb0ELb0EEENS1_21CollectiveEpilogueFwdISB_S9_SC_SE_Li256ELb1ELb1ELb0ELb0EEENS1_36VarlenDynamicPersistentTileSchedulerILi128ELi128ELi256ELi128ELb0ELb1ELb1ELb1ELb0ELb1EEEEEEEEEvNT_6ParamsE)
        /*0050*/ 	.word	0x000000a8


	//----- nvinfo : EIATTR_FRAME_SIZE
	.align		4
.L_34:
        /*0054*/ 	.byte	0x04, 0x11
        /*0056*/ 	.short	(.L_36 - .L_35)
	.align		4
.L_35:
        /*0058*/ 	.word	index@(_ZN7cutlass13device_kernelIN5flash11enable_sm90INS1_16FlashAttnFwdSm90INS1_25CollectiveMainloopFwdSm90ILi2EN4cute5tupleIJNS5_1CILi1EEES8_S8_EEENS6_IJNS7_ILi128EEESA_SA_EEELi128ENS_6half_tEfNS_4arch4Sm90ELb0ELb1ELb1ELb1ELb0ELb1ELb0ELb1ELb1ELb1ELb0ELb0EEENS1_21CollectiveEpilogueFwdISB_S9_SC_SE_Li256ELb1ELb1ELb0ELb0EEENS1_36VarlenDynamicPersistentTileSchedulerILi128ELi128ELi256ELi128ELb0ELb1ELb1ELb1ELb0ELb1EEEEEEEEEvNT_6ParamsE)
        /*005c*/ 	.word	0x00000058


	//----- nvinfo : EIATTR_REGCOUNT
	.align		4
.L_36:
        /*0060*/ 	.byte	0x04, 0x2f
        /*0062*/ 	.short	(.L_38 - .L_37)
	.align		4
.L_37:
        /*0064*/ 	.word	index@(_ZN7cutlass13device_kernelIN5flash11enable_sm90INS1_16FlashAttnFwdSm90INS1_25CollectiveMainloopFwdSm90ILi2EN4cute5tupleIJNS5_1CILi1EEES8_S8_EEENS6_IJNS7_ILi128EEESA_SA_EEELi128ENS_6half_tEfNS_4arch4Sm90ELb0ELb1ELb1ELb1ELb0ELb0ELb0ELb1ELb1ELb1ELb0ELb0EEENS1_21CollectiveEpilogueFwdISB_S9_SC_SE_Li256ELb1ELb1ELb0ELb0EEENS1_36VarlenDynamicPersistentTileSchedulerILi128ELi128ELi256ELi128ELb0ELb1ELb1ELb1ELb0ELb1EEEEEEEEEvNT_6ParamsE)
        /*0068*/ 	.word	0x000000a8


	//----- nvinfo : EIATTR_FRAME_SIZE
	.align		4
.L_38:
        /*006c*/ 	.byte	0x04, 0x11
        /*006e*/ 	.short	(.L_40 - .L_39)
	.align		4
.L_39:
        /*0070*/ 	.word	index@(_ZN7cutlass13device_kernelIN5flash11enable_sm90INS1_16FlashAttnFwdSm90INS1_25CollectiveMainloopFwdSm90ILi2EN4cute5tupleIJNS5_1CILi1EEES8_S8_EEENS6_IJNS7_ILi128EEESA_SA_EEELi128ENS_6half_tEfNS_4arch4Sm90ELb0ELb1ELb1ELb1ELb0ELb0ELb0ELb1ELb1ELb1ELb0ELb0EEENS1_21CollectiveEpilogueFwdISB_S9_SC_SE_Li256ELb1ELb1ELb0ELb0EEENS1_36VarlenDynamicPersistentTileSchedulerILi128ELi128ELi256ELi128ELb0ELb1ELb1ELb1ELb0ELb1EEEEEEEEEvNT_6ParamsE)
        /*0074*/ 	.word	0x00000048


	//----- nvinfo : EIATTR_REGCOUNT
	.align		4
.L_40:
        /*0078*/ 	.byte	0x04, 0x2f
        /*007a*/ 	.short	(.L_42 - .L_41)
	.align		4
.L_41:
        /*007c*/ 	.word	index@(_ZN7cutlass13device_kernelIN5flash11enable_sm90INS1_16FlashAttnFwdSm90INS1_25CollectiveMainloopFwdSm90ILi2EN4cute5tupleIJNS5_1CILi1EEES8_S8_EEENS6_IJNS7_ILi128EEESA_SA_EEELi128ENS_6half_tEfNS_4arch4Sm90ELb0ELb1ELb1ELb0ELb0ELb0ELb0ELb1ELb1ELb1ELb0ELb0EEENS1_21CollectiveEpilogueFwdISB_S9_SC_SE_Li256ELb0ELb1ELb0ELb0EEENS1_30DynamicPersistentTileSchedulerILi256ELi128ELb0ELb1ELb1EEEEEEEEEvNT_6ParamsE)
        /*0080*/ 	.word	0x000000a8


	//----- nvinfo : EIATTR_FRAME_SIZE
	.align		4
.L_42:
        /*0084*/ 	.byte	0x04, 0x11
        /*0086*/ 	.short	(.L_44 - .L_43)
	.align		4
.L_43:
        /*0088*/ 	.word	index@(_ZN7cutlass13device_kernelIN5flash11enable_sm90INS1_16FlashAttnFwdSm90INS1_25CollectiveMainloopFwdSm90ILi2EN4cute5tupleIJNS5_1CILi1EEES8_S8_EEENS6_IJNS7_ILi128EEESA_SA_EEELi128ENS_6half_tEfNS_4arch4Sm90ELb0ELb1ELb1ELb0ELb0ELb0ELb0ELb1ELb1ELb1ELb0ELb0EEENS1_21CollectiveEpilogueFwdISB_S9_SC_SE_Li256ELb0ELb1ELb0ELb0EEENS1_30DynamicPersistentTileSchedulerILi256ELi128ELb0ELb1ELb1EEEEEEEEEvNT_6ParamsE)
        /*008c*/ 	.word	0x00000020


	//----- nvinfo : EIATTR_REGCOUNT
	.align		4
.L_44:
        /*0090*/ 	.byte	0x04, 0x2f
        /*0092*/ 	.short	(.L_46 - .L_45)
	.align		4
.L_45:
        /*0094*/ 	.word	index@(_ZN7cutlass13device_kernelIN5flash11enable_sm90INS1_16FlashAttnFwdSm90INS1_25CollectiveMainloopFwdSm90ILi2EN4cute5tupleIJNS5_1CILi1EEES8_S8_EEENS6_IJNS7_ILi128EEENS7_ILi176EEESA_EEELi128ENS_6half_tEfNS_4arch4Sm90ELb0ELb0ELb1ELb1ELb0ELb1ELb0ELb1ELb1ELb1ELb0ELb0EEENS1_21CollectiveEpilogueFwdINS6_IJSA_SA_SB_EEES9_SD_SF_Li256ELb1ELb1ELb0ELb0EEENS1_36VarlenDynamicPersistentTileSchedulerILi128ELi176ELi256ELi128ELb0ELb1ELb1ELb0ELb1ELb1EEEEEEEEEvNT_6ParamsE)
        /*0098*/ 	.word	0x000000a8


	//----- nvinfo : EIATTR_FRAME_SIZE
	.align		4
.L_46:
        /*009c*/ 	.byte	0x04, 0x11
        /*009e*/ 	.short	(.L_48 - .L_47)
	.align		4
.L_47:
        /*00a0*/ 	.word	index@(_ZN7cutlass13device_kernelIN5flash11enable_sm90INS1_16FlashAttnFwdSm90INS1_25CollectiveMainloopFwdSm90ILi2EN4cute5tupleIJNS5_1CILi1EEES8_S8_EEENS6_IJNS7_ILi128EEENS7_ILi176EEESA_EEELi128ENS_6half_tEfNS_4arch4Sm90ELb0ELb0ELb1ELb1ELb0ELb1ELb0ELb1ELb1ELb1ELb0ELb0EEENS1_21CollectiveEpilogueFwdINS6_IJSA_SA_SB_EEES9_SD_SF_Li256ELb1ELb1ELb0ELb0EEENS1_36VarlenDynamicPersistentTileSchedulerILi128ELi176ELi256ELi128ELb0ELb1ELb1ELb0ELb1ELb1EEEEEEEEEvNT_6ParamsE)
        /*00a4*/ 	.word	0x00000090


	//----- nvinfo : EIATTR_REGCOUNT
	.align		4
.L_48:
        /*00a8*/ 	.byte	0x04, 0x2f
        /*00aa*/ 	.short	(.L_50 - .L_49)
	.align		4
.L_49:
        /*00ac*/ 	.word	index@(_ZN7cutlass13device_kernelIN5flash11enable_sm90INS1_16FlashAttnFwdSm90INS1_25CollectiveMainloopFwdSm90ILi2EN4cute5tupleIJNS5_1CILi1EEES8_S8_EEENS6_IJNS7_ILi128EEENS7_ILi176EEESA_EEELi128ENS_6half_tEfNS_4arch4Sm90ELb0ELb0ELb1ELb1ELb0ELb0ELb0ELb1ELb1ELb1ELb0ELb0EEENS1_21CollectiveEpilogueFwdINS6_IJSA_SA_SB_EEES9_SD_SF_Li256ELb1ELb1ELb0ELb0EEENS1_36VarlenDynamicPersistentTileSchedulerILi128ELi176ELi256ELi128ELb0ELb1ELb1ELb0ELb1ELb1EEEEEEEEEvNT_6ParamsE)
        /*00b0*/ 	.word	0x000000a8


	//----- nvinfo : EIATTR_FRAME_SIZE
	.align		4
.L_50:
        /*00b4*/ 	.byte	0x04, 0x11
        /*00b6*/ 	.short	(.L_52 - .L_51)
	.align		4
.L_51:
        /*00b8*/ 	.word	index@(_ZN7cutlass13device_kernelIN5flash11enable_sm90INS1_16FlashAttnFwdSm90INS1_25CollectiveMainloopFwdSm90ILi2EN4cute5tupleIJNS5_1CILi1EEES8_S8_EEENS6_IJNS7_ILi128EEENS7_ILi176EEESA_EEELi128ENS_6half_tEfNS_4arch4Sm90ELb0ELb0ELb1ELb1ELb0ELb0ELb0ELb1ELb1ELb1ELb0ELb0EEENS1_21CollectiveEpilogueFwdINS6_IJSA_SA_SB_EEES9_SD_SF_Li256ELb1ELb1ELb0ELb0EEENS1_36VarlenDynamicPersistentTileSchedulerILi128ELi176ELi256ELi128ELb0ELb1ELb1ELb0ELb1ELb1EEEEEEEEEvNT_6ParamsE)
        /*00bc*/ 	.word	0x00000060


	//----- nvinfo : EIATTR_REGCOUNT
	.align		4
.L_52:
        /*00c0*/ 	.byte	0x04, 0x2f
        /*00c2*/ 	.short	(.L_54 - .L_53)
	.align		4
.L_53:
        /*00c4*/ 	.word	index@(_ZN7cutlass13device_kernelIN5flash11enable_sm90INS1_16FlashAttnFwdSm90INS1_25CollectiveMainloopFwdSm90ILi2EN4cute5tupleIJNS5_1CILi2EEENS7_ILi1EEES9_EEENS6_IJNS7_ILi128EEENS7_ILi176EEESB_EEELi128ENS_6half_tEfNS_4arch4Sm90ELb0ELb0ELb1ELb0ELb0ELb0ELb0ELb1ELb1ELb1ELb0ELb0EEENS1_21CollectiveEpilogueFwdINS6_IJSB_SB_SC_EEESA_SE_SG_Li256ELb0ELb1ELb0ELb0EEENS1_29StaticPersistentTileSchedulerILb0EEEEEEEEEvNT_6ParamsE)
        /*00c8*/ 	.word	0x000000a8


	//----- nvinfo : EIATTR_FRAME_SIZE
	.align		4
.L_54:
        /*00cc*/ 	.byte	0x04, 0x11
        /*00ce*/ 	.short	(.L_56 - .L_55)
	.align		4
.L_55:
        /*00d0*/ 	.word	index@(_ZN7cutlass13device_kernelIN5flash11enable_sm90INS1_16FlashAttnFwdSm90INS1_25CollectiveMainloopFwdSm90ILi2EN4cute5tupleIJNS5_1CILi2EEENS7_ILi1EEES9_EEENS6_IJNS7_ILi128EEENS7_ILi176EEESB_EEELi128ENS_6half_tEfNS_4arch4Sm90ELb0ELb0ELb1ELb0ELb0ELb0ELb0ELb1ELb1ELb1ELb0ELb0EEENS1_21CollectiveEpilogueFwdINS6_IJSB_SB_SC_EEESA_SE_SG_Li256ELb0ELb1ELb0ELb0EEENS1_29StaticPersistentTileSchedulerILb0EEEEEEEEEvNT_6ParamsE)
        /*00d4*/ 	.word	0x00000038


	//----- nvinfo : EIATTR_REGCOUNT
	.align		4
.L_56:
        /*00d8*/ 	.byte	0x04, 0x2f
        /*00da*/ 	.short	(.L_58 - .L_57)
	.align		4
.L_57:
        /*00dc*/ 	.word	index@(_ZN7cutlass13device_kernelIN5flash11enable_sm90INS1_16FlashAttnFwdSm90INS1_25CollectiveMainloopFwdSm90ILi2EN4cute5tupleIJNS5_1CILi1EEES8_S8_EEENS6_IJNS7_ILi128EEENS7_ILi176EEESA_EEELi128ENS_6half_tEfNS_4arch4Sm90ELb0ELb0ELb1ELb0ELb0ELb0ELb0ELb1ELb1ELb1ELb0ELb0EEENS1_21CollectiveEpilogueFwdINS6_IJSA_SA_SB_EEES9_SD_SF_Li256ELb0ELb1ELb0ELb0EEENS1_29StaticPersistentTileSchedulerILb0EEEEEEEEEvNT_6ParamsE)
        /*00e0*/ 	.word	0x000000a8


	//----- nvinfo : EIATTR_FRAME_SIZE
	.align		4
.L_58:
        /*00e4*/ 	.byte	0x04, 0x11
        /*00e6*/ 	.short	(.L_60 - .L_59)
	.align		4
.L_59:
        /*00e8*/ 	.word	index@(_ZN7cutlass13device_kernelIN5flash11enable_sm90INS1_16FlashAttnFwdSm90INS1_25CollectiveMainloopFwdSm90ILi2EN4cute5tupleIJNS5_1CILi1EEES8_S8_EEENS6_IJNS7_ILi128EEENS7_ILi176EEESA_EEELi128ENS_6half_tEfNS_4arch4Sm90ELb0ELb0ELb1ELb0ELb0ELb0ELb0ELb1ELb1ELb1ELb0ELb0EEENS1_21CollectiveEpilogueFwdINS6_IJSA_SA_SB_EEES9_SD_SF_Li256ELb0ELb1ELb0ELb0EEENS1_29StaticPersistentTileSchedulerILb0EEEEEEEEEvNT_6ParamsE)
        /*00ec*/ 	.word	0x00000038


	//----- nvinfo : EIATTR_MIN_STACK_SIZE
	.align		4
.L_60:
        /*00f0*/ 	.byte	0x04, 0x12
        /*00f2*/ 	.short	(.L_62 - .L_61)
	.align		4
.L_61:
        /*00f4*/ 	.word	index@(_ZN7cutlass13device_kernelIN5flash11enable_sm90INS1_16FlashAttnFwdSm90INS1_25CollectiveMainloopFwdSm90ILi2EN4cute5tupleIJNS5_1CILi1EEES8_S8_EEENS6_IJNS7_ILi128EEENS7_ILi176EEESA_EEELi128ENS_6half_tEfNS_4arch4Sm90ELb0ELb0ELb1ELb0ELb0ELb0ELb0ELb1ELb1ELb1ELb0ELb0EEENS1_21CollectiveEpilogueFwdINS6_IJSA_SA_SB_EEES9_SD_SF_Li256ELb0ELb1ELb0ELb0EEENS1_29StaticPersistentTileSchedulerILb0EEEEEEEEEvNT_6ParamsE)
        /*00f8*/ 	.word	0x00000038


	//----- nvinfo : EIATTR_MIN_STACK_SIZE
	.align		4
.L_62:
        /*00fc*/ 	.byte	0x04, 0x12
        /*00fe*/ 	.short	(.L_64 - .L_63)
	.align		4
.L_63:
        /*0100*/ 	.word	index@(_ZN7cutlass13device_kernelIN5flash11enable_sm90INS1_16FlashAttnFwdSm90INS1_25CollectiveMainloopFwdSm90ILi2EN4cute5tupleIJNS5_1CILi2EEENS7_ILi1EEES9_EEENS6_IJNS7_ILi128EEENS7_ILi176EEESB_EEELi128ENS_6half_tEfNS_4arch4Sm90ELb0ELb0ELb1ELb0ELb0ELb0ELb0ELb1ELb1ELb1ELb0ELb0EEENS1_21CollectiveEpilogueFwdINS6_IJSB_SB_SC_EEESA_SE_SG_Li256ELb0ELb1ELb0ELb0EEENS1_29StaticPersistentTileSchedulerILb0EEEEEEEEEvNT_6ParamsE)
        /*0104*/ 	.word	0x00000038


	//----- nvinfo : EIATTR_MIN_STACK_SIZE
	.align		4
.L_64:
        /*0108*/ 	.byte	0x04, 0x12
        /*010a*/ 	.short	(.L_66 - .L_65)
	.align		4
.L_65:
        /*010c*/ 	.word	index@(_ZN7cutlass13device_kernelIN5flash11enable_sm90INS1_16FlashAttnFwdSm90INS1_25CollectiveMainloopFwdSm90ILi2EN4cute5tupleIJNS5_1CILi1EEES8_S8_EEENS6_IJNS7_ILi128EEENS7_ILi176EEESA_EEELi128ENS_6half_tEfNS_4arch4Sm90ELb0ELb0ELb1ELb1ELb0ELb0ELb0ELb1ELb1ELb1ELb0ELb0EEENS1_21CollectiveEpilogueFwdINS6_IJSA_SA_SB_EEES9_SD_SF_Li256ELb1ELb1ELb0ELb0EEENS1_36VarlenDynamicPersistentTileSchedulerILi128ELi176ELi256ELi128ELb0ELb1ELb1ELb0ELb1ELb1EEEEEEEEEvNT_6ParamsE)
        /*0110*/ 	.word	0x00000060


	//----- nvinfo : EIATTR_MIN_STACK_SIZE
	.align		4
.L_66:
        /*0114*/ 	.byte	0x04, 0x12
        /*0116*/ 	.short	(.L_68 - .L_67)
	.align		4
.L_67:
        /*0118*/ 	.word	index@(_ZN7cutlass13device_kernelIN5flash11enable_sm90INS1_16FlashAttnFwdSm90INS1_25CollectiveMainloopFwdSm90ILi2EN4cute5tupleIJNS5_1CILi1EEES8_S8_EEENS6_IJNS7_ILi128EEENS7_ILi176EEESA_EEELi128ENS_6half_tEfNS_4arch4Sm90ELb0ELb0ELb1ELb1ELb0ELb1ELb0ELb1ELb1ELb1ELb0ELb0EEENS1_21CollectiveEpilogueFwdINS6_IJSA_SA_SB_EEES9_SD_SF_Li256ELb1ELb1ELb0ELb0EEENS1_36VarlenDynamicPersistentTileSchedulerILi128ELi176ELi256ELi128ELb0ELb1ELb1ELb0ELb1ELb1EEEEEEEEEvNT_6ParamsE)
        /*011c*/ 	.word	0x00000090


	//----- nvinfo : EIATTR_MIN_STACK_SIZE
	.align		4
.L_68:
        /*0120*/ 	.byte	0x04, 0x12
        /*0122*/ 	.short	(.L_70 - .L_69)
	.align		4
.L_69:
        /*0124*/ 	.word	index@(_ZN7cutlass13device_kernelIN5flash11enable_sm90INS1_16FlashAttnFwdSm90INS1_25CollectiveMainloopFwdSm90ILi2EN4cute5tupleIJNS5_1CILi1EEES8_S8_EEENS6_IJNS7_ILi128EEESA_SA_EEELi128ENS_6half_tEfNS_4arch4Sm90ELb0ELb1ELb1ELb0ELb0ELb0ELb0ELb1ELb1ELb1ELb0ELb0EEENS1_21CollectiveEpilogueFwdISB_S9_SC_SE_Li256ELb0ELb1ELb0ELb0EEENS1_30DynamicPersistentTileSchedulerILi256ELi128ELb0ELb1ELb1EEEEEEEEEvNT_6ParamsE)
        /*0128*/ 	.word	0x00000020


	//----- nvinfo : EIATTR_MIN_STACK_SIZE
	.align		4
.L_70:
        /*012c*/ 	.byte	0x04, 0x12
        /*012e*/ 	.short	(.L_72 - .L_71)
	.align		4
.L_71:
        /*0130*/ 	.word	index@(_ZN7cutlass13device_kernelIN5flash11enable_sm90INS1_16FlashAttnFwdSm90INS1_25CollectiveMainloopFwdSm90ILi2EN4cute5tupleIJNS5_1CILi1EEES8_S8_EEENS6_IJNS7_ILi128EEESA_SA_EEELi128ENS_6half_tEfNS_4arch4Sm90ELb0ELb1ELb1ELb1ELb0ELb0ELb0ELb1ELb1ELb1ELb0ELb0EEENS1_21CollectiveEpilogueFwdISB_S9_SC_SE_Li256ELb1ELb1ELb0ELb0EEENS1_36VarlenDynamicPersistentTileSchedulerILi128ELi128ELi256ELi128ELb0ELb1ELb1ELb1ELb0ELb1EEEEEEEEEvNT_6ParamsE)
        /*0134*/ 	.word	0x00000048


	//----- nvinfo : EIATTR_MIN_STACK_SIZE
	.align		4
.L_72:
        /*0138*/ 	.byte	0x04, 0x12
        /*013a*/ 	.short	(.L_74 - .L_73)
	.align		4
.L_73:
        /*013c*/ 	.word	index@(_ZN7cutlass13device_kernelIN5flash11enable_sm90INS1_16FlashAttnFwdSm90INS1_25CollectiveMainloopFwdSm90ILi2EN4cute5tupleIJNS5_1CILi1EEES8_S8_EEENS6_IJNS7_ILi128EEESA_SA_EEELi128ENS_6half_tEfNS_4arch4Sm90ELb0ELb1ELb1ELb1ELb0ELb1ELb0ELb1ELb1ELb1ELb0ELb0EEENS1_21CollectiveEpilogueFwdISB_S9_SC_SE_Li256ELb1ELb1ELb0ELb0EEENS1_36VarlenDynamicPersistentTileSchedulerILi128ELi128ELi256ELi128ELb0ELb1ELb1ELb1ELb0ELb1EEEEEEEEEvNT_6ParamsE)
        /*0140*/ 	.word	0x00000058


	//----- nvinfo : EIATTR_MIN_STACK_SIZE
	.align		4
.L_74:
        /*0144*/ 	.byte	0x04, 0x12
        /*0146*/ 	.short	(.L_76 - .L_75)
	.align		4
.L_75:
        /*0148*/ 	.word	index@(_ZN7cutlass13device_kernelIN5flash11enable_sm90INS1_16FlashAttnFwdSm90INS1_25CollectiveMainloopFwdSm90ILi2EN4cute5tupleIJNS5_1CILi1EEES8_S8_EEENS6_IJNS7_ILi128EEESA_SA_EEELi128ENS_6half_tEfNS_4arch4Sm90ELb1ELb0ELb1ELb0ELb0ELb0ELb0ELb1ELb1ELb1ELb0ELb0EEENS1_21CollectiveEpilogueFwdISB_S9_SC_SE_Li256ELb0ELb1ELb0ELb0EEENS1_30DynamicPersistentTileSchedulerILi256ELi128ELb0ELb1ELb1EEEEEEEEEvNT_6ParamsE)
        /*014c*/ 	.word	0x00000028


	//----- nvinfo : EIATTR_MIN_STACK_SIZE
	.align		4
.L_76:
        /*0150*/ 	.byte	0x04, 0x12
        /*0152*/ 	.short	(.L_78 - .L_77)
	.align		4
.L_77:
        /*0154*/ 	.word	index@(_ZN7cutlass13device_kernelIN5flash11enable_sm90INS1_16FlashAttnFwdSm90INS1_25CollectiveMainloopFwdSm90ILi2EN4cute5tupleIJNS5_1CILi1EEES8_S8_EEENS6_IJNS7_ILi128EEESA_SA_EEELi128ENS_6half_tEfNS_4arch4Sm90ELb1ELb0ELb1ELb1ELb0ELb0ELb0ELb1ELb1ELb1ELb0ELb0EEENS1_21CollectiveEpilogueFwdISB_S9_SC_SE_Li256ELb1ELb1ELb0ELb0EEENS1_36VarlenDynamicPersistentTileSchedulerILi128ELi128ELi256ELi128ELb0ELb1ELb1ELb1ELb1ELb1EEEEEEEEEvNT_6ParamsE)
        /*0158*/ 	.word	0x00000058


	//----- nvinfo : EIATTR_MIN_STACK_SIZE
	.align		4
.L_78:
        /*015c*/ 	.byte	0x04, 0x12
        /*015e*/ 	.short	(.L_80 - .L_79)
	.align		4
.L_79:
        /*0160*/ 	.word	index@(_ZN7cutlass13device_kernelIN5flash11enable_sm90INS1_16FlashAttnFwdSm90INS1_25CollectiveMainloopFwdSm90ILi2EN4cute5tupleIJNS5_1CILi1EEES8_S8_EEENS6_IJNS7_ILi128EEESA_SA_EEELi128ENS_6half_tEfNS_4arch4Sm90ELb1ELb0ELb1ELb1ELb0ELb1ELb0ELb1ELb1ELb1ELb0ELb0EEENS1_21CollectiveEpilogueFwdISB_S9_SC_SE_Li256ELb1ELb1ELb0ELb0EEENS1_36VarlenDynamicPersistentTileSchedulerILi128ELi128ELi256ELi128ELb0ELb1ELb1ELb1ELb1ELb1EEEEEEEEEvNT_6ParamsE)
        /*0164*/ 	.word	0x00000060
.L_80:


//--------------------- .nv.compat                --------------------------
	.section	.nv.compat,"",@"SHT_CUDA_COMPAT_INFO"
	.align	4
        /*0000*/ 	.byte	0x02, 0x09, 0x01, 0x00, 0x02, 0x02, 0x04, 0x00, 0x02, 0x05, 0x05, 0x00, 0x03, 0x07, 0x01, 0x01
        /*0010*/ 	.byte	0x02, 0x03, 0x01, 0x00, 0x02, 0x06, 0x01, 0x00, 0x04, 0x0b, 0x08, 0x00, 0x00, 0x00, 0x00, 0x00
        /*0020*/ 	.byte	0x00, 0x00, 0x00, 0x00


//--------------------- .nv.info._ZN7cutlass13device_kernelIN5flash11enable_sm90INS1_16FlashAttnFwdSm90INS1_25CollectiveMainloopFwdSm90ILi2EN4cute5tupleIJNS5_1CILi1EEES8_S8_EEENS6_IJNS7_ILi128EEENS7_ILi176EEESA_EEELi128ENS_6half_tEfNS_4arch4Sm90ELb0ELb0ELb1ELb0ELb0ELb0ELb0ELb1ELb1ELb1ELb0ELb0EEENS1_21CollectiveEpilogueFwdINS6_IJSA_SA_SB_EEES9_SD_SF_Li256ELb0ELb1ELb0ELb0EEENS1_29StaticPersistentTileSchedulerILb0EEEEEEEEEvNT_6ParamsE --------------------------
	.section	.nv.info._ZN7cutlass13device_kernelIN5flash11enable_sm90INS1_16FlashAttnFwdSm90INS1_25CollectiveMainloopFwdSm90ILi2EN4cute5tupleIJNS5_1CILi1EEES8_S8_EEENS6_IJNS7_ILi128EEENS7_ILi176EEESA_EEELi128ENS_6half_tEfNS_4arch4Sm90ELb0ELb0ELb1ELb0ELb0ELb0ELb0ELb1ELb1ELb1ELb0ELb0EEENS1_21CollectiveEpilogueFwdINS6_IJSA_SA_SB_EEES9_SD_SF_Li256ELb0ELb1ELb0ELb0EEENS1_29StaticPersistentTileSchedulerILb0EEEEEEEEEvNT_6ParamsE,"",@"SHT_CUDA_INFO"
	.sectionflags	@""
	.align	4


	//----- nvinfo : EIATTR_CUDA_API_VERSION
	.align		4
        /*0000*/ 	.byte	0x04, 0x37
        /*0002*/ 	.short	(.L_82 - .L_81)
.L_81:
        /*0004*/ 	.word	0x00000082


	//----- nvinfo : EIATTR_KPARAM_INFO
	.align		4
.L_82:
        /*0008*/ 	.byte	0x04, 0x17
        /*000a*/ 	.short	(.L_84 - .L_83)
.L_83:
        /*000c*/ 	.word	0x00000000
        /*0010*/ 	.short	0x0000
        /*0012*/ 	.short	0x0070
        /*0014*/ 	.byte	0x00, 0xf0, 0x01, 0x28


	//----- nvinfo : EIATTR_SPARSE_MMA_MASK
	.align		4
.L_84:
        /*0018*/ 	.byte	0x03, 0x50
        /*001a*/ 	.short	0x0000


	//----- nvinfo : EIATTR_MAXREG_COUNT
	.align		4
        /*001c*/ 	.byte	0x03, 0x1b
        /*001e*/ 	.short	0x00a8


	//----- nvinfo : EIATTR_NUM_BARRIERS
	.align		4
        /*0020*/ 	.byte	0x02, 0x4c
        /*0022*/ 	.byte	0x10
	.zero		1


	//----- nvinfo : EIATTR_EXTERNS
	.align		4
        /*0024*/ 	.byte	0x04, 0x0f
        /*0026*/ 	.short	(.L_86 - .L_85)


	//   ....[0]....
	.align		4
.L_85:
        /*0028*/ 	.word	index@(__assertfail)


	//----- nvinfo : EIATTR_ANNOTATIONS
	.align		4
.L_86:
        /*002c*/ 	.byte	0x04, 0x55
        /*002e*/ 	.short	(.L_88 - .L_87)


	//   ....[0]....
.L_87:
        /*0030*/ 	.word	0x00000001
        /*0034*/ 	.byte	0x20, 0x09, 0x00, 0x00, 0x01, 0x00, 0x00, 0x00, 0x10, 0x0a, 0x00, 0x00, 0x01, 0x00, 0x00, 0x00
        /* <DEDUP_REMOVED lines=30> */
        /*0224*/ 	.byte	0x20, 0x20, 0x01, 0x00


	//----- nvinfo : EIATTR_MERCURY_ISA_VERSION
	.align		4
.L_88:
        /*0228*/ 	.byte	0x03, 0x5f
        /*022a*/ 	.short	0x0101


	//----- nvinfo : EIATTR_INT_WARP_WIDE_INSTR_OFFSETS
	.align		4
        /*022c*/ 	.byte	0x04, 0x31
        /*022e*/ 	.short	(.L_90 - .L_89)


	//   ....[0]....
.L_89:
        /*0230*/ 	.word	0x00000120


	//   ....[1]....
        /*0234*/ 	.word	0x000001c0


	//   ....[2]....
        /*0238*/ 	.word	0x00000230


	//----- nvinfo : EIATTR_COOP_GROUP_MASK_REGIDS
	.align		4
.L_90:
        /*023c*/ 	.byte	0x04, 0x29
        /*023e*/ 	.short	(.L_92 - .L_91)


	//   ....[0]....
.L_91:
        /*0240*/ 	.word	0xffffffff


	//   ....[1]....
        /*0244*/ 	.word	0xffffffff


	//   ....[2]....
        /*0248*/ 	.word	0xffffffff


	//   ....[3]....
        /*024c*/ 	.word	0xffffffff


	//   ....[4]....
        /*0250*/ 	.word	0xffffffff


	//   ....[5]....
        /*0254*/ 	.word	0xffffffff


	//   ....[6]....
        /*0258*/ 	.word	0xffffffff


	//   ....[7]....
        /*025c*/ 	.word	0xffffffff


	//   ....[8]....
        /*0260*/ 	.word	0xffffffff


	//   ....[9]....
        /*0264*/ 	.word	0xffffffff


	//   ....[10]....
        /*0268*/ 	.word	0xffffffff


	//   ....[11]....
        /*026c*/ 	.word	0xffffffff


	//   ....[12]....
        /*0270*/ 	.word	0xffffffff


	//   ....[13]....
        /*0274*/ 	.word	0xffffffff


	//   ....[14]....
        /*0278*/ 	.word	0xffffffff


	//   ....[15]....
        /*027c*/ 	.word	0xffffffff


	//   ....[16]....
        /*0280*/ 	.word	0xffffffff


	//   ....[17]....
        /*0284*/ 	.word	0xffffffff


	//   ....[18]....
        /*0288*/ 	.word	0xffffffff


	//   ....[19]....
        /*028c*/ 	.word	0xffffffff


	//   ....[20]....
        /*0290*/ 	.word	0xffffffff


	//   ....[21]....
        /*0294*/ 	.word	0xffffffff


	//   ....[22]....
        /*0298*/ 	.word	0xffffffff


	//   ....[23]....
        /*029c*/ 	.word	0xffffffff


	//   ....[24]....
        /*02a0*/ 	.word	0xffffffff


	//   ....[25]....
        /*02a4*/ 	.word	0xffffffff


	//   ....[26]....
        /*02a8*/ 	.word	0xffffffff


	//   ....[27]....
        /*02ac*/ 	.word	0xffffffff


	//   ....[28]....
        /*02b0*/ 	.word	0xffffffff


	//   ....[29]....
        /*02b4*/ 	.word	0xffffffff


	//   ....[30]....
        /*02b8*/ 	.word	0xffffffff


	//   ....[31]....
        /*02bc*/ 	.word	0xffffffff


	//   ....[32]....
        /*02c0*/ 	.word	0xffffffff


	//   ....[33]....
        /*02c4*/ 	.word	0xffffffff


	//   ....[34]....
        /*02c8*/ 	.word	0xffffffff


	//   ....[35]....
        /*02cc*/ 	.word	0xffffffff


	//   ....[36]....
        /*02d0*/ 	.word	0xffffffff


	//   ....[37]....
        /*02d4*/ 	.word	0xffffffff


	//   ....[38]....
        /*02d8*/ 	.word	0xffffffff


	//   ....[39]....
        /*02dc*/ 	.word	0xffffffff


	//   ....[40]....
        /*02e0*/ 	.word	0xffffffff


	//   ....[41]....
        /*02e4*/ 	.word	0xffffffff


	//   ....[42]....
        /*02e8*/ 	.word	0xffffffff


	//   ....[43]....
        /*02ec*/ 	.word	0xffffffff


	//   ....[44]....
        /*02f0*/ 	.word	0xffffffff


	//   ....[45]....
        /*02f4*/ 	.word	0xffffffff


	//   ....[46]....
        /*02f8*/ 	.word	0xffffffff


	//   ....[47]....
        /*02fc*/ 	.word	0xffffffff


	//   ....[48]....
        /*0300*/ 	.word	0xffffffff


	//   ....[49]....
        /*0304*/ 	.word	0xffffffff


	//   ....[50]....
        /*0308*/ 	.word	0x0500000f


	//   ....[51]....
        /*030c*/ 	.word	0x0500000f


	//   ....[52]....
        /*0310*/ 	.word	0x0500000f


	//   ....[53]....
        /*0314*/ 	.word	0x0500000f


	//   ....[54]....
        /*0318*/ 	.word	0x0500000f


	//   ....[55]....
        /*031c*/ 	.word	0x0500000f


	//   ....[56]....
        /*0320*/ 	.word	0x0500000f


	//   ....[57]....
        /*0324*/ 	.word	0x0500000f


	//   ....[58]....
        /*0328*/ 	.word	0x0500000f


	//   ....[59]....
        /*032c*/ 	.word	0x0500000f


	//   ....[60]....
        /*0330*/ 	.word	0x0500000f


	//   ....[61]....
        /*0334*/ 	.word	0x0500000f


	//   ....[62]....
        /*0338*/ 	.word	0x0500000f


	//   ....[63]....
        /*033c*/ 	.word	0x0500000f


	//   ....[64]....
        /*0340*/ 	.word	0x0500000f


	//   ....[65]....
        /*0344*/ 	.word	0x0500000f


	//   ....[66]....
        /*0348*/ 	.word	0x0500000f


	//   ....[67]....
        /*034c*/ 	.word	0x0500000f


	//----- nvinfo : EIATTR_COOP_GROUP_INSTR_OFFSETS
	.align		4
.L_92:
        /*0350*/ 	.byte	0x04, 0x28
        /*0352*/ 	.short	(.L_94 - .L_93)


	//   ....[0]....
.L_93:
        /*0354*/ 	.word	0x00000060


	//   ....[1]....
        /*0358*/ 	.word	0x00000130


	//   ....[2]....
        /*035c*/ 	.word	0x000001e0


	//   ....[3]....
        /*0360*/ 	.word	0x000003a0


	//   ....[4]....
        /*0364*/ 	.word	0x00000500


	//   ....[5]....
        /*0368*/ 	.word	0x00000620


	//   ....[6]....
        /*036c*/ 	.word	0x00000780


	//   ....[7]....
        /*0370*/ 	.word	0x00000da0


	//   ....[8]....
        /*0374*/ 	.word	0x00004fe0


	//   ....[9]....
        /*0378*/ 	.word	0x00005020


	//   ....[10]....
        /*037c*/ 	.word	0x000057a0


	//   ....[11]....
        /*0380*/ 	.word	0x000057f0


	//   ....[12]....
        /*0384*/ 	.word	0x0000a3a0


	//   ....[13]....
        /*0388*/ 	.word	0x0000a3f0


	//   ....[14]....
        /*038c*/ 	.word	0x0000afc0


	//   ....[15]....
        /*0390*/ 	.word	0x0000b000


	//   ....[16]....
        /*0394*/ 	.word	0x0000c4b0


	//   ....[17]....
        /*0398*/ 	.word	0x0000c4f0


	//   ....[18]....
        /*039c*/ 	.word	0x0000c5d0


	//   ....[19]....
        /*03a0*/ 	.word	0x0000c620


	//   ....[20]....
        /*03a4*/ 	.word	0x0000d900


	//   ....[21]....
        /*03a8*/ 	.word	0x0000d930


	//   ....[22]....
        /*03ac*/ 	.word	0x0000d960


	//   ....[23]....
        /*03b0*/ 	.word	0x0000d9d0


	//   ....[24]....
        /*03b4*/ 	.word	0x0000dea0


	//   ....[25]....
        /*03b8*/ 	.word	0x0000dee0


	//   ....[26]....
        /*03bc*/ 	.word	0x0000dfc0


	//   ....[27]....
        /*03c0*/ 	.word	0x0000dfe0


	//   ....[28]....
        /*03c4*/ 	.word	0x0000e0a0


	//   ....[29]....
        /*03c8*/ 	.word	0x0000e0c0


	//   ....[30]....
        /*03cc*/ 	.word	0x0000e190


	//   ....[31]....
        /*03d0*/ 	.word	0x0000e1d0


	//   ....[32]....
        /*03d4*/ 	.word	0x0000ebe0


	//   ....[33]....
        /*03d8*/ 	.word	0x0000f610


	//   ....[34]....
        /*03dc*/ 	.word	0x0000f620


	//   ....[35]....
        /*03e0*/ 	.word	0x0000f660


	//   ....[36]....
        /*03e4*/ 	.word	0x0000f6a0


	//   ....[37]....
        /*03e8*/ 	.word	0x0000f7a0


	//   ....[38]....
        /*03ec*/ 	.word	0x0000f7b0


	//   ....[39]....
        /*03f0*/ 	.word	0x0000f830


	//   ....[40]....
        /*03f4*/ 	.word	0x0000f840


	//   ....[41]....
        /*03f8*/ 	.word	0x0000f8c0


	//   ....[42]....
        /*03fc*/ 	.word	0x0000f8d0


	//   ....[43]....
        /*0400*/ 	.word	0x0000f950


	//   ....[44]....
        /*0404*/ 	.word	0x0000f960


	//   ....[45]....
        /*0408*/ 	.word	0x0000f9e0


	//   ....[46]....
        /*040c*/ 	.word	0x0000f9f0


	//   ....[47]....
        /*0410*/ 	.word	0x0000fa00


	//   ....[48]....
        /*0414*/ 	.word	0x0000fa40


	//   ....[49]....
        /*0418*/ 	.word	0x00011f50


	//   ....[50]....
        /*041c*/ 	.word	0x00012450


	//   ....[51]....
        /*0420*/ 	.word	0x000125c0


	//   ....[52]....
        /*0424*/ 	.word	0x00012610


	//   ....[53]....
        /*0428*/ 	.word	0x000127a0


	//   ....[54]....
        /*042c*/ 	.word	0x000127f0


	//   ....[55]....
        /*0430*/ 	.word	0x00012920


	//   ....[56]....
        /*0434*/ 	.word	0x00012970


	//   ....[57]....
        /*0438*/ 	.word	0x00012a80


	//   ....[58]....
        /*043c*/ 	.word	0x00012ad0


	//   ....[59]....
        /*0440*/ 	.word	0x00012be0


	//   ....[60]....
        /*0444*/ 	.word	0x00012c30


	//   ....[61]....
        /*0448*/ 	.word	0x00012d40


	//   ....[62]....
        /*044c*/ 	.word	0x00012d90


	//   ....[63]....
        /*0450*/ 	.word	0x00012e90


	//   ....[64]....
        /*0454*/ 	.word	0x00012ee0


	//   ....[65]....
        /*0458*/ 	.word	0x00012fd0


	//   ....[66]....
        /*045c*/ 	.word	0x00013020


	//   ....[67]....
        /*0460*/ 	.word	0x000133c0


	//----- nvinfo : EIATTR_REG_RECONFIG
	.align		4
.L_94:
        /*0464*/ 	.byte	0x01, 0x54
	.zero		2


	//----- nvinfo : EIATTR_SYSCALL_OFFSETS
	.align		4
        /*0468*/ 	.byte	0x04, 0x46
        /*046a*/ 	.short	(.L_96 - .L_95)


	//   ....[0]....
.L_95:
        /*046c*/ 	.word	0x00001170


	//   ....[1]....
        /*0470*/ 	.word	0x0000e830


	//   ....[2]....
        /*0474*/ 	.word	0x0000e970


	//   ....[3]....
        /*0478*/ 	.word	0x0000ea60


	//   ....[4]....
        /*047c*/ 	.word	0x0000f1d0


	//----- nvinfo : EIATTR_MBARRIER_INSTR_OFFSETS
	.align		4
.L_96:
        /*0480*/ 	.byte	0x04, 0x39
        /*0482*/ 	.short	(.L_98 - .L_97)


	//   ....[0]....
.L_97:
        /*0484*/ 	.word	0x00000250
        /*0488*/ 	.word	0x000000ff
        /*048c*/ 	.word	0x00034800
        /*0490*/ 	.short	0x0100
        /*0492*/ 	.byte	0x08
	.zero		1


	//   ....[1]....
        /*0494*/ 	.word	0x00000260
        /*0498*/ 	.word	0x000000ff
        /*049c*/ 	.word	0x00034820
        /*04a0*/ 	.short	0x0100
        /*04a2*/ 	.byte	0x08
	.zero		1


	//   ....[2]....
        /*04a4*/ 	.word	0x00000350
        /*04a8*/ 	.word	0x000000ff
        /*04ac*/ 	.word	0x00034830
        /*04b0*/ 	.short	0x0100
        /*04b2*/ 	.byte	0x08
	.zero		1


	//   ....[3]....
        /*04b4*/ 	.word	0x00000360
        /*04b8*/ 	.word	0x000000ff
        /*04bc*/ 	.word	0x00034840
        /*04c0*/ 	.short	0x0100
        /*04c2*/ 	.byte	0x08
	.zero		1


	//   ....[4]....
        /*04c4*/ 	.word	0x00000370
        /*04c8*/ 	.word	0x000000ff
        /*04cc*/ 	.word	0x00034838
        /*04d0*/ 	.short	0x0100
        /*04d2*/ 	.byte	0x08
	.zero		1


	//   ....[5]....
        /*04d4*/ 	.word	0x00000380
        /*04d8*/ 	.word	0x000000ff
        /*04dc*/ 	.word	0x00034848
        /*04e0*/ 	.short	0x0100
        /*04e2*/ 	.byte	0x08
	.zero		1


	//   ....[6]....
        /*04e4*/ 	.word	0x000004b0
        /*04e8*/ 	.word	0x000000ff
        /*04ec*/ 	.word	0x00034850
        /*04f0*/ 	.short	0x0100
        /*04f2*/ 	.byte	0x08
	.zero		1


	//   ....[7]....
        /*04f4*/ 	.word	0x000004c0
        /*04f8*/ 	.word	0x000000ff
        /*04fc*/ 	.word	0x00034860
        /*0500*/ 	.short	0x0100
        /*0502*/ 	.byte	0x08
	.zero		1


	//   ....[8]....
        /*0504*/ 	.word	0x000004d0
        /*0508*/ 	.word	0x000000ff
        /*050c*/ 	.word	0x00034858
        /*0510*/ 	.short	0x0100
        /*0512*/ 	.byte	0x08
	.zero		1


	//   ....[9]....
        /*0514*/ 	.word	0x000004e0
        /*0518*/ 	.word	0x000000ff
        /*051c*/ 	.word	0x00034868
        /*0520*/ 	.short	0x0100
        /*0522*/ 	.byte	0x08
	.zero		1


	//   ....[10]....
        /*0524*/ 	.word	0x000005d0
        /*0528*/ 	.word	0x000000ff
        /*052c*/ 	.word	0x00034870
        /*0530*/ 	.short	0x0100
        /*0532*/ 	.byte	0x06
	.zero		1


	//   ....[11]....
        /*0534*/ 	.word	0x000005e0
        /*0538*/ 	.word	0x000000ff
        /*053c*/ 	.word	0x00034880
        /*0540*/ 	.short	0x0100
        /*0542*/ 	.byte	0x06
	.zero		1


	//   ....[12]....
        /*0544*/ 	.word	0x000005f0
        /*0548*/ 	.word	0x000000ff
        /*054c*/ 	.word	0x00034878
        /*0550*/ 	.short	0x0100
        /*0552*/ 	.byte	0x06
	.zero		1


	//   ....[13]....
        /*0554*/ 	.word	0x00000600
        /*0558*/ 	.word	0x000000ff
        /*055c*/ 	.word	0x00034888
        /*0560*/ 	.short	0x0100
        /*0562*/ 	.byte	0x06
	.zero		1


	//   ....[14]....
        /*0564*/ 	.word	0x00000730
        /*0568*/ 	.word	0x000000ff
        /*056c*/ 	.word	0x00034890
        /*0570*/ 	.short	0x0100
        /*0572*/ 	.byte	0x08
	.zero		1


	//   ....[15]....
        /*0574*/ 	.word	0x00000740
        /*0578*/ 	.word	0x000000ff
        /*057c*/ 	.word	0x000348a0
        /*0580*/ 	.short	0x0100
        /*0582*/ 	.byte	0x08
	.zero		1


	//   ....[16]....
        /*0584*/ 	.word	0x00000750
        /*0588*/ 	.word	0x000000ff
        /*058c*/ 	.word	0x00034898
        /*0590*/ 	.short	0x0100
        /*0592*/ 	.byte	0x08
	.zero		1


	//   ....[17]....
        /*0594*/ 	.word	0x00000760
        /*0598*/ 	.word	0x000000ff
        /*059c*/ 	.word	0x000348a8
        /*05a0*/ 	.short	0x0100
        /*05a2*/ 	.byte	0x08
	.zero		1


	//   ....[18]....
        /*05a4*/ 	.word	0x00000890
        /*05a8*/ 	.word	0x000000ff
        /*05ac*/ 	.word	0x000348b0
        /*05b0*/ 	.short	0x0100
        /*05b2*/ 	.byte	0x08
	.zero		1


	//   ....[19]....
        /*05b4*/ 	.word	0x000008a0
        /*05b8*/ 	.word	0x000000ff
        /*05bc*/ 	.word	0x000348c0
        /*05c0*/ 	.short	0x0100
        /*05c2*/ 	.byte	0x08
	.zero		1


	//   ....[20]....
        /*05c4*/ 	.word	0x000008b0
        /*05c8*/ 	.word	0x000000ff
        /*05cc*/ 	.word	0x000348b8
        /*05d0*/ 	.short	0x0100
        /*05d2*/ 	.byte	0x08
	.zero		1


	//   ....[21]....
        /*05d4*/ 	.word	0x000008c0
        /*05d8*/ 	.word	0x000000ff
        /*05dc*/ 	.word	0x000348c8
        /*05e0*/ 	.short	0x0100
        /*05e2*/ 	.byte	0x08
	.zero		1


	//   ....[22]....
        /*05e4*/ 	.word	0x000011c0
        /*05e8*/ 	.word	0x000000ff
        /*05ec*/ 	.word	0x00034800
        /*05f0*/ 	.short	0x010a
        /*05f2*/ 	.byte	0x04
	.zero		1


	//   ....[23]....
        /*05f4*/ 	.word	0x00001260
        /*05f8*/ 	.word	0x00000003
        /*05fc*/ 	.word	0x00034830
        /*0600*/ 	.short	0x010a
        /*0602*/ 	.byte	0x3f
	.zero		1


	//   ....[24]....
        /*0604*/ 	.word	0x000012e0
        /*0608*/ 	.word	0x00000003
        /*060c*/ 	.word	0x00034830
        /*0610*/ 	.short	0x010a
        /*0612*/ 	.byte	0x3f
	.zero		1


	//   ....[25]....
        /*0614*/ 	.word	0x00004930
        /*0618*/ 	.word	0x00000003
        /*061c*/ 	.word	0x00000000
        /*0620*/ 	.short	0x0101
        /*0622*/ 	.byte	0x3f
	.zero		1


	//   ....[26]....
        /*0624*/ 	.word	0x00006e00
        /*0628*/ 	.word	0x000000ff
        /*062c*/ 	.word	0x00034830
        /*0630*/ 	.short	0x010a
        /*0632*/ 	.byte	0x06
	.zero		1


	//   ....[27]....
        /*0634*/ 	.word	0x00006e40
        /*0638*/ 	.word	0x000000ff
        /*063c*/ 	.word	0x00034830
        /*0640*/ 	.short	0x010a
        /*0642*/ 	.byte	0x06
	.zero		1


	//   ....[28]....
        /*0644*/ 	.word	0x00009520
        /*0648*/ 	.word	0x000000ff
        /*064c*/ 	.word	0x00034850
        /*0650*/ 	.short	0x010a
        /*0652*/ 	.byte	0x06
	.zero		1


	//   ....[29]....
        /*0654*/ 	.word	0x00009560
        /*0658*/ 	.word	0x000000ff
        /*065c*/ 	.word	0x00034850
        /*0660*/ 	.short	0x010a
        /*0662*/ 	.byte	0x06
	.zero		1


	//   ....[30]....
        /*0664*/ 	.word	0x0000b630
        /*0668*/ 	.word	0x0000007c
        /*066c*/ 	.word	0x00000000
        /*0670*/ 	.short	0x0101
        /*0672*/ 	.byte	0x3f
	.zero		1


	//   ....[31]....
        /*0674*/ 	.word	0x0000b6d0
        /*0678*/ 	.word	0x00000080
        /*067c*/ 	.word	0x00000000
        /*0680*/ 	.short	0x0101
        /*0682*/ 	.byte	0x3f
	.zero		1


	//   ....[32]....
        /*0684*/ 	.word	0x0000c410
        /*0688*/ 	.word	0x000000ff
        /*068c*/ 	.word	0x00034850
        /*0690*/ 	.short	0x010a
        /*0692*/ 	.byte	0x08
	.zero		1


	//   ....[33]....
        /*0694*/ 	.word	0x0000c450
        /*0698*/ 	.word	0x000000ff
        /*069c*/ 	.word	0x00034850
        /*06a0*/ 	.short	0x010a
        /*06a2*/ 	.byte	0x08
	.zero		1


	//   ....[34]....
        /*06a4*/ 	.word	0x0000d270
        /*06a8*/ 	.word	0x00000066
        /*06ac*/ 	.word	0x00000000
        /*06b0*/ 	.short	0x0101
        /*06b2*/ 	.byte	0x3f
	.zero		1


	//   ....[35]....
        /*06b4*/ 	.word	0x0000dec0
        /*06b8*/ 	.word	0x000000ff
        /*06bc*/ 	.word	0x00000000
        /*06c0*/ 	.short	0x0101
        /*06c2*/ 	.byte	0x04
	.zero		1


	//   ....[36]....
        /*06c4*/ 	.word	0x0000ee20
        /*06c8*/ 	.word	0x00000000
        /*06cc*/ 	.word	0x00034840
        /*06d0*/ 	.short	0x010a
        /*06d2*/ 	.byte	0x3f
	.zero		1


	//   ....[37]....
        /*06d4*/ 	.word	0x0000fb50
        /*06d8*/ 	.word	0x000000ff
        /*06dc*/ 	.word	0x00034800
        /*06e0*/ 	.short	0x0107
        /*06e2*/ 	.byte	0x24
	.zero		1


	//   ....[38]....
        /*06e4*/ 	.word	0x0000fbc0
        /*06e8*/ 	.word	0x000000ff
        /*06ec*/ 	.word	0x00034800
        /*06f0*/ 	.short	0x0101
        /*06f2*/ 	.byte	0x24
	.zero		1


	//   ....[39]....
        /*06f4*/ 	.word	0x0000fbf0
        /*06f8*/ 	.word	0x000000ff
        /*06fc*/ 	.word	0x00034820
        /*0700*/ 	.short	0x010a
        /*0702*/ 	.byte	0x24
	.zero		1


	//   ....[40]....
        /*0704*/ 	.word	0x0000ff30
        /*0708*/ 	.word	0x00000003
        /*070c*/ 	.word	0x00034840
        /*0710*/ 	.short	0x010a
        /*0712*/ 	.byte	0x3f
	.zero		1


	//   ....[41]....
        /*0714*/ 	.word	0x000102c0
        /*0718*/ 	.word	0x00000003
        /*071c*/ 	.word	0x00000060
        /*0720*/ 	.short	0x010a
        /*0722*/ 	.byte	0x3f
	.zero		1


	//   ....[42]....
        /*0724*/ 	.word	0x00010930
        /*0728*/ 	.word	0x00000003
        /*072c*/ 	.word	0x00034840
        /*0730*/ 	.short	0x010a
        /*0732*/ 	.byte	0x3f
	.zero		1


	//   ....[43]....
        /*0734*/ 	.word	0x00010cc0
        /*0738*/ 	.word	0x00000002
        /*073c*/ 	.word	0x00000060
        /*0740*/ 	.short	0x010a
        /*0742*/ 	.byte	0x3f
	.zero		1


	//   ....[44]....
        /*0744*/ 	.word	0x00011270
        /*0748*/ 	.word	0x00000002
        /*074c*/ 	.word	0x00034840
        /*0750*/ 	.short	0x010a
        /*0752*/ 	.byte	0x3f
	.zero		1


	//   ....[45]....
        /*0754*/ 	.word	0x00011600
        /*0758*/ 	.word	0x00000002
        /*075c*/ 	.word	0x00000060
        /*0760*/ 	.short	0x010a
        /*0762*/ 	.byte	0x3f
	.zero		1


	//   ....[46]....
        /*0764*/ 	.word	0x00011a50
        /*0768*/ 	.word	0x00000003
        /*076c*/ 	.word	0x00034860
        /*0770*/ 	.short	0x010a
        /*0772*/ 	.byte	0x3f
	.zero		1


	//   ....[47]....
        /*0774*/ 	.word	0x00011ed0
        /*0778*/ 	.word	0x00000000
        /*077c*/ 	.word	0x00034820
        /*0780*/ 	.short	0x010a
        /*0782*/ 	.byte	0x3f
	.zero		1


	//   ....[48]....
        /*0784*/ 	.word	0x000120a0
        /*0788*/ 	.word	0x00000006
        /*078c*/ 	.word	0x00000000
        /*0790*/ 	.short	0x010a
        /*0792*/ 	.byte	0x3f
	.zero		1


	//   ....[49]....
        /*0794*/ 	.word	0x000120f0
        /*0798*/ 	.word	0x00000003
        /*079c*/ 	.word	0x00000000
        /*07a0*/ 	.short	0x010a
        /*07a2*/ 	.byte	0x3f
	.zero		1


	//   ....[50]....
        /*07a4*/ 	.word	0x00012150
        /*07a8*/ 	.word	0x00000012
        /*07ac*/ 	.word	0x00000000
        /*07b0*/ 	.short	0x010a
        /*07b2*/ 	.byte	0x3f
	.zero		1


	//   ....[51]....
        /*07b4*/ 	.word	0x00012180
        /*07b8*/ 	.word	0x00000003
        /*07bc*/ 	.word	0x00000000
        /*07c0*/ 	.short	0x010a
        /*07c2*/ 	.byte	0x3f
	.zero		1


	//   ....[52]....
        /*07c4*/ 	.word	0x00012200
        /*07c8*/ 	.word	0x00000003
        /*07cc*/ 	.word	0x00034800
        /*07d0*/ 	.short	0x010a
        /*07d2*/ 	.byte	0x3f
	.zero		1


	//   ....[53]....
        /*07d4*/ 	.word	0x00012250
        /*07d8*/ 	.word	0x00000003
        /*07dc*/ 	.word	0x00034830
        /*07e0*/ 	.short	0x010a
        /*07e2*/ 	.byte	0x3f
	.zero		1


	//   ....[54]....
        /*07e4*/ 	.word	0x000122b0
        /*07e8*/ 	.word	0x00000015
        /*07ec*/ 	.word	0x00034830
        /*07f0*/ 	.short	0x010a
        /*07f2*/ 	.byte	0x3f
	.zero		1


	//   ....[55]....
        /*07f4*/ 	.word	0x00012310
        /*07f8*/ 	.word	0x0000000f
        /*07fc*/ 	.word	0x00034850
        /*0800*/ 	.short	0x010a
        /*0802*/ 	.byte	0x3f
	.zero		1


	//   ....[56]....
        /*0804*/ 	.word	0x00012370
        /*0808*/ 	.word	0x00000005
        /*080c*/ 	.word	0x00034850
        /*0810*/ 	.short	0x010a
        /*0812*/ 	.byte	0x3f
	.zero		1


	//   ....[57]....
        /*0814*/ 	.word	0x00012510
        /*0818*/ 	.word	0x00000000
        /*081c*/ 	.word	0x00034840
        /*0820*/ 	.short	0x010a
        /*0822*/ 	.byte	0x3f
	.zero		1


	//   ....[58]....
        /*0824*/ 	.word	0x00013060
        /*0828*/ 	.word	0x0000000b
        /*082c*/ 	.word	0x00034820
        /*0830*/ 	.short	0x010a
        /*0832*/ 	.byte	0x3f
	.zero		1


	//   ....[59]....
        /*0834*/ 	.word	0x000130b0
        /*0838*/ 	.word	0x00000003
        /*083c*/ 	.word	0x00034840
        /*0840*/ 	.short	0x010a
        /*0842*/ 	.byte	0x3f
	.zero		1


	//   ....[60]....
        /*0844*/ 	.word	0x00013100
        /*0848*/ 	.word	0x00000003
        /*084c*/ 	.word	0x00000060
        /*0850*/ 	.short	0x010a
        /*0852*/ 	.byte	0x3f
	.zero		1


	//   ....[61]....
        /*0854*/ 	.word	0x00013150
        /*0858*/ 	.word	0x00000003
        /*085c*/ 	.word	0x00034840
        /*0860*/ 	.short	0x010a
        /*0862*/ 	.byte	0x3f
	.zero		1


	//   ....[62]....
        /*0864*/ 	.word	0x000131a0
        /*0868*/ 	.word	0x00000002
        /*086c*/ 	.word	0x00000060
        /*0870*/ 	.short	0x010a
        /*0872*/ 	.byte	0x3f
	.zero		1


	//   ....[63]....
        /*0874*/ 	.word	0x000131f0
        /*0878*/ 	.word	0x00000002
        /*087c*/ 	.word	0x00034840
        /*0880*/ 	.short	0x010a
        /*0882*/ 	.byte	0x3f
	.zero		1


	//   ....[64]....
        /*0884*/ 	.word	0x00013240
        /*0888*/ 	.word	0x00000002
        /*088c*/ 	.word	0x00000060
        /*0890*/ 	.short	0x010a
        /*0892*/ 	.byte	0x3f
	.zero		1


	//   ....[65]....
        /*0894*/ 	.word	0x00013290
        /*0898*/ 	.word	0x00000003
        /*089c*/ 	.word	0x00034860
        /*08a0*/ 	.short	0x010a
        /*08a2*/ 	.byte	0x3f
	.zero		1


	//   ....[66]....
        /*08a4*/ 	.word	0x000132e0
        /*08a8*/ 	.word	0x00000000
        /*08ac*/ 	.word	0x00034820
        /*08b0*/ 	.short	0x010a
        /*08b2*/ 	.byte	0x3f
	.zero		1


	//   ....[67]....
        /*08b4*/ 	.word	0x00013480
        /*08b8*/ 	.word	0x00000006
        /*08bc*/ 	.word	0x00000000
        /*08c0*/ 	.short	0x010a
        /*08c2*/ 	.byte	0x3f
	.zero		1


	//   ....[68]....
        /*08c4*/ 	.word	0x000134d0
        /*08c8*/ 	.word	0x00000003
        /*08cc*/ 	.word	0x00000000
        /*08d0*/ 	.short	0x010a
        /*08d2*/ 	.byte	0x3f
	.zero		1


	//   ....[69]....
        /*08d4*/ 	.word	0x00013520
        /*08d8*/ 	.word	0x00000012
        /*08dc*/ 	.word	0x00000000
        /*08e0*/ 	.short	0x010a
        /*08e2*/ 	.byte	0x3f
	.zero		1


	//----- nvinfo : EIATTR_NUM_MBARRIERS
	.align		4
.L_98:
        /*08e4*/ 	.byte	0x03, 0x38
        /*08e6*/ 	.short	0x0016


	//----- nvinfo : EIATTR_EXIT_INSTR_OFFSETS
	.align		4
        /*08e8*/ 	.byte	0x04, 0x1c
        /*08ea*/ 	.short	(.L_100 - .L_99)


	//   ....[0]....
.L_99:
        /*08ec*/ 	.word	0x00000a00


	//   ....[1]....
        /*08f0*/ 	.word	0x0000e2d0


	//   ....[2]....
        /*08f4*/ 	.word	0x000121d0


	//----- nvinfo : EIATTR_MAX_THREADS
	.align		4
.L_100:
        /*08f8*/ 	.byte	0x04, 0x05
        /*08fa*/ 	.short	(.L_102 - .L_101)
.L_101:
        /*08fc*/ 	.word	0x00000180
        /*0900*/ 	.word	0x00000001
        /*0904*/ 	.word	0x00000001


	//----- nvinfo : EIATTR_CRS_STACK_SIZE
	.align		4
.L_102:
        /*0908*/ 	.byte	0x04, 0x1e
        /*090a*/ 	.short	(.L_104 - .L_103)
.L_103:
        /*090c*/ 	.word	0x00000000


	//----- nvinfo : EIATTR_CBANK_PARAM_SIZE
	.align		4
.L_104:
        /*0910*/ 	.byte	0x03, 0x19
        /*0912*/ 	.short	0x0a70


	//----- nvinfo : EIATTR_PARAM_CBANK
	.align		4
        /*0914*/ 	.byte	0x04, 0x0a
        /*0916*/ 	.short	(.L_106 - .L_105)
	.align		4
.L_105:
        /*0918*/ 	.word	index@(.nv.constant0._ZN7cutlass13device_kernelIN5flash11enable_sm90INS1_16FlashAttnFwdSm90INS1_25CollectiveMainloopFwdSm90ILi2EN4cute5tupleIJNS5_1CILi1EEES8_S8_EEENS6_IJNS7_ILi128EEENS7_ILi176EEESA_EEELi128ENS_6half_tEfNS_4arch4Sm90ELb0ELb0ELb1ELb0ELb0ELb0ELb0ELb1ELb1ELb1ELb0ELb0EEENS1_21CollectiveEpilogueFwdINS6_IJSA_SA_SB_EEES9_SD_SF_Li256ELb0ELb1ELb0ELb0EEENS1_29StaticPersistentTileSchedulerILb0EEEEEEEEEvNT_6ParamsE)
        /*091c*/ 	.short	0x0210
        /*091e*/ 	.short	0x0a70


	//----- nvinfo : EIATTR_SW_WAR
	.align		4
.L_106:
        /*0920*/ 	.byte	0x04, 0x36
        /*0922*/ 	.short	(.L_108 - .L_107)
.L_107:
        /*0924*/ 	.word	0x00000008
.L_108:


//--------------------- .nv.info._ZN7cutlass13device_kernelIN5flash11enable_sm90INS1_16FlashAttnFwdSm90INS1_25CollectiveMainloopFwdSm90ILi2EN4cute5tupleIJNS5_1CILi2EEENS7_ILi1EEES9_EEENS6_IJNS7_ILi128EEENS7_ILi176EEESB_EEELi128ENS_6half_tEfNS_4arch4Sm90ELb0ELb0ELb1ELb0ELb0ELb0ELb0ELb1ELb1ELb1ELb0ELb0EEENS1_21CollectiveEpilogueFwdINS6_IJSB_SB_SC_EEESA_SE_SG_Li256ELb0ELb1ELb0ELb0EEENS1_29StaticPersistentTileSchedulerILb0EEEEEEEEEvNT_6ParamsE --------------------------
	.section	.nv.info._ZN7cutlass13device_kernelIN5flash11enable_sm90INS1_16FlashAttnFwdSm90INS1_25CollectiveMainloopFwdSm90ILi2EN4cute5tupleIJNS5_1CILi2EEENS7_ILi1EEES9_EEENS6_IJNS7_ILi128EEENS7_ILi176EEESB_EEELi128ENS_6half_tEfNS_4arch4Sm90ELb0ELb0ELb1ELb0ELb0ELb0ELb0ELb1ELb1ELb1ELb0ELb0EEENS1_21CollectiveEpilogueFwdINS6_IJSB_SB_SC_EEESA_SE_SG_Li256ELb0ELb1ELb0ELb0EEENS1_29StaticPersistentTileSchedulerILb0EEEEEEEEEvNT_6ParamsE,"",@"SHT_CUDA_INFO"
	.sectionflags	@""
	.align	4


	//----- nvinfo : EIATTR_CUDA_API_VERSION
	.align		4
        /*0000*/ 	.byte	0x04, 0x37
        /*0002*/ 	.short	(.L_110 - .L_109)
.L_109:
        /*0004*/ 	.word	0x00000082


	//----- nvinfo : EIATTR_KPARAM_INFO
	.align		4
.L_110:
        /*0008*/ 	.byte	0x04, 0x17
        /*000a*/ 	.short	(.L_112 - .L_111)
.L_111:
        /*000c*/ 	.word	0x00000000
        /*0010*/ 	.short	0x0000
        /*0012*/ 	.short	0x0070
        /*0014*/ 	.byte	0x00, 0xf0, 0x01, 0x28


	//----- nvinfo : EIATTR_SPARSE_MMA_MASK
	.align		4
.L_112:
        /*0018*/ 	.byte	0x03, 0x50
        /*001a*/ 	.short	0x0000


	//----- nvinfo : EIATTR_MAXREG_COUNT
	.align		4
        /*001c*/ 	.byte	0x03, 0x1b
        /*001e*/ 	.short	0x00a8


	//----- nvinfo : EIATTR_NUM_BARRIERS
	.align		4
        /*0020*/ 	.byte	0x02, 0x4c
        /*0022*/ 	.byte	0x10
	.zero		1


	//----- nvinfo : EIATTR_EXTERNS
	.align		4
        /*0024*/ 	.byte	0x04, 0x0f
        /*0026*/ 	.short	(.L_114 - .L_113)


	//   ....[0]....
	.align		4
.L_113:
        /*0028*/ 	.word	index@(__assertfail)


	//----- nvinfo : EIATTR_ANNOTATIONS
	.align		4
.L_114:
        /*002c*/ 	.byte	0x04, 0x55
        /*002e*/ 	.short	(.L_116 - .L_115)


	//   ....[0]....
.L_115:
        /* <DEDUP_REMOVED lines=34> */
        /*0244*/ 	.byte	0xf0, 0x28, 0x01, 0x00, 0x01, 0x00, 0x00, 0x00, 0x40, 0x29, 0x01, 0x00


	//----- nvinfo : EIATTR_MERCURY_ISA_VERSION
	.align		4
.L_116:
        /*0250*/ 	.byte	0x03, 0x5f
        /*0252*/ 	.short	0x0101


	//----- nvinfo : EIATTR_INT_WARP_WIDE_INSTR_OFFSETS
	.align		4
        /*0254*/ 	.byte	0x04, 0x31
        /*0256*/ 	.short	(.L_118 - .L_117)


	//   ....[0]....
.L_117:
        /*0258*/ 	.word	0x00000120


	//   ....[1]....
        /*025c*/ 	.word	0x000001c0


	//   ....[2]....
        /*0260*/ 	.word	0x00000230


	//----- nvinfo : EIATTR_COOP_GROUP_MASK_REGIDS
	.align		4
.L_118:
        /*0264*/ 	.byte	0x04, 0x29
        /*0266*/ 	.short	(.L_120 - .L_119)


	//   ....[0]....
.L_119:
        /*0268*/ 	.word	0xffffffff


	//   ....[1]....
        /*026c*/ 	.word	0xffffffff


	//   ....[2]....
        /*0270*/ 	.word	0xffffffff


	//   ....[3]....
        /*0274*/ 	.word	0xffffffff


	//   ....[4]....
        /*0278*/ 	.word	0xffffffff


	//   ....[5]....
        /*027c*/ 	.word	0xffffffff


	//   ....[6]....
        /*0280*/ 	.word	0xffffffff


	//   ....[7]....
        /*0284*/ 	.word	0xffffffff


	//   ....[8]....
        /*0288*/ 	.word	0xffffffff


	//   ....[9]....
        /*028c*/ 	.word	0xffffffff


	//   ....[10]....
        /*0290*/ 	.word	0xffffffff


	//   ....[11]....
        /*0294*/ 	.word	0xffffffff


	//   ....[12]....
        /*0298*/ 	.word	0xffffffff


	//   ....[13]....
        /*029c*/ 	.word	0xffffffff


	//   ....[14]....
        /*02a0*/ 	.word	0xffffffff


	//   ....[15]....
        /*02a4*/ 	.word	0xffffffff


	//   ....[16]....
        /*02a8*/ 	.word	0xffffffff


	//   ....[17]....
        /*02ac*/ 	.word	0xffffffff


	//   ....[18]....
        /*02b0*/ 	.word	0xffffffff


	//   ....[19]....
        /*02b4*/ 	.word	0xffffffff


	//   ....[20]....
        /*02b8*/ 	.word	0xffffffff


	//   ....[21]....
        /*02bc*/ 	.word	0xffffffff


	//   ....[22]....
        /*02c0*/ 	.word	0xffffffff


	//   ....[23]....
        /*02c4*/ 	.word	0xffffffff


	//   ....[24]....
        /*02c8*/ 	.word	0xffffffff


	//   ....[25]....
        /*02cc*/ 	.word	0xffffffff


	//   ....[26]....
        /*02d0*/ 	.word	0xffffffff


	//   ....[27]....
        /*02d4*/ 	.word	0xffffffff


	//   ....[28]....
        /*02d8*/ 	.word	0xffffffff


	//   ....[29]....
        /*02dc*/ 	.word	0xffffffff


	//   ....[30]....
        /*02e0*/ 	.word	0xffffffff


	//   ....[31]....
        /*02e4*/ 	.word	0xffffffff


	//   ....[32]....
        /*02e8*/ 	.word	0xffffffff


	//   ....[33]....
        /*02ec*/ 	.word	0xffffffff


	//   ....[34]....
        /*02f0*/ 	.word	0xffffffff


	//   ....[35]....
        /*02f4*/ 	.word	0xffffffff


	//   ....[36]....
        /*02f8*/ 	.word	0xffffffff


	//   ....[37]....
        /*02fc*/ 	.word	0xffffffff


	//   ....[38]....
        /*0300*/ 	.word	0xffffffff


	//   ....[39]....
        /*0304*/ 	.word	0xffffffff


	//   ....[40]....
        /*0308*/ 	.word	0xffffffff


	//   ....[41]....
        /*030c*/ 	.word	0xffffffff


	//   ....[42]....
        /*0310*/ 	.word	0xffffffff


	//   ....[43]....
        /*0314*/ 	.word	0xffffffff


	//   ....[44]....
        /*0318*/ 	.word	0xffffffff


	//   ....[45]....
        /*031c*/ 	.word	0xffffffff


	//   ....[46]....
        /*0320*/ 	.word	0xffffffff


	//   ....[47]....
        /*0324*/ 	.word	0xffffffff


	//   ....[48]....
        /*0328*/ 	.word	0xffffffff


	//   ....[49]....
        /*032c*/ 	.word	0xffffffff


	//   ....[50]....
        /*0330*/ 	.word	0xffffffff


	//   ....[51]....
        /*0334*/ 	.word	0x0500000f


	//   ....[52]....
        /*0338*/ 	.word	0x0500000f


	//   ....[53]....
        /*033c*/ 	.word	0x0500000f


	//   ....[54]....
        /*0340*/ 	.word	0x0500000f


	//   ....[55]....
        /*0344*/ 	.word	0x0500000f


	//   ....[56]....
        /*0348*/ 	.word	0x0500000f


	//   ....[57]....
        /*034c*/ 	.word	0x0500000f


	//   ....[58]....
        /*0350*/ 	.word	0x0500000f


	//   ....[59]....
        /*0354*/ 	.word	0x0500000f


	//   ....[60]....
        /*0358*/ 	.word	0x0500000f


	//   ....[61]....
        /*035c*/ 	.word	0x0500000f


	//   ....[62]....
        /*0360*/ 	.word	0x0500000f


	//   ....[63]....
        /*0364*/ 	.word	0x0500000f


	//   ....[64]....
        /*0368*/ 	.word	0x0500000f


	//   ....[65]....
        /*036c*/ 	.word	0x0500000f


	//   ....[66]....
        /*0370*/ 	.word	0x0500000f


	//   ....[67]....
        /*0374*/ 	.word	0x0500000f


	//   ....[68]....
        /*0378*/ 	.word	0x0500000f


	//----- nvinfo : EIATTR_COOP_GROUP_INSTR_OFFSETS
	.align		4
.L_120:
        /*037c*/ 	.byte	0x04, 0x28
        /*037e*/ 	.short	(.L_122 - .L_121)


	//   ....[0]....
.L_121:
        /*0380*/ 	.word	0x00000060


	//   ....[1]....
        /*0384*/ 	.word	0x00000130


	//   ....[2]....
        /*0388*/ 	.word	0x000001d0


	//   ....[3]....
        /*038c*/ 	.word	0x000003b0


	//   ....[4]....
        /*0390*/ 	.word	0x000005e0


	//   ....[5]....
        /*0394*/ 	.word	0x00000810


	//   ....[6]....
        /*0398*/ 	.word	0x00000aa0


	//   ....[7]....
        /*039c*/ 	.word	0x00000dd0


	//   ....[8]....
        /*03a0*/ 	.word	0x000012c0


	//   ....[9]....
        /*03a4*/ 	.word	0x00005660


	//   ....[10]....
        /*03a8*/ 	.word	0x00005700


	//   ....[11]....
        /*03ac*/ 	.word	0x00005a00


	//   ....[12]....
        /*03b0*/ 	.word	0x00005bd0


	//   ....[13]....
        /*03b4*/ 	.word	0x0000ac80


	//   ....[14]....
        /*03b8*/ 	.word	0x0000acb0


	//   ....[15]....
        /*03bc*/ 	.word	0x0000acf0


	//   ....[16]....
        /*03c0*/ 	.word	0x0000ad00


	//   ....[17]....
        /*03c4*/ 	.word	0x0000c780


	//   ....[18]....
        /*03c8*/ 	.word	0x0000c7b0


	//   ....[19]....
        /*03cc*/ 	.word	0x0000c850


	//   ....[20]....
        /*03d0*/ 	.word	0x0000c8b0


	//   ....[21]....
        /*03d4*/ 	.word	0x0000db40


	//   ....[22]....
        /*03d8*/ 	.word	0x0000db70


	//   ....[23]....
        /*03dc*/ 	.word	0x0000dba0


	//   ....[24]....
        /*03e0*/ 	.word	0x0000dbd0


	//   ....[25]....
        /*03e4*/ 	.word	0x0000e210


	//   ....[26]....
        /*03e8*/ 	.word	0x0000e250


	//   ....[27]....
        /*03ec*/ 	.word	0x0000e320


	//   ....[28]....
        /*03f0*/ 	.word	0x0000e340


	//   ....[29]....
        /*03f4*/ 	.word	0x0000e400


	//   ....[30]....
        /*03f8*/ 	.word	0x0000e420


	//   ....[31]....
        /*03fc*/ 	.word	0x0000e4f0


	//   ....[32]....
        /*0400*/ 	.word	0x0000e530


	//   ....[33]....
        /*0404*/ 	.word	0x0000f020


	//   ....[34]....
        /*0408*/ 	.word	0x0000faf0


	//   ....[35]....
        /*040c*/ 	.word	0x0000fb20


	//   ....[36]....
        /*0410*/ 	.word	0x0000fbf0


	//   ....[37]....
        /*0414*/ 	.word	0x0000fc00


	//   ....[38]....
        /*0418*/ 	.word	0x0000fc90


	//   ....[39]....
        /*041c*/ 	.word	0x0000fca0


	//   ....[40]....
        /*0420*/ 	.word	0x0000fd30


	//   ....[41]....
        /*0424*/ 	.word	0x0000fd40


	//   ....[42]....
        /*0428*/ 	.word	0x0000fdd0


	//   ....[43]....
        /*042c*/ 	.word	0x0000fde0


	//   ....[44]....
        /*0430*/ 	.word	0x0000fe70


	//   ....[45]....
        /*0434*/ 	.word	0x0000fe80


	//   ....[46]....
        /*0438*/ 	.word	0x0000ff10


	//   ....[47]....
        /*043c*/ 	.word	0x0000ff20


	//   ....[48]....
        /*0440*/ 	.word	0x0000ff30


	//   ....[49]....
        /*0444*/ 	.word	0x0000ff80


	//   ....[50]....
        /*0448*/ 	.word	0x00012870


	//   ....[51]....
        /*044c*/ 	.word	0x00012d70


	//   ....[52]....
        /*0450*/ 	.word	0x00012ee0


	//   ....[53]....
        /*0454*/ 	.word	0x00012f40


	//   ....[54]....
        /*0458*/ 	.word	0x000130c0


	//   ....[55]....
        /*045c*/ 	.word	0x00013110


	//   ....[56]....
        /*0460*/ 	.word	0x00013230


	//   ....[57]....
        /*0464*/ 	.word	0x00013280


	//   ....[58]....
        /*0468*/ 	.word	0x000133a0


	//   ....[59]....
        /*046c*/ 	.word	0x000133f0


	//   ....[60]....
        /*0470*/ 	.word	0x00013510


	//   ....[61]....
        /*0474*/ 	.word	0x00013560


	//   ....[62]....
        /*0478*/ 	.word	0x00013680


	//   ....[63]....
        /*047c*/ 	.word	0x000136d0


	//   ....[64]....
        /*0480*/ 	.word	0x000137f0


	//   ....[65]....
        /*0484*/ 	.word	0x00013840


	//   ....[66]....
        /*0488*/ 	.word	0x00013940


	//   ....[67]....
        /*048c*/ 	.word	0x00013990


	//   ....[68]....
        /*0490*/ 	.word	0x00013d40


	//----- nvinfo : EIATTR_REG_RECONFIG
	.align		4
.L_122:
        /*0494*/ 	.byte	0x01, 0x54
	.zero		2


	//----- nvinfo : EIATTR_SYSCALL_OFFSETS
	.align		4
        /*0498*/ 	.byte	0x04, 0x46
        /*049a*/ 	.short	(.L_124 - .L_123)


	//   ....[0]....
.L_123:
        /*049c*/ 	.word	0x00001690


	//   ....[1]....
        /*04a0*/ 	.word	0x0000ec40


	//   ....[2]....
        /*04a4*/ 	.word	0x0000ed80


	//   ....[3]....
        /*04a8*/ 	.word	0x0000ee70


	//   ....[4]....
        /*04ac*/ 	.word	0x0000f6b0


	//----- nvinfo : EIATTR_MBARRIER_INSTR_OFFSETS
	.align		4
.L_124:
        /*04b0*/ 	.byte	0x04, 0x39
        /*04b2*/ 	.short	(.L_126 - .L_125)


	//   ....[0]....
.L_125:
        /*04b4*/ 	.word	0x00000250
        /*04b8*/ 	.word	0x000000ff
        /*04bc*/ 	.word	0x00034800
        /*04c0*/ 	.short	0x0100
        /*04c2*/ 	.byte	0x08
	.zero		1


	//   ....[1]....
        /*04c4*/ 	.word	0x00000260
        /*04c8*/ 	.word	0x000000ff
        /*04cc*/ 	.word	0x00034820
        /*04d0*/ 	.short	0x0100
        /*04d2*/ 	.byte	0x08
	.zero		1


	//   ....[2]....
        /*04d4*/ 	.word	0x00000350
        /*04d8*/ 	.word	0x000000ff
        /*04dc*/ 	.word	0x00034830
        /*04e0*/ 	.short	0x0100
        /*04e2*/ 	.byte	0x08
	.zero		1


	//   ....[3]....
        /*04e4*/ 	.word	0x00000360
        /*04e8*/ 	.word	0x000000ff
        /*04ec*/ 	.word	0x00034840
        /*04f0*/ 	.short	0x0100
        /*04f2*/ 	.byte	0x08
	.zero		1


	//   ....[4]....
        /*04f4*/ 	.word	0x00000370
        /*04f8*/ 	.word	0x000000ff
        /*04fc*/ 	.word	0x00034838
        /*0500*/ 	.short	0x0100
        /*0502*/ 	.byte	0x08
	.zero		1


	//   ....[5]....
        /*0504*/ 	.word	0x00000380
        /*0508*/ 	.word	0x000000ff
        /*050c*/ 	.word	0x00034848
        /*0510*/ 	.short	0x0100
        /*0512*/ 	.byte	0x08
	.zero		1


	//   ....[6]....
        /*0514*/ 	.word	0x00000590
        /*0518*/ 	.word	0x000000ff
        /*051c*/ 	.word	0x00034850
        /*0520*/ 	.short	0x0100
        /*0522*/ 	.byte	0x08
	.zero		1


	//   ....[7]....
        /*0524*/ 	.word	0x000005a0
        /*0528*/ 	.word	0x000000ff
        /*052c*/ 	.word	0x00034860
        /*0530*/ 	.short	0x0100
        /*0532*/ 	.byte	0x08
	.zero		1


	//   ....[8]....
        /*0534*/ 	.word	0x000005b0
        /*0538*/ 	.word	0x000000ff
        /*053c*/ 	.word	0x00034858
        /*0540*/ 	.short	0x0100
        /*0542*/ 	.byte	0x08
	.zero		1


	//   ....[9]....
        /*0544*/ 	.word	0x000005c0
        /*0548*/ 	.word	0x000000ff
        /*054c*/ 	.word	0x00034868
        /*0550*/ 	.short	0x0100
        /*0552*/ 	.byte	0x08
	.zero		1


	//   ....[10]....
        /*0554*/ 	.word	0x000007c0
        /*0558*/ 	.word	0x000000ff
        /*055c*/ 	.word	0x00034870
        /*0560*/ 	.short	0x0100
        /*0562*/ 	.byte	0x08
	.zero		1


	//   ....[11]....
        /*0564*/ 	.word	0x000007d0
        /*0568*/ 	.word	0x000000ff
        /*056c*/ 	.word	0x00034880
        /*0570*/ 	.short	0x0100
        /*0572*/ 	.byte	0x08
	.zero		1


	//   ....[12]....
        /*0574*/ 	.word	0x000007e0
        /*0578*/ 	.word	0x000000ff
        /*057c*/ 	.word	0x00034878
        /*0580*/ 	.short	0x0100
        /*0582*/ 	.byte	0x08
	.zero		1


	//   ....[13]....
        /*0584*/ 	.word	0x000007f0
        /*0588*/ 	.word	0x000000ff
        /*058c*/ 	.word	0x00034888
        /*0590*/ 	.short	0x0100
        /*0592*/ 	.byte	0x08
	.zero		1


	//   ....[14]....
        /*0594*/ 	.word	0x00000a50
        /*0598*/ 	.word	0x000000ff
        /*059c*/ 	.word	0x00034890
        /*05a0*/ 	.short	0x0100
        /*05a2*/ 	.byte	0x08
	.zero		1


	//   ....[15]....
        /*05a4*/ 	.word	0x00000a60
        /*05a8*/ 	.word	0x000000ff
        /*05ac*/ 	.word	0x000348a0
        /*05b0*/ 	.short	0x0100
        /*05b2*/ 	.byte	0x08
	.zero		1


	//   ....[16]....
        /*05b4*/ 	.word	0x00000a70
        /*05b8*/ 	.word	0x000000ff
        /*05bc*/ 	.word	0x00034898
        /*05c0*/ 	.short	0x0100
        /*05c2*/ 	.byte	0x08
	.zero		1


	//   ....[17]....
        /*05c4*/ 	.word	0x00000a80
        /*05c8*/ 	.word	0x000000ff
        /*05cc*/ 	.word	0x000348a8
        /*05d0*/ 	.short	0x0100
        /*05d2*/ 	.byte	0x08
	.zero		1


	//   ....[18]....
        /*05d4*/ 	.word	0x00000d30
        /*05d8*/ 	.word	0x000000ff
        /*05dc*/ 	.word	0x000348b0
        /*05e0*/ 	.short	0x0100
        /*05e2*/ 	.byte	0x08
	.zero		1


	//   ....[19]....
        /*05e4*/ 	.word	0x00000d40
        /*05e8*/ 	.word	0x000000ff
        /*05ec*/ 	.word	0x000348c0
        /*05f0*/ 	.short	0x0100
        /*05f2*/ 	.byte	0x08
	.zero		1


	//   ....[20]....
        /*05f4*/ 	.word	0x00000d50
        /*05f8*/ 	.word	0x000000ff
        /*05fc*/ 	.word	0x000348b8
        /*0600*/ 	.short	0x0100
        /*0602*/ 	.byte	0x08
	.zero		1


	//   ....[21]....
        /*0604*/ 	.word	0x00000d60
        /*0608*/ 	.word	0x000000ff
        /*060c*/ 	.word	0x000348c8
        /*0610*/ 	.short	0x0100
        /*0612*/ 	.byte	0x08
	.zero		1


	//   ....[22]....
        /*0614*/ 	.word	0x000016e0
        /*0618*/ 	.word	0x000000ff
        /*061c*/ 	.word	0x00034800
        /*0620*/ 	.short	0x010a
        /*0622*/ 	.byte	0x04
	.zero		1


	//   ....[23]....
        /*0624*/ 	.word	0x00001780
        /*0628*/ 	.word	0x00000003
        /*062c*/ 	.word	0x00034830
        /*0630*/ 	.short	0x010a
        /*0632*/ 	.byte	0x3f
	.zero		1


	//   ....[24]....
        /*0634*/ 	.word	0x000017c0
        /*0638*/ 	.word	0x00000003
        /*063c*/ 	.word	0x00034830
        /*0640*/ 	.short	0x010a
        /*0642*/ 	.byte	0x3f
	.zero		1


	//   ....[25]....
        /*0644*/ 	.word	0x00005f20
        /*0648*/ 	.word	0x00000003
        /*064c*/ 	.word	0x00000000
        /*0650*/ 	.short	0x0101
        /*0652*/ 	.byte	0x3f
	.zero		1


	//   ....[26]....
        /*0654*/ 	.word	0x00007050
        /*0658*/ 	.word	0x000000ff
        /*065c*/ 	.word	0x00034830
        /*0660*/ 	.short	0x010a
        /*0662*/ 	.byte	0x06
	.zero		1


	//   ....[27]....
        /*0664*/ 	.word	0x00007090
        /*0668*/ 	.word	0x000000ff
        /*066c*/ 	.word	0x00034830
        /*0670*/ 	.short	0x010a
        /*0672*/ 	.byte	0x06
	.zero		1


	//   ....[28]....
        /*0674*/ 	.word	0x00009770
        /*0678*/ 	.word	0x000000ff
        /*067c*/ 	.word	0x00034850
        /*0680*/ 	.short	0x010a
        /*0682*/ 	.byte	0x06
	.zero		1


	//   ....[29]....
        /*0684*/ 	.word	0x000097b0
        /*0688*/ 	.word	0x000000ff
        /*068c*/ 	.word	0x00034850
        /*0690*/ 	.short	0x010a
        /*0692*/ 	.byte	0x06
	.zero		1


	//   ....[30]....
        /*0694*/ 	.word	0x0000bdd0
        /*0698*/ 	.word	0x00000003
        /*069c*/ 	.word	0x00000000
        /*06a0*/ 	.short	0x0101
        /*06a2*/ 	.byte	0x3f
	.zero		1


	//   ....[31]....
        /*06a4*/ 	.word	0x0000c090
        /*06a8*/ 	.word	0x00000066
        /*06ac*/ 	.word	0x00000000
        /*06b0*/ 	.short	0x0101
        /*06b2*/ 	.byte	0x3f
	.zero		1


	//   ....[32]....
        /*06b4*/ 	.word	0x0000c6f0
        /*06b8*/ 	.word	0x000000ff
        /*06bc*/ 	.word	0x00034850
        /*06c0*/ 	.short	0x010a
        /*06c2*/ 	.byte	0x07
	.zero		1


	//   ....[33]....
        /*06c4*/ 	.word	0x0000c730
        /*06c8*/ 	.word	0x000000ff
        /*06cc*/ 	.word	0x00034850
        /*06d0*/ 	.short	0x010a
        /*06d2*/ 	.byte	0x07
	.zero		1


	//   ....[34]....
        /*06d4*/ 	.word	0x0000d070
        /*06d8*/ 	.word	0x0000000a
        /*06dc*/ 	.word	0x00000000
        /*06e0*/ 	.short	0x0101
        /*06e2*/ 	.byte	0x3f
	.zero		1


	//   ....[35]....
        /*06e4*/ 	.word	0x0000e1c0
        /*06e8*/ 	.word	0x000000ff
        /*06ec*/ 	.word	0x00000000
        /*06f0*/ 	.short	0x0101
        /*06f2*/ 	.byte	0x05
	.zero		1


	//   ....[36]....
        /*06f4*/ 	.word	0x0000e240
        /*06f8*/ 	.word	0x000000ff
        /*06fc*/ 	.word	0x00000000
        /*0700*/ 	.short	0x0101
        /*0702*/ 	.byte	0x04
	.zero		1


	//   ....[37]....
        /*0704*/ 	.word	0x0000f240
        /*0708*/ 	.word	0x00000002
        /*070c*/ 	.word	0x00034840
        /*0710*/ 	.short	0x010a
        /*0712*/ 	.byte	0x3f
	.zero		1


	//   ....[38]....
        /*0714*/ 	.word	0x00010090
        /*0718*/ 	.word	0x000000ff
        /*071c*/ 	.word	0x00034800
        /*0720*/ 	.short	0x0107
        /*0722*/ 	.byte	0x24
	.zero		1


	//   ....[39]....
        /*0724*/ 	.word	0x00010100
        /*0728*/ 	.word	0x000000ff
        /*072c*/ 	.word	0x00034800
        /*0730*/ 	.short	0x0101
        /*0732*/ 	.byte	0x24
	.zero		1


	//   ....[40]....
        /*0734*/ 	.word	0x00010120
        /*0738*/ 	.word	0x000000ff
        /*073c*/ 	.word	0x00034820
        /*0740*/ 	.short	0x010a
        /*0742*/ 	.byte	0x24
	.zero		1


	//   ....[41]....
        /*0744*/ 	.word	0x00010440
        /*0748*/ 	.word	0x00000003
        /*074c*/ 	.word	0x00034840
        /*0750*/ 	.short	0x010a
        /*0752*/ 	.byte	0x3f
	.zero		1


	//   ....[42]....
        /*0754*/ 	.word	0x00010880
        /*0758*/ 	.word	0x00000002
        /*075c*/ 	.word	0x00034860
        /*0760*/ 	.short	0x010a
        /*0762*/ 	.byte	0x3f
	.zero		1


	//   ....[43]....
        /*0764*/ 	.word	0x00010f50
        /*0768*/ 	.word	0x00000003
        /*076c*/ 	.word	0x00034840
        /*0770*/ 	.short	0x010a
        /*0772*/ 	.byte	0x3f
	.zero		1


	//   ....[44]....
        /*0774*/ 	.word	0x00011390
        /*0778*/ 	.word	0x00000002
        /*077c*/ 	.word	0x00034860
        /*0780*/ 	.short	0x010a
        /*0782*/ 	.byte	0x3f
	.zero		1


	//   ....[45]....
        /*0784*/ 	.word	0x000119c0
        /*0788*/ 	.word	0x00000003
        /*078c*/ 	.word	0x00034840
        /*0790*/ 	.short	0x010a
        /*0792*/ 	.byte	0x3f
	.zero		1


	//   ....[46]....
        /*0794*/ 	.word	0x00011df0
        /*0798*/ 	.word	0x00000002
        /*079c*/ 	.word	0x00034860
        /*07a0*/ 	.short	0x010a
        /*07a2*/ 	.byte	0x3f
	.zero		1


	//   ....[47]....
        /*07a4*/ 	.word	0x00012290
        /*07a8*/ 	.word	0x00000000
        /*07ac*/ 	.word	0x00034860
        /*07b0*/ 	.short	0x010a
        /*07b2*/ 	.byte	0x3f
	.zero		1


	//   ....[48]....
        /*07b4*/ 	.word	0x000127f0
        /*07b8*/ 	.word	0x00000000
        /*07bc*/ 	.word	0x00034820
        /*07c0*/ 	.short	0x010a
        /*07c2*/ 	.byte	0x3f
	.zero		1


	//   ....[49]....
        /*07c4*/ 	.word	0x000129e0
        /*07c8*/ 	.word	0x00000006
        /*07cc*/ 	.word	0x00000000
        /*07d0*/ 	.short	0x010a
        /*07d2*/ 	.byte	0x3f
	.zero		1


	//   ....[50]....
        /*07d4*/ 	.word	0x00012a10
        /*07d8*/ 	.word	0x00000007
        /*07dc*/ 	.word	0x00000000
        /*07e0*/ 	.short	0x010a
        /*07e2*/ 	.byte	0x3f
	.zero		1


	//   ....[51]....
        /*07e4*/ 	.word	0x00012a70
        /*07e8*/ 	.word	0x00000004
        /*07ec*/ 	.word	0x00000000
        /*07f0*/ 	.short	0x010a
        /*07f2*/ 	.byte	0x3f
	.zero		1


	//   ....[52]....
        /*07f4*/ 	.word	0x00012aa0
        /*07f8*/ 	.word	0x00000003
        /*07fc*/ 	.word	0x00000000
        /*0800*/ 	.short	0x010a
        /*0802*/ 	.byte	0x3f
	.zero		1


	//   ....[53]....
        /*0804*/ 	.word	0x00012b20
        /*0808*/ 	.word	0x00000003
        /*080c*/ 	.word	0x00034800
        /*0810*/ 	.short	0x010a
        /*0812*/ 	.byte	0x3f
	.zero		1


	//   ....[54]....
        /*0814*/ 	.word	0x00012b70
        /*0818*/ 	.word	0x00000003
        /*081c*/ 	.word	0x00034830
        /*0820*/ 	.short	0x010a
        /*0822*/ 	.byte	0x3f
	.zero		1


	//   ....[55]....
        /*0824*/ 	.word	0x00012bd0
        /*0828*/ 	.word	0x00000014
        /*082c*/ 	.word	0x00034830
        /*0830*/ 	.short	0x010a
        /*0832*/ 	.byte	0x3f
	.zero		1


	//   ....[56]....
        /*0834*/ 	.word	0x00012c30
        /*0838*/ 	.word	0x0000000f
        /*083c*/ 	.word	0x00034850
        /*0840*/ 	.short	0x010a
        /*0842*/ 	.byte	0x3f
	.zero		1


	//   ....[57]....
        /*0844*/ 	.word	0x00012c90
        /*0848*/ 	.word	0x00000005
        /*084c*/ 	.word	0x00034850
        /*0850*/ 	.short	0x010a
        /*0852*/ 	.byte	0x3f
	.zero		1


	//   ....[58]....
        /*0854*/ 	.word	0x00012e30
        /*0858*/ 	.word	0x00000002
        /*085c*/ 	.word	0x00034840
        /*0860*/ 	.short	0x010a
        /*0862*/ 	.byte	0x3f
	.zero		1


	//   ....[59]....
        /*0864*/ 	.word	0x000139e0
        /*0868*/ 	.word	0x00000003
        /*086c*/ 	.word	0x00034820
        /*0870*/ 	.short	0x010a
        /*0872*/ 	.byte	0x3f
	.zero		1


	//   ....[60]....
        /*0874*/ 	.word	0x00013a30
        /*0878*/ 	.word	0x00000003
        /*087c*/ 	.word	0x00034840
        /*0880*/ 	.short	0x010a
        /*0882*/ 	.byte	0x3f
	.zero		1


	//   ....[61]....
        /*0884*/ 	.word	0x00013a80
        /*0888*/ 	.word	0x00000002
        /*088c*/ 	.word	0x00034860
        /*0890*/ 	.short	0x010a
        /*0892*/ 	.byte	0x3f
	.zero		1


	//   ....[62]....
        /*0894*/ 	.word	0x00013ad0
        /*0898*/ 	.word	0x00000003
        /*089c*/ 	.word	0x00034840
        /*08a0*/ 	.short	0x010a
        /*08a2*/ 	.byte	0x3f
	.zero		1


	//   ....[63]....
        /*08a4*/ 	.word	0x00013b20
        /*08a8*/ 	.word	0x00000002
        /*08ac*/ 	.word	0x00034860
        /*08b0*/ 	.short	0x010a
        /*08b2*/ 	.byte	0x3f
	.zero		1


	//   ....[64]....
        /*08b4*/ 	.word	0x00013b70
        /*08b8*/ 	.word	0x00000003
        /*08bc*/ 	.word	0x00034840
        /*08c0*/ 	.short	0x010a
        /*08c2*/ 	.byte	0x3f
	.zero		1


	//   ....[65]....
        /*08c4*/ 	.word	0x00013bc0
        /*08c8*/ 	.word	0x00000002
        /*08cc*/ 	.word	0x00034860
        /*08d0*/ 	.short	0x010a
        /*08d2*/ 	.byte	0x3f
	.zero		1


	//   ....[66]....
        /*08d4*/ 	.word	0x00013c10
        /*08d8*/ 	.word	0x00000000
        /*08dc*/ 	.word	0x00034860
        /*08e0*/ 	.short	0x010a
        /*08e2*/ 	.byte	0x3f
	.zero		1


	//   ....[67]....
        /*08e4*/ 	.word	0x00013c60
        /*08e8*/ 	.word	0x00000000
        /*08ec*/ 	.word	0x00034820
        /*08f0*/ 	.short	0x010a
        /*08f2*/ 	.byte	0x3f
	.zero		1


	//   ....[68]....
        /*08f4*/ 	.word	0x00013e00
        /*08f8*/ 	.word	0x00000006
        /*08fc*/ 	.word	0x00000000
        /*0900*/ 	.short	0x010a
        /*0902*/ 	.byte	0x3f
	.zero		1


	//   ....[69]....
        /*0904*/ 	.word	0x00013e50
        /*0908*/ 	.word	0x00000007
        /*090c*/ 	.word	0x00000000
        /*0910*/ 	.short	0x010a
        /*0912*/ 	.byte	0x3f
	.zero		1


	//   ....[70]....
        /*0914*/ 	.word	0x00013ea0
        /*0918*/ 	.word	0x00000004
        /*091c*/ 	.word	0x00000000
        /*0920*/ 	.short	0x010a
        /*0922*/ 	.byte	0x3f
	.zero		1


	//----- nvinfo : EIATTR_NUM_MBARRIERS
	.align		4
.L_126:
        /*0924*/ 	.byte	0x03, 0x38
        /*0926*/ 	.short	0x0016


	//----- nvinfo : EIATTR_EXIT_INSTR_OFFSETS
	.align		4
        /*0928*/ 	.byte	0x04, 0x1c
        /*092a*/ 	.short	(.L_128 - .L_127)


	//   ....[0]....
.L_127:
        /*092c*/ 	.word	0x00000f20


	//   ....[1]....
        /*0930*/ 	.word	0x0000e630


	//   ....[2]....
        /*0934*/ 	.word	0x00012af0


	//----- nvinfo : EIATTR_MAX_THREADS
	.align		4
.L_128:
        /*0938*/ 	.byte	0x04, 0x05
        /*093a*/ 	.short	(.L_130 - .L_129)
.L_129:
        /*093c*/ 	.word	0x00000180
        /*0940*/ 	.word	0x00000001
        /*0944*/ 	.word	0x00000001


	//----- nvinfo : EIATTR_CRS_STACK_SIZE
	.align		4
.L_130:
        /*0948*/ 	.byte	0x04, 0x1e
        /*094a*/ 	.short	(.L_132 - .L_131)
.L_131:
        /*094c*/ 	.word	0x00000000


	//----- nvinfo : EIATTR_CBANK_PARAM_SIZE
	.align		4
.L_132:
        /*0950*/ 	.byte	0x03, 0x19
        /*0952*/ 	.short	0x0a70


	//----- nvinfo : EIATTR_PARAM_CBANK
	.align		4
        /*0954*/ 	.byte	0x04, 0x0a
        /*0956*/ 	.short	(.L_134 - .L_133)
	.align		4
.L_133:
        /*0958*/ 	.word	index@(.nv.constant0._ZN7cutlass13device_kernelIN5flash11enable_sm90INS1_16FlashAttnFwdSm90INS1_25CollectiveMainloopFwdSm90ILi2EN4cute5tupleIJNS5_1CILi2EEENS7_ILi1EEES9_EEENS6_IJNS7_ILi128EEENS7_ILi176EEESB_EEELi128ENS_6half_tEfNS_4arch4Sm90ELb0ELb0ELb1ELb0ELb0ELb0ELb0ELb1ELb1ELb1ELb0ELb0EEENS1_21CollectiveEpilogueFwdINS6_IJSB_SB_SC_EEESA_SE_SG_Li256ELb0ELb1ELb0ELb0EEENS1_29StaticPersistentTileSchedulerILb0EEEEEEEEEvNT_6ParamsE)
        /*095c*/ 	.short	0x0210
        /*095e*/ 	.short	0x0a70


	//----- nvinfo : EIATTR_SW_WAR
	.align		4
.L_134:
        /*0960*/ 	.byte	0x04, 0x36
        /*0962*/ 	.short	(.L_136 - .L_135)
.L_135:
        /*0964*/ 	.word	0x00000008
.L_136:


//--------------------- .nv.info._ZN7cutlass13device_kernelIN5flash11enable_sm90INS1_16FlashAttnFwdSm90INS1_25CollectiveMainloopFwdSm90ILi2EN4cute5tupleIJNS5_1CILi1EEES8_S8_EEENS6_IJNS7_ILi128EEENS7_ILi176EEESA_EEELi128ENS_6half_tEfNS_4arch4Sm90ELb0ELb0ELb1ELb1ELb0ELb0ELb0ELb1ELb1ELb1ELb0ELb0EEENS1_21CollectiveEpilogueFwdINS6_IJSA_SA_SB_EEES9_SD_SF_Li256ELb1ELb1ELb0ELb0EEENS1_36VarlenDynamicPersistentTileSchedulerILi128ELi176ELi256ELi128ELb0ELb1ELb1ELb0ELb1ELb1EEEEEEEEEvNT_6ParamsE --------------------------
	.section	.nv.info._ZN7cutlass13device_kernelIN5flash11enable_sm90INS1_16FlashAttnFwdSm90INS1_25CollectiveMainloopFwdSm90ILi2EN4cute5tupleIJNS5_1CILi1EEES8_S8_EEENS6_IJNS7_ILi128EEENS7_ILi176EEESA_EEELi128ENS_6half_tEfNS_4arch4Sm90ELb0ELb0ELb1ELb1ELb0ELb0ELb0ELb1ELb1ELb1ELb0ELb0EEENS1_21CollectiveEpilogueFwdINS6_IJSA_SA_SB_EEES9_SD_SF_Li256ELb1ELb1ELb0ELb0EEENS1_36VarlenDynamicPersistentTileSchedulerILi128ELi176ELi256ELi128ELb0ELb1ELb1ELb0ELb1ELb1EEEEEEEEEvNT_6ParamsE,"",@"SHT_CUDA_INFO"
	.sectionflags	@""
	.align	4


	//----- nvinfo : EIATTR_CUDA_API_VERSION
	.align		4
        /*0000*/ 	.byte	0x04, 0x37
        /*0002*/ 	.short	(.L_138 - .L_137)
.L_137:
        /*0004*/ 	.word	0x00000082


	//----- nvinfo : EIATTR_KPARAM_INFO
	.align		4
.L_138:
        /*0008*/ 	.byte	0x04, 0x17
        /*000a*/ 	.short	(.L_140 - .L_139)
.L_139:
        /*000c*/ 	.word	0x00000000
        /*0010*/ 	.short	0x0000
        /*0012*/ 	.short	0x0070
        /*0014*/ 	.byte	0x00, 0xf0, 0x01, 0x2a


	//----- nvinfo : EIATTR_SPARSE_MMA_MASK
	.align		4
.L_140:
        /*0018*/ 	.byte	0x03, 0x50
        /*001a*/ 	.short	0x0000


	//----- nvinfo : EIATTR_MAXREG_COUNT
	.align		4
        /*001c*/ 	.byte	0x03, 0x1b
        /*001e*/ 	.short	0x00a8


	//----- nvinfo : EIATTR_NUM_BARRIERS
	.align		4
        /*0020*/ 	.byte	0x02, 0x4c
        /*0022*/ 	.byte	0x10
	.zero		1


	//----- nvinfo : EIATTR_EXTERNS
	.align		4
        /*0024*/ 	.byte	0x04, 0x0f
        /*0026*/ 	.short	(.L_142 - .L_141)


	//   ....[0]....
	.align		4
.L_141:
        /*0028*/ 	.word	index@(__assertfail)


	//----- nvinfo : EIATTR_ANNOTATIONS
	.align		4
.L_142:
        /*002c*/ 	.byte	0x04, 0x55
        /*002e*/ 	.short	(.L_144 - .L_143)


	//   ....[0]....
.L_143:
        /* <DEDUP_REMOVED lines=76> */


	//----- nvinfo : EIATTR_MERCURY_ISA_VERSION
	.align		4
.L_144:
        /*04e0*/ 	.byte	0x03, 0x5f
        /*04e2*/ 	.short	0x0101


	//----- nvinfo : EIATTR_UNUSED_LOAD_BYTE_OFFSET
	.align		4
        /*04e4*/ 	.byte	0x04, 0x44
        /*04e6*/ 	.short	(.L_146 - .L_145)


	//   ....[0]....
.L_145:
        /*04e8*/ 	.word	0x00000a20
        /*04ec*/ 	.word	0x0000fff0


	//   ....[1]....
        /*04f0*/ 	.word	0x0000d370
        /*04f4*/ 	.word	0x0000fff0


	//----- nvinfo : EIATTR_INT_WARP_WIDE_INSTR_OFFSETS
	.align		4
.L_146:
        /*04f8*/ 	.byte	0x04, 0x31
        /*04fa*/ 	.short	(.L_148 - .L_147)


	//   ....[0]....
.L_147:
        /*04fc*/ 	.word	0x00000120


	//   ....[1]....
        /*0500*/ 	.word	0x000001c0


	//   ....[2]....
        /*0504*/ 	.word	0x00000230


	//   ....[3]....
        /*0508*/ 	.word	0x00010490


	//   ....[4]....
        /*050c*/ 	.word	0x00010530


	//   ....[5]....
        /*0510*/ 	.word	0x00013de0


	//   ....[6]....
        /*0514*/ 	.word	0x00013e50


	//----- nvinfo : EIATTR_COOP_GROUP_MASK_REGIDS
	.align		4
.L_148:
        /*0518*/ 	.byte	0x04, 0x29
        /*051a*/ 	.short	(.L_150 - .L_149)


	//   ....[0]....
.L_149:
        /*051c*/ 	.word	0xffffffff


	//   ....[1]....
        /*0520*/ 	.word	0xffffffff


	//   ....[2]....
        /*0524*/ 	.word	0xffffffff


	//   ....[3]....
        /*0528*/ 	.word	0xffffffff


	//   ....[4]....
        /*052c*/ 	.word	0xffffffff


	//   ....[5]....
        /*0530*/ 	.word	0xffffffff


	//   ....[6]....
        /*0534*/ 	.word	0xffffffff


	//   ....[7]....
        /*0538*/ 	.word	0xffffffff


	//   ....[8]....
        /*053c*/ 	.word	0xffffffff


	//   ....[9]....
        /*0540*/ 	.word	0xffffffff


	//   ....[10]....
        /*0544*/ 	.word	0xffffffff


	//   ....[11]....
        /*0548*/ 	.word	0xffffffff


	//   ....[12]....
        /*054c*/ 	.word	0xffffffff


	//   ....[13]....
        /*0550*/ 	.word	0xffffffff


	//   ....[14]....
        /*0554*/ 	.word	0xffffffff


	//   ....[15]....
        /*0558*/ 	.word	0xffffffff


	//   ....[16]....
        /*055c*/ 	.word	0xffffffff


	//   ....[17]....
        /*0560*/ 	.word	0xffffffff


	//   ....[18]....
        /*0564*/ 	.word	0xffffffff


	//   ....[19]....
        /*0568*/ 	.word	0xffffffff


	//   ....[20]....
        /*056c*/ 	.word	0xffffffff


	//   ....[21]....
        /*0570*/ 	.word	0xffffffff


	//   ....[22]....
        /*0574*/ 	.word	0xffffffff


	//   ....[23]....
        /*0578*/ 	.word	0xffffffff


	//   ....[24]....
        /*057c*/ 	.word	0xffffffff


	//   ....[25]....
        /*0580*/ 	.word	0xffffffff


	//   ....[26]....
        /*0584*/ 	.word	0xffffffff


	//   ....[27]....
        /*0588*/ 	.word	0xffffffff


	//   ....[28]....
        /*058c*/ 	.word	0xffffffff


	//   ....[29]....
        /*0590*/ 	.word	0xffffffff


	//   ....[30]....
        /*0594*/ 	.word	0xffffffff


	//   ....[31]....
        /*0598*/ 	.word	0xffffffff


	//   ....[32]....
        /*059c*/ 	.word	0xffffffff


	//   ....[33]....
        /*05a0*/ 	.word	0xffffffff


	//   ....[34]....
        /*05a4*/ 	.word	0xffffffff


	//   ....[35]....
        /*05a8*/ 	.word	0xffffffff


	//   ....[36]....
        /*05ac*/ 	.word	0xffffffff


	//   ....[37]....
        /*05b0*/ 	.word	0xffffffff


	//   ....[38]....
        /*05b4*/ 	.word	0xffffffff


	//   ....[39]....
        /*05b8*/ 	.word	0xffffffff


	//   ....[40]....
        /*05bc*/ 	.word	0xffffffff


	//   ....[41]....
        /*05c0*/ 	.word	0xffffffff


	//   ....[42]....
        /*05c4*/ 	.word	0xffffffff


	//   ....[43]....
        /*05c8*/ 	.word	0xffffffff


	//   ....[44]....
        /*05cc*/ 	.word	0xffffffff


	//   ....[45]....
        /*05d0*/ 	.word	0xffffffff


	//   ....[46]....
        /*05d4*/ 	.word	0xffffffff


	//   ....[47]....
        /*05d8*/ 	.word	0xffffffff


	//   ....[48]....
        /*05dc*/ 	.word	0xffffffff


	//   ....[49]....
        /*05e0*/ 	.word	0xffffffff


	//   ....[50]....
        /*05e4*/ 	.word	0xffffffff


	//   ....[51]....
        /*05e8*/ 	.word	0xffffffff


	//   ....[52]....
        /*05ec*/ 	.word	0xffffffff


	//   ....[53]....
        /*05f0*/ 	.word	0xffffffff


	//   ....[54]....
        /*05f4*/ 	.word	0xffffffff


	//   ....[55]....
        /*05f8*/ 	.word	0xffffffff


	//   ....[56]....
        /*05fc*/ 	.word	0xffffffff


	//   ....[57]....
        /*0600*/ 	.word	0xffffffff


	//   ....[58]....
        /*0604*/ 	.word	0xffffffff


	//   ....[59]....
        /*0608*/ 	.word	0xffffffff


	//   ....[60]....
        /*060c*/ 	.word	0xffffffff


	//   ....[61]....
        /*0610*/ 	.word	0xffffffff


	//   ....[62]....
        /*0614*/ 	.word	0xffffffff


	//   ....[63]....
        /*0618*/ 	.word	0xffffffff


	//   ....[64]....
        /*061c*/ 	.word	0xffffffff


	//   ....[65]....
        /*0620*/ 	.word	0xffffffff


	//   ....[66]....
        /*0624*/ 	.word	0xffffffff


	//   ....[67]....
        /*0628*/ 	.word	0xffffffff


	//   ....[68]....
        /*062c*/ 	.word	0xffffffff


	//   ....[69]....
        /*0630*/ 	.word	0xffffffff


	//   ....[70]....
        /*0634*/ 	.word	0xffffffff


	//   ....[71]....
        /*0638*/ 	.word	0xffffffff


	//   ....[72]....
        /*063c*/ 	.word	0xffffffff


	//   ....[73]....
        /*0640*/ 	.word	0xffffffff


	//   ....[74]....
        /*0644*/ 	.word	0xffffffff


	//   ....[75]....
        /*0648*/ 	.word	0xffffffff


	//   ....[76]....
        /*064c*/ 	.word	0xffffffff


	//   ....[77]....
        /*0650*/ 	.word	0xffffffff


	//   ....[78]....
        /*0654*/ 	.word	0xffffffff


	//   ....[79]....
        /*0658*/ 	.word	0xffffffff


	//   ....[80]....
        /*065c*/ 	.word	0xffffffff


	//   ....[81]....
        /*0660*/ 	.word	0xffffffff


	//   ....[82]....
        /*0664*/ 	.word	0xffffffff


	//   ....[83]....
        /*0668*/ 	.word	0xffffffff


	//   ....[84]....
        /*066c*/ 	.word	0xffffffff


	//   ....[85]....
        /*0670*/ 	.word	0xffffffff


	//   ....[86]....
        /*0674*/ 	.word	0xffffffff


	//   ....[87]....
        /*0678*/ 	.word	0xffffffff


	//   ....[88]....
        /*067c*/ 	.word	0xffffffff


	//   ....[89]....
        /*0680*/ 	.word	0xffffffff


	//   ....[90]....
        /*0684*/ 	.word	0xffffffff


	//   ....[91]....
        /*0688*/ 	.word	0x0500000f


	//   ....[92]....
        /*068c*/ 	.word	0x0500000f


	//   ....[93]....
        /*0690*/ 	.word	0x0500000f


	//   ....[94]....
        /*0694*/ 	.word	0x0500000f


	//   ....[95]....
        /*0698*/ 	.word	0x0500000f


	//   ....[96]....
        /*069c*/ 	.word	0x0500000f


	//   ....[97]....
        /*06a0*/ 	.word	0x0500000f


	//   ....[98]....
        /*06a4*/ 	.word	0x0500000f


	//   ....[99]....
        /*06a8*/ 	.word	0x0500000f


	//   ....[100]....
        /*06ac*/ 	.word	0x0500000f


	//   ....[101]....
        /*06b0*/ 	.word	0x0500000f


	//   ....[102]....
        /*06b4*/ 	.word	0x0500000f


	//   ....[103]....
        /*06b8*/ 	.word	0x0500000f


	//   ....[104]....
        /*06bc*/ 	.word	0x0500000f


	//   ....[105]....
        /*06c0*/ 	.word	0x0500000f


	//   ....[106]....
        /*06c4*/ 	.word	0x0500000f


	//   ....[107]....
        /*06c8*/ 	.word	0x0500000f


	//   ....[108]....
        /*06cc*/ 	.word	0x0500000f


	//   ....[109]....
        /*06d0*/ 	.word	0x0500000f


	//   ....[110]....
        /*06d4*/ 	.word	0x0500000f


	//   ....[111]....
        /*06d8*/ 	.word	0x0500000f


	//   ....[112]....
        /*06dc*/ 	.word	0x0500000f


	//   ....[113]....
        /*06e0*/ 	.word	0x0500000f


	//   ....[114]....
        /*06e4*/ 	.word	0x0500000f


	//   ....[115]....
        /*06e8*/ 	.word	0x0500000f


	//   ....[116]....
        /*06ec*/ 	.word	0x0500000f


	//   ....[117]....
        /*06f0*/ 	.word	0x0500000f


	//   ....[118]....
        /*06f4*/ 	.word	0x0500000f


	//   ....[119]....
        /*06f8*/ 	.word	0x0500000f


	//   ....[120]....
        /*06fc*/ 	.word	0x0500000f


	//   ....[121]....
        /*0700*/ 	.word	0x0500000f


	//   ....[122]....
        /*0704*/ 	.word	0x0500000f


	//   ....[123]....
        /*0708*/ 	.word	0x0500000f


	//   ....[124]....
        /*070c*/ 	.word	0x0500000f


	//   ....[125]....
        /*0710*/ 	.word	0x0500000f


	//----- nvinfo : EIATTR_COOP_GROUP_INSTR_OFFSETS
	.align		4
.L_150:
        /*0714*/ 	.byte	0x04, 0x28
        /*0716*/ 	.short	(.L_152 - .L_151)


	//   ....[0]....
.L_151:
        /*0718*/ 	.word	0x00000060


	//   ....[1]....
        /*071c*/ 	.word	0x00000130


	//   ....[2]....
        /*0720*/ 	.word	0x000001e0


	//   ....[3]....
        /*0724*/ 	.word	0x000003a0


	//   ....[4]....
        /*0728*/ 	.word	0x00000500


	//   ....[5]....
        /*072c*/ 	.word	0x00000620


	//   ....[6]....
        /*0730*/ 	.word	0x00000780


	//   ....[7]....
        /*0734*/ 	.word	0x00001340


	//   ....[8]....
        /*0738*/ 	.word	0x000054e0


	//   ....[9]....
        /*073c*/ 	.word	0x00005580


	//   ....[10]....
        /*0740*/ 	.word	0x00005870


	//   ....[11]....
        /*0744*/ 	.word	0x00005a40


	//   ....[12]....
        /*0748*/ 	.word	0x0000a770


	//   ....[13]....
        /*074c*/ 	.word	0x0000a7c0


	//   ....[14]....
        /*0750*/ 	.word	0x0000b310


	//   ....[15]....
        /*0754*/ 	.word	0x0000b350


	//   ....[16]....
        /*0758*/ 	.word	0x0000c820


	//   ....[17]....
        /*075c*/ 	.word	0x0000c880


	//   ....[18]....
        /*0760*/ 	.word	0x0000cd70


	//   ....[19]....
        /*0764*/ 	.word	0x0000cd80


	//   ....[20]....
        /*0768*/ 	.word	0x0000de00


	//   ....[21]....
        /*076c*/ 	.word	0x0000de40


	//   ....[22]....
        /*0770*/ 	.word	0x0000de80


	//   ....[23]....
        /*0774*/ 	.word	0x0000deb0


	//   ....[24]....
        /*0778*/ 	.word	0x0000e450


	//   ....[25]....
        /*077c*/ 	.word	0x0000e460


	//   ....[26]....
        /*0780*/ 	.word	0x0000e530


	//   ....[27]....
        /*0784*/ 	.word	0x0000e550


	//   ....[28]....
        /*0788*/ 	.word	0x0000e620


	//   ....[29]....
        /*078c*/ 	.word	0x0000e640


	//   ....[30]....
        /*0790*/ 	.word	0x0000e720


	//   ....[31]....
        /*0794*/ 	.word	0x0000e740


	//   ....[32]....
        /*0798*/ 	.word	0x0000efb0


	//   ....[33]....
        /*079c*/ 	.word	0x0000efc0


	//   ....[34]....
        /*07a0*/ 	.word	0x0000f090


	//   ....[35]....
        /*07a4*/ 	.word	0x0000f0b0


	//   ....[36]....
        /*07a8*/ 	.word	0x0000f180


	//   ....[37]....
        /*07ac*/ 	.word	0x0000f1a0


	//   ....[38]....
        /*07b0*/ 	.word	0x0000f280


	//   ....[39]....
        /*07b4*/ 	.word	0x0000f2a0


	//   ....[40]....
        /*07b8*/ 	.word	0x0000f3e0


	//   ....[41]....
        /*07bc*/ 	.word	0x0000f5d0


	//   ....[42]....
        /*07c0*/ 	.word	0x0000f600


	//   ....[43]....
        /*07c4*/ 	.word	0x0000f630


	//   ....[44]....
        /*07c8*/ 	.word	0x0000f660


	//   ....[45]....
        /*07cc*/ 	.word	0x0000f690


	//   ....[46]....
        /*07d0*/ 	.word	0x0000f6c0


	//   ....[47]....
        /*07d4*/ 	.word	0x0000f840


	//   ....[48]....
        /*07d8*/ 	.word	0x0000f870


	//   ....[49]....
        /*07dc*/ 	.word	0x0000f8a0


	//   ....[50]....
        /*07e0*/ 	.word	0x0000f8d0


	//   ....[51]....
        /*07e4*/ 	.word	0x0000f900


	//   ....[52]....
        /*07e8*/ 	.word	0x0000f930


	//   ....[53]....
        /*07ec*/ 	.word	0x0000f9d0


	//   ....[54]....
        /*07f0*/ 	.word	0x0000fa00


	//   ....[55]....
        /*07f4*/ 	.word	0x0000fa90


	//   ....[56]....
        /*07f8*/ 	.word	0x00010ac0


	//   ....[57]....
        /*07fc*/ 	.word	0x000116e0


	//   ....[58]....
        /*0800*/ 	.word	0x000116f0


	//   ....[59]....
        /*0804*/ 	.word	0x00011720


	//   ....[60]....
        /*0808*/ 	.word	0x00011750


	//   ....[61]....
        /*080c*/ 	.word	0x00011860


	//   ....[62]....
        /*0810*/ 	.word	0x00011870


	//   ....[63]....
        /*0814*/ 	.word	0x00011900


	//   ....[64]....
        /*0818*/ 	.word	0x00011910


	//   ....[65]....
        /*081c*/ 	.word	0x000119a0


	//   ....[66]....
        /*0820*/ 	.word	0x000119b0


	//   ....[67]....
        /*0824*/ 	.word	0x00011a40


	//   ....[68]....
        /*0828*/ 	.word	0x00011a50


	//   ....[69]....
        /*082c*/ 	.word	0x00011ae0


	//   ....[70]....
        /*0830*/ 	.word	0x00011af0


	//   ....[71]....
        /*0834*/ 	.word	0x00011b00


	//   ....[72]....
        /*0838*/ 	.word	0x00011b10


	//   ....[73]....
        /*083c*/ 	.word	0x00014520


	//   ....[74]....
        /*0840*/ 	.word	0x00014580


	//   ....[75]....
        /*0844*/ 	.word	0x000145b0


	//   ....[76]....
        /*0848*/ 	.word	0x000145e0


	//   ....[77]....
        /*084c*/ 	.word	0x00014610


	//   ....[78]....
        /*0850*/ 	.word	0x00014640


	//   ....[79]....
        /*0854*/ 	.word	0x00014670


	//   ....[80]....
        /*0858*/ 	.word	0x00014680


	//   ....[81]....
        /*085c*/ 	.word	0x00014810


	//   ....[82]....
        /*0860*/ 	.word	0x00014840


	//   ....[83]....
        /*0864*/ 	.word	0x00014870


	//   ....[84]....
        /*0868*/ 	.word	0x000148a0


	//   ....[85]....
        /*086c*/ 	.word	0x000148d0


	//   ....[86]....
        /*0870*/ 	.word	0x00014900


	//   ....[87]....
        /*0874*/ 	.word	0x000149c0


	//   ....[88]....
        /*0878*/ 	.word	0x000149e0


	//   ....[89]....
        /*087c*/ 	.word	0x00014a50


	//   ....[90]....
        /*0880*/ 	.word	0x00014ee0


	//   ....[91]....
        /*0884*/ 	.word	0x000153c0


	//   ....[92]....
        /*0888*/ 	.word	0x00015590


	//   ....[93]....
        /*088c*/ 	.word	0x000155e0


	//   ....[94]....
        /*0890*/ 	.word	0x00015700


	//   ....[95]....
        /*0894*/ 	.word	0x00015750


	//   ....[96]....
        /*0898*/ 	.word	0x00015890


	//   ....[97]....
        /*089c*/ 	.word	0x000158e0


	//   ....[98]....
        /*08a0*/ 	.word	0x00015a00


	//   ....[99]....
        /*08a4*/ 	.word	0x00015a50


	//   ....[100]....
        /*08a8*/ 	.word	0x00015b70


	//   ....[101]....
        /*08ac*/ 	.word	0x00015bc0


	//   ....[102]....
        /*08b0*/ 	.word	0x00015ce0


	//   ....[103]....
        /*08b4*/ 	.word	0x00015d30


	//   ....[104]....
        /*08b8*/ 	.word	0x00015e40


	//   ....[105]....
        /*08bc*/ 	.word	0x00015e90


	//   ....[106]....
        /*08c0*/ 	.word	0x00015f90


	//   ....[107]....
        /*08c4*/ 	.word	0x00015fe0


	//   ....[108]....
        /*08c8*/ 	.word	0x00016310


	//   ....[109]....
        /*08cc*/ 	.word	0x000163b0


	//   ....[110]....
        /*08d0*/ 	.word	0x000164e0


	//   ....[111]....
        /*08d4*/ 	.word	0x00016550


	//   ....[112]....
        /*08d8*/ 	.word	0x000165d0


	//   ....[113]....
        /*08dc*/ 	.word	0x00016650


	//   ....[114]....
        /*08e0*/ 	.word	0x000166d0


	//   ....[115]....
        /*08e4*/ 	.word	0x00016760


	//   ....[116]....
        /*08e8*/ 	.word	0x00016800


	//   ....[117]....
        /*08ec*/ 	.word	0x000168a0


	//   ....[118]....
        /*08f0*/ 	.word	0x00016910


	//   ....[119]....
        /*08f4*/ 	.word	0x00016980


	//   ....[120]....
        /*08f8*/ 	.word	0x000169f0


	//   ....[121]....
        /*08fc*/ 	.word	0x00016a70


	//   ....[122]....
        /*0900*/ 	.word	0x00016af0


	//   ....[123]....
        /*0904*/ 	.word	0x00016b90


	//   ....[124]....
        /*0908*/ 	.word	0x00016c20


	//   ....[125]....
        /*090c*/ 	.word	0x00016d50


	//----- nvinfo : EIATTR_REG_RECONFIG
	.align		4
.L_152:
        /*0910*/ 	.byte	0x01, 0x54
	.zero		2


	//----- nvinfo : EIATTR_SYSCALL_OFFSETS
	.align		4
        /*0914*/ 	.byte	0x04, 0x46
        /*0916*/ 	.short	(.L_154 - .L_153)


	//   ....[0]....
.L_153:
        /*0918*/ 	.word	0x00001520


	//   ....[1]....
        /*091c*/ 	.word	0x000106a0


	//   ....[2]....
        /*0920*/ 	.word	0x00010800


	//   ....[3]....
        /*0924*/ 	.word	0x00010900


	//   ....[4]....
        /*0928*/ 	.word	0x000112a0


	//----- nvinfo : EIATTR_MBARRIER_INSTR_OFFSETS
	.align		4
.L_154:
        /*092c*/ 	.byte	0x04, 0x39
        /*092e*/ 	.short	(.L_156 - .L_155)


	//   ....[0]....
.L_155:
        /*0930*/ 	.word	0x00000250
        /*0934*/ 	.word	0x000000ff
        /*0938*/ 	.word	0x00034800
        /*093c*/ 	.short	0x0100
        /*093e*/ 	.byte	0x08
	.zero		1


	//   ....[1]....
        /*0940*/ 	.word	0x00000260
        /*0944*/ 	.word	0x000000ff
        /*0948*/ 	.word	0x00034820
        /*094c*/ 	.short	0x0100
        /*094e*/ 	.byte	0x08
	.zero		1


	//   ....[2]....
        /*0950*/ 	.word	0x00000350
        /*0954*/ 	.word	0x000000ff
        /*0958*/ 	.word	0x00034830
        /*095c*/ 	.short	0x0100
        /*095e*/ 	.byte	0x08
	.zero		1


	//   ....[3]....
        /*0960*/ 	.word	0x00000360
        /*0964*/ 	.word	0x000000ff
        /*0968*/ 	.word	0x00034840
        /*096c*/ 	.short	0x0100
        /*096e*/ 	.byte	0x08
	.zero		1


	//   ....[4]....
        /*0970*/ 	.word	0x00000370
        /*0974*/ 	.word	0x000000ff
        /*0978*/ 	.word	0x00034838
        /*097c*/ 	.short	0x0100
        /*097e*/ 	.byte	0x08
	.zero		1


	//   ....[5]....
        /*0980*/ 	.word	0x00000380
        /*0984*/ 	.word	0x000000ff
        /*0988*/ 	.word	0x00034848
        /*098c*/ 	.short	0x0100
        /*098e*/ 	.byte	0x08
	.zero		1


	//   ....[6]....
        /*0990*/ 	.word	0x000004b0
        /*0994*/ 	.word	0x000000ff
        /*0998*/ 	.word	0x00034850
        /*099c*/ 	.short	0x0100
        /*099e*/ 	.byte	0x08
	.zero		1


	//   ....[7]....
        /*09a0*/ 	.word	0x000004c0
        /*09a4*/ 	.word	0x000000ff
        /*09a8*/ 	.word	0x00034860
        /*09ac*/ 	.short	0x0100
        /*09ae*/ 	.byte	0x08
	.zero		1


	//   ....[8]....
        /*09b0*/ 	.word	0x000004d0
        /*09b4*/ 	.word	0x000000ff
        /*09b8*/ 	.word	0x00034858
        /*09bc*/ 	.short	0x0100
        /*09be*/ 	.byte	0x08
	.zero		1


	//   ....[9]....
        /*09c0*/ 	.word	0x000004e0
        /*09c4*/ 	.word	0x000000ff
        /*09c8*/ 	.word	0x00034868
        /*09cc*/ 	.short	0x0100
        /*09ce*/ 	.byte	0x08
	.zero		1


	//   ....[10]....
        /*09d0*/ 	.word	0x000005d0
        /*09d4*/ 	.word	0x000000ff
        /*09d8*/ 	.word	0x00034870
        /*09dc*/ 	.short	0x0100
        /*09de*/ 	.byte	0x06
	.zero		1


	//   ....[11]....
        /*09e0*/ 	.word	0x000005e0
        /*09e4*/ 	.word	0x000000ff
        /*09e8*/ 	.word	0x00034880
        /*09ec*/ 	.short	0x0100
        /*09ee*/ 	.byte	0x06
	.zero		1


	//   ....[12]....
        /*09f0*/ 	.word	0x000005f0
        /*09f4*/ 	.word	0x000000ff
        /*09f8*/ 	.word	0x00034878
        /*09fc*/ 	.short	0x0100
        /*09fe*/ 	.byte	0x06
	.zero		1


	//   ....[13]....
        /*0a00*/ 	.word	0x00000600
        /*0a04*/ 	.word	0x000000ff
        /*0a08*/ 	.word	0x00034888
        /*0a0c*/ 	.short	0x0100
        /*0a0e*/ 	.byte	0x06
	.zero		1


	//   ....[14]....
        /*0a10*/ 	.word	0x00000730
        /*0a14*/ 	.word	0x000000ff
        /*0a18*/ 	.word	0x00034890
        /*0a1c*/ 	.short	0x0100
        /*0a1e*/ 	.byte	0x08
	.zero		1


	//   ....[15]....
        /*0a20*/ 	.word	0x00000740
        /*0a24*/ 	.word	0x000000ff
        /*0a28*/ 	.word	0x000348a0
        /*0a2c*/ 	.short	0x0100
        /*0a2e*/ 	.byte	0x08
	.zero		1


	//   ....[16]....
        /*0a30*/ 	.word	0x00000750
        /*0a34*/ 	.word	0x000000ff
        /*0a38*/ 	.word	0x00034898
        /*0a3c*/ 	.short	0x0100
        /*0a3e*/ 	.byte	0x08
	.zero		1


	//   ....[17]....
        /*0a40*/ 	.word	0x00000760
        /*0a44*/ 	.word	0x000000ff
        /*0a48*/ 	.word	0x000348a8
        /*0a4c*/ 	.short	0x0100
        /*0a4e*/ 	.byte	0x08
	.zero		1


	//   ....[18]....
        /*0a50*/ 	.word	0x00000890
        /*0a54*/ 	.word	0x000000ff
        /*0a58*/ 	.word	0x000348b0
        /*0a5c*/ 	.short	0x0100
        /*0a5e*/ 	.byte	0x08
	.zero		1


	//   ....[19]....
        /*0a60*/ 	.word	0x000008a0
        /*0a64*/ 	.word	0x000000ff
        /*0a68*/ 	.word	0x000348c0
        /*0a6c*/ 	.short	0x0100
        /*0a6e*/ 	.byte	0x08
	.zero		1


	//   ....[20]....
        /*0a70*/ 	.word	0x000008b0
        /*0a74*/ 	.word	0x000000ff
        /*0a78*/ 	.word	0x000348b8
        /*0a7c*/ 	.short	0x0100
        /*0a7e*/ 	.byte	0x08
	.zero		1


	//   ....[21]....
        /*0a80*/ 	.word	0x000008c0
        /*0a84*/ 	.word	0x000000ff
        /*0a88*/ 	.word	0x000348c8
        /*0a8c*/ 	.short	0x0100
        /*0a8e*/ 	.byte	0x08
	.zero		1


	//   ....[22]....
        /*0a90*/ 	.word	0x000015d0
        /*0a94*/ 	.word	0x00000000
        /*0a98*/ 	.word	0x00034800
        /*0a9c*/ 	.short	0x010a
        /*0a9e*/ 	.byte	0x3f
	.zero		1


	//   ....[23]....
        /*0aa0*/ 	.word	0x00001640
        /*0aa4*/ 	.word	0x0000000a
        /*0aa8*/ 	.word	0x00034830
        /*0aac*/ 	.short	0x010a
        /*0aae*/ 	.byte	0x3f
	.zero		1


	//   ....[24]....
        /*0ab0*/ 	.word	0x000016b0
        /*0ab4*/ 	.word	0x0000000a
        /*0ab8*/ 	.word	0x00034830
        /*0abc*/ 	.short	0x010a
        /*0abe*/ 	.byte	0x3f
	.zero		1


	//   ....[25]....
        /*0ac0*/ 	.word	0x000063e0
        /*0ac4*/ 	.word	0x0000000b
        /*0ac8*/ 	.word	0x00000000
        /*0acc*/ 	.short	0x0101
        /*0ace*/ 	.byte	0x3f
	.zero		1


	//   ....[26]....
        /*0ad0*/ 	.word	0x00007190
        /*0ad4*/ 	.word	0x00000000
        /*0ad8*/ 	.word	0x00034830
        /*0adc*/ 	.short	0x010a
        /*0ade*/ 	.byte	0x3f
	.zero		1


	//   ....[27]....
        /*0ae0*/ 	.word	0x000071d0
        /*0ae4*/ 	.word	0x00000000
        /*0ae8*/ 	.word	0x00034830
        /*0aec*/ 	.short	0x010a
        /*0aee*/ 	.byte	0x3f
	.zero		1


	//   ....[28]....
        /*0af0*/ 	.word	0x000098a0
        /*0af4*/ 	.word	0x000000ff
        /*0af8*/ 	.word	0x00034850
        /*0afc*/ 	.short	0x010a
        /*0afe*/ 	.byte	0x06
	.zero		1


	//   ....[29]....
        /*0b00*/ 	.word	0x000098e0
        /*0b04*/ 	.word	0x000000ff
        /*0b08*/ 	.word	0x00034850
        /*0b0c*/ 	.short	0x010a
        /*0b0e*/ 	.byte	0x06
	.zero		1


	//   ....[30]....
        /*0b10*/ 	.word	0x0000b980
        /*0b14*/ 	.word	0x00000080
        /*0b18*/ 	.word	0x00000000
        /*0b1c*/ 	.short	0x0101
        /*0b1e*/ 	.byte	0x3f
	.zero		1


	//   ....[31]....
        /*0b20*/ 	.word	0x0000ba10
        /*0b24*/ 	.word	0x00000082
        /*0b28*/ 	.word	0x00000000
        /*0b2c*/ 	.short	0x0101
        /*0b2e*/ 	.byte	0x3f
	.zero		1


	//   ....[32]....
        /*0b30*/ 	.word	0x0000c780
        /*0b34*/ 	.word	0x00000008
        /*0b38*/ 	.word	0x00034850
        /*0b3c*/ 	.short	0x010a
        /*0b3e*/ 	.byte	0x3f
	.zero		1


	//   ....[33]....
        /*0b40*/ 	.word	0x0000c7c0
        /*0b44*/ 	.word	0x00000008
        /*0b48*/ 	.word	0x00034850
        /*0b4c*/ 	.short	0x010a
        /*0b4e*/ 	.byte	0x3f
	.zero		1


	//   ....[34]....
        /*0b50*/ 	.word	0x0000d050
        /*0b54*/ 	.word	0x00000007
        /*0b58*/ 	.word	0x00000000
        /*0b5c*/ 	.short	0x0101
        /*0b5e*/ 	.byte	0x3f
	.zero		1


	//   ....[35]....
        /*0b60*/ 	.word	0x0000e440
        /*0b64*/ 	.word	0x0000001c
        /*0b68*/ 	.word	0x00000000
        /*0b6c*/ 	.short	0x0101
        /*0b6e*/ 	.byte	0x3f
	.zero		1


	//   ....[36]....
        /*0b70*/ 	.word	0x00010d50
        /*0b74*/ 	.word	0x00000000
        /*0b78*/ 	.word	0x00034840
        /*0b7c*/ 	.short	0x010a
        /*0b7e*/ 	.byte	0x3f
	.zero		1


	//   ....[37]....
        /*0b80*/ 	.word	0x00011c70
        /*0b84*/ 	.word	0x00000009
        /*0b88*/ 	.word	0x00034800
        /*0b8c*/ 	.short	0x0107
        /*0b8e*/ 	.byte	0x3f
	.zero		1


	//   ....[38]....
        /*0b90*/ 	.word	0x00011d80
        /*0b94*/ 	.word	0x00000002
        /*0b98*/ 	.word	0x00034800
        /*0b9c*/ 	.short	0x0101
        /*0b9e*/ 	.byte	0x3f
	.zero		1


	//   ....[39]....
        /*0ba0*/ 	.word	0x00011da0
        /*0ba4*/ 	.word	0x00000002
        /*0ba8*/ 	.word	0x00034820
        /*0bac*/ 	.short	0x010a
        /*0bae*/ 	.byte	0x3f
	.zero		1


	//   ....[40]....
        /*0bb0*/ 	.word	0x00012130
        /*0bb4*/ 	.word	0x00000003
        /*0bb8*/ 	.word	0x00034840
        /*0bbc*/ 	.short	0x010a
        /*0bbe*/ 	.byte	0x3f
	.zero		1


	//   ....[41]....
        /*0bc0*/ 	.word	0x000124f0
        /*0bc4*/ 	.word	0x00000003
        /*0bc8*/ 	.word	0x00000060
        /*0bcc*/ 	.short	0x010a
        /*0bce*/ 	.byte	0x3f
	.zero		1


	//   ....[42]....
        /*0bd0*/ 	.word	0x00012bf0
        /*0bd4*/ 	.word	0x00000003
        /*0bd8*/ 	.word	0x00034840
        /*0bdc*/ 	.short	0x010a
        /*0bde*/ 	.byte	0x3f
	.zero		1


	//   ....[43]....
        /*0be0*/ 	.word	0x00012fb0
        /*0be4*/ 	.word	0x00000002
        /*0be8*/ 	.word	0x00000060
        /*0bec*/ 	.short	0x010a
        /*0bee*/ 	.byte	0x3f
	.zero		1


	//   ....[44]....
        /*0bf0*/ 	.word	0x000135e0
        /*0bf4*/ 	.word	0x00000002
        /*0bf8*/ 	.word	0x00034840
        /*0bfc*/ 	.short	0x010a
        /*0bfe*/ 	.byte	0x3f
	.zero		1


	//   ....[45]....
        /*0c00*/ 	.word	0x000139a0
        /*0c04*/ 	.word	0x00000002
        /*0c08*/ 	.word	0x00000060
        /*0c0c*/ 	.short	0x010a
        /*0c0e*/ 	.byte	0x3f
	.zero		1


	//   ....[46]....
        /*0c10*/ 	.word	0x00013f60
        /*0c14*/ 	.word	0x00000002
        /*0c18*/ 	.word	0x00034860
        /*0c1c*/ 	.short	0x010a
        /*0c1e*/ 	.byte	0x3f
	.zero		1


	//   ....[47]....
        /*0c20*/ 	.word	0x00014e60
        /*0c24*/ 	.word	0x00000000
        /*0c28*/ 	.word	0x00034820
        /*0c2c*/ 	.short	0x010a
        /*0c2e*/ 	.byte	0x3f
	.zero		1


	//   ....[48]....
        /*0c30*/ 	.word	0x00015020
        /*0c34*/ 	.word	0x00000006
        /*0c38*/ 	.word	0x00000000
        /*0c3c*/ 	.short	0x010a
        /*0c3e*/ 	.byte	0x3f
	.zero		1


	//   ....[49]....
        /*0c40*/ 	.word	0x00015090
        /*0c44*/ 	.word	0x00000007
        /*0c48*/ 	.word	0x00000000
        /*0c4c*/ 	.short	0x010a
        /*0c4e*/ 	.byte	0x3f
	.zero		1


	//   ....[50]....
        /*0c50*/ 	.word	0x00015100
        /*0c54*/ 	.word	0x00000004
        /*0c58*/ 	.word	0x00000000
        /*0c5c*/ 	.short	0x010a
        /*0c5e*/ 	.byte	0x3f
	.zero		1


	//   ....[51]....
        /*0c60*/ 	.word	0x00015130
        /*0c64*/ 	.word	0x00000003
        /*0c68*/ 	.word	0x00000000
        /*0c6c*/ 	.short	0x010a
        /*0c6e*/ 	.byte	0x3f
	.zero		1


	//   ....[52]....
        /*0c70*/ 	.word	0x00015190
        /*0c74*/ 	.word	0x00000000
        /*0c78*/ 	.word	0x00034800
        /*0c7c*/ 	.short	0x010a
        /*0c7e*/ 	.byte	0x3f
	.zero		1


	//   ....[53]....
        /*0c80*/ 	.word	0x000151e0
        /*0c84*/ 	.word	0x0000000a
        /*0c88*/ 	.word	0x00034830
        /*0c8c*/ 	.short	0x010a
        /*0c8e*/ 	.byte	0x3f
	.zero		1


	//   ....[54]....
        /*0c90*/ 	.word	0x00015230
        /*0c94*/ 	.word	0x00000000
        /*0c98*/ 	.word	0x00034830
        /*0c9c*/ 	.short	0x010a
        /*0c9e*/ 	.byte	0x3f
	.zero		1


	//   ....[55]....
        /*0ca0*/ 	.word	0x00015290
        /*0ca4*/ 	.word	0x0000000f
        /*0ca8*/ 	.word	0x00034850
        /*0cac*/ 	.short	0x010a
        /*0cae*/ 	.byte	0x3f
	.zero		1


	//   ....[56]....
        /*0cb0*/ 	.word	0x000152e0
        /*0cb4*/ 	.word	0x00000008
        /*0cb8*/ 	.word	0x00034850
        /*0cbc*/ 	.short	0x010a
        /*0cbe*/ 	.byte	0x3f
	.zero		1


	//   ....[57]....
        /*0cc0*/ 	.word	0x00015480
        /*0cc4*/ 	.word	0x00000000
        /*0cc8*/ 	.word	0x00034840
        /*0ccc*/ 	.short	0x010a
        /*0cce*/ 	.byte	0x3f
	.zero		1


	//   ....[58]....
        /*0cd0*/ 	.word	0x00016030
        /*0cd4*/ 	.word	0x00000002
        /*0cd8*/ 	.word	0x00034820
        /*0cdc*/ 	.short	0x010a
        /*0cde*/ 	.byte	0x3f
	.zero		1


	//   ....[59]....
        /*0ce0*/ 	.word	0x00016080
        /*0ce4*/ 	.word	0x00000003
        /*0ce8*/ 	.word	0x00034840
        /*0cec*/ 	.short	0x010a
        /*0cee*/ 	.byte	0x3f
	.zero		1


	//   ....[60]....
        /*0cf0*/ 	.word	0x000160d0
        /*0cf4*/ 	.word	0x00000003
        /*0cf8*/ 	.word	0x00000060
        /*0cfc*/ 	.short	0x010a
        /*0cfe*/ 	.byte	0x3f
	.zero		1


	//   ....[61]....
        /*0d00*/ 	.word	0x00016120
        /*0d04*/ 	.word	0x00000003
        /*0d08*/ 	.word	0x00034840
        /*0d0c*/ 	.short	0x010a
        /*0d0e*/ 	.byte	0x3f
	.zero		1


	//   ....[62]....
        /*0d10*/ 	.word	0x00016170
        /*0d14*/ 	.word	0x00000002
        /*0d18*/ 	.word	0x00000060
        /*0d1c*/ 	.short	0x010a
        /*0d1e*/ 	.byte	0x3f
	.zero		1


	//   ....[63]....
        /*0d20*/ 	.word	0x000161c0
        /*0d24*/ 	.word	0x00000002
        /*0d28*/ 	.word	0x00034840
        /*0d2c*/ 	.short	0x010a
        /*0d2e*/ 	.byte	0x3f
	.zero		1


	//   ....[64]....
        /*0d30*/ 	.word	0x00016210
        /*0d34*/ 	.word	0x00000002
        /*0d38*/ 	.word	0x00000060
        /*0d3c*/ 	.short	0x010a
        /*0d3e*/ 	.byte	0x3f
	.zero		1


	//   ....[65]....
        /*0d40*/ 	.word	0x00016260
        /*0d44*/ 	.word	0x00000002
        /*0d48*/ 	.word	0x00034860
        /*0d4c*/ 	.short	0x010a
        /*0d4e*/ 	.byte	0x3f
	.zero		1


	//   ....[66]....
        /*0d50*/ 	.word	0x00016c70
        /*0d54*/ 	.word	0x00000000
        /*0d58*/ 	.word	0x00034820
        /*0d5c*/ 	.short	0x010a
        /*0d5e*/ 	.byte	0x3f
	.zero		1


	//   ....[67]....
        /*0d60*/ 	.word	0x00016e10
        /*0d64*/ 	.word	0x00000006
        /*0d68*/ 	.word	0x00000000
        /*0d6c*/ 	.short	0x010a
        /*0d6e*/ 	.byte	0x3f
	.zero		1


	//   ....[68]....
        /*0d70*/ 	.word	0x00016e60
        /*0d74*/ 	.word	0x00000007
        /*0d78*/ 	.word	0x00000000
        /*0d7c*/ 	.short	0x010a
        /*0d7e*/ 	.byte	0x3f
	.zero		1


	//   ....[69]....
        /*0d80*/ 	.word	0x00016eb0
        /*0d84*/ 	.word	0x00000004
        /*0d88*/ 	.word	0x00000000
        /*0d8c*/ 	.short	0x010a
        /*0d8e*/ 	.byte	0x3f
	.zero		1


	//----- nvinfo : EIATTR_NUM_MBARRIERS
	.align		4
.L_156:
        /*0d90*/ 	.byte	0x03, 0x38
        /*0d92*/ 	.short	0x0016


	//----- nvinfo : EIATTR_EXIT_INSTR_OFFSETS
	.align		4
        /*0d94*/ 	.byte	0x04, 0x1c
        /*0d96*/ 	.short	(.L_158 - .L_157)


	//   ....[0]....
.L_157:
        /*0d98*/ 	.word	0x00000a60


	//   ....[1]....
        /*0d9c*/ 	.word	0x0000f3a0


	//   ....[2]....
        /*0da0*/ 	.word	0x00015180


	//----- nvinfo : EIATTR_MAX_THREADS
	.align		4
.L_158:
        /*0da4*/ 	.byte	0x04, 0x05
        /*0da6*/ 	.short	(.L_160 - .L_159)
.L_159:
        /*0da8*/ 	.word	0x00000180
        /*0dac*/ 	.word	0x00000001
        /*0db0*/ 	.word	0x00000001


	//----- nvinfo : EIATTR_CRS_STACK_SIZE
	.align		4
.L_160:
        /*0db4*/ 	.byte	0x04, 0x1e
        /*0db6*/ 	.short	(.L_162 - .L_161)
.L_161:
        /*0db8*/ 	.word	0x00000000


	//----- nvinfo : EIATTR_CBANK_PARAM_SIZE
	.align		4
.L_162:
        /*0dbc*/ 	.byte	0x03, 0x19
        /*0dbe*/ 	.short	0x0af0


	//----- nvinfo : EIATTR_PARAM_CBANK
	.align		4
        /*0dc0*/ 	.byte	0x04, 0x0a
        /*0dc2*/ 	.short	(.L_164 - .L_163)
	.align		4
.L_163:
        /*0dc4*/ 	.word	index@(.nv.constant0._ZN7cutlass13device_kernelIN5flash11enable_sm90INS1_16FlashAttnFwdSm90INS1_25CollectiveMainloopFwdSm90ILi2EN4cute5tupleIJNS5_1CILi1EEES8_S8_EEENS6_IJNS7_ILi128EEENS7_ILi176EEESA_EEELi128ENS_6half_tEfNS_4arch4Sm90ELb0ELb0ELb1ELb1ELb0ELb0ELb0ELb1ELb1ELb1ELb0ELb0EEENS1_21CollectiveEpilogueFwdINS6_IJSA_SA_SB_EEES9_SD_SF_Li256ELb1ELb1ELb0ELb0EEENS1_36VarlenDynamicPersistentTileSchedulerILi128ELi176ELi256ELi128ELb0ELb1ELb1ELb0ELb1ELb1EEEEEEEEEvNT_6ParamsE)
        /*0dc8*/ 	.short	0x0210
        /*0dca*/ 	.short	0x0af0


	//----- nvinfo : EIATTR_SW_WAR
	.align		4
.L_164:
        /*0dcc*/ 	.byte	0x04, 0x36
        /*0dce*/ 	.short	(.L_166 - .L_165)
.L_165:
        /*0dd0*/ 	.word	0x00000008
.L_166:


//--------------------- .nv.info._ZN7cutlass13device_kernelIN5flash11enable_sm90INS1_16FlashAttnFwdSm90INS1_25CollectiveMainloopFwdSm90ILi2EN4cute5tupleIJNS5_1CILi1EEES8_S8_EEENS6_IJNS7_ILi128EEENS7_ILi176EEESA_EEELi128ENS_6half_tEfNS_4arch4Sm90ELb0ELb0ELb1ELb1ELb0ELb1ELb0ELb1ELb1ELb1ELb0ELb0EEENS1_21CollectiveEpilogueFwdINS6_IJSA_SA_SB_EEES9_SD_SF_Li256ELb1ELb1ELb0ELb0EEENS1_36VarlenDynamicPersistentTileSchedulerILi128ELi176ELi256ELi128ELb0ELb1ELb1ELb0ELb1ELb1EEEEEEEEEvNT_6ParamsE --------------------------
	.section	.nv.info._ZN7cutlass13device_kernelIN5flash11enable_sm90INS1_16FlashAttnFwdSm90INS1_25CollectiveMainloopFwdSm90ILi2EN4cute5tupleIJNS5_1CILi1EEES8_S8_EEENS6_IJNS7_ILi128EEENS7_ILi176EEESA_EEELi128ENS_6half_tEfNS_4arch4Sm90ELb0ELb0ELb1ELb1ELb0ELb1ELb0ELb1ELb1ELb1ELb0ELb0EEENS1_21CollectiveEpilogueFwdINS6_IJSA_SA_SB_EEES9_SD_SF_Li256ELb1ELb1ELb0ELb0EEENS1_36VarlenDynamicPersistentTileSchedulerILi128ELi176ELi256ELi128ELb0ELb1ELb1ELb0ELb1ELb1EEEEEEEEEvNT_6ParamsE,"",@"SHT_CUDA_INFO"
	.sectionflags	@""
	.align	4


	//----- nvinfo : EIATTR_CUDA_API_VERSION
	.align		4
        /*0000*/ 	.byte	0x04, 0x37
        /*0002*/ 	.short	(.L_168 - .L_167)
.L_167:
        /*0004*/ 	.word	0x00000082


	//----- nvinfo : EIATTR_KPARAM_INFO
	.align		4
.L_168:
        /*0008*/ 	.byte	0x04, 0x17
        /*000a*/ 	.short	(.L_170 - .L_169)
.L_169:
        /*000c*/ 	.word	0x00000000
        /*0010*/ 	.short	0x0000
        /*0012*/ 	.short	0x0070
        /*0014*/ 	.byte	0x00, 0xf0, 0x01, 0x2a


	//----- nvinfo : EIATTR_SPARSE_MMA_MASK
	.align		4
.L_170:
        /*0018*/ 	.byte	0x03, 0x50
        /*001a*/ 	.short	0x0000


	//----- nvinfo : EIATTR_MAXREG_COUNT
	.align		4
        /*001c*/ 	.byte	0x03, 0x1b
        /*001e*/ 	.short	0x00a8


	//----- nvinfo : EIATTR_NUM_BARRIERS
	.align		4
        /*0020*/ 	.byte	0x02, 0x4c
        /*0022*/ 	.byte	0x10
	.zero		1


	//----- nvinfo : EIATTR_EXTERNS
	.align		4
        /*0024*/ 	.byte	0x04, 0x0f
        /*0026*/ 	.short	(.L_172 - .L_171)


	//   ....[0]....
	.align		4
.L_171:
        /*0028*/ 	.word	index@(__assertfail)


	//----- nvinfo : EIATTR_ANNOTATIONS
	.align		4
.L_172:
        /*002c*/ 	.byte	0x04, 0x55
        /*002e*/ 	.short	(.L_174 - .L_173)


	//   ....[0]....
.L_173:
        /* <DEDUP_REMOVED lines=133> */


	//----- nvinfo : EIATTR_MERCURY_ISA_VERSION
	.align		4
.L_174:
        /*0870*/ 	.byte	0x03, 0x5f
        /*0872*/ 	.short	0x0101


	//----- nvinfo : EIATTR_UNUSED_LOAD_BYTE_OFFSET
	.align		4
        /*0874*/ 	.byte	0x04, 0x44
        /*0876*/ 	.short	(.L_176 - .L_175)


	//   ....[0]....
.L_175:
        /*0878*/ 	.word	0x00000ab0
        /*087c*/ 	.word	0x0000fff0


	//   ....[1]....
        /*0880*/ 	.word	0x0001de50
        /*0884*/ 	.word	0x0000fff0


	//----- nvinfo : EIATTR_INT_WARP_WIDE_INSTR_OFFSETS
	.align		4
.L_176:
        /*0888*/ 	.byte	0x04, 0x31
        /*088a*/ 	.short	(.L_178 - .L_177)


	//   ....[0]....
.L_177:
        /*088c*/ 	.word	0x00000180


	//   ....[1]....
        /*0890*/ 	.word	0x00000220


	//   ....[2]....
        /*0894*/ 	.word	0x00000290


	//   ....[3]....
        /*0898*/ 	.word	0x00022520


	//   ....[4]....
        /*089c*/ 	.word	0x000225c0


	//   ....[5]....
        /*08a0*/ 	.word	0x00025ec0


	//   ....[6]....
        /*08a4*/ 	.word	0x00025f30


	//----- nvinfo : EIATTR_COOP_GROUP_MASK_REGIDS
	.align		4
.L_178:
        /*08a8*/ 	.byte	0x04, 0x29
        /*08aa*/ 	.short	(.L_180 - .L_179)


	//   ....[0]....
.L_179:
        /*08ac*/ 	.word	0xffffffff


	//   ....[1]....
        /*08b0*/ 	.word	0xffffffff


	//   ....[2]....
        /*08b4*/ 	.word	0xffffffff


	//   ....[3]....
        /*08b8*/ 	.word	0xffffffff


	//   ....[4]....
        /*08bc*/ 	.word	0xffffffff


	//   ....[5]....
        /*08c0*/ 	.word	0xffffffff


	//   ....[6]....
        /*08c4*/ 	.word	0xffffffff


	//   ....[7]....
        /*08c8*/ 	.word	0xffffffff


	//   ....[8]....
        /*08cc*/ 	.word	0xffffffff


	//   ....[9]....
        /*08d0*/ 	.word	0xffffffff


	//   ....[10]....
        /*08d4*/ 	.word	0xffffffff


	//   ....[11]....
        /*08d8*/ 	.word	0xffffffff


	//   ....[12]....
        /*08dc*/ 	.word	0xffffffff


	//   ....[13]....
        /*08e0*/ 	.word	0xffffffff


	//   ....[14]....
        /*08e4*/ 	.word	0xffffffff


	//   ....[15]....
        /*08e8*/ 	.word	0xffffffff


	//   ....[16]....
        /*08ec*/ 	.word	0xffffffff


	//   ....[17]....
        /*08f0*/ 	.word	0xffffffff


	//   ....[18]....
        /*08f4*/ 	.word	0xffffffff


	//   ....[19]....
        /*08f8*/ 	.word	0xffffffff


	//   ....[20]....
        /*08fc*/ 	.word	0xffffffff


	//   ....[21]....
        /*0900*/ 	.word	0xffffffff


	//   ....[22]....
        /*0904*/ 	.word	0xffffffff


	//   ....[23]....
        /*0908*/ 	.word	0xffffffff


	//   ....[24]....
        /*090c*/ 	.word	0xffffffff


	//   ....[25]....
        /*0910*/ 	.word	0xffffffff


	//   ....[26]....
        /*0914*/ 	.word	0xffffffff


	//   ....[27]....
        /*0918*/ 	.word	0xffffffff


	//   ....[28]....
        /*091c*/ 	.word	0xffffffff


	//   ....[29]....
        /*0920*/ 	.word	0xffffffff


	//   ....[30]....
        /*0924*/ 	.word	0xffffffff


	//   ....[31]....
        /*0928*/ 	.word	0xffffffff


	//   ....[32]....
        /*092c*/ 	.word	0xffffffff


	//   ....[33]....
        /*0930*/ 	.word	0xffffffff


	//   ....[34]....
        /*0934*/ 	.word	0xffffffff


	//   ....[35]....
        /*0938*/ 	.word	0xffffffff


	//   ....[36]....
        /*093c*/ 	.word	0xffffffff


	//   ....[37]....
        /*0940*/ 	.word	0xffffffff


	//   ....[38]....
        /*0944*/ 	.word	0xffffffff


	//   ....[39]....
        /*0948*/ 	.word	0xffffffff


	//   ....[40]....
        /*094c*/ 	.word	0xffffffff


	//   ....[41]....
        /*0950*/ 	.word	0xffffffff


	//   ....[42]....
        /*0954*/ 	.word	0xffffffff


	//   ....[43]....
        /*0958*/ 	.word	0xffffffff


	//   ....[44]....
        /*095c*/ 	.word	0xffffffff


	//   ....[45]....
        /*0960*/ 	.word	0xffffffff


	//   ....[46]....
        /*0964*/ 	.word	0xffffffff


	//   ....[47]....
        /*0968*/ 	.word	0xffffffff


	//   ....[48]....
        /*096c*/ 	.word	0xffffffff


	//   ....[49]....
        /*0970*/ 	.word	0xffffffff


	//   ....[50]....
        /*0974*/ 	.word	0xffffffff


	//   ....[51]....
        /*0978*/ 	.word	0xffffffff


	//   ....[52]....
        /*097c*/ 	.word	0xffffffff


	//   ....[53]....
        /*0980*/ 	.word	0xffffffff


	//   ....[54]....
        /*0984*/ 	.word	0xffffffff


	//   ....[55]....
        /*0988*/ 	.word	0xffffffff


	//   ....[56]....
        /*098c*/ 	.word	0xffffffff


	//   ....[57]....
        /*0990*/ 	.word	0xffffffff


	//   ....[58]....
        /*0994*/ 	.word	0xffffffff


	//   ....[59]....
        /*0998*/ 	.word	0xffffffff


	//   ....[60]....
        /*099c*/ 	.word	0xffffffff


	//   ....[61]....
        /*09a0*/ 	.word	0xffffffff


	//   ....[62]....
        /*09a4*/ 	.word	0xffffffff


	//   ....[63]....
        /*09a8*/ 	.word	0xffffffff


	//   ....[64]....
        /*09ac*/ 	.word	0xffffffff


	//   ....[65]....
        /*09b0*/ 	.word	0xffffffff


	//   ....[66]....
        /*09b4*/ 	.word	0xffffffff


	//   ....[67]....
        /*09b8*/ 	.word	0xffffffff


	//   ....[68]....
        /*09bc*/ 	.word	0xffffffff


	//   ....[69]....
        /*09c0*/ 	.word	0xffffffff


	//   ....[70]....
        /*09c4*/ 	.word	0xffffffff


	//   ....[71]....
        /*09c8*/ 	.word	0xffffffff


	//   ....[72]....
        /*09cc*/ 	.word	0xffffffff


	//   ....[73]....
        /*09d0*/ 	.word	0xffffffff


	//   ....[74]....
        /*09d4*/ 	.word	0xffffffff


	//   ....[75]....
        /*09d8*/ 	.word	0xffffffff


	//   ....[76]....
        /*09dc*/ 	.word	0xffffffff


	//   ....[77]....
        /*09e0*/ 	.word	0xffffffff


	//   ....[78]....
        /*09e4*/ 	.word	0xffffffff


	//   ....[79]....
        /*09e8*/ 	.word	0xffffffff


	//   ....[80]....
        /*09ec*/ 	.word	0xffffffff


	//   ....[81]....
        /*09f0*/ 	.word	0xffffffff


	//   ....[82]....
        /*09f4*/ 	.word	0xffffffff


	//   ....[83]....
        /*09f8*/ 	.word	0xffffffff


	//   ....[84]....
        /*09fc*/ 	.word	0xffffffff


	//   ....[85]....
        /*0a00*/ 	.word	0xffffffff


	//   ....[86]....
        /*0a04*/ 	.word	0xffffffff


	//   ....[87]....
        /*0a08*/ 	.word	0xffffffff


	//   ....[88]....
        /*0a0c*/ 	.word	0xffffffff


	//   ....[89]....
        /*0a10*/ 	.word	0xffffffff


	//   ....[90]....
        /*0a14*/ 	.word	0xffffffff


	//   ....[91]....
        /*0a18*/ 	.word	0xffffffff


	//   ....[92]....
        /*0a1c*/ 	.word	0xffffffff


	//   ....[93]....
        /*0a20*/ 	.word	0xffffffff


	//   ....[94]....
        /*0a24*/ 	.word	0xffffffff


	//   ....[95]....
        /*0a28*/ 	.word	0xffffffff


	//   ....[96]....
        /*0a2c*/ 	.word	0xffffffff


	//   ....[97]....
        /*0a30*/ 	.word	0xffffffff


	//   ....[98]....
        /*0a34*/ 	.word	0xffffffff


	//   ....[99]....
        /*0a38*/ 	.word	0xffffffff


	//   ....[100]....
        /*0a3c*/ 	.word	0x0500000f


	//   ....[101]....
        /*0a40*/ 	.word	0x0500000f


	//   ....[102]....
        /*0a44*/ 	.word	0x0500000f


	//   ....[103]....
        /*0a48*/ 	.word	0x0500000f


	//   ....[104]....
        /*0a4c*/ 	.word	0x0500000f


	//   ....[105]....
        /*0a50*/ 	.word	0x0500000f


	//   ....[106]....
        /*0a54*/ 	.word	0x0500000f


	//   ....[107]....
        /*0a58*/ 	.word	0x0500000f


	//   ....[108]....
        /*0a5c*/ 	.word	0x0500000f


	//   ....[109]....
        /*0a60*/ 	.word	0x0500000f


	//   ....[110]....
        /*0a64*/ 	.word	0x0500000f


	//   ....[111]....
        /*0a68*/ 	.word	0x0500000f


	//   ....[112]....
        /*0a6c*/ 	.word	0x0500000f


	//   ....[113]....
        /*0a70*/ 	.word	0x0500000f


	//   ....[114]....
        /*0a74*/ 	.word	0x0500000f


	//   ....[115]....
        /*0a78*/ 	.word	0x0500000f


	//   ....[116]....
        /*0a7c*/ 	.word	0x0500000f


	//   ....[117]....
        /*0a80*/ 	.word	0x0500000f


	//   ....[118]....
        /*0a84*/ 	.word	0x0500000f


	//   ....[119]....
        /*0a88*/ 	.word	0x0500000f


	//   ....[120]....
        /*0a8c*/ 	.word	0x0500000f


	//   ....[121]....
        /*0a90*/ 	.word	0x0500000f


	//   ....[122]....
        /*0a94*/ 	.word	0x0500000f


	//   ....[123]....
        /*0a98*/ 	.word	0x0500000f


	//   ....[124]....
        /*0a9c*/ 	.word	0x0500000f


	//   ....[125]....
        /*0aa0*/ 	.word	0x0500000f


	//   ....[126]....
        /*0aa4*/ 	.word	0x0500000f


	//   ....[127]....
        /*0aa8*/ 	.word	0x0500000f


	//   ....[128]....
        /*0aac*/ 	.word	0x0500000f


	//   ....[129]....
        /*0ab0*/ 	.word	0x0500000f


	//   ....[130]....
        /*0ab4*/ 	.word	0x0500000f


	//   ....[131]....
        /*0ab8*/ 	.word	0x0500000f


	//   ....[132]....
        /*0abc*/ 	.word	0x0500000f


	//   ....[133]....
        /*0ac0*/ 	.word	0x0500000f


	//   ....[134]....
        /*0ac4*/ 	.word	0x0500000f


	//   ....[135]....
        /*0ac8*/ 	.word	0x0500000f


	//   ....[136]....
        /*0acc*/ 	.word	0x0500000f


	//   ....[137]....
        /*0ad0*/ 	.word	0x0500000f


	//   ....[138]....
        /*0ad4*/ 	.word	0x0500000f


	//   ....[139]....
        /*0ad8*/ 	.word	0x0500000f


	//   ....[140]....
        /*0adc*/ 	.word	0x0500000f


	//   ....[141]....
        /*0ae0*/ 	.word	0x0500000f


	//   ....[142]....
        /*0ae4*/ 	.word	0x0500000f


	//   ....[143]....
        /*0ae8*/ 	.word	0x0500000f


	//   ....[144]....
        /*0aec*/ 	.word	0x0500000f


	//   ....[145]....
        /*0af0*/ 	.word	0x0500000f


	//   ....[146]....
        /*0af4*/ 	.word	0x0500000f


	//   ....[147]....
        /*0af8*/ 	.word	0x0500000f


	//   ....[148]....
        /*0afc*/ 	.word	0x0500000f


	//   ....[149]....
        /*0b00*/ 	.word	0x0500000f


	//   ....[150]....
        /*0b04*/ 	.word	0x0500000f


	//   ....[151]....
        /*0b08*/ 	.word	0x0500000f


	//   ....[152]....
        /*0b0c*/ 	.word	0x0500000f


	//----- nvinfo : EIATTR_COOP_GROUP_INSTR_OFFSETS
	.align		4
.L_180:
        /*0b10*/ 	.byte	0x04, 0x28
        /*0b12*/ 	.short	(.L_182 - .L_181)


	//   ....[0]....
.L_181:
        /*0b14*/ 	.word	0x00000060


	//   ....[1]....
        /*0b18*/ 	.word	0x00000190


	//   ....[2]....
        /*0b1c*/ 	.word	0x00000240


	//   ....[3]....
        /*0b20*/ 	.word	0x00000400


	//   ....[4]....
        /*0b24*/ 	.word	0x00000560


	//   ....[5]....
        /*0b28*/ 	.word	0x00000680


	//   ....[6]....
        /*0b2c*/ 	.word	0x000007e0


	//   ....[7]....
        /*0b30*/ 	.word	0x0000c530


	//   ....[8]....
        /*0b34*/ 	.word	0x0000caf0


	//   ....[9]....
        /*0b38*/ 	.word	0x0000cb00


	//   ....[10]....
        /*0b3c*/ 	.word	0x0000cb10


	//   ....[11]....
        /*0b40*/ 	.word	0x0000cb20


	//   ....[12]....
        /*0b44*/ 	.word	0x0000e5a0


	//   ....[13]....
        /*0b48*/ 	.word	0x0000e5b0


	//   ....[14]....
        /*0b4c*/ 	.word	0x0000e5c0


	//   ....[15]....
        /*0b50*/ 	.word	0x0000e5d0


	//   ....[16]....
        /*0b54*/ 	.word	0x00014d10


	//   ....[17]....
        /*0b58*/ 	.word	0x00014d30


	//   ....[18]....
        /*0b5c*/ 	.word	0x000151c0


	//   ....[19]....
        /*0b60*/ 	.word	0x00015210


	//   ....[20]....
        /*0b64*/ 	.word	0x0001b2b0


	//   ....[21]....
        /*0b68*/ 	.word	0x0001b310


	//   ....[22]....
        /*0b6c*/ 	.word	0x0001bc60


	//   ....[23]....
        /*0b70*/ 	.word	0x0001bcc0


	//   ....[24]....
        /*0b74*/ 	.word	0x0001d340


	//   ....[25]....
        /*0b78*/ 	.word	0x0001d790


	//   ....[26]....
        /*0b7c*/ 	.word	0x0001d7a0


	//   ....[27]....
        /*0b80*/ 	.word	0x0001d7d0


	//   ....[28]....
        /*0b84*/ 	.word	0x0001ea30


	//   ....[29]....
        /*0b88*/ 	.word	0x0001ea70


	//   ....[30]....
        /*0b8c*/ 	.word	0x0001ead0


	//   ....[31]....
        /*0b90*/ 	.word	0x0001eb10


	//   ....[32]....
        /*0b94*/ 	.word	0x0001f060


	//   ....[33]....
        /*0b98*/ 	.word	0x0001f080


	//   ....[34]....
        /*0b9c*/ 	.word	0x0001f150


	//   ....[35]....
        /*0ba0*/ 	.word	0x0001f170


	//   ....[36]....
        /*0ba4*/ 	.word	0x0001f240


	//   ....[37]....
        /*0ba8*/ 	.word	0x0001f260


	//   ....[38]....
        /*0bac*/ 	.word	0x0001f340


	//   ....[39]....
        /*0bb0*/ 	.word	0x0001f360


	//   ....[40]....
        /*0bb4*/ 	.word	0x0001fc00


	//   ....[41]....
        /*0bb8*/ 	.word	0x0001fc10


	//   ....[42]....
        /*0bbc*/ 	.word	0x0001fd30


	//   ....[43]....
        /*0bc0*/ 	.word	0x0001fd40


	//   ....[44]....
        /*0bc4*/ 	.word	0x0001fe60


	//   ....[45]....
        /*0bc8*/ 	.word	0x0001fe70


	//   ....[46]....
        /*0bcc*/ 	.word	0x0001ff90


	//   ....[47]....
        /*0bd0*/ 	.word	0x0001ffa0


	//   ....[48]....
        /*0bd4*/ 	.word	0x00020120


	//   ....[49]....
        /*0bd8*/ 	.word	0x00020300


	//   ....[50]....
        /*0bdc*/ 	.word	0x00020330


	//   ....[51]....
        /*0be0*/ 	.word	0x00020360


	//   ....[52]....
        /*0be4*/ 	.word	0x00020390


	//   ....[53]....
        /*0be8*/ 	.word	0x000203c0


	//   ....[54]....
        /*0bec*/ 	.word	0x000203f0


	//   ....[55]....
        /*0bf0*/ 	.word	0x00020570


	//   ....[56]....
        /*0bf4*/ 	.word	0x000205a0


	//   ....[57]....
        /*0bf8*/ 	.word	0x000205d0


	//   ....[58]....
        /*0bfc*/ 	.word	0x00020600


	//   ....[59]....
        /*0c00*/ 	.word	0x00020630


	//   ....[60]....
        /*0c04*/ 	.word	0x00020660


	//   ....[61]....
        /*0c08*/ 	.word	0x000206f0


	//   ....[62]....
        /*0c0c*/ 	.word	0x00020720


	//   ....[63]....
        /*0c10*/ 	.word	0x000207b0


	//   ....[64]....
        /*0c14*/ 	.word	0x00021370


	//   ....[65]....
        /*0c18*/ 	.word	0x00022b50


	//   ....[66]....
        /*0c1c*/ 	.word	0x000237c0


	//   ....[67]....
        /*0c20*/ 	.word	0x000237f0


	//   ....[68]....
        /*0c24*/ 	.word	0x00023810


	//   ....[69]....
        /*0c28*/ 	.word	0x00023830


	//   ....[70]....
        /*0c2c*/ 	.word	0x00023940


	//   ....[71]....
        /*0c30*/ 	.word	0x00023950


	//   ....[72]....
        /*0c34*/ 	.word	0x000239e0


	//   ....[73]....
        /*0c38*/ 	.word	0x000239f0


	//   ....[74]....
        /*0c3c*/ 	.word	0x00023a80


	//   ....[75]....
        /*0c40*/ 	.word	0x00023a90


	//   ....[76]....
        /*0c44*/ 	.word	0x00023b20


	//   ....[77]....
        /*0c48*/ 	.word	0x00023b30


	//   ....[78]....
        /*0c4c*/ 	.word	0x00023bc0


	//   ....[79]....
        /*0c50*/ 	.word	0x00023bd0


	//   ....[80]....
        /*0c54*/ 	.word	0x00023c20


	//   ....[81]....
        /*0c58*/ 	.word	0x00023c50


	//   ....[82]....
        /*0c5c*/ 	.word	0x00026600


	//   ....[83]....
        /*0c60*/ 	.word	0x00026630


	//   ....[84]....
        /*0c64*/ 	.word	0x00026670


	//   ....[85]....
        /*0c68*/ 	.word	0x000266a0


	//   ....[86]....
        /*0c6c*/ 	.word	0x000266d0


	//   ....[87]....
        /*0c70*/ 	.word	0x00026700


	//   ....[88]....
        /*0c74*/ 	.word	0x00026730


	//   ....[89]....
        /*0c78*/ 	.word	0x00026760


	//   ....[90]....
        /*0c7c*/ 	.word	0x000268f0


	//   ....[91]....
        /*0c80*/ 	.word	0x00026920


	//   ....[92]....
        /*0c84*/ 	.word	0x00026950


	//   ....[93]....
        /*0c88*/ 	.word	0x00026980


	//   ....[94]....
        /*0c8c*/ 	.word	0x000269b0


	//   ....[95]....
        /*0c90*/ 	.word	0x000269e0


	//   ....[96]....
        /*0c94*/ 	.word	0x00026aa0


	//   ....[97]....
        /*0c98*/ 	.word	0x00026ac0


	//   ....[98]....
        /*0c9c*/ 	.word	0x00026b30


	//   ....[99]....
        /*0ca0*/ 	.word	0x00026fc0


	//   ....[100]....
        /*0ca4*/ 	.word	0x00027450


	//   ....[101]....
        /*0ca8*/ 	.word	0x00027500


	//   ....[102]....
        /*0cac*/ 	.word	0x00027590


	//   ....[103]....
        /*0cb0*/ 	.word	0x000275e0


	//   ....[104]....
        /*0cb4*/ 	.word	0x00027630


	//   ....[105]....
        /*0cb8*/ 	.word	0x00027710


	//   ....[106]....
        /*0cbc*/ 	.word	0x000277a0


	//   ....[107]....
        /*0cc0*/ 	.word	0x000277f0


	//   ....[108]....
        /*0cc4*/ 	.word	0x00027840


	//   ....[109]....
        /*0cc8*/ 	.word	0x00027a50


	//   ....[110]....
        /*0ccc*/ 	.word	0x00027aa0


	//   ....[111]....
        /*0cd0*/ 	.word	0x00027b30


	//   ....[112]....
        /*0cd4*/ 	.word	0x00027bc0


	//   ....[113]....
        /*0cd8*/ 	.word	0x00027c50


	//   ....[114]....
        /*0cdc*/ 	.word	0x00027ce0


	//   ....[115]....
        /*0ce0*/ 	.word	0x00027d70


	//   ....[116]....
        /*0ce4*/ 	.word	0x00027e00


	//   ....[117]....
        /*0ce8*/ 	.word	0x00027ec0


	//   ....[118]....
        /*0cec*/ 	.word	0x000281b0


	//   ....[119]....
        /*0cf0*/ 	.word	0x00028320


	//   ....[120]....
        /*0cf4*/ 	.word	0x00028370


	//   ....[121]....
        /*0cf8*/ 	.word	0x00028500


	//   ....[122]....
        /*0cfc*/ 	.word	0x00028550


	//   ....[123]....
        /*0d00*/ 	.word	0x00028680


	//   ....[124]....
        /*0d04*/ 	.word	0x000286d0


	//   ....[125]....
        /*0d08*/ 	.word	0x000287f0


	//   ....[126]....
        /*0d0c*/ 	.word	0x00028840


	//   ....[127]....
        /*0d10*/ 	.word	0x00028960


	//   ....[128]....
        /*0d14*/ 	.word	0x000289b0


	//   ....[129]....
        /*0d18*/ 	.word	0x00028ad0


	//   ....[130]....
        /*0d1c*/ 	.word	0x00028b20


	//   ....[131]....
        /*0d20*/ 	.word	0x00028c20


	//   ....[132]....
        /*0d24*/ 	.word	0x00028c90


	//   ....[133]....
        /*0d28*/ 	.word	0x00028d90


	//   ....[134]....
        /*0d2c*/ 	.word	0x00028de0


	//   ....[135]....
        /*0d30*/ 	.word	0x00029110


	//   ....[136]....
        /*0d34*/ 	.word	0x000291b0


	//   ....[137]....
        /*0d38*/ 	.word	0x000292e0


	//   ....[138]....
        /*0d3c*/ 	.word	0x00029360


	//   ....[139]....
        /*0d40*/ 	.word	0x000293e0


	//   ....[140]....
        /*0d44*/ 	.word	0x00029460


	//   ....[141]....
        /*0d48*/ 	.word	0x000294e0


	//   ....[142]....
        /*0d4c*/ 	.word	0x00029570


	//   ....[143]....
        /*0d50*/ 	.word	0x00029610


	//   ....[144]....
        /*0d54*/ 	.word	0x000296c0


	//   ....[145]....
        /*0d58*/ 	.word	0x00029740


	//   ....[146]....
        /*0d5c*/ 	.word	0x000297c0


	//   ....[147]....
        /*0d60*/ 	.word	0x00029840


	//   ....[148]....
        /*0d64*/ 	.word	0x000298d0


	//   ....[149]....
        /*0d68*/ 	.word	0x00029950


	//   ....[150]....
        /*0d6c*/ 	.word	0x000299f0


	//   ....[151]....
        /*0d70*/ 	.word	0x00029a80


	//   ....[152]....
        /*0d74*/ 	.word	0x00029bb0


	//----- nvinfo : EIATTR_REG_RECONFIG
	.align		4
.L_182:
        /*0d78*/ 	.byte	0x01, 0x54
	.zero		2


	//----- nvinfo : EIATTR_SYSCALL_OFFSETS
	.align		4
        /*0d7c*/ 	.byte	0x04, 0x46
        /*0d7e*/ 	.short	(.L_184 - .L_183)


	//   ....[0]....
.L_183:
        /*0d80*/ 	.word	0x00001b10


	//   ....[1]....
        /*0d84*/ 	.word	0x00001c60


	//   ....[2]....
        /*0d88*/ 	.word	0x0000c6e0


	//   ....[3]....
        /*0d8c*/ 	.word	0x0000ca50


	//   ....[4]....
        /*0d90*/ 	.word	0x00022730


	//   ....[5]....
        /*0d94*/ 	.word	0x00022890


	//   ....[6]....
        /*0d98*/ 	.word	0x00022990


	//   ....[7]....
        /*0d9c*/ 	.word	0x00023370


	//----- nvinfo : EIATTR_MBARRIER_INSTR_OFFSETS
	.align		4
.L_184:
        /*0da0*/ 	.byte	0x04, 0x39
        /*0da2*/ 	.short	(.L_186 - .L_185)


	//   ....[0]....
.L_185:
        /*0da4*/ 	.word	0x000002b0
        /*0da8*/ 	.word	0x000000ff
        /*0dac*/ 	.word	0x00034800
        /*0db0*/ 	.short	0x0100
        /*0db2*/ 	.byte	0x08
	.zero		1


	//   ....[1]....
        /*0db4*/ 	.word	0x000002c0
        /*0db8*/ 	.word	0x000000ff
        /*0dbc*/ 	.word	0x00034820
        /*0dc0*/ 	.short	0x0100
        /*0dc2*/ 	.byte	0x08
	.zero		1


	//   ....[2]....
        /*0dc4*/ 	.word	0x000003b0
        /*0dc8*/ 	.word	0x000000ff
        /*0dcc*/ 	.word	0x00034830
        /*0dd0*/ 	.short	0x0100
        /*0dd2*/ 	.byte	0x08
	.zero		1


	//   ....[3]....
        /*0dd4*/ 	.word	0x000003c0
        /*0dd8*/ 	.word	0x000000ff
        /*0ddc*/ 	.word	0x00034840
        /*0de0*/ 	.short	0x0100
        /*0de2*/ 	.byte	0x08
	.zero		1


	//   ....[4]....
        /*0de4*/ 	.word	0x000003d0
        /*0de8*/ 	.word	0x000000ff
        /*0dec*/ 	.word	0x00034838
        /*0df0*/ 	.short	0x0100
        /*0df2*/ 	.byte	0x08
	.zero		1


	//   ....[5]....
        /*0df4*/ 	.word	0x000003e0
        /*0df8*/ 	.word	0x000000ff
        /*0dfc*/ 	.word	0x00034848
        /*0e00*/ 	.short	0x0100
        /*0e02*/ 	.byte	0x08
	.zero		1


	//   ....[6]....
        /*0e04*/ 	.word	0x00000510
        /*0e08*/ 	.word	0x000000ff
        /*0e0c*/ 	.word	0x00034850
        /*0e10*/ 	.short	0x0100
        /*0e12*/ 	.byte	0x08
	.zero		1


	//   ....[7]....
        /*0e14*/ 	.word	0x00000520
        /*0e18*/ 	.word	0x000000ff
        /*0e1c*/ 	.word	0x00034860
        /*0e20*/ 	.short	0x0100
        /*0e22*/ 	.byte	0x08
	.zero		1


	//   ....[8]....
        /*0e24*/ 	.word	0x00000530
        /*0e28*/ 	.word	0x000000ff
        /*0e2c*/ 	.word	0x00034858
        /*0e30*/ 	.short	0x0100
        /*0e32*/ 	.byte	0x08
	.zero		1


	//   ....[9]....
        /*0e34*/ 	.word	0x00000540
        /*0e38*/ 	.word	0x000000ff
        /*0e3c*/ 	.word	0x00034868
        /*0e40*/ 	.short	0x0100
        /*0e42*/ 	.byte	0x08
	.zero		1


	//   ....[10]....
        /*0e44*/ 	.word	0x00000630
        /*0e48*/ 	.word	0x000000ff
        /*0e4c*/ 	.word	0x00034870
        /*0e50*/ 	.short	0x0100
        /*0e52*/ 	.byte	0x06
	.zero		1


	//   ....[11]....
        /*0e54*/ 	.word	0x00000640
        /*0e58*/ 	.word	0x000000ff
        /*0e5c*/ 	.word	0x00034880
        /*0e60*/ 	.short	0x0100
        /*0e62*/ 	.byte	0x06
	.zero		1


	//   ....[12]....
        /*0e64*/ 	.word	0x00000650
        /*0e68*/ 	.word	0x000000ff
        /*0e6c*/ 	.word	0x00034878
        /*0e70*/ 	.short	0x0100
        /*0e72*/ 	.byte	0x06
	.zero		1


	//   ....[13]....
        /*0e74*/ 	.word	0x00000660
        /*0e78*/ 	.word	0x000000ff
        /*0e7c*/ 	.word	0x00034888
        /*0e80*/ 	.short	0x0100
        /*0e82*/ 	.byte	0x06
	.zero		1


	//   ....[14]....
        /*0e84*/ 	.word	0x00000790
        /*0e88*/ 	.word	0x000000ff
        /*0e8c*/ 	.word	0x00034890
        /*0e90*/ 	.short	0x0100
        /*0e92*/ 	.byte	0x08
	.zero		1


	//   ....[15]....
        /*0e94*/ 	.word	0x000007a0
        /*0e98*/ 	.word	0x000000ff
        /*0e9c*/ 	.word	0x000348a0
        /*0ea0*/ 	.short	0x0100
        /*0ea2*/ 	.byte	0x08
	.zero		1


	//   ....[16]....
        /*0ea4*/ 	.word	0x000007b0
        /*0ea8*/ 	.word	0x000000ff
        /*0eac*/ 	.word	0x00034898
        /*0eb0*/ 	.short	0x0100
        /*0eb2*/ 	.byte	0x08
	.zero		1


	//   ....[17]....
        /*0eb4*/ 	.word	0x000007c0
        /*0eb8*/ 	.word	0x000000ff
        /*0ebc*/ 	.word	0x000348a8
        /*0ec0*/ 	.short	0x0100
        /*0ec2*/ 	.byte	0x08
	.zero		1


	//   ....[18]....
        /*0ec4*/ 	.word	0x000008f0
        /*0ec8*/ 	.word	0x000000ff
        /*0ecc*/ 	.word	0x000348b0
        /*0ed0*/ 	.short	0x0100
        /*0ed2*/ 	.byte	0x08
	.zero		1


	//   ....[19]....
        /*0ed4*/ 	.word	0x00000900
        /*0ed8*/ 	.word	0x000000ff
        /*0edc*/ 	.word	0x000348c0
        /*0ee0*/ 	.short	0x0100
        /*0ee2*/ 	.byte	0x08
	.zero		1


	//   ....[20]....
        /*0ee4*/ 	.word	0x00000910
        /*0ee8*/ 	.word	0x000000ff
        /*0eec*/ 	.word	0x000348b8
        /*0ef0*/ 	.short	0x0100
        /*0ef2*/ 	.byte	0x08
	.zero		1


	//   ....[21]....
        /*0ef4*/ 	.word	0x00000920
        /*0ef8*/ 	.word	0x000000ff
        /*0efc*/ 	.word	0x000348c8
        /*0f00*/ 	.short	0x0100
        /*0f02*/ 	.byte	0x08
	.zero		1


	//   ....[22]....
        /*0f04*/ 	.word	0x00003e90
        /*0f08*/ 	.word	0x00000003
        /*0f0c*/ 	.word	0x00034890
        /*0f10*/ 	.short	0x010a
        /*0f12*/ 	.byte	0x3f
	.zero		1


	//   ....[23]....
        /*0f14*/ 	.word	0x000078c0
        /*0f18*/ 	.word	0x00000003
        /*0f1c*/ 	.word	0x00034890
        /*0f20*/ 	.short	0x010a
        /*0f22*/ 	.byte	0x3f
	.zero		1


	//   ....[24]....
        /*0f24*/ 	.word	0x0000add0
        /*0f28*/ 	.word	0x00000003
        /*0f2c*/ 	.word	0x00034890
        /*0f30*/ 	.short	0x010a
        /*0f32*/ 	.byte	0x3f
	.zero		1


	//   ....[25]....
        /*0f34*/ 	.word	0x0000b7a0
        /*0f38*/ 	.word	0x0000002c
        /*0f3c*/ 	.word	0x00000000
        /*0f40*/ 	.short	0x0101
        /*0f42*/ 	.byte	0x3f
	.zero		1


	//   ....[26]....
        /*0f44*/ 	.word	0x0000b7e0
        /*0f48*/ 	.word	0x00000003
        /*0f4c*/ 	.word	0x000348b0
        /*0f50*/ 	.short	0x010a
        /*0f52*/ 	.byte	0x3f
	.zero		1


	//   ....[27]....
        /*0f54*/ 	.word	0x0000c140
        /*0f58*/ 	.word	0x00000003
        /*0f5c*/ 	.word	0x00000000
        /*0f60*/ 	.short	0x0101
        /*0f62*/ 	.byte	0x3f
	.zero		1


	//   ....[28]....
        /*0f64*/ 	.word	0x0000c770
        /*0f68*/ 	.word	0x00000002
        /*0f6c*/ 	.word	0x00034800
        /*0f70*/ 	.short	0x010a
        /*0f72*/ 	.byte	0x3f
	.zero		1


	//   ....[29]....
        /*0f74*/ 	.word	0x0000c7c0
        /*0f78*/ 	.word	0x00000002
        /*0f7c*/ 	.word	0x00034800
        /*0f80*/ 	.short	0x010a
        /*0f82*/ 	.byte	0x3f
	.zero		1


	//   ....[30]....
        /*0f84*/ 	.word	0x0000cdc0
        /*0f88*/ 	.word	0x00000002
        /*0f8c*/ 	.word	0x00034800
        /*0f90*/ 	.short	0x010a
        /*0f92*/ 	.byte	0x3f
	.zero		1


	//   ....[31]....
        /*0f94*/ 	.word	0x0000e830
        /*0f98*/ 	.word	0x00000002
        /*0f9c*/ 	.word	0x00034800
        /*0fa0*/ 	.short	0x010a
        /*0fa2*/ 	.byte	0x3f
	.zero		1


	//   ....[32]....
        /*0fa4*/ 	.word	0x000104f0
        /*0fa8*/ 	.word	0x00000000
        /*0fac*/ 	.word	0x00034830
        /*0fb0*/ 	.short	0x010a
        /*0fb2*/ 	.byte	0x3f
	.zero		1


	//   ....[33]....
        /*0fb4*/ 	.word	0x00010570
        /*0fb8*/ 	.word	0x00000000
        /*0fbc*/ 	.word	0x00034830
        /*0fc0*/ 	.short	0x010a
        /*0fc2*/ 	.byte	0x3f
	.zero		1


	//   ....[34]....
        /*0fc4*/ 	.word	0x00015960
        /*0fc8*/ 	.word	0x00000003
        /*0fcc*/ 	.word	0x00000000
        /*0fd0*/ 	.short	0x0101
        /*0fd2*/ 	.byte	0x3f
	.zero		1


	//   ....[35]....
        /*0fd4*/ 	.word	0x00016c70
        /*0fd8*/ 	.word	0x00000007
        /*0fdc*/ 	.word	0x00034830
        /*0fe0*/ 	.short	0x010a
        /*0fe2*/ 	.byte	0x3f
	.zero		1


	//   ....[36]....
        /*0fe4*/ 	.word	0x00016cc0
        /*0fe8*/ 	.word	0x00000007
        /*0fec*/ 	.word	0x00034830
        /*0ff0*/ 	.short	0x010a
        /*0ff2*/ 	.byte	0x3f
	.zero		1


	//   ....[37]....
        /*0ff4*/ 	.word	0x0001a1e0
        /*0ff8*/ 	.word	0x00000007
        /*0ffc*/ 	.word	0x00034850
        /*1000*/ 	.short	0x010a
        /*1002*/ 	.byte	0x3f
	.zero		1


	//   ....[38]....
        /*1004*/ 	.word	0x0001a220
        /*1008*/ 	.word	0x00000007
        /*100c*/ 	.word	0x00034850
        /*1010*/ 	.short	0x010a
        /*1012*/ 	.byte	0x3f
	.zero		1


	//   ....[39]....
        /*1014*/ 	.word	0x0001c4b0
        /*1018*/ 	.word	0x00000083
        /*101c*/ 	.word	0x00000000
        /*1020*/ 	.short	0x0101
        /*1022*/ 	.byte	0x3f
	.zero		1


	//   ....[40]....
        /*1024*/ 	.word	0x0001c550
        /*1028*/ 	.word	0x00000086
        /*102c*/ 	.word	0x00000000
        /*1030*/ 	.short	0x0101
        /*1032*/ 	.byte	0x3f
	.zero		1


	//   ....[41]....
        /*1034*/ 	.word	0x0001d1e0
        /*1038*/ 	.word	0x00000009
        /*103c*/ 	.word	0x00034850
        /*1040*/ 	.short	0x010a
        /*1042*/ 	.byte	0x3f
	.zero		1


	//   ....[42]....
        /*1044*/ 	.word	0x0001d260
        /*1048*/ 	.word	0x00000009
        /*104c*/ 	.word	0x00034850
        /*1050*/ 	.short	0x010a
        /*1052*/ 	.byte	0x3f
	.zero		1


	//   ....[43]....
        /*1054*/ 	.word	0x0001db40
        /*1058*/ 	.word	0x00000008
        /*105c*/ 	.word	0x00000000
        /*1060*/ 	.short	0x0101
        /*1062*/ 	.byte	0x3f
	.zero		1


	//   ....[44]....
        /*1064*/ 	.word	0x0001f070
        /*1068*/ 	.word	0x00000000
        /*106c*/ 	.word	0x00000000
        /*1070*/ 	.short	0x0101
        /*1072*/ 	.byte	0x3f
	.zero		1


	//   ....[45]....
        /*1074*/ 	.word	0x00021460
        /*1078*/ 	.word	0x00000004
        /*107c*/ 	.word	0x00034820
        /*1080*/ 	.short	0x010a
        /*1082*/ 	.byte	0x3f
	.zero		1


	//   ....[46]....
        /*1084*/ 	.word	0x00021540
        /*1088*/ 	.word	0x00000004
        /*108c*/ 	.word	0x000348a0
        /*1090*/ 	.short	0x010a
        /*1092*/ 	.byte	0x3f
	.zero		1


	//   ....[47]....
        /*1094*/ 	.word	0x00021890
        /*1098*/ 	.word	0x00000004
        /*109c*/ 	.word	0x000348c0
        /*10a0*/ 	.short	0x010a
        /*10a2*/ 	.byte	0x3f
	.zero		1


	//   ....[48]....
        /*10a4*/ 	.word	0x00021d40
        /*10a8*/ 	.word	0x00000006
        /*10ac*/ 	.word	0x000348a0
        /*10b0*/ 	.short	0x010a
        /*10b2*/ 	.byte	0x3f
	.zero		1


	//   ....[49]....
        /*10b4*/ 	.word	0x00022080
        /*10b8*/ 	.word	0x00000006
        /*10bc*/ 	.word	0x000348c0
        /*10c0*/ 	.short	0x010a
        /*10c2*/ 	.byte	0x3f
	.zero		1


	//   ....[50]....
        /*10c4*/ 	.word	0x00022e00
        /*10c8*/ 	.word	0x00000000
        /*10cc*/ 	.word	0x00034840
        /*10d0*/ 	.short	0x010a
        /*10d2*/ 	.byte	0x3f
	.zero		1


	//   ....[51]....
        /*10d4*/ 	.word	0x00023d50
        /*10d8*/ 	.word	0x00000009
        /*10dc*/ 	.word	0x00034800
        /*10e0*/ 	.short	0x0107
        /*10e2*/ 	.byte	0x3f
	.zero		1


	//   ....[52]....
        /*10e4*/ 	.word	0x00023e60
        /*10e8*/ 	.word	0x00000002
        /*10ec*/ 	.word	0x00034800
        /*10f0*/ 	.short	0x0101
        /*10f2*/ 	.byte	0x3f
	.zero		1


	//   ....[53]....
        /*10f4*/ 	.word	0x00023e80
        /*10f8*/ 	.word	0x00000002
        /*10fc*/ 	.word	0x00034820
        /*1100*/ 	.short	0x010a
        /*1102*/ 	.byte	0x3f
	.zero		1


	//   ....[54]....
        /*1104*/ 	.word	0x00024210
        /*1108*/ 	.word	0x00000003
        /*110c*/ 	.word	0x00034840
        /*1110*/ 	.short	0x010a
        /*1112*/ 	.byte	0x3f
	.zero		1


	//   ....[55]....
        /*1114*/ 	.word	0x000245d0
        /*1118*/ 	.word	0x00000003
        /*111c*/ 	.word	0x00000060
        /*1120*/ 	.short	0x010a
        /*1122*/ 	.byte	0x3f
	.zero		1


	//   ....[56]....
        /*1124*/ 	.word	0x00024cd0
        /*1128*/ 	.word	0x00000003
        /*112c*/ 	.word	0x00034840
        /*1130*/ 	.short	0x010a
        /*1132*/ 	.byte	0x3f
	.zero		1


	//   ....[57]....
        /*1134*/ 	.word	0x00025090
        /*1138*/ 	.word	0x00000002
        /*113c*/ 	.word	0x00000060
        /*1140*/ 	.short	0x010a
        /*1142*/ 	.byte	0x3f
	.zero		1


	//   ....[58]....
        /*1144*/ 	.word	0x000256c0
        /*1148*/ 	.word	0x00000002
        /*114c*/ 	.word	0x00034840
        /*1150*/ 	.short	0x010a
        /*1152*/ 	.byte	0x3f
	.zero		1


	//   ....[59]....
        /*1154*/ 	.word	0x00025a80
        /*1158*/ 	.word	0x00000002
        /*115c*/ 	.word	0x00000060
        /*1160*/ 	.short	0x010a
        /*1162*/ 	.byte	0x3f
	.zero		1


	//   ....[60]....
        /*1164*/ 	.word	0x00026040
        /*1168*/ 	.word	0x00000002
        /*116c*/ 	.word	0x00034860
        /*1170*/ 	.short	0x010a
        /*1172*/ 	.byte	0x3f
	.zero		1


	//   ....[61]....
        /*1174*/ 	.word	0x00026f40
        /*1178*/ 	.word	0x00000000
        /*117c*/ 	.word	0x00034820
        /*1180*/ 	.short	0x010a
        /*1182*/ 	.byte	0x3f
	.zero		1


	//   ....[62]....
        /*1184*/ 	.word	0x000270f0
        /*1188*/ 	.word	0x00000006
        /*118c*/ 	.word	0x00000000
        /*1190*/ 	.short	0x010a
        /*1192*/ 	.byte	0x3f
	.zero		1


	//   ....[63]....
        /*1194*/ 	.word	0x00027160
        /*1198*/ 	.word	0x00000007
        /*119c*/ 	.word	0x00000000
        /*11a0*/ 	.short	0x010a
        /*11a2*/ 	.byte	0x3f
	.zero		1


	//   ....[64]....
        /*11a4*/ 	.word	0x000271d0
        /*11a8*/ 	.word	0x00000004
        /*11ac*/ 	.word	0x00000000
        /*11b0*/ 	.short	0x010a
        /*11b2*/ 	.byte	0x3f
	.zero		1


	//   ....[65]....
        /*11b4*/ 	.word	0x00027200
        /*11b8*/ 	.word	0x00000003
        /*11bc*/ 	.word	0x00000000
        /*11c0*/ 	.short	0x010a
        /*11c2*/ 	.byte	0x3f
	.zero		1


	//   ....[66]....
        /*11c4*/ 	.word	0x00027260
        /*11c8*/ 	.word	0x00000003
        /*11cc*/ 	.word	0x00034890
        /*11d0*/ 	.short	0x010a
        /*11d2*/ 	.byte	0x3f
	.zero		1


	//   ....[67]....
        /*11d4*/ 	.word	0x000272b0
        /*11d8*/ 	.word	0x00000003
        /*11dc*/ 	.word	0x00034890
        /*11e0*/ 	.short	0x010a
        /*11e2*/ 	.byte	0x3f
	.zero		1


	//   ....[68]....
        /*11e4*/ 	.word	0x00027300
        /*11e8*/ 	.word	0x00000003
        /*11ec*/ 	.word	0x00034890
        /*11f0*/ 	.short	0x010a
        /*11f2*/ 	.byte	0x3f
	.zero		1


	//   ....[69]....
        /*11f4*/ 	.word	0x00027350
        /*11f8*/ 	.word	0x00000003
        /*11fc*/ 	.word	0x000348b0
        /*1200*/ 	.short	0x010a
        /*1202*/ 	.byte	0x3f
	.zero		1


	//   ....[70]....
        /*1204*/ 	.word	0x00027660
        /*1208*/ 	.word	0x00000002
        /*120c*/ 	.word	0x00034800
        /*1210*/ 	.short	0x010a
        /*1212*/ 	.byte	0x3f
	.zero		1


	//   ....[71]....
        /*1214*/ 	.word	0x00027870
        /*1218*/ 	.word	0x00000002
        /*121c*/ 	.word	0x00034800
        /*1220*/ 	.short	0x010a
        /*1222*/ 	.byte	0x3f
	.zero		1


	//   ....[72]....
        /*1224*/ 	.word	0x000278c0
        /*1228*/ 	.word	0x00000000
        /*122c*/ 	.word	0x00034830
        /*1230*/ 	.short	0x010a
        /*1232*/ 	.byte	0x3f
	.zero		1


	//   ....[73]....
        /*1234*/ 	.word	0x00027910
        /*1238*/ 	.word	0x00000007
        /*123c*/ 	.word	0x00034830
        /*1240*/ 	.short	0x010a
        /*1242*/ 	.byte	0x3f
	.zero		1


	//   ....[74]....
        /*1244*/ 	.word	0x00027960
        /*1248*/ 	.word	0x00000007
        /*124c*/ 	.word	0x00034850
        /*1250*/ 	.short	0x010a
        /*1252*/ 	.byte	0x3f
	.zero		1


	//   ....[75]....
        /*1254*/ 	.word	0x000279b0
        /*1258*/ 	.word	0x00000009
        /*125c*/ 	.word	0x00034850
        /*1260*/ 	.short	0x010a
        /*1262*/ 	.byte	0x3f
	.zero		1


	//   ....[76]....
        /*1264*/ 	.word	0x00027f90
        /*1268*/ 	.word	0x00000003
        /*126c*/ 	.word	0x00034820
        /*1270*/ 	.short	0x010a
        /*1272*/ 	.byte	0x3f
	.zero		1


	//   ....[77]....
        /*1274*/ 	.word	0x00027fe0
        /*1278*/ 	.word	0x00000004
        /*127c*/ 	.word	0x000348a0
        /*1280*/ 	.short	0x010a
        /*1282*/ 	.byte	0x3f
	.zero		1


	//   ....[78]....
        /*1284*/ 	.word	0x00028030
        /*1288*/ 	.word	0x00000004
        /*128c*/ 	.word	0x000348c0
        /*1290*/ 	.short	0x010a
        /*1292*/ 	.byte	0x3f
	.zero		1


	//   ....[79]....
        /*1294*/ 	.word	0x00028080
        /*1298*/ 	.word	0x00000006
        /*129c*/ 	.word	0x000348a0
        /*12a0*/ 	.short	0x010a
        /*12a2*/ 	.byte	0x3f
	.zero		1


	//   ....[80]....
        /*12a4*/ 	.word	0x000280d0
        /*12a8*/ 	.word	0x00000006
        /*12ac*/ 	.word	0x000348c0
        /*12b0*/ 	.short	0x010a
        /*12b2*/ 	.byte	0x3f
	.zero		1


	//   ....[81]....
        /*12b4*/ 	.word	0x00028270
        /*12b8*/ 	.word	0x00000000
        /*12bc*/ 	.word	0x00034840
        /*12c0*/ 	.short	0x010a
        /*12c2*/ 	.byte	0x3f
	.zero		1


	//   ....[82]....
        /*12c4*/ 	.word	0x00028e30
        /*12c8*/ 	.word	0x00000002
        /*12cc*/ 	.word	0x00034820
        /*12d0*/ 	.short	0x010a
        /*12d2*/ 	.byte	0x3f
	.zero		1


	//   ....[83]....
        /*12d4*/ 	.word	0x00028e80
        /*12d8*/ 	.word	0x00000003
        /*12dc*/ 	.word	0x00034840
        /*12e0*/ 	.short	0x010a
        /*12e2*/ 	.byte	0x3f
	.zero		1


	//   ....[84]....
        /*12e4*/ 	.word	0x00028ed0
        /*12e8*/ 	.word	0x00000003
        /*12ec*/ 	.word	0x00000060
        /*12f0*/ 	.short	0x010a
        /*12f2*/ 	.byte	0x3f
	.zero		1


	//   ....[85]....
        /*12f4*/ 	.word	0x00028f20
        /*12f8*/ 	.word	0x00000003
        /*12fc*/ 	.word	0x00034840
        /*1300*/ 	.short	0x010a
        /*1302*/ 	.byte	0x3f
	.zero		1


	//   ....[86]....
        /*1304*/ 	.word	0x00028f70
        /*1308*/ 	.word	0x00000002
        /*130c*/ 	.word	0x00000060
        /*1310*/ 	.short	0x010a
        /*1312*/ 	.byte	0x3f
	.zero		1


	//   ....[87]....
        /*1314*/ 	.word	0x00028fc0
        /*1318*/ 	.word	0x00000002
        /*131c*/ 	.word	0x00034840
        /*1320*/ 	.short	0x010a
        /*1322*/ 	.byte	0x3f
	.zero		1


	//   ....[88]....
        /*1324*/ 	.word	0x00029010
        /*1328*/ 	.word	0x00000002
        /*132c*/ 	.word	0x00000060
        /*1330*/ 	.short	0x010a
        /*1332*/ 	.byte	0x3f
	.zero		1


	//   ....[89]....
        /*1334*/ 	.word	0x00029060
        /*1338*/ 	.word	0x00000002
        /*133c*/ 	.word	0x00034860
        /*1340*/ 	.short	0x010a
        /*1342*/ 	.byte	0x3f
	.zero		1


	//   ....[90]....
        /*1344*/ 	.word	0x00029ad0
        /*1348*/ 	.word	0x00000000
        /*134c*/ 	.word	0x00034820
        /*1350*/ 	.short	0x010a
        /*1352*/ 	.byte	0x3f
	.zero		1


	//   ....[91]....
        /*1354*/ 	.word	0x00029c70
        /*1358*/ 	.word	0x00000006
        /*135c*/ 	.word	0x00000000
        /*1360*/ 	.short	0x010a
        /*1362*/ 	.byte	0x3f
	.zero		1


	//   ....[92]....
        /*1364*/ 	.word	0x00029cc0
        /*1368*/ 	.word	0x00000007
        /*136c*/ 	.word	0x00000000
        /*1370*/ 	.short	0x010a
        /*1372*/ 	.byte	0x3f
	.zero		1


	//   ....[93]....
        /*1374*/ 	.word	0x00029d10
        /*1378*/ 	.word	0x00000004
        /*137c*/ 	.word	0x00000000
        /*1380*/ 	.short	0x010a
        /*1382*/ 	.byte	0x3f
	.zero		1


	//----- nvinfo : EIATTR_NUM_MBARRIERS
	.align		4
.L_186:
        /*1384*/ 	.byte	0x03, 0x38
        /*1386*/ 	.short	0x0016


	//----- nvinfo : EIATTR_EXIT_INSTR_OFFSETS
	.align		4
        /*1388*/ 	.byte	0x04, 0x1c
        /*138a*/ 	.short	(.L_188 - .L_187)


	//   ....[0]....
.L_187:
        /*138c*/ 	.word	0x00027250


	//----- nvinfo : EIATTR_MAX_THREADS
	.align		4
.L_188:
        /*1390*/ 	.byte	0x04, 0x05
        /*1392*/ 	.short	(.L_190 - .L_189)
.L_189:
        /*1394*/ 	.word	0x00000180
        /*1398*/ 	.word	0x00000001
        /*139c*/ 	.word	0x00000001


	//----- nvinfo : EIATTR_CRS_STACK_SIZE
	.align		4
.L_190:
        /*13a0*/ 	.byte	0x04, 0x1e
        /*13a2*/ 	.short	(.L_192 - .L_191)
.L_191:
        /*13a4*/ 	.word	0x00000000


	//----- nvinfo : EIATTR_CBANK_PARAM_SIZE
	.align		4
.L_192:
        /*13a8*/ 	.byte	0x03, 0x19
        /*13aa*/ 	.short	0x0af0


	//----- nvinfo : EIATTR_PARAM_CBANK
	.align		4
        /*13ac*/ 	.byte	0x04, 0x0a
        /*13ae*/ 	.short	(.L_194 - .L_193)
	.align		4
.L_193:
        /*13b0*/ 	.word	index@(.nv.constant0._ZN7cutlass13device_kernelIN5flash11enable_sm90INS1_16FlashAttnFwdSm90INS1_25CollectiveMainloopFwdSm90ILi2EN4cute5tupleIJNS5_1CILi1EEES8_S8_EEENS6_IJNS7_ILi128EEENS7_ILi176EEESA_EEELi128ENS_6half_tEfNS_4arch4Sm90ELb0ELb0ELb1ELb1ELb0ELb1ELb0ELb1ELb1ELb1ELb0ELb0EEENS1_21CollectiveEpilogueFwdINS6_IJSA_SA_SB_EEES9_SD_SF_Li256ELb1ELb1ELb0ELb0EEENS1_36VarlenDynamicPersistentTileSchedulerILi128ELi176ELi256ELi128ELb0ELb1ELb1ELb0ELb1ELb1EEEEEEEEEvNT_6ParamsE)
        /*13b4*/ 	.short	0x0210
        /*13b6*/ 	.short	0x0af0


	//----- nvinfo : EIATTR_SW_WAR
	.align		4
.L_194:
        /*13b8*/ 	.byte	0x04, 0x36
        /*13ba*/ 	.short	(.L_196 - .L_195)
.L_195:
        /*13bc*/ 	.word	0x00000008
.L_196:


//--------------------- .nv.info._ZN7cutlass13device_kernelIN5flash11enable_sm90INS1_16FlashAttnFwdSm90INS1_25CollectiveMainloopFwdSm90ILi2EN4cute5tupleIJNS5_1CILi1EEES8_S8_EEENS6_IJNS7_ILi128EEESA_SA_EEELi128ENS_6half_tEfNS_4arch4Sm90ELb0ELb1ELb1ELb0ELb0ELb0ELb0ELb1ELb1ELb1ELb0ELb0EEENS1_21CollectiveEpilogueFwdISB_S9_SC_SE_Li256ELb0ELb1ELb0ELb0EEENS1_30DynamicPersistentTileSchedulerILi256ELi128ELb0ELb1ELb1EEEEEEEEEvNT_6ParamsE --------------------------
	.section	.nv.info._ZN7cutlass13device_kernelIN5flash11enable_sm90INS1_16FlashAttnFwdSm90INS1_25CollectiveMainloopFwdSm90ILi2EN4cute5tupleIJNS5_1CILi1EEES8_S8_EEENS6_IJNS7_ILi128EEESA_SA_EEELi128ENS_6half_tEfNS_4arch4Sm90ELb0ELb1ELb1ELb0ELb0ELb0ELb0ELb1ELb1ELb1ELb0ELb0EEENS1_21CollectiveEpilogueFwdISB_S9_SC_SE_Li256ELb0ELb1ELb0ELb0EEENS1_30DynamicPersistentTileSchedulerILi256ELi128ELb0ELb1ELb1EEEEEEEEEvNT_6ParamsE,"",@"SHT_CUDA_INFO"
	.sectionflags	@""
	.align	4


	//----- nvinfo : EIATTR_CUDA_API_VERSION
	.align		4
        /*0000*/ 	.byte	0x04, 0x37
        /*0002*/ 	.short	(.L_198 - .L_197)
.L_197:
        /*0004*/ 	.word	0x00000082


	//----- nvinfo : EIATTR_KPARAM_INFO
	.align		4
.L_198:
        /*0008*/ 	.byte	0x04, 0x17
        /*000a*/ 	.short	(.L_200 - .L_199)
.L_199:
        /*000c*/ 	.word	0x00000000
        /*0010*/ 	.short	0x0000
        /*0012*/ 	.short	0x0070
        /*0014*/ 	.byte	0x00, 0xf0, 0x01, 0x2a


	//----- nvinfo : EIATTR_SPARSE_MMA_MASK
	.align		4
.L_200:
        /*0018*/ 	.byte	0x03, 0x50
        /*001a*/ 	.short	0x0000


	//----- nvinfo : EIATTR_MAXREG_COUNT
	.align		4
        /*001c*/ 	.byte	0x03, 0x1b
        /*001e*/ 	.short	0x00a8


	//----- nvinfo : EIATTR_NUM_BARRIERS
	.align		4
        /*0020*/ 	.byte	0x02, 0x4c
        /*0022*/ 	.byte	0x10
	.zero		1


	//----- nvinfo : EIATTR_EXTERNS
	.align		4
        /*0024*/ 	.byte	0x04, 0x0f
        /*0026*/ 	.short	(.L_202 - .L_201)


	//   ....[0]....
	.align		4
.L_201:
        /*0028*/ 	.word	index@(__assertfail)


	//----- nvinfo : EIATTR_ANNOTATIONS
	.align		4
.L_202:
        /*002c*/ 	.byte	0x04, 0x55
        /*002e*/ 	.short	(.L_204 - .L_203)


	//   ....[0]....
.L_203:
        /* <DEDUP_REMOVED lines=24> */


	//----- nvinfo : EIATTR_MERCURY_ISA_VERSION
	.align		4
.L_204:
        /*01a0*/ 	.byte	0x03, 0x5f
        /*01a2*/ 	.short	0x0101


	//----- nvinfo : EIATTR_INT_WARP_WIDE_INSTR_OFFSETS
	.align		4
        /*01a4*/ 	.byte	0x04, 0x31
        /*01a6*/ 	.short	(.L_206 - .L_205)


	//   ....[0]....
.L_205:
        /*01a8*/ 	.word	0x00000130


	//   ....[1]....
        /*01ac*/ 	.word	0x00000170


	//   ....[2]....
        /*01b0*/ 	.word	0x000001e0


	//   ....[3]....
        /*01b4*/ 	.word	0x000122b0


	//   ....[4]....
        /*01b8*/ 	.word	0x00012340


	//   ....[5]....
        /*01bc*/ 	.word	0x000156a0


	//   ....[6]....
        /*01c0*/ 	.word	0x00015730


	//----- nvinfo : EIATTR_COOP_GROUP_MASK_REGIDS
	.align		4
.L_206:
        /*01c4*/ 	.byte	0x04, 0x29
        /*01c6*/ 	.short	(.L_208 - .L_207)


	//   ....[0]....
.L_207:
        /*01c8*/ 	.word	0xffffffff


	//   ....[1]....
        /*01cc*/ 	.word	0xffffffff


	//   ....[2]....
        /*01d0*/ 	.word	0xffffffff


	//   ....[3]....
        /*01d4*/ 	.word	0xffffffff


	//   ....[4]....
        /*01d8*/ 	.word	0xffffffff


	//   ....[5]....
        /*01dc*/ 	.word	0xffffffff


	//   ....[6]....
        /*01e0*/ 	.word	0xffffffff


	//   ....[7]....
        /*01e4*/ 	.word	0xffffffff


	//   ....[8]....
        /*01e8*/ 	.word	0xffffffff


	//   ....[9]....
        /*01ec*/ 	.word	0xffffffff


	//   ....[10]....
        /*01f0*/ 	.word	0xffffffff


	//   ....[11]....
        /*01f4*/ 	.word	0xffffffff


	//   ....[12]....
        /*01f8*/ 	.word	0xffffffff


	//   ....[13]....
        /*01fc*/ 	.word	0xffffffff


	//   ....[14]....
        /*0200*/ 	.word	0xffffffff


	//   ....[15]....
        /*0204*/ 	.word	0xffffffff


	//   ....[16]....
        /*0208*/ 	.word	0xffffffff


	//   ....[17]....
        /*020c*/ 	.word	0xffffffff


	//   ....[18]....
        /*0210*/ 	.word	0xffffffff


	//   ....[19]....
        /*0214*/ 	.word	0xffffffff


	//   ....[20]....
        /*0218*/ 	.word	0xffffffff


	//   ....[21]....
        /*021c*/ 	.word	0xffffffff


	//   ....[22]....
        /*0220*/ 	.word	0xffffffff


	//   ....[23]....
        /*0224*/ 	.word	0xffffffff


	//   ....[24]....
        /*0228*/ 	.word	0xffffffff


	//   ....[25]....
        /*022c*/ 	.word	0xffffffff


	//   ....[26]....
        /*0230*/ 	.word	0xffffffff


	//   ....[27]....
        /*0234*/ 	.word	0xffffffff


	//   ....[28]....
        /*0238*/ 	.word	0xffffffff


	//   ....[29]....
        /*023c*/ 	.word	0xffffffff


	//   ....[30]....
        /*0240*/ 	.word	0xffffffff


	//   ....[31]....
        /*0244*/ 	.word	0xffffffff


	//   ....[32]....
        /*0248*/ 	.word	0xffffffff


	//   ....[33]....
        /*024c*/ 	.word	0xffffffff


	//   ....[34]....
        /*0250*/ 	.word	0xffffffff


	//   ....[35]....
        /*0254*/ 	.word	0xffffffff


	//   ....[36]....
        /*0258*/ 	.word	0xffffffff


	//   ....[37]....
        /*025c*/ 	.word	0xffffffff


	//   ....[38]....
        /*0260*/ 	.word	0xffffffff


	//   ....[39]....
        /*0264*/ 	.word	0xffffffff


	//   ....[40]....
        /*0268*/ 	.word	0xffffffff


	//   ....[41]....
        /*026c*/ 	.word	0xffffffff


	//   ....[42]....
        /*0270*/ 	.word	0xffffffff


	//   ....[43]....
        /*0274*/ 	.word	0xffffffff


	//   ....[44]....
        /*0278*/ 	.word	0xffffffff


	//   ....[45]....
        /*027c*/ 	.word	0xffffffff


	//   ....[46]....
        /*0280*/ 	.word	0xffffffff


	//   ....[47]....
        /*0284*/ 	.word	0xffffffff


	//   ....[48]....
        /*0288*/ 	.word	0xffffffff


	//   ....[49]....
        /*028c*/ 	.word	0xffffffff


	//   ....[50]....
        /*0290*/ 	.word	0xffffffff


	//   ....[51]....
        /*0294*/ 	.word	0xffffffff


	//   ....[52]....
        /*0298*/ 	.word	0xffffffff


	//   ....[53]....
        /*029c*/ 	.word	0xffffffff


	//   ....[54]....
        /*02a0*/ 	.word	0xffffffff


	//   ....[55]....
        /*02a4*/ 	.word	0xffffffff


	//   ....[56]....
        /*02a8*/ 	.word	0xffffffff


	//   ....[57]....
        /*02ac*/ 	.word	0xffffffff


	//   ....[58]....
        /*02b0*/ 	.word	0xffffffff


	//   ....[59]....
        /*02b4*/ 	.word	0xffffffff


	//   ....[60]....
        /*02b8*/ 	.word	0xffffffff


	//   ....[61]....
        /*02bc*/ 	.word	0xffffffff


	//   ....[62]....
        /*02c0*/ 	.word	0xffffffff


	//   ....[63]....
        /*02c4*/ 	.word	0xffffffff


	//   ....[64]....
        /*02c8*/ 	.word	0xffffffff


	//   ....[65]....
        /*02cc*/ 	.word	0xffffffff


	//   ....[66]....
        /*02d0*/ 	.word	0xffffffff


	//   ....[67]....
        /*02d4*/ 	.word	0xffffffff


	//   ....[68]....
        /*02d8*/ 	.word	0xffffffff


	//   ....[69]....
        /*02dc*/ 	.word	0xffffffff


	//   ....[70]....
        /*02e0*/ 	.word	0xffffffff


	//   ....[71]....
        /*02e4*/ 	.word	0xffffffff


	//   ....[72]....
        /*02e8*/ 	.word	0xffffffff


	//   ....[73]....
        /*02ec*/ 	.word	0xffffffff


	//   ....[74]....
        /*02f0*/ 	.word	0x0500000f


	//   ....[75]....
        /*02f4*/ 	.word	0x0500000f


	//   ....[76]....
        /*02f8*/ 	.word	0x0500000f


	//   ....[77]....
        /*02fc*/ 	.word	0x0500000f


	//   ....[78]....
        /*0300*/ 	.word	0x0500000f


	//   ....[79]....
        /*0304*/ 	.word	0x0500000f


	//   ....[80]....
        /*0308*/ 	.word	0x0500000f


	//   ....[81]....
        /*030c*/ 	.word	0x0500000f


	//   ....[82]....
        /*0310*/ 	.word	0x0500000f


	//   ....[83]....
        /*0314*/ 	.word	0x0500000f


	//   ....[84]....
        /*0318*/ 	.word	0x0500000f


	//   ....[85]....
        /*031c*/ 	.word	0x0500000f


	//   ....[86]....
        /*0320*/ 	.word	0x0500000f


	//   ....[87]....
        /*0324*/ 	.word	0x0500000f


	//   ....[88]....
        /*0328*/ 	.word	0x0500000f


	//   ....[89]....
        /*032c*/ 	.word	0x0500000f


	//   ....[90]....
        /*0330*/ 	.word	0x0500000f


	//   ....[91]....
        /*0334*/ 	.word	0x0500000f


	//   ....[92]....
        /*0338*/ 	.word	0x0500000f


	//----- nvinfo : EIATTR_COOP_GROUP_INSTR_OFFSETS
	.align		4
.L_208:
        /*033c*/ 	.byte	0x04, 0x28
        /*033e*/ 	.short	(.L_210 - .L_209)


	//   ....[0]....
.L_209:
        /*0340*/ 	.word	0x00000070


	//   ....[1]....
        /*0344*/ 	.word	0x00000140


	//   ....[2]....
        /*0348*/ 	.word	0x00000190


	//   ....[3]....
        /*034c*/ 	.word	0x000003c0


	//   ....[4]....
        /*0350*/ 	.word	0x00000520


	//   ....[5]....
        /*0354*/ 	.word	0x00000640


	//   ....[6]....
        /*0358*/ 	.word	0x000007a0


	//   ....[7]....
        /*035c*/ 	.word	0x000017c0


	//   ....[8]....
        /*0360*/ 	.word	0x00002100


	//   ....[9]....
        /*0364*/ 	.word	0x00002ab0


	//   ....[10]....
        /*0368*/ 	.word	0x00003c70


	//   ....[11]....
        /*036c*/ 	.word	0x00003d10


	//   ....[12]....
        /*0370*/ 	.word	0x000046c0


	//   ....[13]....
        /*0374*/ 	.word	0x00004730


	//   ....[14]....
        /*0378*/ 	.word	0x00006560


	//   ....[15]....
        /*037c*/ 	.word	0x000067b0


	//   ....[16]....
        /*0380*/ 	.word	0x00007330


	//   ....[17]....
        /*0384*/ 	.word	0x00007350


	//   ....[18]....
        /*0388*/ 	.word	0x00007db0


	//   ....[19]....
        /*038c*/ 	.word	0x00007e50


	//   ....[20]....
        /*0390*/ 	.word	0x0000a250


	//   ....[21]....
        /*0394*/ 	.word	0x0000a2f0


	//   ....[22]....
        /*0398*/ 	.word	0x0000a3f0


	//   ....[23]....
        /*039c*/ 	.word	0x0000a580


	//   ....[24]....
        /*03a0*/ 	.word	0x0000c6c0


	//   ....[25]....
        /*03a4*/ 	.word	0x0000cb80


	//   ....[26]....
        /*03a8*/ 	.word	0x0000d6f0


	//   ....[27]....
        /*03ac*/ 	.word	0x0000d7f0


	//   ....[28]....
        /*03b0*/ 	.word	0x0000e050


	//   ....[29]....
        /*03b4*/ 	.word	0x0000e160


	//   ....[30]....
        /*03b8*/ 	.word	0x0000f1e0


	//   ....[31]....
        /*03bc*/ 	.word	0x0000f220


	//   ....[32]....
        /*03c0*/ 	.word	0x0000f320


	//   ....[33]....
        /*03c4*/ 	.word	0x0000f340


	//   ....[34]....
        /*03c8*/ 	.word	0x00010440


	//   ....[35]....
        /*03cc*/ 	.word	0x000104a0


	//   ....[36]....
        /*03d0*/ 	.word	0x000104f0


	//   ....[37]....
        /*03d4*/ 	.word	0x00010550


	//   ....[38]....
        /*03d8*/ 	.word	0x00010a20


	//   ....[39]....
        /*03dc*/ 	.word	0x00010a60


	//   ....[40]....
        /*03e0*/ 	.word	0x00010b20


	//   ....[41]....
        /*03e4*/ 	.word	0x00010b40


	//   ....[42]....
        /*03e8*/ 	.word	0x00010c00


	//   ....[43]....
        /*03ec*/ 	.word	0x00010c20


	//   ....[44]....
        /*03f0*/ 	.word	0x00010cf0


	//   ....[45]....
        /*03f4*/ 	.word	0x00010d10


	//   ....[46]....
        /*03f8*/ 	.word	0x000113b0


	//   ....[47]....
        /*03fc*/ 	.word	0x000113d0


	//   ....[48]....
        /*0400*/ 	.word	0x00011490


	//   ....[49]....
        /*0404*/ 	.word	0x000114b0


	//   ....[50]....
        /*0408*/ 	.word	0x00011570


	//   ....[51]....
        /*040c*/ 	.word	0x00011590


	//   ....[52]....
        /*0410*/ 	.word	0x00011660


	//   ....[53]....
        /*0414*/ 	.word	0x00011680


	//   ....[54]....
        /*0418*/ 	.word	0x00011800


	//   ....[55]....
        /*041c*/ 	.word	0x000128b0


	//   ....[56]....
        /*0420*/ 	.word	0x000132a0


	//   ....[57]....
        /*0424*/ 	.word	0x000132b0


	//   ....[58]....
        /*0428*/ 	.word	0x00013320


	//   ....[59]....
        /*042c*/ 	.word	0x00013360


	//   ....[60]....
        /*0430*/ 	.word	0x00013400


	//   ....[61]....
        /*0434*/ 	.word	0x00013410


	//   ....[62]....
        /*0438*/ 	.word	0x00013490


	//   ....[63]....
        /*043c*/ 	.word	0x000134a0


	//   ....[64]....
        /*0440*/ 	.word	0x00013520


	//   ....[65]....
        /*0444*/ 	.word	0x00013530


	//   ....[66]....
        /*0448*/ 	.word	0x000135b0


	//   ....[67]....
        /*044c*/ 	.word	0x000135c0


	//   ....[68]....
        /*0450*/ 	.word	0x00013640


	//   ....[69]....
        /*0454*/ 	.word	0x00013650


	//   ....[70]....
        /*0458*/ 	.word	0x00013660


	//   ....[71]....
        /*045c*/ 	.word	0x00013670


	//   ....[72]....
        /*0460*/ 	.word	0x00015c80


	//   ....[73]....
        /*0464*/ 	.word	0x00015e70


	//   ....[74]....
        /*0468*/ 	.word	0x000164a0


	//   ....[75]....
        /*046c*/ 	.word	0x00016620


	//   ....[76]....
        /*0470*/ 	.word	0x00016670


	//   ....[77]....
        /*0474*/ 	.word	0x00016700


	//   ....[78]....
        /*0478*/ 	.word	0x000167e0


	//   ....[79]....
        /*047c*/ 	.word	0x00016840


	//   ....[80]....
        /*0480*/ 	.word	0x00016950


	//   ....[81]....
        /*0484*/ 	.word	0x000169b0


	//   ....[82]....
        /*0488*/ 	.word	0x00016aa0


	//   ....[83]....
        /*048c*/ 	.word	0x00016b00


	//   ....[84]....
        /*0490*/ 	.word	0x00016bf0


	//   ....[85]....
        /*0494*/ 	.word	0x00016c50


	//   ....[86]....
        /*0498*/ 	.word	0x00016d40


	//   ....[87]....
        /*049c*/ 	.word	0x00016da0


	//   ....[88]....
        /*04a0*/ 	.word	0x00016e80


	//   ....[89]....
        /*04a4*/ 	.word	0x00016ee0


	//   ....[90]....
        /*04a8*/ 	.word	0x00016fb0


	//   ....[91]....
        /*04ac*/ 	.word	0x000172d0


	//   ....[92]....
        /*04b0*/ 	.word	0x000173f0


	//----- nvinfo : EIATTR_REG_RECONFIG
	.align		4
.L_210:
        /*04b4*/ 	.byte	0x01, 0x54
	.zero		2


	//----- nvinfo : EIATTR_SYSCALL_OFFSETS
	.align		4
        /*04b8*/ 	.byte	0x04, 0x46
        /*04ba*/ 	.short	(.L_212 - .L_211)


	//   ....[0]....
.L_211:
        /*04bc*/ 	.word	0x000019a0


	//   ....[1]....
        /*04c0*/ 	.word	0x000124b0


	//   ....[2]....
        /*04c4*/ 	.word	0x00012600


	//   ....[3]....
        /*04c8*/ 	.word	0x000126f0


	//   ....[4]....
        /*04cc*/ 	.word	0x00012ea0


	//----- nvinfo : EIATTR_MBARRIER_INSTR_OFFSETS
	.align		4
.L_212:
        /*04d0*/ 	.byte	0x04, 0x39
        /*04d2*/ 	.short	(.L_214 - .L_213)


	//   ....[0]....
.L_213:
        /*04d4*/ 	.word	0x00000270
        /*04d8*/ 	.word	0x000000ff
        /*04dc*/ 	.word	0x00028800
        /*04e0*/ 	.short	0x0100
        /*04e2*/ 	.byte	0x08
	.zero		1


	//   ....[1]....
        /*04e4*/ 	.word	0x00000280
        /*04e8*/ 	.word	0x000000ff
        /*04ec*/ 	.word	0x00028820
        /*04f0*/ 	.short	0x0100
        /*04f2*/ 	.byte	0x08
	.zero		1


	//   ....[2]....
        /*04f4*/ 	.word	0x00000370
        /*04f8*/ 	.word	0x000000ff
        /*04fc*/ 	.word	0x00028830
        /*0500*/ 	.short	0x0100
        /*0502*/ 	.byte	0x08
	.zero		1


	//   ....[3]....
        /*0504*/ 	.word	0x00000380
        /*0508*/ 	.word	0x000000ff
        /*050c*/ 	.word	0x00028840
        /*0510*/ 	.short	0x0100
        /*0512*/ 	.byte	0x08
	.zero		1


	//   ....[4]....
        /*0514*/ 	.word	0x00000390
        /*0518*/ 	.word	0x000000ff
        /*051c*/ 	.word	0x00028838
        /*0520*/ 	.short	0x0100
        /*0522*/ 	.byte	0x08
	.zero		1


	//   ....[5]....
        /*0524*/ 	.word	0x000003a0
        /*0528*/ 	.word	0x000000ff
        /*052c*/ 	.word	0x00028848
        /*0530*/ 	.short	0x0100
        /*0532*/ 	.byte	0x08
	.zero		1


	//   ....[6]....
        /*0534*/ 	.word	0x000004d0
        /*0538*/ 	.word	0x000000ff
        /*053c*/ 	.word	0x00028850
        /*0540*/ 	.short	0x0100
        /*0542*/ 	.byte	0x08
	.zero		1


	//   ....[7]....
        /*0544*/ 	.word	0x000004e0
        /*0548*/ 	.word	0x000000ff
        /*054c*/ 	.word	0x00028860
        /*0550*/ 	.short	0x0100
        /*0552*/ 	.byte	0x08
	.zero		1


	//   ....[8]....
        /*0554*/ 	.word	0x000004f0
        /*0558*/ 	.word	0x000000ff
        /*055c*/ 	.word	0x00028858
        /*0560*/ 	.short	0x0100
        /*0562*/ 	.byte	0x08
	.zero		1


	//   ....[9]....
        /*0564*/ 	.word	0x00000500
        /*0568*/ 	.word	0x000000ff
        /*056c*/ 	.word	0x00028868
        /*0570*/ 	.short	0x0100
        /*0572*/ 	.byte	0x08
	.zero		1


	//   ....[10]....
        /*0574*/ 	.word	0x000005f0
        /*0578*/ 	.word	0x000000ff
        /*057c*/ 	.word	0x00028870
        /*0580*/ 	.short	0x0100
        /*0582*/ 	.byte	0x06
	.zero		1


	//   ....[11]....
        /*0584*/ 	.word	0x00000600
        /*0588*/ 	.word	0x000000ff
        /*058c*/ 	.word	0x00028880
        /*0590*/ 	.short	0x0100
        /*0592*/ 	.byte	0x06
	.zero		1


	//   ....[12]....
        /*0594*/ 	.word	0x00000610
        /*0598*/ 	.word	0x000000ff
        /*059c*/ 	.word	0x00028878
        /*05a0*/ 	.short	0x0100
        /*05a2*/ 	.byte	0x06
	.zero		1


	//   ....[13]....
        /*05a4*/ 	.word	0x00000620
        /*05a8*/ 	.word	0x000000ff
        /*05ac*/ 	.word	0x00028888
        /*05b0*/ 	.short	0x0100
        /*05b2*/ 	.byte	0x06
	.zero		1


	//   ....[14]....
        /*05b4*/ 	.word	0x00000750
        /*05b8*/ 	.word	0x000000ff
        /*05bc*/ 	.word	0x00028890
        /*05c0*/ 	.short	0x0100
        /*05c2*/ 	.byte	0x08
	.zero		1


	//   ....[15]....
        /*05c4*/ 	.word	0x00000760
        /*05c8*/ 	.word	0x000000ff
        /*05cc*/ 	.word	0x000288a0
        /*05d0*/ 	.short	0x0100
        /*05d2*/ 	.byte	0x08
	.zero		1


	//   ....[16]....
        /*05d4*/ 	.word	0x00000770
        /*05d8*/ 	.word	0x000000ff
        /*05dc*/ 	.word	0x00028898
        /*05e0*/ 	.short	0x0100
        /*05e2*/ 	.byte	0x08
	.zero		1


	//   ....[17]....
        /*05e4*/ 	.word	0x00000780
        /*05e8*/ 	.word	0x000000ff
        /*05ec*/ 	.word	0x000288a8
        /*05f0*/ 	.short	0x0100
        /*05f2*/ 	.byte	0x08
	.zero		1


	//   ....[18]....
        /*05f4*/ 	.word	0x000008b0
        /*05f8*/ 	.word	0x000000ff
        /*05fc*/ 	.word	0x000288b0
        /*0600*/ 	.short	0x0100
        /*0602*/ 	.byte	0x08
	.zero		1


	//   ....[19]....
        /*0604*/ 	.word	0x000008c0
        /*0608*/ 	.word	0x000000ff
        /*060c*/ 	.word	0x000288c0
        /*0610*/ 	.short	0x0100
        /*0612*/ 	.byte	0x08
	.zero		1


	//   ....[20]....
        /*0614*/ 	.word	0x000008d0
        /*0618*/ 	.word	0x000000ff
        /*061c*/ 	.word	0x000288b8
        /*0620*/ 	.short	0x0100
        /*0622*/ 	.byte	0x08
	.zero		1


	//   ....[21]....
        /*0624*/ 	.word	0x000008e0
        /*0628*/ 	.word	0x000000ff
        /*062c*/ 	.word	0x000288c8
        /*0630*/ 	.short	0x0100
        /*0632*/ 	.byte	0x08
	.zero		1


	//   ....[22]....
        /*0634*/ 	.word	0x00001a20
        /*0638*/ 	.word	0x000000ff
        /*063c*/ 	.word	0x00028800
        /*0640*/ 	.short	0x010a
        /*0642*/ 	.byte	0x29
	.zero		1


	//   ....[23]....
        /*0644*/ 	.word	0x00001aa0
        /*0648*/ 	.word	0x0000000b
        /*064c*/ 	.word	0x00028830
        /*0650*/ 	.short	0x010a
        /*0652*/ 	.byte	0x3f
	.zero		1


	//   ....[24]....
        /*0654*/ 	.word	0x00001b00
        /*0658*/ 	.word	0x0000000b
        /*065c*/ 	.word	0x00028830
        /*0660*/ 	.short	0x010a
        /*0662*/ 	.byte	0x3f
	.zero		1


	//   ....[25]....
        /*0664*/ 	.word	0x00002500
        /*0668*/ 	.word	0x00000003
        /*066c*/ 	.word	0x00000000
        /*0670*/ 	.short	0x0101
        /*0672*/ 	.byte	0x3f
	.zero		1


	//   ....[26]....
        /*0674*/ 	.word	0x000055e0
        /*0678*/ 	.word	0x000000ff
        /*067c*/ 	.word	0x00028830
        /*0680*/ 	.short	0x010a
        /*0682*/ 	.byte	0x06
	.zero		1


	//   ....[27]....
        /*0684*/ 	.word	0x00005620
        /*0688*/ 	.word	0x000000ff
        /*068c*/ 	.word	0x00028830
        /*0690*/ 	.short	0x010a
        /*0692*/ 	.byte	0x06
	.zero		1


	//   ....[28]....
        /*0694*/ 	.word	0x00005940
        /*0698*/ 	.word	0x000000ff
        /*069c*/ 	.word	0x00028850
        /*06a0*/ 	.short	0x010a
        /*06a2*/ 	.byte	0x06
	.zero		1


	//   ....[29]....
        /*06a4*/ 	.word	0x00005980
        /*06a8*/ 	.word	0x000000ff
        /*06ac*/ 	.word	0x00028850
        /*06b0*/ 	.short	0x010a
        /*06b2*/ 	.byte	0x06
	.zero		1


	//   ....[30]....
        /*06b4*/ 	.word	0x000065f0
        /*06b8*/ 	.word	0x00000031
        /*06bc*/ 	.word	0x00000000
        /*06c0*/ 	.short	0x0101
        /*06c2*/ 	.byte	0x3f
	.zero		1


	//   ....[31]....
        /*06c4*/ 	.word	0x00008370
        /*06c8*/ 	.word	0x0000001e
        /*06cc*/ 	.word	0x00000000
        /*06d0*/ 	.short	0x0101
        /*06d2*/ 	.byte	0x3f
	.zero		1


	//   ....[32]....
        /*06d4*/ 	.word	0x00009150
        /*06d8*/ 	.word	0x000000ff
        /*06dc*/ 	.word	0x00028830
        /*06e0*/ 	.short	0x010a
        /*06e2*/ 	.byte	0x06
	.zero		1


	//   ....[33]....
        /*06e4*/ 	.word	0x00009190
        /*06e8*/ 	.word	0x000000ff
        /*06ec*/ 	.word	0x00028830
        /*06f0*/ 	.short	0x010a
        /*06f2*/ 	.byte	0x06
	.zero		1


	//   ....[34]....
        /*06f4*/ 	.word	0x000094b0
        /*06f8*/ 	.word	0x000000ff
        /*06fc*/ 	.word	0x00028850
        /*0700*/ 	.short	0x010a
        /*0702*/ 	.byte	0x06
	.zero		1


	//   ....[35]....
        /*0704*/ 	.word	0x000094f0
        /*0708*/ 	.word	0x000000ff
        /*070c*/ 	.word	0x00028850
        /*0710*/ 	.short	0x010a
        /*0712*/ 	.byte	0x06
	.zero		1


	//   ....[36]....
        /*0714*/ 	.word	0x0000ae00
        /*0718*/ 	.word	0x00000015
        /*071c*/ 	.word	0x00000000
        /*0720*/ 	.short	0x0101
        /*0722*/ 	.byte	0x3f
	.zero		1


	//   ....[37]....
        /*0724*/ 	.word	0x0000ae90
        /*0728*/ 	.word	0x00000023
        /*072c*/ 	.word	0x00000000
        /*0730*/ 	.short	0x0101
        /*0732*/ 	.byte	0x3f
	.zero		1


	//   ....[38]....
        /*0734*/ 	.word	0x0000b980
        /*0738*/ 	.word	0x000000ff
        /*073c*/ 	.word	0x00028830
        /*0740*/ 	.short	0x010a
        /*0742*/ 	.byte	0x06
	.zero		1


	//   ....[39]....
        /*0744*/ 	.word	0x0000b9c0
        /*0748*/ 	.word	0x000000ff
        /*074c*/ 	.word	0x00028830
        /*0750*/ 	.short	0x010a
        /*0752*/ 	.byte	0x06
	.zero		1


	//   ....[40]....
        /*0754*/ 	.word	0x0000bce0
        /*0758*/ 	.word	0x000000ff
        /*075c*/ 	.word	0x00028850
        /*0760*/ 	.short	0x010a
        /*0762*/ 	.byte	0x06
	.zero		1


	//   ....[41]....
        /*0764*/ 	.word	0x0000bd20
        /*0768*/ 	.word	0x000000ff
        /*076c*/ 	.word	0x00028850
        /*0770*/ 	.short	0x010a
        /*0772*/ 	.byte	0x06
	.zero		1


	//   ....[42]....
        /*0774*/ 	.word	0x0000c910
        /*0778*/ 	.word	0x00000036
        /*077c*/ 	.word	0x00000000
        /*0780*/ 	.short	0x0101
        /*0782*/ 	.byte	0x3f
	.zero		1


	//   ....[43]....
        /*0784*/ 	.word	0x0000e890
        /*0788*/ 	.word	0x00000019
        /*078c*/ 	.word	0x00000000
        /*0790*/ 	.short	0x0101
        /*0792*/ 	.byte	0x3f
	.zero		1


	//   ....[44]....
        /*0794*/ 	.word	0x0000f150
        /*0798*/ 	.word	0x000000ff
        /*079c*/ 	.word	0x00028850
        /*07a0*/ 	.short	0x010a
        /*07a2*/ 	.byte	0x05
	.zero		1


	//   ....[45]....
        /*07a4*/ 	.word	0x0000f190
        /*07a8*/ 	.word	0x000000ff
        /*07ac*/ 	.word	0x00028850
        /*07b0*/ 	.short	0x010a
        /*07b2*/ 	.byte	0x05
	.zero		1


	//   ....[46]....
        /*07b4*/ 	.word	0x0000f6b0
        /*07b8*/ 	.word	0x00000003
        /*07bc*/ 	.word	0x00000000
        /*07c0*/ 	.short	0x0101
        /*07c2*/ 	.byte	0x3f
	.zero		1


	//   ....[47]....
        /*07c4*/ 	.word	0x00010a50
        /*07c8*/ 	.word	0x00000025
        /*07cc*/ 	.word	0x00000000
        /*07d0*/ 	.short	0x0101
        /*07d2*/ 	.byte	0x3f
	.zero		1


	//   ....[48]....
        /*07d4*/ 	.word	0x00012ae0
        /*07d8*/ 	.word	0x00000003
        /*07dc*/ 	.word	0x00028840
        /*07e0*/ 	.short	0x010a
        /*07e2*/ 	.byte	0x3f
	.zero		1


	//   ....[49]....
        /*07e4*/ 	.word	0x00013790
        /*07e8*/ 	.word	0x00000011
        /*07ec*/ 	.word	0x00028800
        /*07f0*/ 	.short	0x0107
        /*07f2*/ 	.byte	0x3f
	.zero		1


	//   ....[50]....
        /*07f4*/ 	.word	0x000138a0
        /*07f8*/ 	.word	0x00000011
        /*07fc*/ 	.word	0x00028800
        /*0800*/ 	.short	0x0101
        /*0802*/ 	.byte	0x3f
	.zero		1


	//   ....[51]....
        /*0804*/ 	.word	0x000138c0
        /*0808*/ 	.word	0x00000011
        /*080c*/ 	.word	0x00028820
        /*0810*/ 	.short	0x010a
        /*0812*/ 	.byte	0x3f
	.zero		1


	//   ....[52]....
        /*0814*/ 	.word	0x00013bf0
        /*0818*/ 	.word	0x00000007
        /*081c*/ 	.word	0x00028840
        /*0820*/ 	.short	0x010a
        /*0822*/ 	.byte	0x3f
	.zero		1


	//   ....[53]....
        /*0824*/ 	.word	0x00013f80
        /*0828*/ 	.word	0x00000007
        /*082c*/ 	.word	0x00000060
        /*0830*/ 	.short	0x010a
        /*0832*/ 	.byte	0x3f
	.zero		1


	//   ....[54]....
        /*0834*/ 	.word	0x000145e0
        /*0838*/ 	.word	0x00000003
        /*083c*/ 	.word	0x00028840
        /*0840*/ 	.short	0x010a
        /*0842*/ 	.byte	0x3f
	.zero		1


	//   ....[55]....
        /*0844*/ 	.word	0x00014970
        /*0848*/ 	.word	0x00000002
        /*084c*/ 	.word	0x00000060
        /*0850*/ 	.short	0x010a
        /*0852*/ 	.byte	0x3f
	.zero		1


	//   ....[56]....
        /*0854*/ 	.word	0x00014f10
        /*0858*/ 	.word	0x00000002
        /*085c*/ 	.word	0x00028840
        /*0860*/ 	.short	0x010a
        /*0862*/ 	.byte	0x3f
	.zero		1


	//   ....[57]....
        /*0864*/ 	.word	0x000152a0
        /*0868*/ 	.word	0x00000002
        /*086c*/ 	.word	0x00000060
        /*0870*/ 	.short	0x010a
        /*0872*/ 	.byte	0x3f
	.zero		1


	//   ....[58]....
        /*0874*/ 	.word	0x000157f0
        /*0878*/ 	.word	0x00000003
        /*087c*/ 	.word	0x00028860
        /*0880*/ 	.short	0x010a
        /*0882*/ 	.byte	0x3f
	.zero		1


	//   ....[59]....
        /*0884*/ 	.word	0x00015df0
        /*0888*/ 	.word	0x00000000
        /*088c*/ 	.word	0x00028820
        /*0890*/ 	.short	0x010a
        /*0892*/ 	.byte	0x3f
	.zero		1


	//   ....[60]....
        /*0894*/ 	.word	0x00015fc0
        /*0898*/ 	.word	0x00000006
        /*089c*/ 	.word	0x00000000
        /*08a0*/ 	.short	0x010a
        /*08a2*/ 	.byte	0x3f
	.zero		1


	//   ....[61]....
        /*08a4*/ 	.word	0x00016010
        /*08a8*/ 	.word	0x00000003
        /*08ac*/ 	.word	0x00000000
        /*08b0*/ 	.short	0x010a
        /*08b2*/ 	.byte	0x3f
	.zero		1


	//   ....[62]....
        /*08b4*/ 	.word	0x00016070
        /*08b8*/ 	.word	0x00000012
        /*08bc*/ 	.word	0x00000000
        /*08c0*/ 	.short	0x010a
        /*08c2*/ 	.byte	0x3f
	.zero		1


	//   ....[63]....
        /*08c4*/ 	.word	0x000160a0
        /*08c8*/ 	.word	0x00000003
        /*08cc*/ 	.word	0x00000000
        /*08d0*/ 	.short	0x010a
        /*08d2*/ 	.byte	0x3f
	.zero		1


	//   ....[64]....
        /*08d4*/ 	.word	0x00016110
        /*08d8*/ 	.word	0x00000003
        /*08dc*/ 	.word	0x00028800
        /*08e0*/ 	.short	0x010a
        /*08e2*/ 	.byte	0x3f
	.zero		1


	//   ....[65]....
        /*08e4*/ 	.word	0x00016160
        /*08e8*/ 	.word	0x0000000b
        /*08ec*/ 	.word	0x00028830
        /*08f0*/ 	.short	0x010a
        /*08f2*/ 	.byte	0x3f
	.zero		1


	//   ....[66]....
        /*08f4*/ 	.word	0x000161c0
        /*08f8*/ 	.word	0x00000007
        /*08fc*/ 	.word	0x00028830
        /*0900*/ 	.short	0x010a
        /*0902*/ 	.byte	0x3f
	.zero		1


	//   ....[67]....
        /*0904*/ 	.word	0x00016220
        /*0908*/ 	.word	0x00000007
        /*090c*/ 	.word	0x00028850
        /*0910*/ 	.short	0x010a
        /*0912*/ 	.byte	0x3f
	.zero		1


	//   ....[68]....
        /*0914*/ 	.word	0x00016280
        /*0918*/ 	.word	0x00000005
        /*091c*/ 	.word	0x00028830
        /*0920*/ 	.short	0x010a
        /*0922*/ 	.byte	0x3f
	.zero		1


	//   ....[69]....
        /*0924*/ 	.word	0x000162e0
        /*0928*/ 	.word	0x00000005
        /*092c*/ 	.word	0x00028850
        /*0930*/ 	.short	0x010a
        /*0932*/ 	.byte	0x3f
	.zero		1


	//   ....[70]....
        /*0934*/ 	.word	0x00016340
        /*0938*/ 	.word	0x00000005
        /*093c*/ 	.word	0x00028830
        /*0940*/ 	.short	0x010a
        /*0942*/ 	.byte	0x3f
	.zero		1


	//   ....[71]....
        /*0944*/ 	.word	0x000163a0
        /*0948*/ 	.word	0x00000005
        /*094c*/ 	.word	0x00028850
        /*0950*/ 	.short	0x010a
        /*0952*/ 	.byte	0x3f
	.zero		1


	//   ....[72]....
        /*0954*/ 	.word	0x00016400
        /*0958*/ 	.word	0x00000008
        /*095c*/ 	.word	0x00028850
        /*0960*/ 	.short	0x010a
        /*0962*/ 	.byte	0x3f
	.zero		1


	//   ....[73]....
        /*0964*/ 	.word	0x00016550
        /*0968*/ 	.word	0x00000003
        /*096c*/ 	.word	0x00028840
        /*0970*/ 	.short	0x010a
        /*0972*/ 	.byte	0x3f
	.zero		1


	//   ....[74]....
        /*0974*/ 	.word	0x00016ff0
        /*0978*/ 	.word	0x00000011
        /*097c*/ 	.word	0x00028820
        /*0980*/ 	.short	0x010a
        /*0982*/ 	.byte	0x3f
	.zero		1


	//   ....[75]....
        /*0984*/ 	.word	0x00017040
        /*0988*/ 	.word	0x00000007
        /*098c*/ 	.word	0x00028840
        /*0990*/ 	.short	0x010a
        /*0992*/ 	.byte	0x3f
	.zero		1


	//   ....[76]....
        /*0994*/ 	.word	0x00017090
        /*0998*/ 	.word	0x00000007
        /*099c*/ 	.word	0x00000060
        /*09a0*/ 	.short	0x010a
        /*09a2*/ 	.byte	0x3f
	.zero		1


	//   ....[77]....
        /*09a4*/ 	.word	0x000170e0
        /*09a8*/ 	.word	0x00000003
        /*09ac*/ 	.word	0x00028840
        /*09b0*/ 	.short	0x010a
        /*09b2*/ 	.byte	0x3f
	.zero		1


	//   ....[78]....
        /*09b4*/ 	.word	0x00017130
        /*09b8*/ 	.word	0x00000002
        /*09bc*/ 	.word	0x00000060
        /*09c0*/ 	.short	0x010a
        /*09c2*/ 	.byte	0x3f
	.zero		1


	//   ....[79]....
        /*09c4*/ 	.word	0x00017180
        /*09c8*/ 	.word	0x00000002
        /*09cc*/ 	.word	0x00028840
        /*09d0*/ 	.short	0x010a
        /*09d2*/ 	.byte	0x3f
	.zero		1


	//   ....[80]....
        /*09d4*/ 	.word	0x000171d0
        /*09d8*/ 	.word	0x00000002
        /*09dc*/ 	.word	0x00000060
        /*09e0*/ 	.short	0x010a
        /*09e2*/ 	.byte	0x3f
	.zero		1


	//   ....[81]....
        /*09e4*/ 	.word	0x00017220
        /*09e8*/ 	.word	0x00000003
        /*09ec*/ 	.word	0x00028860
        /*09f0*/ 	.short	0x010a
        /*09f2*/ 	.byte	0x3f
	.zero		1


	//   ....[82]....
        /*09f4*/ 	.word	0x00017310
        /*09f8*/ 	.word	0x00000000
        /*09fc*/ 	.word	0x00028820
        /*0a00*/ 	.short	0x010a
        /*0a02*/ 	.byte	0x3f
	.zero		1


	//   ....[83]....
        /*0a04*/ 	.word	0x000174b0
        /*0a08*/ 	.word	0x00000006
        /*0a0c*/ 	.word	0x00000000
        /*0a10*/ 	.short	0x010a
        /*0a12*/ 	.byte	0x3f
	.zero		1


	//   ....[84]....
        /*0a14*/ 	.word	0x00017500
        /*0a18*/ 	.word	0x00000003
        /*0a1c*/ 	.word	0x00000000
        /*0a20*/ 	.short	0x010a
        /*0a22*/ 	.byte	0x3f
	.zero		1


	//   ....[85]....
        /*0a24*/ 	.word	0x00017550
        /*0a28*/ 	.word	0x00000012
        /*0a2c*/ 	.word	0x00000000
        /*0a30*/ 	.short	0x010a
        /*0a32*/ 	.byte	0x3f
	.zero		1


	//----- nvinfo : EIATTR_NUM_MBARRIERS
	.align		4
.L_214:
        /*0a34*/ 	.byte	0x03, 0x38
        /*0a36*/ 	.short	0x0016


	//----- nvinfo : EIATTR_EXIT_INSTR_OFFSETS
	.align		4
        /*0a38*/ 	.byte	0x04, 0x1c
        /*0a3a*/ 	.short	(.L_216 - .L_215)


	//   ....[0]....
.L_215:
        /*0a3c*/ 	.word	0x00000a40


	//   ....[1]....
        /*0a40*/ 	.word	0x00011780


	//   ....[2]....
        /*0a44*/ 	.word	0x000160f0


	//----- nvinfo : EIATTR_MAX_THREADS
	.align		4
.L_216:
        /*0a48*/ 	.byte	0x04, 0x05
        /*0a4a*/ 	.short	(.L_218 - .L_217)
.L_217:
        /*0a4c*/ 	.word	0x00000180
        /*0a50*/ 	.word	0x00000001
        /*0a54*/ 	.word	0x00000001


	//----- nvinfo : EIATTR_CRS_STACK_SIZE
	.align		4
.L_218:
        /*0a58*/ 	.byte	0x04, 0x1e
        /*0a5a*/ 	.short	(.L_220 - .L_219)
.L_219:
        /*0a5c*/ 	.word	0x00000000


	//----- nvinfo : EIATTR_CBANK_PARAM_SIZE
	.align		4
.L_220:
        /*0a60*/ 	.byte	0x03, 0x19
        /*0a62*/ 	.short	0x0af0


	//----- nvinfo : EIATTR_PARAM_CBANK
	.align		4
        /*0a64*/ 	.byte	0x04, 0x0a
        /*0a66*/ 	.short	(.L_222 - .L_221)
	.align		4
.L_221:
        /*0a68*/ 	.word	index@(.nv.constant0._ZN7cutlass13device_kernelIN5flash11enable_sm90INS1_16FlashAttnFwdSm90INS1_25CollectiveMainloopFwdSm90ILi2EN4cute5tupleIJNS5_1CILi1EEES8_S8_EEENS6_IJNS7_ILi128EEESA_SA_EEELi128ENS_6half_tEfNS_4arch4Sm90ELb0ELb1ELb1ELb0ELb0ELb0ELb0ELb1ELb1ELb1ELb0ELb0EEENS1_21CollectiveEpilogueFwdISB_S9_SC_SE_Li256ELb0ELb1ELb0ELb0EEENS1_30DynamicPersistentTileSchedulerILi256ELi128ELb0ELb1ELb1EEEEEEEEEvNT_6ParamsE)
        /*0a6c*/ 	.short	0x0210
        /*0a6e*/ 	.short	0x0af0


	//----- nvinfo : EIATTR_SW_WAR
	.align		4
.L_222:
        /*0a70*/ 	.byte	0x04, 0x36
        /*0a72*/ 	.short	(.L_224 - .L_223)
.L_223:
        /*0a74*/ 	.word	0x00000008
.L_224:


//--------------------- .nv.info._ZN7cutlass13device_kernelIN5flash11enable_sm90INS1_16FlashAttnFwdSm90INS1_25CollectiveMainloopFwdSm90ILi2EN4cute5tupleIJNS5_1CILi1EEES8_S8_EEENS6_IJNS7_ILi128EEESA_SA_EEELi128ENS_6half_tEfNS_4arch4Sm90ELb0ELb1ELb1ELb1ELb0ELb0ELb0ELb1ELb1ELb1ELb0ELb0EEENS1_21CollectiveEpilogueFwdISB_S9_SC_SE_Li256ELb1ELb1ELb0ELb0EEENS1_36VarlenDynamicPersistentTileSchedulerILi128ELi128ELi256ELi128ELb0ELb1ELb1ELb1ELb0ELb1EEEEEEEEEvNT_6ParamsE --------------------------
	.section	.nv.info._ZN7cutlass13device_kernelIN5flash11enable_sm90INS1_16FlashAttnFwdSm90INS1_25CollectiveMainloopFwdSm90ILi2EN4cute5tupleIJNS5_1CILi1EEES8_S8_EEENS6_IJNS7_ILi128EEESA_SA_EEELi128ENS_6half_tEfNS_4arch4Sm90ELb0ELb1ELb1ELb1ELb0ELb0ELb0ELb1ELb1ELb1ELb0ELb0EEENS1_21CollectiveEpilogueFwdISB_S9_SC_SE_Li256ELb1ELb1ELb0ELb0EEENS1_36VarlenDynamicPersistentTileSchedulerILi128ELi128ELi256ELi128ELb0ELb1ELb1ELb1ELb0ELb1EEEEEEEEEvNT_6ParamsE,"",@"SHT_CUDA_INFO"
	.sectionflags	@""
	.align	4


	//----- nvinfo : EIATTR_CUDA_API_VERSION
	.align		4
        /*0000*/ 	.byte	0x04, 0x37
        /*0002*/ 	.short	(.L_226 - .L_225)
.L_225:
        /*0004*/ 	.word	0x00000082


	//----- nvinfo : EIATTR_KPARAM_INFO
	.align		4
.L_226:
        /*0008*/ 	.byte	0x04, 0x17
        /*000a*/ 	.short	(.L_228 - .L_227)
.L_227:
        /*000c*/ 	.word	0x00000000
        /*0010*/ 	.short	0x0000
        /*0012*/ 	.short	0x0070
        /*0014*/ 	.byte	0x00, 0xf0, 0x01, 0x2a


	//----- nvinfo : EIATTR_SPARSE_MMA_MASK
	.align		4
.L_228:
        /*0018*/ 	.byte	0x03, 0x50
        /*001a*/ 	.short	0x0000


	//----- nvinfo : EIATTR_MAXREG_COUNT
	.align		4
        /*001c*/ 	.byte	0x03, 0x1b
        /*001e*/ 	.short	0x00a8


	//----- nvinfo : EIATTR_NUM_BARRIERS
	.align		4
        /*0020*/ 	.byte	0x02, 0x4c
        /*0022*/ 	.byte	0x10
	.zero		1


	//----- nvinfo : EIATTR_EXTERNS
	.align		4
        /*0024*/ 	.byte	0x04, 0x0f
        /*0026*/ 	.short	(.L_230 - .L_229)


	//   ....[0]....
	.align		4
.L_229:
        /*0028*/ 	.word	index@(__assertfail)


	//----- nvinfo : EIATTR_ANNOTATIONS
	.align		4
.L_230:
        /*002c*/ 	.byte	0x04, 0x55
        /*002e*/ 	.short	(.L_232 - .L_231)


	//   ....[0]....
.L_231:
        /* <DEDUP_REMOVED lines=62> */


	//----- nvinfo : EIATTR_MERCURY_ISA_VERSION
	.align		4
.L_232:
        /*03f8*/ 	.byte	0x03, 0x5f
        /*03fa*/ 	.short	0x0101


	//----- nvinfo : EIATTR_UNUSED_LOAD_BYTE_OFFSET
	.align		4
        /*03fc*/ 	.byte	0x04, 0x44
        /*03fe*/ 	.short	(.L_234 - .L_233)


	//   ....[0]....
.L_233:
        /*0400*/ 	.word	0x00000a40
        /*0404*/ 	.word	0x0000fff0


	//   ....[1]....
        /*0408*/ 	.word	0x0000fc90
        /*040c*/ 	.word	0x0000fff0


	//----- nvinfo : EIATTR_INT_WARP_WIDE_INSTR_OFFSETS
	.align		4
.L_234:
        /*0410*/ 	.byte	0x04, 0x31
        /*0412*/ 	.short	(.L_236 - .L_235)


	//   ....[0]....
.L_235:
        /*0414*/ 	.word	0x00000130


	//   ....[1]....
        /*0418*/ 	.word	0x00000170


	//   ....[2]....
        /*041c*/ 	.word	0x000001e0


	//   ....[3]....
        /*0420*/ 	.word	0x000133c0


	//   ....[4]....
        /*0424*/ 	.word	0x00013450


	//   ....[5]....
        /*0428*/ 	.word	0x00016bf0


	//   ....[6]....
        /*042c*/ 	.word	0x00016c80


	//----- nvinfo : EIATTR_COOP_GROUP_MASK_REGIDS
	.align		4
.L_236:
        /*0430*/ 	.byte	0x04, 0x29
        /*0432*/ 	.short	(.L_238 - .L_237)


	//   ....[0]....
.L_237:
        /*0434*/ 	.word	0xffffffff


	//   ....[1]....
        /*0438*/ 	.word	0xffffffff


	//   ....[2]....
        /*043c*/ 	.word	0xffffffff


	//   ....[3]....
        /*0440*/ 	.word	0xffffffff


	//   ....[4]....
        /*0444*/ 	.word	0xffffffff


	//   ....[5]....
        /*0448*/ 	.word	0xffffffff


	//   ....[6]....
        /*044c*/ 	.word	0xffffffff


	//   ....[7]....
        /*0450*/ 	.word	0xffffffff


	//   ....[8]....
        /*0454*/ 	.word	0xffffffff


	//   ....[9]....
        /*0458*/ 	.word	0xffffffff


	//   ....[10]....
        /*045c*/ 	.word	0xffffffff


	//   ....[11]....
        /*0460*/ 	.word	0xffffffff


	//   ....[12]....
        /*0464*/ 	.word	0xffffffff


	//   ....[13]....
        /*0468*/ 	.word	0xffffffff


	//   ....[14]....
        /*046c*/ 	.word	0xffffffff


	//   ....[15]....
        /*0470*/ 	.word	0xffffffff


	//   ....[16]....
        /*0474*/ 	.word	0xffffffff


	//   ....[17]....
        /*0478*/ 	.word	0xffffffff


	//   ....[18]....
        /*047c*/ 	.word	0xffffffff


	//   ....[19]....
        /*0480*/ 	.word	0xffffffff


	//   ....[20]....
        /*0484*/ 	.word	0xffffffff


	//   ....[21]....
        /*0488*/ 	.word	0xffffffff


	//   ....[22]....
        /*048c*/ 	.word	0xffffffff


	//   ....[23]....
        /*0490*/ 	.word	0xffffffff


	//   ....[24]....
        /*0494*/ 	.word	0xffffffff


	//   ....[25]....
        /*0498*/ 	.word	0xffffffff


	//   ....[26]....
        /*049c*/ 	.word	0xffffffff


	//   ....[27]....
        /*04a0*/ 	.word	0xffffffff


	//   ....[28]....
        /*04a4*/ 	.word	0xffffffff


	//   ....[29]....
        /*04a8*/ 	.word	0xffffffff


	//   ....[30]....
        /*04ac*/ 	.word	0xffffffff


	//   ....[31]....
        /*04b0*/ 	.word	0xffffffff


	//   ....[32]....
        /*04b4*/ 	.word	0xffffffff


	//   ....[33]....
        /*04b8*/ 	.word	0xffffffff


	//   ....[34]....
        /*04bc*/ 	.word	0xffffffff


	//   ....[35]....
        /*04c0*/ 	.word	0xffffffff


	//   ....[36]....
        /*04c4*/ 	.word	0xffffffff


	//   ....[37]....
        /*04c8*/ 	.word	0xffffffff


	//   ....[38]....
        /*04cc*/ 	.word	0xffffffff


	//   ....[39]....
        /*04d0*/ 	.word	0xffffffff


	//   ....[40]....
        /*04d4*/ 	.word	0xffffffff


	//   ....[41]....
        /*04d8*/ 	.word	0xffffffff


	//   ....[42]....
        /*04dc*/ 	.word	0xffffffff


	//   ....[43]....
        /*04e0*/ 	.word	0xffffffff


	//   ....[44]....
        /*04e4*/ 	.word	0xffffffff


	//   ....[45]....
        /*04e8*/ 	.word	0xffffffff


	//   ....[46]....
        /*04ec*/ 	.word	0xffffffff


	//   ....[47]....
        /*04f0*/ 	.word	0xffffffff


	//   ....[48]....
        /*04f4*/ 	.word	0xffffffff


	//   ....[49]....
        /*04f8*/ 	.word	0xffffffff


	//   ....[50]....
        /*04fc*/ 	.word	0xffffffff


	//   ....[51]....
        /*0500*/ 	.word	0xffffffff


	//   ....[52]....
        /*0504*/ 	.word	0xffffffff


	//   ....[53]....
        /*0508*/ 	.word	0xffffffff


	//   ....[54]....
        /*050c*/ 	.word	0xffffffff


	//   ....[55]....
        /*0510*/ 	.word	0xffffffff


	//   ....[56]....
        /*0514*/ 	.word	0xffffffff


	//   ....[57]....
        /*0518*/ 	.word	0xffffffff


	//   ....[58]....
        /*051c*/ 	.word	0xffffffff


	//   ....[59]....
        /*0520*/ 	.word	0xffffffff


	//   ....[60]....
        /*0524*/ 	.word	0xffffffff


	//   ....[61]....
        /*0528*/ 	.word	0xffffffff


	//   ....[62]....
        /*052c*/ 	.word	0xffffffff


	//   ....[63]....
        /*0530*/ 	.word	0xffffffff


	//   ....[64]....
        /*0534*/ 	.word	0xffffffff


	//   ....[65]....
        /*0538*/ 	.word	0xffffffff


	//   ....[66]....
        /*053c*/ 	.word	0xffffffff


	//   ....[67]....
        /*0540*/ 	.word	0xffffffff


	//   ....[68]....
        /*0544*/ 	.word	0xffffffff


	//   ....[69]....
        /*0548*/ 	.word	0xffffffff


	//   ....[70]....
        /*054c*/ 	.word	0xffffffff


	//   ....[71]....
        /*0550*/ 	.word	0xffffffff


	//   ....[72]....
        /*0554*/ 	.word	0xffffffff


	//   ....[73]....
        /*0558*/ 	.word	0xffffffff


	//   ....[74]....
        /*055c*/ 	.word	0xffffffff


	//   ....[75]....
        /*0560*/ 	.word	0xffffffff


	//   ....[76]....
        /*0564*/ 	.word	0xffffffff


	//   ....[77]....
        /*0568*/ 	.word	0xffffffff


	//   ....[78]....
        /*056c*/ 	.word	0xffffffff


	//   ....[79]....
        /*0570*/ 	.word	0xffffffff


	//   ....[80]....
        /*0574*/ 	.word	0xffffffff


	//   ....[81]....
        /*0578*/ 	.word	0xffffffff


	//   ....[82]....
        /*057c*/ 	.word	0xffffffff


	//   ....[83]....
        /*0580*/ 	.word	0xffffffff


	//   ....[84]....
        /*0584*/ 	.word	0xffffffff


	//   ....[85]....
        /*0588*/ 	.word	0xffffffff


	//   ....[86]....
        /*058c*/ 	.word	0xffffffff


	//   ....[87]....
        /*0590*/ 	.word	0xffffffff


	//   ....[88]....
        /*0594*/ 	.word	0xffffffff


	//   ....[89]....
        /*0598*/ 	.word	0xffffffff


	//   ....[90]....
        /*059c*/ 	.word	0xffffffff


	//   ....[91]....
        /*05a0*/ 	.word	0xffffffff


	//   ....[92]....
        /*05a4*/ 	.word	0xffffffff


	//   ....[93]....
        /*05a8*/ 	.word	0xffffffff


	//   ....[94]....
        /*05ac*/ 	.word	0xffffffff


	//   ....[95]....
        /*05b0*/ 	.word	0xffffffff


	//   ....[96]....
        /*05b4*/ 	.word	0xffffffff


	//   ....[97]....
        /*05b8*/ 	.word	0xffffffff


	//   ....[98]....
        /*05bc*/ 	.word	0xffffffff


	//   ....[99]....
        /*05c0*/ 	.word	0xffffffff


	//   ....[100]....
        /*05c4*/ 	.word	0xffffffff


	//   ....[101]....
        /*05c8*/ 	.word	0xffffffff


	//   ....[102]....
        /*05cc*/ 	.word	0xffffffff


	//   ....[103]....
        /*05d0*/ 	.word	0xffffffff


	//   ....[104]....
        /*05d4*/ 	.word	0xffffffff


	//   ....[105]....
        /*05d8*/ 	.word	0x0500000f


	//   ....[106]....
        /*05dc*/ 	.word	0x0500000f


	//   ....[107]....
        /*05e0*/ 	.word	0x0500000f


	//   ....[108]....
        /*05e4*/ 	.word	0x0500000f


	//   ....[109]....
        /*05e8*/ 	.word	0x0500000f


	//   ....[110]....
        /*05ec*/ 	.word	0x0500000f


	//   ....[111]....
        /*05f0*/ 	.word	0x0500000f


	//   ....[112]....
        /*05f4*/ 	.word	0x0500000f


	//   ....[113]....
        /*05f8*/ 	.word	0x0500000f


	//   ....[114]....
        /*05fc*/ 	.word	0x0500000f


	//   ....[115]....
        /*0600*/ 	.word	0x0500000f


	//   ....[116]....
        /*0604*/ 	.word	0x0500000f


	//   ....[117]....
        /*0608*/ 	.word	0x0500000f


	//   ....[118]....
        /*060c*/ 	.word	0x0500000f


	//   ....[119]....
        /*0610*/ 	.word	0x0500000f


	//   ....[120]....
        /*0614*/ 	.word	0x0500000f


	//   ....[121]....
        /*0618*/ 	.word	0x0500000f


	//   ....[122]....
        /*061c*/ 	.word	0x0500000f


	//   ....[123]....
        /*0620*/ 	.word	0x0500000f


	//   ....[124]....
        /*0624*/ 	.word	0x0500000f


	//   ....[125]....
        /*0628*/ 	.word	0x0500000f


	//   ....[126]....
        /*062c*/ 	.word	0x0500000f


	//   ....[127]....
        /*0630*/ 	.word	0x0500000f


	//   ....[128]....
        /*0634*/ 	.word	0x0500000f


	//   ....[129]....
        /*0638*/ 	.word	0x0500000f


	//   ....[130]....
        /*063c*/ 	.word	0x0500000f


	//   ....[131]....
        /*0640*/ 	.word	0x0500000f


	//   ....[132]....
        /*0644*/ 	.word	0x0500000f


	//   ....[133]....
        /*0648*/ 	.word	0x0500000f


	//   ....[134]....
        /*064c*/ 	.word	0x0500000f


	//   ....[135]....
        /*0650*/ 	.word	0x0500000f


	//   ....[136]....
        /*0654*/ 	.word	0x0500000f


	//   ....[137]....
        /*0658*/ 	.word	0x0500000f


	//   ....[138]....
        /*065c*/ 	.word	0x0500000f


	//   ....[139]....
        /*0660*/ 	.word	0x0500000f


	//----- nvinfo : EIATTR_COOP_GROUP_INSTR_OFFSETS
	.align		4
.L_238:
        /*0664*/ 	.byte	0x04, 0x28
        /*0666*/ 	.short	(.L_240 - .L_239)


	//   ....[0]....
.L_239:
        /*0668*/ 	.word	0x00000070


	//   ....[1]....
        /*066c*/ 	.word	0x00000140


	//   ....[2]....
        /*0670*/ 	.word	0x00000190


	//   ....[3]....
        /*0674*/ 	.word	0x000003c0


	//   ....[4]....
        /*0678*/ 	.word	0x00000520


	//   ....[5]....
        /*067c*/ 	.word	0x00000640


	//   ....[6]....
        /*0680*/ 	.word	0x000007a0


	//   ....[7]....
        /*0684*/ 	.word	0x00001960


	//   ....[8]....
        /*0688*/ 	.word	0x000023b0


	//   ....[9]....
        /*068c*/ 	.word	0x000030d0


	//   ....[10]....
        /*0690*/ 	.word	0x00004110


	//   ....[11]....
        /*0694*/ 	.word	0x00004140


	//   ....[12]....
        /*0698*/ 	.word	0x00004840


	//   ....[13]....
        /*069c*/ 	.word	0x000048b0


	//   ....[14]....
        /*06a0*/ 	.word	0x000066f0


	//   ....[15]....
        /*06a4*/ 	.word	0x00006910


	//   ....[16]....
        /*06a8*/ 	.word	0x000073e0


	//   ....[17]....
        /*06ac*/ 	.word	0x00007400


	//   ....[18]....
        /*06b0*/ 	.word	0x00007f30


	//   ....[19]....
        /*06b4*/ 	.word	0x00007fd0


	//   ....[20]....
        /*06b8*/ 	.word	0x0000a3c0


	//   ....[21]....
        /*06bc*/ 	.word	0x0000a3f0


	//   ....[22]....
        /*06c0*/ 	.word	0x0000a6d0


	//   ....[23]....
        /*06c4*/ 	.word	0x0000a750


	//   ....[24]....
        /*06c8*/ 	.word	0x0000ca20


	//   ....[25]....
        /*06cc*/ 	.word	0x0000cc90


	//   ....[26]....
        /*06d0*/ 	.word	0x0000d760


	//   ....[27]....
        /*06d4*/ 	.word	0x0000d780


	//   ....[28]....
        /*06d8*/ 	.word	0x0000e280


	//   ....[29]....
        /*06dc*/ 	.word	0x0000e320


	//   ....[30]....
        /*06e0*/ 	.word	0x0000f360


	//   ....[31]....
        /*06e4*/ 	.word	0x0000f3a0


	//   ....[32]....
        /*06e8*/ 	.word	0x0000f480


	//   ....[33]....
        /*06ec*/ 	.word	0x0000f4a0


	//   ....[34]....
        /*06f0*/ 	.word	0x000107b0


	//   ....[35]....
        /*06f4*/ 	.word	0x000107f0


	//   ....[36]....
        /*06f8*/ 	.word	0x00010830


	//   ....[37]....
        /*06fc*/ 	.word	0x00010870


	//   ....[38]....
        /*0700*/ 	.word	0x00010df0


	//   ....[39]....
        /*0704*/ 	.word	0x00010e30


	//   ....[40]....
        /*0708*/ 	.word	0x00010ef0


	//   ....[41]....
        /*070c*/ 	.word	0x00010f10


	//   ....[42]....
        /*0710*/ 	.word	0x00010fd0


	//   ....[43]....
        /*0714*/ 	.word	0x00010ff0


	//   ....[44]....
        /*0718*/ 	.word	0x000110c0


	//   ....[45]....
        /*071c*/ 	.word	0x000110e0


	//   ....[46]....
        /*0720*/ 	.word	0x000119b0


	//   ....[47]....
        /*0724*/ 	.word	0x000119d0


	//   ....[48]....
        /*0728*/ 	.word	0x00011a90


	//   ....[49]....
        /*072c*/ 	.word	0x00011ab0


	//   ....[50]....
        /*0730*/ 	.word	0x00011b70


	//   ....[51]....
        /*0734*/ 	.word	0x00011b90


	//   ....[52]....
        /*0738*/ 	.word	0x00011c60


	//   ....[53]....
        /*073c*/ 	.word	0x00011c80


	//   ....[54]....
        /*0740*/ 	.word	0x00011de0


	//   ....[55]....
        /*0744*/ 	.word	0x00011fc0


	//   ....[56]....
        /*0748*/ 	.word	0x00011ff0


	//   ....[57]....
        /*074c*/ 	.word	0x00012020


	//   ....[58]....
        /*0750*/ 	.word	0x00012050


	//   ....[59]....
        /*0754*/ 	.word	0x00012080


	//   ....[60]....
        /*0758*/ 	.word	0x000120b0


	//   ....[61]....
        /*075c*/ 	.word	0x00012220


	//   ....[62]....
        /*0760*/ 	.word	0x00012250


	//   ....[63]....
        /*0764*/ 	.word	0x00012280


	//   ....[64]....
        /*0768*/ 	.word	0x000122b0


	//   ....[65]....
        /*076c*/ 	.word	0x000122e0


	//   ....[66]....
        /*0770*/ 	.word	0x00012310


	//   ....[67]....
        /*0774*/ 	.word	0x000123b0


	//   ....[68]....
        /*0778*/ 	.word	0x00012410


	//   ....[69]....
        /*077c*/ 	.word	0x000124a0


	//   ....[70]....
        /*0780*/ 	.word	0x00013980


	//   ....[71]....
        /*0784*/ 	.word	0x00014550


	//   ....[72]....
        /*0788*/ 	.word	0x00014570


	//   ....[73]....
        /*078c*/ 	.word	0x000145b0


	//   ....[74]....
        /*0790*/ 	.word	0x000145c0


	//   ....[75]....
        /*0794*/ 	.word	0x000146d0


	//   ....[76]....
        /*0798*/ 	.word	0x000146e0


	//   ....[77]....
        /*079c*/ 	.word	0x00014770


	//   ....[78]....
        /*07a0*/ 	.word	0x00014780


	//   ....[79]....
        /*07a4*/ 	.word	0x00014810


	//   ....[80]....
        /*07a8*/ 	.word	0x00014820


	//   ....[81]....
        /*07ac*/ 	.word	0x000148b0


	//   ....[82]....
        /*07b0*/ 	.word	0x000148c0


	//   ....[83]....
        /*07b4*/ 	.word	0x00014950


	//   ....[84]....
        /*07b8*/ 	.word	0x00014960


	//   ....[85]....
        /*07bc*/ 	.word	0x000149b0


	//   ....[86]....
        /*07c0*/ 	.word	0x000149e0


	//   ....[87]....
        /*07c4*/ 	.word	0x000172f0


	//   ....[88]....
        /*07c8*/ 	.word	0x00017350


	//   ....[89]....
        /*07cc*/ 	.word	0x00017380


	//   ....[90]....
        /*07d0*/ 	.word	0x00017390


	//   ....[91]....
        /*07d4*/ 	.word	0x000173c0


	//   ....[92]....
        /*07d8*/ 	.word	0x000173f0


	//   ....[93]....
        /*07dc*/ 	.word	0x00017420


	//   ....[94]....
        /*07e0*/ 	.word	0x00017450


	//   ....[95]....
        /*07e4*/ 	.word	0x000175d0


	//   ....[96]....
        /*07e8*/ 	.word	0x00017600


	//   ....[97]....
        /*07ec*/ 	.word	0x00017630


	//   ....[98]....
        /*07f0*/ 	.word	0x00017660


	//   ....[99]....
        /*07f4*/ 	.word	0x00017690


	//   ....[100]....
        /*07f8*/ 	.word	0x000176c0


	//   ....[101]....
        /*07fc*/ 	.word	0x00017780


	//   ....[102]....
        /*0800*/ 	.word	0x000177a0


	//   ....[103]....
        /*0804*/ 	.word	0x00017810


	//   ....[104]....
        /*0808*/ 	.word	0x00017ed0


	//   ....[105]....
        /*080c*/ 	.word	0x00018560


	//   ....[106]....
        /*0810*/ 	.word	0x00018730


	//   ....[107]....
        /*0814*/ 	.word	0x00018780


	//   ....[108]....
        /*0818*/ 	.word	0x000187e0


	//   ....[109]....
        /*081c*/ 	.word	0x00018880


	//   ....[110]....
        /*0820*/ 	.word	0x00018940


	//   ....[111]....
        /*0824*/ 	.word	0x00018a50


	//   ....[112]....
        /*0828*/ 	.word	0x00018ab0


	//   ....[113]....
        /*082c*/ 	.word	0x00018bb0


	//   ....[114]....
        /*0830*/ 	.word	0x00018c10


	//   ....[115]....
        /*0834*/ 	.word	0x00018d10


	//   ....[116]....
        /*0838*/ 	.word	0x00018d70


	//   ....[117]....
        /*083c*/ 	.word	0x00018e70


	//   ....[118]....
        /*0840*/ 	.word	0x00018ed0


	//   ....[119]....
        /*0844*/ 	.word	0x00018fb0


	//   ....[120]....
        /*0848*/ 	.word	0x00019030


	//   ....[121]....
        /*084c*/ 	.word	0x00019110


	//   ....[122]....
        /*0850*/ 	.word	0x00019440


	//   ....[123]....
        /*0854*/ 	.word	0x000194e0


	//   ....[124]....
        /*0858*/ 	.word	0x00019600


	//   ....[125]....
        /*085c*/ 	.word	0x00019670


	//   ....[126]....
        /*0860*/ 	.word	0x000196e0


	//   ....[127]....
        /*0864*/ 	.word	0x00019750


	//   ....[128]....
        /*0868*/ 	.word	0x000197c0


	//   ....[129]....
        /*086c*/ 	.word	0x00019840


	//   ....[130]....
        /*0870*/ 	.word	0x000198d0


	//   ....[131]....
        /*0874*/ 	.word	0x00019970


	//   ....[132]....
        /*0878*/ 	.word	0x000199e0


	//   ....[133]....
        /*087c*/ 	.word	0x00019a50


	//   ....[134]....
        /*0880*/ 	.word	0x00019ac0


	//   ....[135]....
        /*0884*/ 	.word	0x00019b40


	//   ....[136]....
        /*0888*/ 	.word	0x00019bb0


	//   ....[137]....
        /*088c*/ 	.word	0x00019c50


	//   ....[138]....
        /*0890*/ 	.word	0x00019ce0


	//   ....[139]....
        /*0894*/ 	.word	0x00019e10


	//----- nvinfo : EIATTR_REG_RECONFIG
	.align		4
.L_240:
        /*0898*/ 	.byte	0x01, 0x54
	.zero		2


	//----- nvinfo : EIATTR_SYSCALL_OFFSETS
	.align		4
        /*089c*/ 	.byte	0x04, 0x46
        /*089e*/ 	.short	(.L_242 - .L_241)


	//   ....[0]....
.L_241:
        /*08a0*/ 	.word	0x00001b40


	//   ....[1]....
        /*08a4*/ 	.word	0x000135c0


	//   ....[2]....
        /*08a8*/ 	.word	0x00013710


	//   ....[3]....
        /*08ac*/ 	.word	0x00013800


	//   ....[4]....
        /*08b0*/ 	.word	0x000140c0


	//----- nvinfo : EIATTR_MBARRIER_INSTR_OFFSETS
	.align		4
.L_242:
        /*08b4*/ 	.byte	0x04, 0x39
        /*08b6*/ 	.short	(.L_244 - .L_243)


	//   ....[0]....
.L_243:
        /*08b8*/ 	.word	0x00000270
        /*08bc*/ 	.word	0x000000ff
        /*08c0*/ 	.word	0x00028800
        /*08c4*/ 	.short	0x0100
        /*08c6*/ 	.byte	0x08
	.zero		1


	//   ....[1]....
        /*08c8*/ 	.word	0x00000280
        /*08cc*/ 	.word	0x000000ff
        /*08d0*/ 	.word	0x00028820
        /*08d4*/ 	.short	0x0100
        /*08d6*/ 	.byte	0x08
	.zero		1


	//   ....[2]....
        /*08d8*/ 	.word	0x00000370
        /*08dc*/ 	.word	0x000000ff
        /*08e0*/ 	.word	0x00028830
        /*08e4*/ 	.short	0x0100
        /*08e6*/ 	.byte	0x08
	.zero		1


	//   ....[3]....
        /*08e8*/ 	.word	0x00000380
        /*08ec*/ 	.word	0x000000ff
        /*08f0*/ 	.word	0x00028840
        /*08f4*/ 	.short	0x0100
        /*08f6*/ 	.byte	0x08
	.zero		1


	//   ....[4]....
        /*08f8*/ 	.word	0x00000390
        /*08fc*/ 	.word	0x000000ff
        /*0900*/ 	.word	0x00028838
        /*0904*/ 	.short	0x0100
        /*0906*/ 	.byte	0x08
	.zero		1


	//   ....[5]....
        /*0908*/ 	.word	0x000003a0
        /*090c*/ 	.word	0x000000ff
        /*0910*/ 	.word	0x00028848
        /*0914*/ 	.short	0x0100
        /*0916*/ 	.byte	0x08
	.zero		1


	//   ....[6]....
        /*0918*/ 	.word	0x000004d0
        /*091c*/ 	.word	0x000000ff
        /*0920*/ 	.word	0x00028850
        /*0924*/ 	.short	0x0100
        /*0926*/ 	.byte	0x08
	.zero		1


	//   ....[7]....
        /*0928*/ 	.word	0x000004e0
        /*092c*/ 	.word	0x000000ff
        /*0930*/ 	.word	0x00028860
        /*0934*/ 	.short	0x0100
        /*0936*/ 	.byte	0x08
	.zero		1


	//   ....[8]....
        /*0938*/ 	.word	0x000004f0
        /*093c*/ 	.word	0x000000ff
        /*0940*/ 	.word	0x00028858
        /*0944*/ 	.short	0x0100
        /*0946*/ 	.byte	0x08
	.zero		1


	//   ....[9]....
        /*0948*/ 	.word	0x00000500
        /*094c*/ 	.word	0x000000ff
        /*0950*/ 	.word	0x00028868
        /*0954*/ 	.short	0x0100
        /*0956*/ 	.byte	0x08
	.zero		1


	//   ....[10]....
        /*0958*/ 	.word	0x000005f0
        /*095c*/ 	.word	0x000000ff
        /*0960*/ 	.word	0x00028870
        /*0964*/ 	.short	0x0100
        /*0966*/ 	.byte	0x06
	.zero		1


	//   ....[11]....
        /*0968*/ 	.word	0x00000600
        /*096c*/ 	.word	0x000000ff
        /*0970*/ 	.word	0x00028880
        /*0974*/ 	.short	0x0100
        /*0976*/ 	.byte	0x06
	.zero		1


	//   ....[12]....
        /*0978*/ 	.word	0x00000610
        /*097c*/ 	.word	0x000000ff
        /*0980*/ 	.word	0x00028878
        /*0984*/ 	.short	0x0100
        /*0986*/ 	.byte	0x06
	.zero		1


	//   ....[13]....
        /*0988*/ 	.word	0x00000620
        /*098c*/ 	.word	0x000000ff
        /*0990*/ 	.word	0x00028888
        /*0994*/ 	.short	0x0100
        /*0996*/ 	.byte	0x06
	.zero		1


	//   ....[14]....
        /*0998*/ 	.word	0x00000750
        /*099c*/ 	.word	0x000000ff
        /*09a0*/ 	.word	0x00028890
        /*09a4*/ 	.short	0x0100
        /*09a6*/ 	.byte	0x08
	.zero		1


	//   ....[15]....
        /*09a8*/ 	.word	0x00000760
        /*09ac*/ 	.word	0x000000ff
        /*09b0*/ 	.word	0x000288a0
        /*09b4*/ 	.short	0x0100
        /*09b6*/ 	.byte	0x08
	.zero		1


	//   ....[16]....
        /*09b8*/ 	.word	0x00000770
        /*09bc*/ 	.word	0x000000ff
        /*09c0*/ 	.word	0x00028898
        /*09c4*/ 	.short	0x0100
        /*09c6*/ 	.byte	0x08
	.zero		1


	//   ....[17]....
        /*09c8*/ 	.word	0x00000780
        /*09cc*/ 	.word	0x000000ff
        /*09d0*/ 	.word	0x000288a8
        /*09d4*/ 	.short	0x0100
        /*09d6*/ 	.byte	0x08
	.zero		1


	//   ....[18]....
        /*09d8*/ 	.word	0x000008b0
        /*09dc*/ 	.word	0x000000ff
        /*09e0*/ 	.word	0x000288b0
        /*09e4*/ 	.short	0x0100
        /*09e6*/ 	.byte	0x08
	.zero		1


	//   ....[19]....
        /*09e8*/ 	.word	0x000008c0
        /*09ec*/ 	.word	0x000000ff
        /*09f0*/ 	.word	0x000288c0
        /*09f4*/ 	.short	0x0100
        /*09f6*/ 	.byte	0x08
	.zero		1


	//   ....[20]....
        /*09f8*/ 	.word	0x000008d0
        /*09fc*/ 	.word	0x000000ff
        /*0a00*/ 	.word	0x000288b8
        /*0a04*/ 	.short	0x0100
        /*0a06*/ 	.byte	0x08
	.zero		1


	//   ....[21]....
        /*0a08*/ 	.word	0x000008e0
        /*0a0c*/ 	.word	0x000000ff
        /*0a10*/ 	.word	0x000288c8
        /*0a14*/ 	.short	0x0100
        /*0a16*/ 	.byte	0x08
	.zero		1


	//   ....[22]....
        /*0a18*/ 	.word	0x00001bc0
        /*0a1c*/ 	.word	0x000000ff
        /*0a20*/ 	.word	0x00028800
        /*0a24*/ 	.short	0x010a
        /*0a26*/ 	.byte	0x29
	.zero		1


	//   ....[23]....
        /*0a28*/ 	.word	0x00001c40
        /*0a2c*/ 	.word	0x00000007
        /*0a30*/ 	.word	0x00028830
        /*0a34*/ 	.short	0x010a
        /*0a36*/ 	.byte	0x3f
	.zero		1


	//   ....[24]....
        /*0a38*/ 	.word	0x00001ca0
        /*0a3c*/ 	.word	0x00000007
        /*0a40*/ 	.word	0x00028830
        /*0a44*/ 	.short	0x010a
        /*0a46*/ 	.byte	0x3f
	.zero		1


	//   ....[25]....
        /*0a48*/ 	.word	0x00002360
        /*0a4c*/ 	.word	0x00000003
        /*0a50*/ 	.word	0x00000000
        /*0a54*/ 	.short	0x0101
        /*0a56*/ 	.byte	0x3f
	.zero		1


	//   ....[26]....
        /*0a58*/ 	.word	0x00005760
        /*0a5c*/ 	.word	0x000000ff
        /*0a60*/ 	.word	0x00028830
        /*0a64*/ 	.short	0x010a
        /*0a66*/ 	.byte	0x06
	.zero		1


	//   ....[27]....
        /*0a68*/ 	.word	0x000057a0
        /*0a6c*/ 	.word	0x000000ff
        /*0a70*/ 	.word	0x00028830
        /*0a74*/ 	.short	0x010a
        /*0a76*/ 	.byte	0x06
	.zero		1


	//   ....[28]....
        /*0a78*/ 	.word	0x00005ac0
        /*0a7c*/ 	.word	0x000000ff
        /*0a80*/ 	.word	0x00028850
        /*0a84*/ 	.short	0x010a
        /*0a86*/ 	.byte	0x06
	.zero		1


	//   ....[29]....
        /*0a88*/ 	.word	0x00005b00
        /*0a8c*/ 	.word	0x000000ff
        /*0a90*/ 	.word	0x00028850
        /*0a94*/ 	.short	0x010a
        /*0a96*/ 	.byte	0x06
	.zero		1


	//   ....[30]....
        /*0a98*/ 	.word	0x00006730
        /*0a9c*/ 	.word	0x00000033
        /*0aa0*/ 	.word	0x00000000
        /*0aa4*/ 	.short	0x0101
        /*0aa6*/ 	.byte	0x3f
	.zero		1


	//   ....[31]....
        /*0aa8*/ 	.word	0x00008480
        /*0aac*/ 	.word	0x0000001c
        /*0ab0*/ 	.word	0x00000000
        /*0ab4*/ 	.short	0x0101
        /*0ab6*/ 	.byte	0x3f
	.zero		1


	//   ....[32]....
        /*0ab8*/ 	.word	0x000092e0
        /*0abc*/ 	.word	0x000000ff
        /*0ac0*/ 	.word	0x00028830
        /*0ac4*/ 	.short	0x010a
        /*0ac6*/ 	.byte	0x06
	.zero		1


	//   ....[33]....
        /*0ac8*/ 	.word	0x00009320
        /*0acc*/ 	.word	0x000000ff
        /*0ad0*/ 	.word	0x00028830
        /*0ad4*/ 	.short	0x010a
        /*0ad6*/ 	.byte	0x06
	.zero		1


	//   ....[34]....
        /*0ad8*/ 	.word	0x00009640
        /*0adc*/ 	.word	0x000000ff
        /*0ae0*/ 	.word	0x00028850
        /*0ae4*/ 	.short	0x010a
        /*0ae6*/ 	.byte	0x06
	.zero		1


	//   ....[35]....
        /*0ae8*/ 	.word	0x00009680
        /*0aec*/ 	.word	0x000000ff
        /*0af0*/ 	.word	0x00028850
        /*0af4*/ 	.short	0x010a
        /*0af6*/ 	.byte	0x06
	.zero		1


	//   ....[36]....
        /*0af8*/ 	.word	0x0000af50
        /*0afc*/ 	.word	0x0000001b
        /*0b00*/ 	.word	0x00000000
        /*0b04*/ 	.short	0x0101
        /*0b06*/ 	.byte	0x3f
	.zero		1


	//   ....[37]....
        /*0b08*/ 	.word	0x0000b000
        /*0b0c*/ 	.word	0x00000023
        /*0b10*/ 	.word	0x00000000
        /*0b14*/ 	.short	0x0101
        /*0b16*/ 	.byte	0x3f
	.zero		1


	//   ....[38]....
        /*0b18*/ 	.word	0x0000bb00
        /*0b1c*/ 	.word	0x000000ff
        /*0b20*/ 	.word	0x00028830
        /*0b24*/ 	.short	0x010a
        /*0b26*/ 	.byte	0x06
	.zero		1


	//   ....[39]....
        /*0b28*/ 	.word	0x0000bb40
        /*0b2c*/ 	.word	0x000000ff
        /*0b30*/ 	.word	0x00028830
        /*0b34*/ 	.short	0x010a
        /*0b36*/ 	.byte	0x06
	.zero		1


	//   ....[40]....
        /*0b38*/ 	.word	0x0000be60
        /*0b3c*/ 	.word	0x000000ff
        /*0b40*/ 	.word	0x00028850
        /*0b44*/ 	.short	0x010a
        /*0b46*/ 	.byte	0x06
	.zero		1


	//   ....[41]....
        /*0b48*/ 	.word	0x0000bea0
        /*0b4c*/ 	.word	0x000000ff
        /*0b50*/ 	.word	0x00028850
        /*0b54*/ 	.short	0x010a
        /*0b56*/ 	.byte	0x06
	.zero		1


	//   ....[42]....
        /*0b58*/ 	.word	0x0000ca90
        /*0b5c*/ 	.word	0x00000036
        /*0b60*/ 	.word	0x00000000
        /*0b64*/ 	.short	0x0101
        /*0b66*/ 	.byte	0x3f
	.zero		1


	//   ....[43]....
        /*0b68*/ 	.word	0x0000e2e0
        /*0b6c*/ 	.word	0x00000022
        /*0b70*/ 	.word	0x00000000
        /*0b74*/ 	.short	0x0101
        /*0b76*/ 	.byte	0x3f
	.zero		1


	//   ....[44]....
        /*0b78*/ 	.word	0x0000f2d0
        /*0b7c*/ 	.word	0x000000ff
        /*0b80*/ 	.word	0x00028850
        /*0b84*/ 	.short	0x010a
        /*0b86*/ 	.byte	0x05
	.zero		1


	//   ....[45]....
        /*0b88*/ 	.word	0x0000f310
        /*0b8c*/ 	.word	0x000000ff
        /*0b90*/ 	.word	0x00028850
        /*0b94*/ 	.short	0x010a
        /*0b96*/ 	.byte	0x05
	.zero		1


	//   ....[46]....
        /*0b98*/ 	.word	0x0000f830
        /*0b9c*/ 	.word	0x00000007
        /*0ba0*/ 	.word	0x00000000
        /*0ba4*/ 	.short	0x0101
        /*0ba6*/ 	.byte	0x3f
	.zero		1


	//   ....[47]....
        /*0ba8*/ 	.word	0x00010e20
        /*0bac*/ 	.word	0x00000003
        /*0bb0*/ 	.word	0x00000000
        /*0bb4*/ 	.short	0x0101
        /*0bb6*/ 	.byte	0x3f
	.zero		1


	//   ....[48]....
        /*0bb8*/ 	.word	0x00013c10
        /*0bbc*/ 	.word	0x00000000
        /*0bc0*/ 	.word	0x00028840
        /*0bc4*/ 	.short	0x010a
        /*0bc6*/ 	.byte	0x3f
	.zero		1


	//   ....[49]....
        /*0bc8*/ 	.word	0x00014ad0
        /*0bcc*/ 	.word	0x00000009
        /*0bd0*/ 	.word	0x00028800
        /*0bd4*/ 	.short	0x0107
        /*0bd6*/ 	.byte	0x3f
	.zero		1


	//   ....[50]....
        /*0bd8*/ 	.word	0x00014be0
        /*0bdc*/ 	.word	0x00000002
        /*0be0*/ 	.word	0x00028800
        /*0be4*/ 	.short	0x0101
        /*0be6*/ 	.byte	0x3f
	.zero		1


	//   ....[51]....
        /*0be8*/ 	.word	0x00014c00
        /*0bec*/ 	.word	0x00000002
        /*0bf0*/ 	.word	0x00028820
        /*0bf4*/ 	.short	0x010a
        /*0bf6*/ 	.byte	0x3f
	.zero		1


	//   ....[52]....
        /*0bf8*/ 	.word	0x00014f80
        /*0bfc*/ 	.word	0x00000003
        /*0c00*/ 	.word	0x00028840
        /*0c04*/ 	.short	0x010a
        /*0c06*/ 	.byte	0x3f
	.zero		1


	//   ....[53]....
        /*0c08*/ 	.word	0x00015340
        /*0c0c*/ 	.word	0x00000003
        /*0c10*/ 	.word	0x00000060
        /*0c14*/ 	.short	0x010a
        /*0c16*/ 	.byte	0x3f
	.zero		1


	//   ....[54]....
        /*0c18*/ 	.word	0x00015a30
        /*0c1c*/ 	.word	0x00000003
        /*0c20*/ 	.word	0x00028840
        /*0c24*/ 	.short	0x010a
        /*0c26*/ 	.byte	0x3f
	.zero		1


	//   ....[55]....
        /*0c28*/ 	.word	0x00015df0
        /*0c2c*/ 	.word	0x00000002
        /*0c30*/ 	.word	0x00000060
        /*0c34*/ 	.short	0x010a
        /*0c36*/ 	.byte	0x3f
	.zero		1


	//   ....[56]....
        /*0c38*/ 	.word	0x00016400
        /*0c3c*/ 	.word	0x00000002
        /*0c40*/ 	.word	0x00028840
        /*0c44*/ 	.short	0x010a
        /*0c46*/ 	.byte	0x3f
	.zero		1


	//   ....[57]....
        /*0c48*/ 	.word	0x000167c0
        /*0c4c*/ 	.word	0x00000002
        /*0c50*/ 	.word	0x00000060
        /*0c54*/ 	.short	0x010a
        /*0c56*/ 	.byte	0x3f
	.zero		1


	//   ....[58]....
        /*0c58*/ 	.word	0x00016d60
        /*0c5c*/ 	.word	0x00000000
        /*0c60*/ 	.word	0x00028860
        /*0c64*/ 	.short	0x010a
        /*0c66*/ 	.byte	0x3f
	.zero		1


	//   ....[59]....
        /*0c68*/ 	.word	0x00017e50
        /*0c6c*/ 	.word	0x00000000
        /*0c70*/ 	.word	0x00028820
        /*0c74*/ 	.short	0x010a
        /*0c76*/ 	.byte	0x3f
	.zero		1


	//   ....[60]....
        /*0c78*/ 	.word	0x00018010
        /*0c7c*/ 	.word	0x00000006
        /*0c80*/ 	.word	0x00000000
        /*0c84*/ 	.short	0x010a
        /*0c86*/ 	.byte	0x3f
	.zero		1


	//   ....[61]....
        /*0c88*/ 	.word	0x00018080
        /*0c8c*/ 	.word	0x00000007
        /*0c90*/ 	.word	0x00000000
        /*0c94*/ 	.short	0x010a
        /*0c96*/ 	.byte	0x3f
	.zero		1


	//   ....[62]....
        /*0c98*/ 	.word	0x000180f0
        /*0c9c*/ 	.word	0x00000004
        /*0ca0*/ 	.word	0x00000000
        /*0ca4*/ 	.short	0x010a
        /*0ca6*/ 	.byte	0x3f
	.zero		1


	//   ....[63]....
        /*0ca8*/ 	.word	0x00018120
        /*0cac*/ 	.word	0x00000003
        /*0cb0*/ 	.word	0x00000000
        /*0cb4*/ 	.short	0x010a
        /*0cb6*/ 	.byte	0x3f
	.zero		1


	//   ....[64]....
        /*0cb8*/ 	.word	0x00018190
        /*0cbc*/ 	.word	0x00000003
        /*0cc0*/ 	.word	0x00028800
        /*0cc4*/ 	.short	0x010a
        /*0cc6*/ 	.byte	0x3f
	.zero		1


	//   ....[65]....
        /*0cc8*/ 	.word	0x000181e0
        /*0ccc*/ 	.word	0x00000007
        /*0cd0*/ 	.word	0x00028830
        /*0cd4*/ 	.short	0x010a
        /*0cd6*/ 	.byte	0x3f
	.zero		1


	//   ....[66]....
        /*0cd8*/ 	.word	0x00018240
        /*0cdc*/ 	.word	0x00000007
        /*0ce0*/ 	.word	0x00028830
        /*0ce4*/ 	.short	0x010a
        /*0ce6*/ 	.byte	0x3f
	.zero		1


	//   ....[67]....
        /*0ce8*/ 	.word	0x000182a0
        /*0cec*/ 	.word	0x00000007
        /*0cf0*/ 	.word	0x00028850
        /*0cf4*/ 	.short	0x010a
        /*0cf6*/ 	.byte	0x3f
	.zero		1


	//   ....[68]....
        /*0cf8*/ 	.word	0x00018300
        /*0cfc*/ 	.word	0x00000005
        /*0d00*/ 	.word	0x00028830
        /*0d04*/ 	.short	0x010a
        /*0d06*/ 	.byte	0x3f
	.zero		1


	//   ....[69]....
        /*0d08*/ 	.word	0x00018360
        /*0d0c*/ 	.word	0x00000005
        /*0d10*/ 	.word	0x00028850
        /*0d14*/ 	.short	0x010a
        /*0d16*/ 	.byte	0x3f
	.zero		1


	//   ....[70]....
        /*0d18*/ 	.word	0x000183c0
        /*0d1c*/ 	.word	0x00000005
        /*0d20*/ 	.word	0x00028830
        /*0d24*/ 	.short	0x010a
        /*0d26*/ 	.byte	0x3f
	.zero		1


	//   ....[71]....
        /*0d28*/ 	.word	0x00018420
        /*0d2c*/ 	.word	0x00000005
        /*0d30*/ 	.word	0x00028850
        /*0d34*/ 	.short	0x010a
        /*0d36*/ 	.byte	0x3f
	.zero		1


	//   ....[72]....
        /*0d38*/ 	.word	0x00018480
        /*0d3c*/ 	.word	0x00000008
        /*0d40*/ 	.word	0x00028850
        /*0d44*/ 	.short	0x010a
        /*0d46*/ 	.byte	0x3f
	.zero		1


	//   ....[73]....
        /*0d48*/ 	.word	0x00018620
        /*0d4c*/ 	.word	0x00000000
        /*0d50*/ 	.word	0x00028840
        /*0d54*/ 	.short	0x010a
        /*0d56*/ 	.byte	0x3f
	.zero		1


	//   ....[74]....
        /*0d58*/ 	.word	0x00019160
        /*0d5c*/ 	.word	0x00000002
        /*0d60*/ 	.word	0x00028820
        /*0d64*/ 	.short	0x010a
        /*0d66*/ 	.byte	0x3f
	.zero		1


	//   ....[75]....
        /*0d68*/ 	.word	0x000191b0
        /*0d6c*/ 	.word	0x00000003
        /*0d70*/ 	.word	0x00028840
        /*0d74*/ 	.short	0x010a
        /*0d76*/ 	.byte	0x3f
	.zero		1


	//   ....[76]....
        /*0d78*/ 	.word	0x00019200
        /*0d7c*/ 	.word	0x00000003
        /*0d80*/ 	.word	0x00000060
        /*0d84*/ 	.short	0x010a
        /*0d86*/ 	.byte	0x3f
	.zero		1


	//   ....[77]....
        /*0d88*/ 	.word	0x00019250
        /*0d8c*/ 	.word	0x00000003
        /*0d90*/ 	.word	0x00028840
        /*0d94*/ 	.short	0x010a
        /*0d96*/ 	.byte	0x3f
	.zero		1


	//   ....[78]....
        /*0d98*/ 	.word	0x000192a0
        /*0d9c*/ 	.word	0x00000002
        /*0da0*/ 	.word	0x00000060
        /*0da4*/ 	.short	0x010a
        /*0da6*/ 	.byte	0x3f
	.zero		1


	//   ....[79]....
        /*0da8*/ 	.word	0x000192f0
        /*0dac*/ 	.word	0x00000002
        /*0db0*/ 	.word	0x00028840
        /*0db4*/ 	.short	0x010a
        /*0db6*/ 	.byte	0x3f
	.zero		1


	//   ....[80]....
        /*0db8*/ 	.word	0x00019340
        /*0dbc*/ 	.word	0x00000002
        /*0dc0*/ 	.word	0x00000060
        /*0dc4*/ 	.short	0x010a
        /*0dc6*/ 	.byte	0x3f
	.zero		1


	//   ....[81]....
        /*0dc8*/ 	.word	0x00019390
        /*0dcc*/ 	.word	0x00000000
        /*0dd0*/ 	.word	0x00028860
        /*0dd4*/ 	.short	0x010a
        /*0dd6*/ 	.byte	0x3f
	.zero		1


	//   ....[82]....
        /*0dd8*/ 	.word	0x00019d30
        /*0ddc*/ 	.word	0x00000000
        /*0de0*/ 	.word	0x00028820
        /*0de4*/ 	.short	0x010a
        /*0de6*/ 	.byte	0x3f
	.zero		1


	//   ....[83]....
        /*0de8*/ 	.word	0x00019ed0
        /*0dec*/ 	.word	0x00000006
        /*0df0*/ 	.word	0x00000000
        /*0df4*/ 	.short	0x010a
        /*0df6*/ 	.byte	0x3f
	.zero		1


	//   ....[84]....
        /*0df8*/ 	.word	0x00019f20
        /*0dfc*/ 	.word	0x00000007
        /*0e00*/ 	.word	0x00000000
        /*0e04*/ 	.short	0x010a
        /*0e06*/ 	.byte	0x3f
	.zero		1


	//   ....[85]....
        /*0e08*/ 	.word	0x00019f70
        /*0e0c*/ 	.word	0x00000004
        /*0e10*/ 	.word	0x00000000
        /*0e14*/ 	.short	0x010a
        /*0e16*/ 	.byte	0x3f
	.zero		1


	//----- nvinfo : EIATTR_NUM_MBARRIERS
	.align		4
.L_244:
        /*0e18*/ 	.byte	0x03, 0x38
        /*0e1a*/ 	.short	0x0016


	//----- nvinfo : EIATTR_EXIT_INSTR_OFFSETS
	.align		4
        /*0e1c*/ 	.byte	0x04, 0x1c
        /*0e1e*/ 	.short	(.L_246 - .L_245)


	//   ....[0]....
.L_245:
        /*0e20*/ 	.word	0x00000a80


	//   ....[1]....
        /*0e24*/ 	.word	0x00011d80


	//   ....[2]....
        /*0e28*/ 	.word	0x00018170


	//----- nvinfo : EIATTR_MAX_THREADS
	.align		4
.L_246:
        /*0e2c*/ 	.byte	0x04, 0x05
        /*0e2e*/ 	.short	(.L_248 - .L_247)
.L_247:
        /*0e30*/ 	.word	0x00000180
        /*0e34*/ 	.word	0x00000001
        /*0e38*/ 	.word	0x00000001


	//----- nvinfo : EIATTR_CRS_STACK_SIZE
	.align		4
.L_248:
        /*0e3c*/ 	.byte	0x04, 0x1e
        /*0e3e*/ 	.short	(.L_250 - .L_249)
.L_249:
        /*0e40*/ 	.word	0x00000000


	//----- nvinfo : EIATTR_CBANK_PARAM_SIZE
	.align		4
.L_250:
        /*0e44*/ 	.byte	0x03, 0x19
        /*0e46*/ 	.short	0x0af0


	//----- nvinfo : EIATTR_PARAM_CBANK
	.align		4
        /*0e48*/ 	.byte	0x04, 0x0a
        /*0e4a*/ 	.short	(.L_252 - .L_251)
	.align		4
.L_251:
        /*0e4c*/ 	.word	index@(.nv.constant0._ZN7cutlass13device_kernelIN5flash11enable_sm90INS1_16FlashAttnFwdSm90INS1_25CollectiveMainloopFwdSm90ILi2EN4cute5tupleIJNS5_1CILi1EEES8_S8_EEENS6_IJNS7_ILi128EEESA_SA_EEELi128ENS_6half_tEfNS_4arch4Sm90ELb0ELb1ELb1ELb1ELb0ELb0ELb0ELb1ELb1ELb1ELb0ELb0EEENS1_21CollectiveEpilogueFwdISB_S9_SC_SE_Li256ELb1ELb1ELb0ELb0EEENS1_36VarlenDynamicPersistentTileSchedulerILi128ELi128ELi256ELi128ELb0ELb1ELb1ELb1ELb0ELb1EEEEEEEEEvNT_6ParamsE)
        /*0e50*/ 	.short	0x0210
        /*0e52*/ 	.short	0x0af0


	//----- nvinfo : EIATTR_SW_WAR
	.align		4
.L_252:
        /*0e54*/ 	.byte	0x04, 0x36
        /*0e56*/ 	.short	(.L_254 - .L_253)
.L_253:
        /*0e58*/ 	.word	0x00000008
.L_254:


//--------------------- .nv.info._ZN7cutlass13device_kernelIN5flash11enable_sm90INS1_16FlashAttnFwdSm90INS1_25CollectiveMainloopFwdSm90ILi2EN4cute5tupleIJNS5_1CILi1EEES8_S8_EEENS6_IJNS7_ILi128EEESA_SA_EEELi128ENS_6half_tEfNS_4arch4Sm90ELb0ELb1ELb1ELb1ELb0ELb1ELb0ELb1ELb1ELb1ELb0ELb0EEENS1_21CollectiveEpilogueFwdISB_S9_SC_SE_Li256ELb1ELb1ELb0ELb0EEENS1_36VarlenDynamicPersistentTileSchedulerILi128ELi128ELi256ELi128ELb0ELb1ELb1ELb1ELb0ELb1EEEEEEEEEvNT_6ParamsE --------------------------
	.section	.nv.info._ZN7cutlass13device_kernelIN5flash11enable_sm90INS1_16FlashAttnFwdSm90INS1_25CollectiveMainloopFwdSm90ILi2EN4cute5tupleIJNS5_1CILi1EEES8_S8_EEENS6_IJNS7_ILi128EEESA_SA_EEELi128ENS_6half_tEfNS_4arch4Sm90ELb0ELb1ELb1ELb1ELb0ELb1ELb0ELb1ELb1ELb1ELb0ELb0EEENS1_21CollectiveEpilogueFwdISB_S9_SC_SE_Li256ELb1ELb1ELb0ELb0EEENS1_36VarlenDynamicPersistentTileSchedulerILi128ELi128ELi256ELi128ELb0ELb1ELb1ELb1ELb0ELb1EEEEEEEEEvNT_6ParamsE,"",@"SHT_CUDA_INFO"
	.sectionflags	@""
	.align	4


	//----- nvinfo : EIATTR_CUDA_API_VERSION
	.align		4
        /*0000*/ 	.byte	0x04, 0x37
        /*0002*/ 	.short	(.L_256 - .L_255)
.L_255:
        /*0004*/ 	.word	0x00000082


	//----- nvinfo : EIATTR_KPARAM_INFO
	.align		4
.L_256:
        /*0008*/ 	.byte	0x04, 0x17
        /*000a*/ 	.short	(.L_258 - .L_257)
.L_257:
        /*000c*/ 	.word	0x00000000
        /*0010*/ 	.short	0x0000
        /*0012*/ 	.short	0x0070
        /*0014*/ 	.byte	0x00, 0xf0, 0x01, 0x2a


	//----- nvinfo : EIATTR_SPARSE_MMA_MASK
	.align		4
.L_258:
        /*0018*/ 	.byte	0x03, 0x50
        /*001a*/ 	.short	0x0000


	//----- nvinfo : EIATTR_MAXREG_COUNT
	.align		4
        /*001c*/ 	.byte	0x03, 0x1b
        /*001e*/ 	.short	0x00a8


	//----- nvinfo : EIATTR_NUM_BARRIERS
	.align		4
        /*0020*/ 	.byte	0x02, 0x4c
        /*0022*/ 	.byte	0x10
	.zero		1


	//----- nvinfo : EIATTR_EXTERNS
	.align		4
        /*0024*/ 	.byte	0x04, 0x0f
        /*0026*/ 	.short	(.L_260 - .L_259)


	//   ....[0]....
	.align		4
.L_259:
        /*0028*/ 	.word	index@(__assertfail)


	//----- nvinfo : EIATTR_ANNOTATIONS
	.align		4
.L_260:
        /*002c*/ 	.byte	0x04, 0x55
        /*002e*/ 	.short	(.L_262 - .L_261)


	//   ....[0]....
.L_261:
        /* <DEDUP_REMOVED lines=75> */


	//----- nvinfo : EIATTR_MERCURY_ISA_VERSION
	.align		4
.L_262:
        /*04d0*/ 	.byte	0x03, 0x5f
        /*04d2*/ 	.short	0x0101


	//----- nvinfo : EIATTR_UNUSED_LOAD_BYTE_OFFSET
	.align		4
        /*04d4*/ 	.byte	0x04, 0x44
        /*04d6*/ 	.short	(.L_264 - .L_263)


	//   ....[0]....
.L_263:
        /*04d8*/ 	.word	0x00000ab0
        /*04dc*/ 	.word	0x0000fff0


	//   ....[1]....
        /*04e0*/ 	.word	0x0001c7c0
        /*04e4*/ 	.word	0x0000fff0


	//----- nvinfo : EIATTR_INT_WARP_WIDE_INSTR_OFFSETS
	.align		4
.L_264:
        /*04e8*/ 	.byte	0x04, 0x31
        /*04ea*/ 	.short	(.L_266 - .L_265)


	//   ....[0]....
.L_265:
        /*04ec*/ 	.word	0x00000180


	//   ....[1]....
        /*04f0*/ 	.word	0x00000220


	//   ....[2]....
        /*04f4*/ 	.word	0x00000290


	//   ....[3]....
        /*04f8*/ 	.word	0x00021560


	//   ....[4]....
        /*04fc*/ 	.word	0x000215f0


	//   ....[5]....
        /*0500*/ 	.word	0x00024d80


	//   ....[6]....
        /*0504*/ 	.word	0x00024de0


	//----- nvinfo : EIATTR_COOP_GROUP_MASK_REGIDS
	.align		4
.L_266:
        /*0508*/ 	.byte	0x04, 0x29
        /*050a*/ 	.short	(.L_268 - .L_267)


	//   ....[0]....
.L_267:
        /*050c*/ 	.word	0xffffffff


	//   ....[1]....
        /*0510*/ 	.word	0xffffffff


	//   ....[2]....
        /*0514*/ 	.word	0xffffffff


	//   ....[3]....
        /*0518*/ 	.word	0xffffffff


	//   ....[4]....
        /*051c*/ 	.word	0xffffffff


	//   ....[5]....
        /*0520*/ 	.word	0xffffffff


	//   ....[6]....
        /*0524*/ 	.word	0xffffffff


	//   ....[7]....
        /*0528*/ 	.word	0xffffffff


	//   ....[8]....
        /*052c*/ 	.word	0xffffffff


	//   ....[9]....
        /*0530*/ 	.word	0xffffffff


	//   ....[10]....
        /*0534*/ 	.word	0xffffffff


	//   ....[11]....
        /*0538*/ 	.word	0xffffffff


	//   ....[12]....
        /*053c*/ 	.word	0xffffffff


	//   ....[13]....
        /*0540*/ 	.word	0xffffffff


	//   ....[14]....
        /*0544*/ 	.word	0xffffffff


	//   ....[15]....
        /*0548*/ 	.word	0xffffffff


	//   ....[16]....
        /*054c*/ 	.word	0xffffffff


	//   ....[17]....
        /*0550*/ 	.word	0xffffffff


	//   ....[18]....
        /*0554*/ 	.word	0xffffffff


	//   ....[19]....
        /*0558*/ 	.word	0xffffffff


	//   ....[20]....
        /*055c*/ 	.word	0xffffffff


	//   ....[21]....
        /*0560*/ 	.word	0xffffffff


	//   ....[22]....
        /*0564*/ 	.word	0xffffffff


	//   ....[23]....
        /*0568*/ 	.word	0xffffffff


	//   ....[24]....
        /*056c*/ 	.word	0xffffffff


	//   ....[25]....
        /*0570*/ 	.word	0xffffffff


	//   ....[26]....
        /*0574*/ 	.word	0xffffffff


	//   ....[27]....
        /*0578*/ 	.word	0xffffffff


	//   ....[28]....
        /*057c*/ 	.word	0xffffffff


	//   ....[29]....
        /*0580*/ 	.word	0xffffffff


	//   ....[30]....
        /*0584*/ 	.word	0xffffffff


	//   ....[31]....
        /*0588*/ 	.word	0xffffffff


	//   ....[32]....
        /*058c*/ 	.word	0xffffffff


	//   ....[33]....
        /*0590*/ 	.word	0xffffffff


	//   ....[34]....
        /*0594*/ 	.word	0xffffffff


	//   ....[35]....
        /*0598*/ 	.word	0xffffffff


	//   ....[36]....
        /*059c*/ 	.word	0xffffffff


	//   ....[37]....
        /*05a0*/ 	.word	0xffffffff


	//   ....[38]....
        /*05a4*/ 	.word	0xffffffff


	//   ....[39]....
        /*05a8*/ 	.word	0xffffffff


	//   ....[40]....
        /*05ac*/ 	.word	0xffffffff


	//   ....[41]....
        /*05b0*/ 	.word	0xffffffff


	//   ....[42]....
        /*05b4*/ 	.word	0xffffffff


	//   ....[43]....
        /*05b8*/ 	.word	0xffffffff


	//   ....[44]....
        /*05bc*/ 	.word	0xffffffff


	//   ....[45]....
        /*05c0*/ 	.word	0xffffffff


	//   ....[46]....
        /*05c4*/ 	.word	0xffffffff


	//   ....[47]....
        /*05c8*/ 	.word	0xffffffff


	//   ....[48]....
        /*05cc*/ 	.word	0xffffffff


	//   ....[49]....
        /*05d0*/ 	.word	0xffffffff


	//   ....[50]....
        /*05d4*/ 	.word	0xffffffff


	//   ....[51]....
        /*05d8*/ 	.word	0xffffffff


	//   ....[52]....
        /*05dc*/ 	.word	0xffffffff


	//   ....[53]....
        /*05e0*/ 	.word	0xffffffff


	//   ....[54]....
        /*05e4*/ 	.word	0xffffffff


	//   ....[55]....
        /*05e8*/ 	.word	0xffffffff


	//   ....[56]....
        /*05ec*/ 	.word	0xffffffff


	//   ....[57]....
        /*05f0*/ 	.word	0xffffffff


	//   ....[58]....
        /*05f4*/ 	.word	0xffffffff


	//   ....[59]....
        /*05f8*/ 	.word	0xffffffff


	//   ....[60]....
        /*05fc*/ 	.word	0xffffffff


	//   ....[61]....
        /*0600*/ 	.word	0xffffffff


	//   ....[62]....
        /*0604*/ 	.word	0xffffffff


	//   ....[63]....
        /*0608*/ 	.word	0xffffffff


	//   ....[64]....
        /*060c*/ 	.word	0xffffffff


	//   ....[65]....
        /*0610*/ 	.word	0xffffffff


	//   ....[66]....
        /*0614*/ 	.word	0xffffffff


	//   ....[67]....
        /*0618*/ 	.word	0xffffffff


	//   ....[68]....
        /*061c*/ 	.word	0xffffffff


	//   ....[69]....
        /*0620*/ 	.word	0xffffffff


	//   ....[70]....
        /*0624*/ 	.word	0xffffffff


	//   ....[71]....
        /*0628*/ 	.word	0xffffffff


	//   ....[72]....
        /*062c*/ 	.word	0xffffffff


	//   ....[73]....
        /*0630*/ 	.word	0xffffffff


	//   ....[74]....
        /*0634*/ 	.word	0xffffffff


	//   ....[75]....
        /*0638*/ 	.word	0xffffffff


	//   ....[76]....
        /*063c*/ 	.word	0xffffffff


	//   ....[77]....
        /*0640*/ 	.word	0xffffffff


	//   ....[78]....
        /*0644*/ 	.word	0xffffffff


	//   ....[79]....
        /*0648*/ 	.word	0xffffffff


	//   ....[80]....
        /*064c*/ 	.word	0xffffffff


	//   ....[81]....
        /*0650*/ 	.word	0xffffffff


	//   ....[82]....
        /*0654*/ 	.word	0xffffffff


	//   ....[83]....
        /*0658*/ 	.word	0xffffffff


	//   ....[84]....
        /*065c*/ 	.word	0xffffffff


	//   ....[85]....
        /*0660*/ 	.word	0xffffffff


	//   ....[86]....
        /*0664*/ 	.word	0xffffffff


	//   ....[87]....
        /*0668*/ 	.word	0xffffffff


	//   ....[88]....
        /*066c*/ 	.word	0xffffffff


	//   ....[89]....
        /*0670*/ 	.word	0xffffffff


	//   ....[90]....
        /*0674*/ 	.word	0xffffffff


	//   ....[91]....
        /*0678*/ 	.word	0xffffffff


	//   ....[92]....
        /*067c*/ 	.word	0xffffffff


	//   ....[93]....
        /*0680*/ 	.word	0xffffffff


	//   ....[94]....
        /*0684*/ 	.word	0xffffffff


	//   ....[95]....
        /*0688*/ 	.word	0xffffffff


	//   ....[96]....
        /*068c*/ 	.word	0xffffffff


	//   ....[97]....
        /*0690*/ 	.word	0xffffffff


	//   ....[98]....
        /*0694*/ 	.word	0xffffffff


	//   ....[99]....
        /*0698*/ 	.word	0xffffffff


	//   ....[100]....
        /*069c*/ 	.word	0xffffffff


	//   ....[101]....
        /*06a0*/ 	.word	0xffffffff


	//   ....[102]....
        /*06a4*/ 	.word	0xffffffff


	//   ....[103]....
        /*06a8*/ 	.word	0xffffffff


	//   ....[104]....
        /*06ac*/ 	.word	0xffffffff


	//   ....[105]....
        /*06b0*/ 	.word	0xffffffff


	//   ....[106]....
        /*06b4*/ 	.word	0xffffffff


	//   ....[107]....
        /*06b8*/ 	.word	0xffffffff


	//   ....[108]....
        /*06bc*/ 	.word	0xffffffff


	//   ....[109]....
        /*06c0*/ 	.word	0xffffffff


	//   ....[110]....
        /*06c4*/ 	.word	0xffffffff


	//   ....[111]....
        /*06c8*/ 	.word	0xffffffff


	//   ....[112]....
        /*06cc*/ 	.word	0xffffffff


	//   ....[113]....
        /*06d0*/ 	.word	0xffffffff


	//   ....[114]....
        /*06d4*/ 	.word	0xffffffff


	//   ....[115]....
        /*06d8*/ 	.word	0xffffffff


	//   ....[116]....
        /*06dc*/ 	.word	0xffffffff


	//   ....[117]....
        /*06e0*/ 	.word	0xffffffff


	//   ....[118]....
        /*06e4*/ 	.word	0xffffffff


	//   ....[119]....
        /*06e8*/ 	.word	0xffffffff


	//   ....[120]....
        /*06ec*/ 	.word	0xffffffff


	//   ....[121]....
        /*06f0*/ 	.word	0xffffffff


	//   ....[122]....
        /*06f4*/ 	.word	0xffffffff


	//   ....[123]....
        /*06f8*/ 	.word	0xffffffff


	//   ....[124]....
        /*06fc*/ 	.word	0xffffffff


	//   ....[125]....
        /*0700*/ 	.word	0xffffffff


	//   ....[126]....
        /*0704*/ 	.word	0xffffffff


	//   ....[127]....
        /*0708*/ 	.word	0xffffffff


	//   ....[128]....
        /*070c*/ 	.word	0xffffffff


	//   ....[129]....
        /*0710*/ 	.word	0xffffffff


	//   ....[130]....
        /*0714*/ 	.word	0xffffffff


	//   ....[131]....
        /*0718*/ 	.word	0xffffffff


	//   ....[132]....
        /*071c*/ 	.word	0xffffffff


	//   ....[133]....
        /*0720*/ 	.word	0xffffffff


	//   ....[134]....
        /*0724*/ 	.word	0xffffffff


	//   ....[135]....
        /*0728*/ 	.word	0xffffffff


	//   ....[136]....
        /*072c*/ 	.word	0xffffffff


	//   ....[137]....
        /*0730*/ 	.word	0xffffffff


	//   ....[138]....
        /*0734*/ 	.word	0x0500000f


	//   ....[139]....
        /*0738*/ 	.word	0x0500000f


	//   ....[140]....
        /*073c*/ 	.word	0x0500000f


	//   ....[141]....
        /*0740*/ 	.word	0x0500000f


	//   ....[142]....
        /*0744*/ 	.word	0x0500000f


	//   ....[143]....
        /*0748*/ 	.word	0x0500000f


	//   ....[144]....
        /*074c*/ 	.word	0x0500000f


	//   ....[145]....
        /*0750*/ 	.word	0x0500000f


	//   ....[146]....
        /*0754*/ 	.word	0x0500000f


	//   ....[147]....
        /*0758*/ 	.word	0x0500000f


	//   ....[148]....
        /*075c*/ 	.word	0x0500000f


	//   ....[149]....
        /*0760*/ 	.word	0x0500000f


	//   ....[150]....
        /*0764*/ 	.word	0x0500000f


	//   ....[151]....
        /*0768*/ 	.word	0x0500000f


	//   ....[152]....
        /*076c*/ 	.word	0x0500000f


	//   ....[153]....
        /*0770*/ 	.word	0x0500000f


	//   ....[154]....
        /*0774*/ 	.word	0x0500000f


	//   ....[155]....
        /*0778*/ 	.word	0x0500000f


	//   ....[156]....
        /*077c*/ 	.word	0x0500000f


	//   ....[157]....
        /*0780*/ 	.word	0x0500000f


	//   ....[158]....
        /*0784*/ 	.word	0x0500000f


	//   ....[159]....
        /*0788*/ 	.word	0x0500000f


	//   ....[160]....
        /*078c*/ 	.word	0x0500000f


	//   ....[161]....
        /*0790*/ 	.word	0x0500000f


	//   ....[162]....
        /*0794*/ 	.word	0x0500000f


	//   ....[163]....
        /*0798*/ 	.word	0x0500000f


	//   ....[164]....
        /*079c*/ 	.word	0x0500000f


	//   ....[165]....
        /*07a0*/ 	.word	0x0500000f


	//   ....[166]....
        /*07a4*/ 	.word	0x0500000f


	//   ....[167]....
        /*07a8*/ 	.word	0x0500000f


	//   ....[168]....
        /*07ac*/ 	.word	0x0500000f


	//   ....[169]....
        /*07b0*/ 	.word	0x0500000f


	//   ....[170]....
        /*07b4*/ 	.word	0x0500000f


	//   ....[171]....
        /*07b8*/ 	.word	0x0500000f


	//   ....[172]....
        /*07bc*/ 	.word	0x0500000f


	//   ....[173]....
        /*07c0*/ 	.word	0x0500000f


	//   ....[174]....
        /*07c4*/ 	.word	0x0500000f


	//   ....[175]....
        /*07c8*/ 	.word	0x0500000f


	//   ....[176]....
        /*07cc*/ 	.word	0x0500000f


	//   ....[177]....
        /*07d0*/ 	.word	0x0500000f


	//   ....[178]....
        /*07d4*/ 	.word	0x0500000f


	//   ....[179]....
        /*07d8*/ 	.word	0x0500000f


	//   ....[180]....
        /*07dc*/ 	.word	0x0500000f


	//   ....[181]....
        /*07e0*/ 	.word	0x0500000f


	//   ....[182]....
        /*07e4*/ 	.word	0x0500000f


	//   ....[183]....
        /*07e8*/ 	.word	0x0500000f


	//   ....[184]....
        /*07ec*/ 	.word	0x0500000f


	//   ....[185]....
        /*07f0*/ 	.word	0x0500000f


	//   ....[186]....
        /*07f4*/ 	.word	0x0500000f


	//   ....[187]....
        /*07f8*/ 	.word	0x0500000f


	//   ....[188]....
        /*07fc*/ 	.word	0x0500000f


	//   ....[189]....
        /*0800*/ 	.word	0x0500000f


	//   ....[190]....
        /*0804*/ 	.word	0x0500000f


	//   ....[191]....
        /*0808*/ 	.word	0x0500000f


	//   ....[192]....
        /*080c*/ 	.word	0x0500000f


	//   ....[193]....
        /*0810*/ 	.word	0x0500000f


	//   ....[194]....
        /*0814*/ 	.word	0x0500000f


	//   ....[195]....
        /*0818*/ 	.word	0x0500000f


	//   ....[196]....
        /*081c*/ 	.word	0x0500000f


	//   ....[197]....
        /*0820*/ 	.word	0x0500000f


	//   ....[198]....
        /*0824*/ 	.word	0x0500000f


	//   ....[199]....
        /*0828*/ 	.word	0x0500000f


	//   ....[200]....
        /*082c*/ 	.word	0x0500000f


	//   ....[201]....
        /*0830*/ 	.word	0x0500000f


	//   ....[202]....
        /*0834*/ 	.word	0x0500000f


	//   ....[203]....
        /*0838*/ 	.word	0x0500000f


	//   ....[204]....
        /*083c*/ 	.word	0x0500000f


	//   ....[205]....
        /*0840*/ 	.word	0x0500000f


	//   ....[206]....
        /*0844*/ 	.word	0x0500000f


	//   ....[207]....
        /*0848*/ 	.word	0x0500000f


	//   ....[208]....
        /*084c*/ 	.word	0x0500000f


	//   ....[209]....
        /*0850*/ 	.word	0x0500000f


	//   ....[210]....
        /*0854*/ 	.word	0x0500000f


	//   ....[211]....
        /*0858*/ 	.word	0x0500000f


	//   ....[212]....
        /*085c*/ 	.word	0x0500000f


	//   ....[213]....
        /*0860*/ 	.word	0x0500000f


	//   ....[214]....
        /*0864*/ 	.word	0x0500000f


	//----- nvinfo : EIATTR_COOP_GROUP_INSTR_OFFSETS
	.align		4
.L_268:
        /*0868*/ 	.byte	0x04, 0x28
        /*086a*/ 	.short	(.L_270 - .L_269)


	//   ....[0]....
.L_269:
        /*086c*/ 	.word	0x00000060


	//   ....[1]....
        /*0870*/ 	.word	0x00000190


	//   ....[2]....
        /*0874*/ 	.word	0x00000240


	//   ....[3]....
        /*0878*/ 	.word	0x00000400


	//   ....[4]....
        /*087c*/ 	.word	0x00000560


	//   ....[5]....
        /*0880*/ 	.word	0x00000680


	//   ....[6]....
        /*0884*/ 	.word	0x000007e0


	//   ....[7]....
        /*0888*/ 	.word	0x00008ed0


	//   ....[8]....
        /*088c*/ 	.word	0x00009590


	//   ....[9]....
        /*0890*/ 	.word	0x000095a0


	//   ....[10]....
        /*0894*/ 	.word	0x000095b0


	//   ....[11]....
        /*0898*/ 	.word	0x000095c0


	//   ....[12]....
        /*089c*/ 	.word	0x00009900


	//   ....[13]....
        /*08a0*/ 	.word	0x00009910


	//   ....[14]....
        /*08a4*/ 	.word	0x00009920


	//   ....[15]....
        /*08a8*/ 	.word	0x00009930


	//   ....[16]....
        /*08ac*/ 	.word	0x00009c30


	//   ....[17]....
        /*08b0*/ 	.word	0x00009c40


	//   ....[18]....
        /*08b4*/ 	.word	0x00009c50


	//   ....[19]....
        /*08b8*/ 	.word	0x00009c60


	//   ....[20]....
        /*08bc*/ 	.word	0x00009f60


	//   ....[21]....
        /*08c0*/ 	.word	0x00009f70


	//   ....[22]....
        /*08c4*/ 	.word	0x00009f80


	//   ....[23]....
        /*08c8*/ 	.word	0x00009f90


	//   ....[24]....
        /*08cc*/ 	.word	0x0000bc50


	//   ....[25]....
        /*08d0*/ 	.word	0x0000bc70


	//   ....[26]....
        /*08d4*/ 	.word	0x0000bc80


	//   ....[27]....
        /*08d8*/ 	.word	0x0000bc90


	//   ....[28]....
        /*08dc*/ 	.word	0x0000bda0


	//   ....[29]....
        /*08e0*/ 	.word	0x0000bdc0


	//   ....[30]....
        /*08e4*/ 	.word	0x0000be70


	//   ....[31]....
        /*08e8*/ 	.word	0x0000beb0


	//   ....[32]....
        /*08ec*/ 	.word	0x0000c180


	//   ....[33]....
        /*08f0*/ 	.word	0x0000c1a0


	//   ....[34]....
        /*08f4*/ 	.word	0x0000c1c0


	//   ....[35]....
        /*08f8*/ 	.word	0x0000c1d0


	//   ....[36]....
        /*08fc*/ 	.word	0x0000c2a0


	//   ....[37]....
        /*0900*/ 	.word	0x0000c2c0


	//   ....[38]....
        /*0904*/ 	.word	0x0000c2d0


	//   ....[39]....
        /*0908*/ 	.word	0x0000c350


	//   ....[40]....
        /*090c*/ 	.word	0x0000e820


	//   ....[41]....
        /*0910*/ 	.word	0x0000fa80


	//   ....[42]....
        /*0914*/ 	.word	0x00010140


	//   ....[43]....
        /*0918*/ 	.word	0x00010210


	//   ....[44]....
        /*091c*/ 	.word	0x00010b60


	//   ....[45]....
        /*0920*/ 	.word	0x00010bd0


	//   ....[46]....
        /*0924*/ 	.word	0x00012d00


	//   ....[47]....
        /*0928*/ 	.word	0x00012fb0


	//   ....[48]....
        /*092c*/ 	.word	0x00013c70


	//   ....[49]....
        /*0930*/ 	.word	0x00013d20


	//   ....[50]....
        /*0934*/ 	.word	0x000144e0


	//   ....[51]....
        /*0938*/ 	.word	0x00014570


	//   ....[52]....
        /*093c*/ 	.word	0x00016a80


	//   ....[53]....
        /*0940*/ 	.word	0x00016aa0


	//   ....[54]....
        /*0944*/ 	.word	0x00016fc0


	//   ....[55]....
        /*0948*/ 	.word	0x00017040


	//   ....[56]....
        /*094c*/ 	.word	0x000193b0


	//   ....[57]....
        /*0950*/ 	.word	0x000196f0


	//   ....[58]....
        /*0954*/ 	.word	0x0001a3b0


	//   ....[59]....
        /*0958*/ 	.word	0x0001a460


	//   ....[60]....
        /*095c*/ 	.word	0x0001ae40


	//   ....[61]....
        /*0960*/ 	.word	0x0001aed0


	//   ....[62]....
        /*0964*/ 	.word	0x0001be40


	//   ....[63]....
        /*0968*/ 	.word	0x0001c1b0


	//   ....[64]....
        /*096c*/ 	.word	0x0001c1e0


	//   ....[65]....
        /*0970*/ 	.word	0x0001c1f0


	//   ....[66]....
        /*0974*/ 	.word	0x0001d1e0


	//   ....[67]....
        /*0978*/ 	.word	0x0001d220


	//   ....[68]....
        /*097c*/ 	.word	0x0001d260


	//   ....[69]....
        /*0980*/ 	.word	0x0001d290


	//   ....[70]....
        /*0984*/ 	.word	0x0001d850


	//   ....[71]....
        /*0988*/ 	.word	0x0001d880


	//   ....[72]....
        /*098c*/ 	.word	0x0001d940


	//   ....[73]....
        /*0990*/ 	.word	0x0001d960


	//   ....[74]....
        /*0994*/ 	.word	0x0001da20


	//   ....[75]....
        /*0998*/ 	.word	0x0001da40


	//   ....[76]....
        /*099c*/ 	.word	0x0001db10


	//   ....[77]....
        /*09a0*/ 	.word	0x0001db30


	//   ....[78]....
        /*09a4*/ 	.word	0x0001e300


	//   ....[79]....
        /*09a8*/ 	.word	0x0001e310


	//   ....[80]....
        /*09ac*/ 	.word	0x0001e420


	//   ....[81]....
        /*09b0*/ 	.word	0x0001e430


	//   ....[82]....
        /*09b4*/ 	.word	0x0001e540


	//   ....[83]....
        /*09b8*/ 	.word	0x0001e550


	//   ....[84]....
        /*09bc*/ 	.word	0x0001e660


	//   ....[85]....
        /*09c0*/ 	.word	0x0001e670


	//   ....[86]....
        /*09c4*/ 	.word	0x0001e7e0


	//   ....[87]....
        /*09c8*/ 	.word	0x0001e9b0


	//   ....[88]....
        /*09cc*/ 	.word	0x0001e9e0


	//   ....[89]....
        /*09d0*/ 	.word	0x0001ea10


	//   ....[90]....
        /*09d4*/ 	.word	0x0001ea40


	//   ....[91]....
        /*09d8*/ 	.word	0x0001ea70


	//   ....[92]....
        /*09dc*/ 	.word	0x0001eaa0


	//   ....[93]....
        /*09e0*/ 	.word	0x0001ec10


	//   ....[94]....
        /*09e4*/ 	.word	0x0001ec40


	//   ....[95]....
        /*09e8*/ 	.word	0x0001ec70


	//   ....[96]....
        /*09ec*/ 	.word	0x0001eca0


	//   ....[97]....
        /*09f0*/ 	.word	0x0001ecd0


	//   ....[98]....
        /*09f4*/ 	.word	0x0001ed00


	//   ....[99]....
        /*09f8*/ 	.word	0x0001eda0


	//   ....[100]....
        /*09fc*/ 	.word	0x0001ee00


	//   ....[101]....
        /*0a00*/ 	.word	0x0001ee90


	//   ....[102]....
        /*0a04*/ 	.word	0x0001ff50


	//   ....[103]....
        /*0a08*/ 	.word	0x00021b20


	//   ....[104]....
        /*0a0c*/ 	.word	0x00022710


	//   ....[105]....
        /*0a10*/ 	.word	0x00022720


	//   ....[106]....
        /*0a14*/ 	.word	0x00022750


	//   ....[107]....
        /*0a18*/ 	.word	0x00022760


	//   ....[108]....
        /*0a1c*/ 	.word	0x00022870


	//   ....[109]....
        /*0a20*/ 	.word	0x00022880


	//   ....[110]....
        /*0a24*/ 	.word	0x00022910


	//   ....[111]....
        /*0a28*/ 	.word	0x00022920


	//   ....[112]....
        /*0a2c*/ 	.word	0x000229b0


	//   ....[113]....
        /*0a30*/ 	.word	0x000229c0


	//   ....[114]....
        /*0a34*/ 	.word	0x00022a50


	//   ....[115]....
        /*0a38*/ 	.word	0x00022a60


	//   ....[116]....
        /*0a3c*/ 	.word	0x00022af0


	//   ....[117]....
        /*0a40*/ 	.word	0x00022b00


	//   ....[118]....
        /*0a44*/ 	.word	0x00022b50


	//   ....[119]....
        /*0a48*/ 	.word	0x00022b80


	//   ....[120]....
        /*0a4c*/ 	.word	0x000254d0


	//   ....[121]....
        /*0a50*/ 	.word	0x00025500


	//   ....[122]....
        /*0a54*/ 	.word	0x00025510


	//   ....[123]....
        /*0a58*/ 	.word	0x00025540


	//   ....[124]....
        /*0a5c*/ 	.word	0x00025570


	//   ....[125]....
        /*0a60*/ 	.word	0x000255a0


	//   ....[126]....
        /*0a64*/ 	.word	0x000255d0


	//   ....[127]....
        /*0a68*/ 	.word	0x000255e0


	//   ....[128]....
        /*0a6c*/ 	.word	0x00025760


	//   ....[129]....
        /*0a70*/ 	.word	0x00025790


	//   ....[130]....
        /*0a74*/ 	.word	0x000257c0


	//   ....[131]....
        /*0a78*/ 	.word	0x000257f0


	//   ....[132]....
        /*0a7c*/ 	.word	0x00025820


	//   ....[133]....
        /*0a80*/ 	.word	0x00025850


	//   ....[134]....
        /*0a84*/ 	.word	0x00025910


	//   ....[135]....
        /*0a88*/ 	.word	0x00025930


	//   ....[136]....
        /*0a8c*/ 	.word	0x000259a0


	//   ....[137]....
        /*0a90*/ 	.word	0x00026070


	//   ....[138]....
        /*0a94*/ 	.word	0x000264b0


	//   ....[139]....
        /*0a98*/ 	.word	0x00026560


	//   ....[140]....
        /*0a9c*/ 	.word	0x000265f0


	//   ....[141]....
        /*0aa0*/ 	.word	0x00026640


	//   ....[142]....
        /*0aa4*/ 	.word	0x00026690


	//   ....[143]....
        /*0aa8*/ 	.word	0x00026720


	//   ....[144]....
        /*0aac*/ 	.word	0x000267b0


	//   ....[145]....
        /*0ab0*/ 	.word	0x00026800


	//   ....[146]....
        /*0ab4*/ 	.word	0x00026850


	//   ....[147]....
        /*0ab8*/ 	.word	0x000268e0


	//   ....[148]....
        /*0abc*/ 	.word	0x00026970


	//   ....[149]....
        /*0ac0*/ 	.word	0x000269c0


	//   ....[150]....
        /*0ac4*/ 	.word	0x00026a10


	//   ....[151]....
        /*0ac8*/ 	.word	0x00026aa0


	//   ....[152]....
        /*0acc*/ 	.word	0x00026b30


	//   ....[153]....
        /*0ad0*/ 	.word	0x00026b80


	//   ....[154]....
        /*0ad4*/ 	.word	0x00026bd0


	//   ....[155]....
        /*0ad8*/ 	.word	0x00026cc0


	//   ....[156]....
        /*0adc*/ 	.word	0x00026d70


	//   ....[157]....
        /*0ae0*/ 	.word	0x00026df0


	//   ....[158]....
        /*0ae4*/ 	.word	0x00026e90


	//   ....[159]....
        /*0ae8*/ 	.word	0x00026f20


	//   ....[160]....
        /*0aec*/ 	.word	0x00026fe0


	//   ....[161]....
        /*0af0*/ 	.word	0x00027060


	//   ....[162]....
        /*0af4*/ 	.word	0x000270b0


	//   ....[163]....
        /*0af8*/ 	.word	0x00027250


	//   ....[164]....
        /*0afc*/ 	.word	0x000272f0


	//   ....[165]....
        /*0b00*/ 	.word	0x00027370


	//   ....[166]....
        /*0b04*/ 	.word	0x000273e0


	//   ....[167]....
        /*0b08*/ 	.word	0x00027570


	//   ....[168]....
        /*0b0c*/ 	.word	0x00027660


	//   ....[169]....
        /*0b10*/ 	.word	0x000276b0


	//   ....[170]....
        /*0b14*/ 	.word	0x00027700


	//   ....[171]....
        /*0b18*/ 	.word	0x00027a80


	//   ....[172]....
        /*0b1c*/ 	.word	0x00027ad0


	//   ....[173]....
        /*0b20*/ 	.word	0x00027b60


	//   ....[174]....
        /*0b24*/ 	.word	0x00027bf0


	//   ....[175]....
        /*0b28*/ 	.word	0x00027c80


	//   ....[176]....
        /*0b2c*/ 	.word	0x00027d10


	//   ....[177]....
        /*0b30*/ 	.word	0x00027da0


	//   ....[178]....
        /*0b34*/ 	.word	0x00027e30


	//   ....[179]....
        /*0b38*/ 	.word	0x00027ef0


	//   ....[180]....
        /*0b3c*/ 	.word	0x000281e0


	//   ....[181]....
        /*0b40*/ 	.word	0x000283c0


	//   ....[182]....
        /*0b44*/ 	.word	0x00028410


	//   ....[183]....
        /*0b48*/ 	.word	0x00028470


	//   ....[184]....
        /*0b4c*/ 	.word	0x00028510


	//   ....[185]....
        /*0b50*/ 	.word	0x000285d0


	//   ....[186]....
        /*0b54*/ 	.word	0x000286e0


	//   ....[187]....
        /*0b58*/ 	.word	0x00028740


	//   ....[188]....
        /*0b5c*/ 	.word	0x00028840


	//   ....[189]....
        /*0b60*/ 	.word	0x000288a0


	//   ....[190]....
        /*0b64*/ 	.word	0x000289a0


	//   ....[191]....
        /*0b68*/ 	.word	0x00028a00


	//   ....[192]....
        /*0b6c*/ 	.word	0x00028b00


	//   ....[193]....
        /*0b70*/ 	.word	0x00028b60


	//   ....[194]....
        /*0b74*/ 	.word	0x00028c40


	//   ....[195]....
        /*0b78*/ 	.word	0x00028cc0


	//   ....[196]....
        /*0b7c*/ 	.word	0x00028da0


	//   ....[197]....
        /*0b80*/ 	.word	0x000290d0


	//   ....[198]....
        /*0b84*/ 	.word	0x00029170


	//   ....[199]....
        /*0b88*/ 	.word	0x00029290


	//   ....[200]....
        /*0b8c*/ 	.word	0x00029310


	//   ....[201]....
        /*0b90*/ 	.word	0x00029390


	//   ....[202]....
        /*0b94*/ 	.word	0x00029410


	//   ....[203]....
        /*0b98*/ 	.word	0x00029490


	//   ....[204]....
        /*0b9c*/ 	.word	0x00029520


	//   ....[205]....
        /*0ba0*/ 	.word	0x000295c0


	//   ....[206]....
        /*0ba4*/ 	.word	0x00029660


	//   ....[207]....
        /*0ba8*/ 	.word	0x000296e0


	//   ....[208]....
        /*0bac*/ 	.word	0x00029760


	//   ....[209]....
        /*0bb0*/ 	.word	0x000297e0


	//   ....[210]....
        /*0bb4*/ 	.word	0x00029870


	//   ....[211]....
        /*0bb8*/ 	.word	0x000298f0


	//   ....[212]....
        /*0bbc*/ 	.word	0x00029990


	//   ....[213]....
        /*0bc0*/ 	.word	0x00029a20


	//   ....[214]....
        /*0bc4*/ 	.word	0x00029b50


	//----- nvinfo : EIATTR_REG_RECONFIG
	.align		4
.L_270:
        /*0bc8*/ 	.byte	0x01, 0x54
	.zero		2


	//----- nvinfo : EIATTR_SYSCALL_OFFSETS
	.align		4
        /*0bcc*/ 	.byte	0x04, 0x46
        /*0bce*/ 	.short	(.L_272 - .L_271)


	//   ....[0]....
.L_271:
        /*0bd0*/ 	.word	0x00001cb0


	//   ....[1]....
        /*0bd4*/ 	.word	0x00001e00


	//   ....[2]....
        /*0bd8*/ 	.word	0x00009060


	//   ....[3]....
        /*0bdc*/ 	.word	0x00009350


	//   ....[4]....
        /*0be0*/ 	.word	0x00021760


	//   ....[5]....
        /*0be4*/ 	.word	0x000218b0


	//   ....[6]....
        /*0be8*/ 	.word	0x000219a0


	//   ....[7]....
        /*0bec*/ 	.word	0x00022260


	//----- nvinfo : EIATTR_MBARRIER_INSTR_OFFSETS
	.align		4
.L_272:
        /*0bf0*/ 	.byte	0x04, 0x39
        /*0bf2*/ 	.short	(.L_274 - .L_273)


	//   ....[0]....
.L_273:
        /*0bf4*/ 	.word	0x000002b0
        /*0bf8*/ 	.word	0x000000ff
        /*0bfc*/ 	.word	0x00028800
        /*0c00*/ 	.short	0x0100
        /*0c02*/ 	.byte	0x08
	.zero		1


	//   ....[1]....
        /*0c04*/ 	.word	0x000002c0
        /*0c08*/ 	.word	0x000000ff
        /*0c0c*/ 	.word	0x00028820
        /*0c10*/ 	.short	0x0100
        /*0c12*/ 	.byte	0x08
	.zero		1


	//   ....[2]....
        /*0c14*/ 	.word	0x000003b0
        /*0c18*/ 	.word	0x000000ff
        /*0c1c*/ 	.word	0x00028830
        /*0c20*/ 	.short	0x0100
        /*0c22*/ 	.byte	0x08
	.zero		1


	//   ....[3]....
        /*0c24*/ 	.word	0x000003c0
        /*0c28*/ 	.word	0x000000ff
        /*0c2c*/ 	.word	0x00028840
        /*0c30*/ 	.short	0x0100
        /*0c32*/ 	.byte	0x08
	.zero		1


	//   ....[4]....
        /*0c34*/ 	.word	0x000003d0
        /*0c38*/ 	.word	0x000000ff
        /*0c3c*/ 	.word	0x00028838
        /*0c40*/ 	.short	0x0100
        /*0c42*/ 	.byte	0x08
	.zero		1


	//   ....[5]....
        /*0c44*/ 	.word	0x000003e0
        /*0c48*/ 	.word	0x000000ff
        /*0c4c*/ 	.word	0x00028848
        /*0c50*/ 	.short	0x0100
        /*0c52*/ 	.byte	0x08
	.zero		1


	//   ....[6]....
        /*0c54*/ 	.word	0x00000510
        /*0c58*/ 	.word	0x000000ff
        /*0c5c*/ 	.word	0x00028850
        /*0c60*/ 	.short	0x0100
        /*0c62*/ 	.byte	0x08
	.zero		1


	//   ....[7]....
        /*0c64*/ 	.word	0x00000520
        /*0c68*/ 	.word	0x000000ff
        /*0c6c*/ 	.word	0x00028860
        /*0c70*/ 	.short	0x0100
        /*0c72*/ 	.byte	0x08
	.zero		1


	//   ....[8]....
        /*0c74*/ 	.word	0x00000530
        /*0c78*/ 	.word	0x000000ff
        /*0c7c*/ 	.word	0x00028858
        /*0c80*/ 	.short	0x0100
        /*0c82*/ 	.byte	0x08
	.zero		1


	//   ....[9]....
        /*0c84*/ 	.word	0x00000540
        /*0c88*/ 	.word	0x000000ff
        /*0c8c*/ 	.word	0x00028868
        /*0c90*/ 	.short	0x0100
        /*0c92*/ 	.byte	0x08
	.zero		1


	//   ....[10]....
        /*0c94*/ 	.word	0x00000630
        /*0c98*/ 	.word	0x000000ff
        /*0c9c*/ 	.word	0x00028870
        /*0ca0*/ 	.short	0x0100
        /*0ca2*/ 	.byte	0x06
	.zero		1


	//   ....[11]....
        /*0ca4*/ 	.word	0x00000640
        /*0ca8*/ 	.word	0x000000ff
        /*0cac*/ 	.word	0x00028880
        /*0cb0*/ 	.short	0x0100
        /*0cb2*/ 	.byte	0x06
	.zero		1


	//   ....[12]....
        /*0cb4*/ 	.word	0x00000650
        /*0cb8*/ 	.word	0x000000ff
        /*0cbc*/ 	.word	0x00028878
        /*0cc0*/ 	.short	0x0100
        /*0cc2*/ 	.byte	0x06
	.zero		1


	//   ....[13]....
        /*0cc4*/ 	.word	0x00000660
        /*0cc8*/ 	.word	0x000000ff
        /*0ccc*/ 	.word	0x00028888
        /*0cd0*/ 	.short	0x0100
        /*0cd2*/ 	.byte	0x06
	.zero		1


	//   ....[14]....
        /*0cd4*/ 	.word	0x00000790
        /*0cd8*/ 	.word	0x000000ff
        /*0cdc*/ 	.word	0x00028890
        /*0ce0*/ 	.short	0x0100
        /*0ce2*/ 	.byte	0x08
	.zero		1


	//   ....[15]....
        /*0ce4*/ 	.word	0x000007a0
        /*0ce8*/ 	.word	0x000000ff
        /*0cec*/ 	.word	0x000288a0
        /*0cf0*/ 	.short	0x0100
        /*0cf2*/ 	.byte	0x08
	.zero		1


	//   ....[16]....
        /*0cf4*/ 	.word	0x000007b0
        /*0cf8*/ 	.word	0x000000ff
        /*0cfc*/ 	.word	0x00028898
        /*0d00*/ 	.short	0x0100
        /*0d02*/ 	.byte	0x08
	.zero		1


	//   ....[17]....
        /*0d04*/ 	.word	0x000007c0
        /*0d08*/ 	.word	0x000000ff
        /*0d0c*/ 	.word	0x000288a8
        /*0d10*/ 	.short	0x0100
        /*0d12*/ 	.byte	0x08
	.zero		1


	//   ....[18]....
        /*0d14*/ 	.word	0x000008f0
        /*0d18*/ 	.word	0x000000ff
        /*0d1c*/ 	.word	0x000288b0
        /*0d20*/ 	.short	0x0100
        /*0d22*/ 	.byte	0x08
	.zero		1


	//   ....[19]....
        /*0d24*/ 	.word	0x00000900
        /*0d28*/ 	.word	0x000000ff
        /*0d2c*/ 	.word	0x000288c0
        /*0d30*/ 	.short	0x0100
        /*0d32*/ 	.byte	0x08
	.zero		1


	//   ....[20]....
        /*0d34*/ 	.word	0x00000910
        /*0d38*/ 	.word	0x000000ff
        /*0d3c*/ 	.word	0x000288b8
        /*0d40*/ 	.short	0x0100
        /*0d42*/ 	.byte	0x08
	.zero		1


	//   ....[21]....
        /*0d44*/ 	.word	0x00000920
        /*0d48*/ 	.word	0x000000ff
        /*0d4c*/ 	.word	0x000288c8
        /*0d50*/ 	.short	0x0100
        /*0d52*/ 	.byte	0x08
	.zero		1


	//   ....[22]....
        /*0d54*/ 	.word	0x000033e0
        /*0d58*/ 	.word	0x0000006a
        /*0d5c*/ 	.word	0x00028890
        /*0d60*/ 	.short	0x010a
        /*0d62*/ 	.byte	0x3f
	.zero		1


	//   ....[23]....
        /*0d64*/ 	.word	0x00005980
        /*0d68*/ 	.word	0x0000006a
        /*0d6c*/ 	.word	0x00028890
        /*0d70*/ 	.short	0x010a
        /*0d72*/ 	.byte	0x3f
	.zero		1


	//   ....[24]....
        /*0d74*/ 	.word	0x00007a60
        /*0d78*/ 	.word	0x0000006a
        /*0d7c*/ 	.word	0x00028890
        /*0d80*/ 	.short	0x010a
        /*0d82*/ 	.byte	0x3f
	.zero		1


	//   ....[25]....
        /*0d84*/ 	.word	0x000080c0
        /*0d88*/ 	.word	0x0000002c
        /*0d8c*/ 	.word	0x00000000
        /*0d90*/ 	.short	0x0101
        /*0d92*/ 	.byte	0x3f
	.zero		1


	//   ....[26]....
        /*0d94*/ 	.word	0x00008100
        /*0d98*/ 	.word	0x0000006a
        /*0d9c*/ 	.word	0x000288b0
        /*0da0*/ 	.short	0x010a
        /*0da2*/ 	.byte	0x3f
	.zero		1


	//   ....[27]....
        /*0da4*/ 	.word	0x00008750
        /*0da8*/ 	.word	0x0000006a
        /*0dac*/ 	.word	0x00000000
        /*0db0*/ 	.short	0x0101
        /*0db2*/ 	.byte	0x3f
	.zero		1


	//   ....[28]....
        /*0db4*/ 	.word	0x000090e0
        /*0db8*/ 	.word	0x00000002
        /*0dbc*/ 	.word	0x00028800
        /*0dc0*/ 	.short	0x010a
        /*0dc2*/ 	.byte	0x3f
	.zero		1


	//   ....[29]....
        /*0dc4*/ 	.word	0x00009130
        /*0dc8*/ 	.word	0x00000002
        /*0dcc*/ 	.word	0x00028800
        /*0dd0*/ 	.short	0x010a
        /*0dd2*/ 	.byte	0x3f
	.zero		1


	//   ....[30]....
        /*0dd4*/ 	.word	0x0000a1d0
        /*0dd8*/ 	.word	0x00000002
        /*0ddc*/ 	.word	0x00028800
        /*0de0*/ 	.short	0x010a
        /*0de2*/ 	.byte	0x3f
	.zero		1


	//   ....[31]....
        /*0de4*/ 	.word	0x0000c5c0
        /*0de8*/ 	.word	0x00000002
        /*0dec*/ 	.word	0x00028800
        /*0df0*/ 	.short	0x010a
        /*0df2*/ 	.byte	0x3f
	.zero		1


	//   ....[32]....
        /*0df4*/ 	.word	0x0000e020
        /*0df8*/ 	.word	0x00000008
        /*0dfc*/ 	.word	0x00028830
        /*0e00*/ 	.short	0x010a
        /*0e02*/ 	.byte	0x3f
	.zero		1


	//   ....[33]....
        /*0e04*/ 	.word	0x0000e090
        /*0e08*/ 	.word	0x00000008
        /*0e0c*/ 	.word	0x00028830
        /*0e10*/ 	.short	0x010a
        /*0e12*/ 	.byte	0x3f
	.zero		1


	//   ....[34]....
        /*0e14*/ 	.word	0x0000ead0
        /*0e18*/ 	.word	0x00000008
        /*0e1c*/ 	.word	0x00000000
        /*0e20*/ 	.short	0x0101
        /*0e22*/ 	.byte	0x3f
	.zero		1


	//   ....[35]....
        /*0e24*/ 	.word	0x00011c00
        /*0e28*/ 	.word	0x00000007
        /*0e2c*/ 	.word	0x00028830
        /*0e30*/ 	.short	0x010a
        /*0e32*/ 	.byte	0x3f
	.zero		1


	//   ....[36]....
        /*0e34*/ 	.word	0x00011c50
        /*0e38*/ 	.word	0x00000007
        /*0e3c*/ 	.word	0x00028830
        /*0e40*/ 	.short	0x010a
        /*0e42*/ 	.byte	0x3f
	.zero		1


	//   ....[37]....
        /*0e44*/ 	.word	0x000120a0
        /*0e48*/ 	.word	0x00000007
        /*0e4c*/ 	.word	0x00028850
        /*0e50*/ 	.short	0x010a
        /*0e52*/ 	.byte	0x3f
	.zero		1


	//   ....[38]....
        /*0e54*/ 	.word	0x000120e0
        /*0e58*/ 	.word	0x00000007
        /*0e5c*/ 	.word	0x00028850
        /*0e60*/ 	.short	0x010a
        /*0e62*/ 	.byte	0x3f
	.zero		1


	//   ....[39]....
        /*0e64*/ 	.word	0x00012e20
        /*0e68*/ 	.word	0x00000007
        /*0e6c*/ 	.word	0x00000000
        /*0e70*/ 	.short	0x0101
        /*0e72*/ 	.byte	0x3f
	.zero		1


	//   ....[40]....
        /*0e74*/ 	.word	0x00014c40
        /*0e78*/ 	.word	0x00000033
        /*0e7c*/ 	.word	0x00000000
        /*0e80*/ 	.short	0x0101
        /*0e82*/ 	.byte	0x3f
	.zero		1


	//   ....[41]....
        /*0e84*/ 	.word	0x00015910
        /*0e88*/ 	.word	0x00000006
        /*0e8c*/ 	.word	0x00028830
        /*0e90*/ 	.short	0x010a
        /*0e92*/ 	.byte	0x3f
	.zero		1


	//   ....[42]....
        /*0e94*/ 	.word	0x00015960
        /*0e98*/ 	.word	0x00000006
        /*0e9c*/ 	.word	0x00028830
        /*0ea0*/ 	.short	0x010a
        /*0ea2*/ 	.byte	0x3f
	.zero		1


	//   ....[43]....
        /*0ea4*/ 	.word	0x00015db0
        /*0ea8*/ 	.word	0x00000007
        /*0eac*/ 	.word	0x00028850
        /*0eb0*/ 	.short	0x010a
        /*0eb2*/ 	.byte	0x3f
	.zero		1


	//   ....[44]....
        /*0eb4*/ 	.word	0x00015df0
        /*0eb8*/ 	.word	0x00000007
        /*0ebc*/ 	.word	0x00028850
        /*0ec0*/ 	.short	0x010a
        /*0ec2*/ 	.byte	0x3f
	.zero		1


	//   ....[45]....
        /*0ec4*/ 	.word	0x00017840
        /*0ec8*/ 	.word	0x00000007
        /*0ecc*/ 	.word	0x00000000
        /*0ed0*/ 	.short	0x0101
        /*0ed2*/ 	.byte	0x3f
	.zero		1


	//   ....[46]....
        /*0ed4*/ 	.word	0x000178d0
        /*0ed8*/ 	.word	0x0000000f
        /*0edc*/ 	.word	0x00000000
        /*0ee0*/ 	.short	0x0101
        /*0ee2*/ 	.byte	0x3f
	.zero		1


	//   ....[47]....
        /*0ee4*/ 	.word	0x00018340
        /*0ee8*/ 	.word	0x00000006
        /*0eec*/ 	.word	0x00028830
        /*0ef0*/ 	.short	0x010a
        /*0ef2*/ 	.byte	0x3f
	.zero		1


	//   ....[48]....
        /*0ef4*/ 	.word	0x00018390
        /*0ef8*/ 	.word	0x00000006
        /*0efc*/ 	.word	0x00028830
        /*0f00*/ 	.short	0x010a
        /*0f02*/ 	.byte	0x3f
	.zero		1


	//   ....[49]....
        /*0f04*/ 	.word	0x000187e0
        /*0f08*/ 	.word	0x00000007
        /*0f0c*/ 	.word	0x00028850
        /*0f10*/ 	.short	0x010a
        /*0f12*/ 	.byte	0x3f
	.zero		1


	//   ....[50]....
        /*0f14*/ 	.word	0x00018820
        /*0f18*/ 	.word	0x00000007
        /*0f1c*/ 	.word	0x00028850
        /*0f20*/ 	.short	0x010a
        /*0f22*/ 	.byte	0x3f
	.zero		1


	//   ....[51]....
        /*0f24*/ 	.word	0x00019540
        /*0f28*/ 	.word	0x00000044
        /*0f2c*/ 	.word	0x00000000
        /*0f30*/ 	.short	0x0101
        /*0f32*/ 	.byte	0x3f
	.zero		1


	//   ....[52]....
        /*0f34*/ 	.word	0x0001b430
        /*0f38*/ 	.word	0x00000037
        /*0f3c*/ 	.word	0x00000000
        /*0f40*/ 	.short	0x0101
        /*0f42*/ 	.byte	0x3f
	.zero		1


	//   ....[53]....
        /*0f44*/ 	.word	0x0001bd10
        /*0f48*/ 	.word	0x00000009
        /*0f4c*/ 	.word	0x00028850
        /*0f50*/ 	.short	0x010a
        /*0f52*/ 	.byte	0x3f
	.zero		1


	//   ....[54]....
        /*0f54*/ 	.word	0x0001bd90
        /*0f58*/ 	.word	0x00000009
        /*0f5c*/ 	.word	0x00028850
        /*0f60*/ 	.short	0x010a
        /*0f62*/ 	.byte	0x3f
	.zero		1


	//   ....[55]....
        /*0f64*/ 	.word	0x0001c340
        /*0f68*/ 	.word	0x0000000c
        /*0f6c*/ 	.word	0x00000000
        /*0f70*/ 	.short	0x0101
        /*0f72*/ 	.byte	0x3f
	.zero		1


	//   ....[56]....
        /*0f74*/ 	.word	0x0001d870
        /*0f78*/ 	.word	0x00000000
        /*0f7c*/ 	.word	0x00000000
        /*0f80*/ 	.short	0x0101
        /*0f82*/ 	.byte	0x3f
	.zero		1


	//   ....[57]....
        /*0f84*/ 	.word	0x00020040
        /*0f88*/ 	.word	0x00000007
        /*0f8c*/ 	.word	0x00028820
        /*0f90*/ 	.short	0x010a
        /*0f92*/ 	.byte	0x3f
	.zero		1


	//   ....[58]....
        /*0f94*/ 	.word	0x00020120
        /*0f98*/ 	.word	0x00000007
        /*0f9c*/ 	.word	0x000288a0
        /*0fa0*/ 	.short	0x010a
        /*0fa2*/ 	.byte	0x3f
	.zero		1


	//   ....[59]....
        /*0fa4*/ 	.word	0x00020480
        /*0fa8*/ 	.word	0x00000007
        /*0fac*/ 	.word	0x000288c0
        /*0fb0*/ 	.short	0x010a
        /*0fb2*/ 	.byte	0x3f
	.zero		1


	//   ....[60]....
        /*0fb4*/ 	.word	0x00020950
        /*0fb8*/ 	.word	0x00000008
        /*0fbc*/ 	.word	0x000288a0
        /*0fc0*/ 	.short	0x010a
        /*0fc2*/ 	.byte	0x3f
	.zero		1


	//   ....[61]....
        /*0fc4*/ 	.word	0x00020c90
        /*0fc8*/ 	.word	0x00000008
        /*0fcc*/ 	.word	0x000288c0
        /*0fd0*/ 	.short	0x010a
        /*0fd2*/ 	.byte	0x3f
	.zero		1


	//   ....[62]....
        /*0fd4*/ 	.word	0x00021db0
        /*0fd8*/ 	.word	0x00000000
        /*0fdc*/ 	.word	0x00028840
        /*0fe0*/ 	.short	0x010a
        /*0fe2*/ 	.byte	0x3f
	.zero		1


	//   ....[63]....
        /*0fe4*/ 	.word	0x00022c70
        /*0fe8*/ 	.word	0x00000009
        /*0fec*/ 	.word	0x00028800
        /*0ff0*/ 	.short	0x0107
        /*0ff2*/ 	.byte	0x3f
	.zero		1


	//   ....[64]....
        /*0ff4*/ 	.word	0x00022d80
        /*0ff8*/ 	.word	0x00000002
        /*0ffc*/ 	.word	0x00028800
        /*1000*/ 	.short	0x0101
        /*1002*/ 	.byte	0x3f
	.zero		1


	//   ....[65]....
        /*1004*/ 	.word	0x00022da0
        /*1008*/ 	.word	0x00000002
        /*100c*/ 	.word	0x00028820
        /*1010*/ 	.short	0x010a
        /*1012*/ 	.byte	0x3f
	.zero		1


	//   ....[66]....
        /*1014*/ 	.word	0x00023120
        /*1018*/ 	.word	0x00000003
        /*101c*/ 	.word	0x00028840
        /*1020*/ 	.short	0x010a
        /*1022*/ 	.byte	0x3f
	.zero		1


	//   ....[67]....
        /*1024*/ 	.word	0x000234e0
        /*1028*/ 	.word	0x00000003
        /*102c*/ 	.word	0x00000060
        /*1030*/ 	.short	0x010a
        /*1032*/ 	.byte	0x3f
	.zero		1


	//   ....[68]....
        /*1034*/ 	.word	0x00023bc0
        /*1038*/ 	.word	0x00000003
        /*103c*/ 	.word	0x00028840
        /*1040*/ 	.short	0x010a
        /*1042*/ 	.byte	0x3f
	.zero		1


	//   ....[69]....
        /*1044*/ 	.word	0x00023f80
        /*1048*/ 	.word	0x00000002
        /*104c*/ 	.word	0x00000060
        /*1050*/ 	.short	0x010a
        /*1052*/ 	.byte	0x3f
	.zero		1


	//   ....[70]....
        /*1054*/ 	.word	0x00024590
        /*1058*/ 	.word	0x00000002
        /*105c*/ 	.word	0x00028840
        /*1060*/ 	.short	0x010a
        /*1062*/ 	.byte	0x3f
	.zero		1


	//   ....[71]....
        /*1064*/ 	.word	0x00024950
        /*1068*/ 	.word	0x00000002
        /*106c*/ 	.word	0x00000060
        /*1070*/ 	.short	0x010a
        /*1072*/ 	.byte	0x3f
	.zero		1


	//   ....[72]....
        /*1074*/ 	.word	0x00024ef0
        /*1078*/ 	.word	0x00000000
        /*107c*/ 	.word	0x00028860
        /*1080*/ 	.short	0x010a
        /*1082*/ 	.byte	0x3f
	.zero		1


	//   ....[73]....
        /*1084*/ 	.word	0x00025ff0
        /*1088*/ 	.word	0x00000000
        /*108c*/ 	.word	0x00028820
        /*1090*/ 	.short	0x010a
        /*1092*/ 	.byte	0x3f
	.zero		1


	//   ....[74]....
        /*1094*/ 	.word	0x000261a0
        /*1098*/ 	.word	0x00000006
        /*109c*/ 	.word	0x00000000
        /*10a0*/ 	.short	0x010a
        /*10a2*/ 	.byte	0x3f
	.zero		1


	//   ....[75]....
        /*10a4*/ 	.word	0x00026210
        /*10a8*/ 	.word	0x00000007
        /*10ac*/ 	.word	0x00000000
        /*10b0*/ 	.short	0x010a
        /*10b2*/ 	.byte	0x3f
	.zero		1


	//   ....[76]....
        /*10b4*/ 	.word	0x00026280
        /*10b8*/ 	.word	0x00000004
        /*10bc*/ 	.word	0x00000000
        /*10c0*/ 	.short	0x010a
        /*10c2*/ 	.byte	0x3f
	.zero		1


	//   ....[77]....
        /*10c4*/ 	.word	0x000262b0
        /*10c8*/ 	.word	0x00000003
        /*10cc*/ 	.word	0x00000000
        /*10d0*/ 	.short	0x010a
        /*10d2*/ 	.byte	0x3f
	.zero		1


	//   ....[78]....
        /*10d4*/ 	.word	0x00026310
        /*10d8*/ 	.word	0x0000006a
        /*10dc*/ 	.word	0x00028890
        /*10e0*/ 	.short	0x010a
        /*10e2*/ 	.byte	0x3f
	.zero		1


	//   ....[79]....
        /*10e4*/ 	.word	0x00026360
        /*10e8*/ 	.word	0x0000006a
        /*10ec*/ 	.word	0x00028890
        /*10f0*/ 	.short	0x010a
        /*10f2*/ 	.byte	0x3f
	.zero		1


	//   ....[80]....
        /*10f4*/ 	.word	0x000263b0
        /*10f8*/ 	.word	0x0000006a
        /*10fc*/ 	.word	0x00028890
        /*1100*/ 	.short	0x010a
        /*1102*/ 	.byte	0x3f
	.zero		1


	//   ....[81]....
        /*1104*/ 	.word	0x00026400
        /*1108*/ 	.word	0x0000006a
        /*110c*/ 	.word	0x000288b0
        /*1110*/ 	.short	0x010a
        /*1112*/ 	.byte	0x3f
	.zero		1


	//   ....[82]....
        /*1114*/ 	.word	0x00026c00
        /*1118*/ 	.word	0x00000002
        /*111c*/ 	.word	0x00028800
        /*1120*/ 	.short	0x010a
        /*1122*/ 	.byte	0x3f
	.zero		1


	//   ....[83]....
        /*1124*/ 	.word	0x00027760
        /*1128*/ 	.word	0x00000002
        /*112c*/ 	.word	0x00028800
        /*1130*/ 	.short	0x010a
        /*1132*/ 	.byte	0x3f
	.zero		1


	//   ....[84]....
        /*1134*/ 	.word	0x000277b0
        /*1138*/ 	.word	0x00000008
        /*113c*/ 	.word	0x00028830
        /*1140*/ 	.short	0x010a
        /*1142*/ 	.byte	0x3f
	.zero		1


	//   ....[85]....
        /*1144*/ 	.word	0x00027800
        /*1148*/ 	.word	0x00000007
        /*114c*/ 	.word	0x00028830
        /*1150*/ 	.short	0x010a
        /*1152*/ 	.byte	0x3f
	.zero		1


	//   ....[86]....
        /*1154*/ 	.word	0x00027850
        /*1158*/ 	.word	0x00000007
        /*115c*/ 	.word	0x00028850
        /*1160*/ 	.short	0x010a
        /*1162*/ 	.byte	0x3f
	.zero		1


	//   ....[87]....
        /*1164*/ 	.word	0x000278a0
        /*1168*/ 	.word	0x00000006
        /*116c*/ 	.word	0x00028830
        /*1170*/ 	.short	0x010a
        /*1172*/ 	.byte	0x3f
	.zero		1


	//   ....[88]....
        /*1174*/ 	.word	0x000278f0
        /*1178*/ 	.word	0x00000007
        /*117c*/ 	.word	0x00028850
        /*1180*/ 	.short	0x010a
        /*1182*/ 	.byte	0x3f
	.zero		1


	//   ....[89]....
        /*1184*/ 	.word	0x00027940
        /*1188*/ 	.word	0x00000006
        /*118c*/ 	.word	0x00028830
        /*1190*/ 	.short	0x010a
        /*1192*/ 	.byte	0x3f
	.zero		1


	//   ....[90]....
        /*1194*/ 	.word	0x00027990
        /*1198*/ 	.word	0x00000007
        /*119c*/ 	.word	0x00028850
        /*11a0*/ 	.short	0x010a
        /*11a2*/ 	.byte	0x3f
	.zero		1


	//   ....[91]....
        /*11a4*/ 	.word	0x000279e0
        /*11a8*/ 	.word	0x00000009
        /*11ac*/ 	.word	0x00028850
        /*11b0*/ 	.short	0x010a
        /*11b2*/ 	.byte	0x3f
	.zero		1


	//   ....[92]....
        /*11b4*/ 	.word	0x00027fc0
        /*11b8*/ 	.word	0x00000006
        /*11bc*/ 	.word	0x00028820
        /*11c0*/ 	.short	0x010a
        /*11c2*/ 	.byte	0x3f
	.zero		1


	//   ....[93]....
        /*11c4*/ 	.word	0x00028010
        /*11c8*/ 	.word	0x00000007
        /*11cc*/ 	.word	0x000288a0
        /*11d0*/ 	.short	0x010a
        /*11d2*/ 	.byte	0x3f
	.zero		1


	//   ....[94]....
        /*11d4*/ 	.word	0x00028060
        /*11d8*/ 	.word	0x00000007
        /*11dc*/ 	.word	0x000288c0
        /*11e0*/ 	.short	0x010a
        /*11e2*/ 	.byte	0x3f
	.zero		1


	//   ....[95]....
        /*11e4*/ 	.word	0x000280b0
        /*11e8*/ 	.word	0x00000008
        /*11ec*/ 	.word	0x000288a0
        /*11f0*/ 	.short	0x010a
        /*11f2*/ 	.byte	0x3f
	.zero		1


	//   ....[96]....
        /*11f4*/ 	.word	0x00028100
        /*11f8*/ 	.word	0x00000008
        /*11fc*/ 	.word	0x000288c0
        /*1200*/ 	.short	0x010a
        /*1202*/ 	.byte	0x3f
	.zero		1


	//   ....[97]....
        /*1204*/ 	.word	0x000282a0
        /*1208*/ 	.word	0x00000000
        /*120c*/ 	.word	0x00028840
        /*1210*/ 	.short	0x010a
        /*1212*/ 	.byte	0x3f
	.zero		1


	//   ....[98]....
        /*1214*/ 	.word	0x00028df0
        /*1218*/ 	.word	0x00000002
        /*121c*/ 	.word	0x00028820
        /*1220*/ 	.short	0x010a
        /*1222*/ 	.byte	0x3f
	.zero		1


	//   ....[99]....
        /*1224*/ 	.word	0x00028e40
        /*1228*/ 	.word	0x00000003
        /*122c*/ 	.word	0x00028840
        /*1230*/ 	.short	0x010a
        /*1232*/ 	.byte	0x3f
	.zero		1


	//   ....[100]....
        /*1234*/ 	.word	0x00028e90
        /*1238*/ 	.word	0x00000003
        /*123c*/ 	.word	0x00000060
        /*1240*/ 	.short	0x010a
        /*1242*/ 	.byte	0x3f
	.zero		1


	//   ....[101]....
        /*1244*/ 	.word	0x00028ee0
        /*1248*/ 	.word	0x00000003
        /*124c*/ 	.word	0x00028840
        /*1250*/ 	.short	0x010a
        /*1252*/ 	.byte	0x3f
	.zero		1


	//   ....[102]....
        /*1254*/ 	.word	0x00028f30
        /*1258*/ 	.word	0x00000002
        /*125c*/ 	.word	0x00000060
        /*1260*/ 	.short	0x010a
        /*1262*/ 	.byte	0x3f
	.zero		1


	//   ....[103]....
        /*1264*/ 	.word	0x00028f80
        /*1268*/ 	.word	0x00000002
        /*126c*/ 	.word	0x00028840
        /*1270*/ 	.short	0x010a
        /*1272*/ 	.byte	0x3f
	.zero		1


	//   ....[104]....
        /*1274*/ 	.word	0x00028fd0
        /*1278*/ 	.word	0x00000002
        /*127c*/ 	.word	0x00000060
        /*1280*/ 	.short	0x010a
        /*1282*/ 	.byte	0x3f
	.zero		1


	//   ....[105]....
        /*1284*/ 	.word	0x00029020
        /*1288*/ 	.word	0x00000000
        /*128c*/ 	.word	0x00028860
        /*1290*/ 	.short	0x010a
        /*1292*/ 	.byte	0x3f
	.zero		1


	//   ....[106]....
        /*1294*/ 	.word	0x00029a70
        /*1298*/ 	.word	0x00000000
        /*129c*/ 	.word	0x00028820
        /*12a0*/ 	.short	0x010a
        /*12a2*/ 	.byte	0x3f
	.zero		1


	//   ....[107]....
        /*12a4*/ 	.word	0x00029c10
        /*12a8*/ 	.word	0x00000006
        /*12ac*/ 	.word	0x00000000
        /*12b0*/ 	.short	0x010a
        /*12b2*/ 	.byte	0x3f
	.zero		1


	//   ....[108]....
        /*12b4*/ 	.word	0x00029c60
        /*12b8*/ 	.word	0x00000007
        /*12bc*/ 	.word	0x00000000
        /*12c0*/ 	.short	0x010a
        /*12c2*/ 	.byte	0x3f
	.zero		1


	//   ....[109]....
        /*12c4*/ 	.word	0x00029cb0
        /*12c8*/ 	.word	0x00000004
        /*12cc*/ 	.word	0x00000000
        /*12d0*/ 	.short	0x010a
        /*12d2*/ 	.byte	0x3f
	.zero		1


	//----- nvinfo : EIATTR_NUM_MBARRIERS
	.align		4
.L_274:
        /*12d4*/ 	.byte	0x03, 0x38
        /*12d6*/ 	.short	0x0016


	//----- nvinfo : EIATTR_EXIT_INSTR_OFFSETS
	.align		4
        /*12d8*/ 	.byte	0x04, 0x1c
        /*12da*/ 	.short	(.L_276 - .L_275)


	//   ....[0]....
.L_275:
        /*12dc*/ 	.word	0x00026300


	//----- nvinfo : EIATTR_MAX_THREADS
	.align		4
.L_276:
        /*12e0*/ 	.byte	0x04, 0x05
        /*12e2*/ 	.short	(.L_278 - .L_277)
.L_277:
        /*12e4*/ 	.word	0x00000180
        /*12e8*/ 	.word	0x00000001
        /*12ec*/ 	.word	0x00000001


	//----- nvinfo : EIATTR_CRS_STACK_SIZE
	.align		4
.L_278:
        /*12f0*/ 	.byte	0x04, 0x1e
        /*12f2*/ 	.short	(.L_280 - .L_279)
.L_279:
        /*12f4*/ 	.word	0x00000000


	//----- nvinfo : EIATTR_CBANK_PARAM_SIZE
	.align		4
.L_280:
        /*12f8*/ 	.byte	0x03, 0x19
        /*12fa*/ 	.short	0x0af0


	//----- nvinfo : EIATTR_PARAM_CBANK
	.align		4
        /*12fc*/ 	.byte	0x04, 0x0a
        /*12fe*/ 	.short	(.L_282 - .L_281)
	.align		4
.L_281:
        /*1300*/ 	.word	index@(.nv.constant0._ZN7cutlass13device_kernelIN5flash11enable_sm90INS1_16FlashAttnFwdSm90INS1_25CollectiveMainloopFwdSm90ILi2EN4cute5tupleIJNS5_1CILi1EEES8_S8_EEENS6_IJNS7_ILi128EEESA_SA_EEELi128ENS_6half_tEfNS_4arch4Sm90ELb0ELb1ELb1ELb1ELb0ELb1ELb0ELb1ELb1ELb1ELb0ELb0EEENS1_21CollectiveEpilogueFwdISB_S9_SC_SE_Li256ELb1ELb1ELb0ELb0EEENS1_36VarlenDynamicPersistentTileSchedulerILi128ELi128ELi256ELi128ELb0ELb1ELb1ELb1ELb0ELb1EEEEEEEEEvNT_6ParamsE)
        /*1304*/ 	.short	0x0210
        /*1306*/ 	.short	0x0af0


	//----- nvinfo : EIATTR_SW_WAR
	.align		4
.L_282:
        /*1308*/ 	.byte	0x04, 0x36
        /*130a*/ 	.short	(.L_284 - .L_283)
.L_283:
        /*130c*/ 	.word	0x00000008
.L_284:


//--------------------- .nv.info._ZN7cutlass13device_kernelIN5flash11enable_sm90INS1_16FlashAttnFwdSm90INS1_25CollectiveMainloopFwdSm90ILi2EN4cute5tupleIJNS5_1CILi1EEES8_S8_EEENS6_IJNS7_ILi128EEESA_SA_EEELi128ENS_6half_tEfNS_4arch4Sm90ELb1ELb0ELb1ELb0ELb0ELb0ELb0ELb1ELb1ELb1ELb0ELb0EEENS1_21CollectiveEpilogueFwdISB_S9_SC_SE_Li256ELb0ELb1ELb0ELb0EEENS1_30DynamicPersistentTileSchedulerILi256ELi128ELb0ELb1ELb1EEEEEEEEEvNT_6ParamsE --------------------------
	.section	.nv.info._ZN7cutlass13device_kernelIN5flash11enable_sm90INS1_16FlashAttnFwdSm90INS1_25CollectiveMainloopFwdSm90ILi2EN4cute5tupleIJNS5_1CILi1EEES8_S8_EEENS6_IJNS7_ILi128EEESA_SA_EEELi128ENS_6half_tEfNS_4arch4Sm90ELb1ELb0ELb1ELb0ELb0ELb0ELb0ELb1ELb1ELb1ELb0ELb0EEENS1_21CollectiveEpilogueFwdISB_S9_SC_SE_Li256ELb0ELb1ELb0ELb0EEENS1_30DynamicPersistentTileSchedulerILi256ELi128ELb0ELb1ELb1EEEEEEEEEvNT_6ParamsE,"",@"SHT_CUDA_INFO"
	.sectionflags	@""
	.align	4


	//----- nvinfo : EIATTR_CUDA_API_VERSION
	.align		4
        /*0000*/ 	.byte	0x04, 0x37
        /*0002*/ 	.short	(.L_286 - .L_285)
.L_285:
        /*0004*/ 	.word	0x00000082


	//----- nvinfo : EIATTR_KPARAM_INFO
	.align		4
.L_286:
        /*0008*/ 	.byte	0x04, 0x17
        /*000a*/ 	.short	(.L_288 - .L_287)
.L_287:
        /*000c*/ 	.word	0x00000000
        /*0010*/ 	.short	0x0000
        /*0012*/ 	.short	0x0070
        /*0014*/ 	.byte	0x00, 0xf0, 0x01, 0x2a


	//----- nvinfo : EIATTR_SPARSE_MMA_MASK
	.align		4
.L_288:
        /*0018*/ 	.byte	0x03, 0x50
        /*001a*/ 	.short	0x0000


	//----- nvinfo : EIATTR_MAXREG_COUNT
	.align		4
        /*001c*/ 	.byte	0x03, 0x1b
        /*001e*/ 	.short	0x00a8


	//----- nvinfo : EIATTR_NUM_BARRIERS
	.align		4
        /*0020*/ 	.byte	0x02, 0x4c
        /*0022*/ 	.byte	0x10
	.zero		1


	//----- nvinfo : EIATTR_EXTERNS
	.align		4
        /*0024*/ 	.byte	0x04, 0x0f
        /*0026*/ 	.short	(.L_290 - .L_289)


	//   ....[0]....
	.align		4
.L_289:
        /*0028*/ 	.word	index@(__assertfail)


	//----- nvinfo : EIATTR_ANNOTATIONS
	.align		4
.L_290:
        /*002c*/ 	.byte	0x04, 0x55
        /*002e*/ 	.short	(.L_292 - .L_291)


	//   ....[0]....
.L_291:
        /* <DEDUP_REMOVED lines=25> */


	//----- nvinfo : EIATTR_MERCURY_ISA_VERSION
	.align		4
.L_292:
        /*01b0*/ 	.byte	0x03, 0x5f
        /*01b2*/ 	.short	0x0101


	//----- nvinfo : EIATTR_INT_WARP_WIDE_INSTR_OFFSETS
	.align		4
        /*01b4*/ 	.byte	0x04, 0x31
        /*01b6*/ 	.short	(.L_294 - .L_293)


	//   ....[0]....
.L_293:
        /*01b8*/ 	.word	0x00000130


	//   ....[1]....
        /*01bc*/ 	.word	0x00000170


	//   ....[2]....
        /*01c0*/ 	.word	0x000001e0


	//   ....[3]....
        /*01c4*/ 	.word	0x0000cb00


	//   ....[4]....
        /*01c8*/ 	.word	0x0000cb90


	//   ....[5]....
        /*01cc*/ 	.word	0x0000feb0


	//   ....[6]....
        /*01d0*/ 	.word	0x0000ff40


	//----- nvinfo : EIATTR_COOP_GROUP_MASK_REGIDS
	.align		4
.L_294:
        /*01d4*/ 	.byte	0x04, 0x29
        /*01d6*/ 	.short	(.L_296 - .L_295)


	//   ....[0]....
.L_295:
        /*01d8*/ 	.word	0xffffffff


	//   ....[1]....
        /*01dc*/ 	.word	0xffffffff


	//   ....[2]....
        /*01e0*/ 	.word	0xffffffff


	//   ....[3]....
        /*01e4*/ 	.word	0xffffffff


	//   ....[4]....
        /*01e8*/ 	.word	0xffffffff


	//   ....[5]....
        /*01ec*/ 	.word	0xffffffff


	//   ....[6]....
        /*01f0*/ 	.word	0xffffffff


	//   ....[7]....
        /*01f4*/ 	.word	0xffffffff


	//   ....[8]....
        /*01f8*/ 	.word	0xffffffff


	//   ....[9]....
        /*01fc*/ 	.word	0xffffffff


	//   ....[10]....
        /*0200*/ 	.word	0xffffffff


	//   ....[11]....
        /*0204*/ 	.word	0xffffffff


	//   ....[12]....
        /*0208*/ 	.word	0xffffffff


	//   ....[13]....
        /*020c*/ 	.word	0xffffffff


	//   ....[14]....
        /*0210*/ 	.word	0xffffffff


	//   ....[15]....
        /*0214*/ 	.word	0xffffffff


	//   ....[16]....
        /*0218*/ 	.word	0xffffffff


	//   ....[17]....
        /*021c*/ 	.word	0xffffffff


	//   ....[18]....
        /*0220*/ 	.word	0xffffffff


	//   ....[19]....
        /*0224*/ 	.word	0xffffffff


	//   ....[20]....
        /*0228*/ 	.word	0xffffffff


	//   ....[21]....
        /*022c*/ 	.word	0xffffffff


	//   ....[22]....
        /*0230*/ 	.word	0xffffffff


	//   ....[23]....
        /*0234*/ 	.word	0xffffffff


	//   ....[24]....
        /*0238*/ 	.word	0xffffffff


	//   ....[25]....
        /*023c*/ 	.word	0xffffffff


	//   ....[26]....
        /*0240*/ 	.word	0xffffffff


	//   ....[27]....
        /*0244*/ 	.word	0xffffffff


	//   ....[28]....
        /*0248*/ 	.word	0xffffffff


	//   ....[29]....
        /*024c*/ 	.word	0xffffffff


	//   ....[30]....
        /*0250*/ 	.word	0xffffffff


	//   ....[31]....
        /*0254*/ 	.word	0xffffffff


	//   ....[32]....
        /*0258*/ 	.word	0xffffffff


	//   ....[33]....
        /*025c*/ 	.word	0xffffffff


	//   ....[34]....
        /*0260*/ 	.word	0xffffffff


	//   ....[35]....
        /*0264*/ 	.word	0xffffffff


	//   ....[36]....
        /*0268*/ 	.word	0xffffffff


	//   ....[37]....
        /*026c*/ 	.word	0xffffffff


	//   ....[38]....
        /*0270*/ 	.word	0xffffffff


	//   ....[39]....
        /*0274*/ 	.word	0xffffffff


	//   ....[40]....
        /*0278*/ 	.word	0xffffffff


	//   ....[41]....
        /*027c*/ 	.word	0xffffffff


	//   ....[42]....
        /*0280*/ 	.word	0xffffffff


	//   ....[43]....
        /*0284*/ 	.word	0xffffffff


	//   ....[44]....
        /*0288*/ 	.word	0xffffffff


	//   ....[45]....
        /*028c*/ 	.word	0xffffffff


	//   ....[46]....
        /*0290*/ 	.word	0xffffffff


	//   ....[47]....
        /*0294*/ 	.word	0xffffffff


	//   ....[48]....
        /*0298*/ 	.word	0xffffffff


	//   ....[49]....
        /*029c*/ 	.word	0xffffffff


	//   ....[50]....
        /*02a0*/ 	.word	0xffffffff


	//   ....[51]....
        /*02a4*/ 	.word	0xffffffff


	//   ....[52]....
        /*02a8*/ 	.word	0xffffffff


	//   ....[53]....
        /*02ac*/ 	.word	0xffffffff


	//   ....[54]....
        /*02b0*/ 	.word	0xffffffff


	//   ....[55]....
        /*02b4*/ 	.word	0xffffffff


	//   ....[56]....
        /*02b8*/ 	.word	0xffffffff


	//   ....[57]....
        /*02bc*/ 	.word	0xffffffff


	//   ....[58]....
        /*02c0*/ 	.word	0xffffffff


	//   ....[59]....
        /*02c4*/ 	.word	0xffffffff


	//   ....[60]....
        /*02c8*/ 	.word	0xffffffff


	//   ....[61]....
        /*02cc*/ 	.word	0xffffffff


	//   ....[62]....
        /*02d0*/ 	.word	0xffffffff


	//   ....[63]....
        /*02d4*/ 	.word	0xffffffff


	//   ....[64]....
        /*02d8*/ 	.word	0xffffffff


	//   ....[65]....
        /*02dc*/ 	.word	0xffffffff


	//   ....[66]....
        /*02e0*/ 	.word	0xffffffff


	//   ....[67]....
        /*02e4*/ 	.word	0xffffffff


	//   ....[68]....
        /*02e8*/ 	.word	0x0500000f


	//   ....[69]....
        /*02ec*/ 	.word	0x0500000f


	//   ....[70]....
        /*02f0*/ 	.word	0x0500000f


	//   ....[71]....
        /*02f4*/ 	.word	0x0500000f


	//   ....[72]....
        /*02f8*/ 	.word	0x0500000f


	//   ....[73]....
        /*02fc*/ 	.word	0x0500000f


	//   ....[74]....
        /*0300*/ 	.word	0x0500000f


	//   ....[75]....
        /*0304*/ 	.word	0x0500000f


	//   ....[76]....
        /*0308*/ 	.word	0x0500000f


	//   ....[77]....
        /*030c*/ 	.word	0x0500000f


	//   ....[78]....
        /*0310*/ 	.word	0x0500000f


	//   ....[79]....
        /*0314*/ 	.word	0x0500000f


	//   ....[80]....
        /*0318*/ 	.word	0x0500000f


	//   ....[81]....
        /*031c*/ 	.word	0x0500000f


	//   ....[82]....
        /*0320*/ 	.word	0x0500000f


	//   ....[83]....
        /*0324*/ 	.word	0x0500000f


	//   ....[84]....
        /*0328*/ 	.word	0x0500000f


	//   ....[85]....
        /*032c*/ 	.word	0x0500000f


	//   ....[86]....
        /*0330*/ 	.word	0x0500000f


	//----- nvinfo : EIATTR_COOP_GROUP_INSTR_OFFSETS
	.align		4
.L_296:
        /*0334*/ 	.byte	0x04, 0x28
        /*0336*/ 	.short	(.L_298 - .L_297)


	//   ....[0]....
.L_297:
        /*0338*/ 	.word	0x00000070


	//   ....[1]....
        /*033c*/ 	.word	0x00000140


	//   ....[2]....
        /*0340*/ 	.word	0x00000190


	//   ....[3]....
        /*0344*/ 	.word	0x000003c0


	//   ....[4]....
        /*0348*/ 	.word	0x00000520


	//   ....[5]....
        /*034c*/ 	.word	0x00000640


	//   ....[6]....
        /*0350*/ 	.word	0x000007a0


	//   ....[7]....
        /*0354*/ 	.word	0x00001470


	//   ....[8]....
        /*0358*/ 	.word	0x00001ed0


	//   ....[9]....
        /*035c*/ 	.word	0x00002340


	//   ....[10]....
        /*0360*/ 	.word	0x00002b10


	//   ....[11]....
        /*0364*/ 	.word	0x00002be0


	//   ....[12]....
        /*0368*/ 	.word	0x000036f0


	//   ....[13]....
        /*036c*/ 	.word	0x00003750


	//   ....[14]....
        /*0370*/ 	.word	0x000050d0


	//   ....[15]....
        /*0374*/ 	.word	0x00005300


	//   ....[16]....
        /*0378*/ 	.word	0x000059f0


	//   ....[17]....
        /*037c*/ 	.word	0x00005b00


	//   ....[18]....
        /*0380*/ 	.word	0x00006380


	//   ....[19]....
        /*0384*/ 	.word	0x00006410


	//   ....[20]....
        /*0388*/ 	.word	0x000086e0


	//   ....[21]....
        /*038c*/ 	.word	0x00008710


	//   ....[22]....
        /*0390*/ 	.word	0x000089a0


	//   ....[23]....
        /*0394*/ 	.word	0x00008a50


	//   ....[24]....
        /*0398*/ 	.word	0x00009db0


	//   ....[25]....
        /*039c*/ 	.word	0x00009df0


	//   ....[26]....
        /*03a0*/ 	.word	0x00009ed0


	//   ....[27]....
        /*03a4*/ 	.word	0x00009ef0


	//   ....[28]....
        /*03a8*/ 	.word	0x0000aff0


	//   ....[29]....
        /*03ac*/ 	.word	0x0000b020


	//   ....[30]....
        /*03b0*/ 	.word	0x0000b050


	//   ....[31]....
        /*03b4*/ 	.word	0x0000b080


	//   ....[32]....
        /*03b8*/ 	.word	0x0000b5f0


	//   ....[33]....
        /*03bc*/ 	.word	0x0000b630


	//   ....[34]....
        /*03c0*/ 	.word	0x0000b6f0


	//   ....[35]....
        /*03c4*/ 	.word	0x0000b710


	//   ....[36]....
        /*03c8*/ 	.word	0x0000b7d0


	//   ....[37]....
        /*03cc*/ 	.word	0x0000b7f0


	//   ....[38]....
        /*03d0*/ 	.word	0x0000b8c0


	//   ....[39]....
        /*03d4*/ 	.word	0x0000b8e0


	//   ....[40]....
        /*03d8*/ 	.word	0x0000bf80


	//   ....[41]....
        /*03dc*/ 	.word	0x0000bfa0


	//   ....[42]....
        /*03e0*/ 	.word	0x0000c060


	//   ....[43]....
        /*03e4*/ 	.word	0x0000c080


	//   ....[44]....
        /*03e8*/ 	.word	0x0000c140


	//   ....[45]....
        /*03ec*/ 	.word	0x0000c160


	//   ....[46]....
        /*03f0*/ 	.word	0x0000c230


	//   ....[47]....
        /*03f4*/ 	.word	0x0000c250


	//   ....[48]....
        /*03f8*/ 	.word	0x0000c3b0


	//   ....[49]....
        /*03fc*/ 	.word	0x0000d100


	//   ....[50]....
        /*0400*/ 	.word	0x0000dae0


	//   ....[51]....
        /*0404*/ 	.word	0x0000daf0


	//   ....[52]....
        /*0408*/ 	.word	0x0000db60


	//   ....[53]....
        /*040c*/ 	.word	0x0000db90


	//   ....[54]....
        /*0410*/ 	.word	0x0000dc40


	//   ....[55]....
        /*0414*/ 	.word	0x0000dc50


	//   ....[56]....
        /*0418*/ 	.word	0x0000dcd0


	//   ....[57]....
        /*041c*/ 	.word	0x0000dce0


	//   ....[58]....
        /*0420*/ 	.word	0x0000dd60


	//   ....[59]....
        /*0424*/ 	.word	0x0000dd70


	//   ....[60]....
        /*0428*/ 	.word	0x0000ddf0


	//   ....[61]....
        /*042c*/ 	.word	0x0000de00


	//   ....[62]....
        /*0430*/ 	.word	0x0000de80


	//   ....[63]....
        /*0434*/ 	.word	0x0000de90


	//   ....[64]....
        /*0438*/ 	.word	0x0000dea0


	//   ....[65]....
        /*043c*/ 	.word	0x0000deb0


	//   ....[66]....
        /*0440*/ 	.word	0x000104a0


	//   ....[67]....
        /*0444*/ 	.word	0x00010690


	//   ....[68]....
        /*0448*/ 	.word	0x00010c00


	//   ....[69]....
        /*044c*/ 	.word	0x00010d80


	//   ....[70]....
        /*0450*/ 	.word	0x00010de0


	//   ....[71]....
        /*0454*/ 	.word	0x00010e70


	//   ....[72]....
        /*0458*/ 	.word	0x00010f50


	//   ....[73]....
        /*045c*/ 	.word	0x00010fb0


	//   ....[74]....
        /*0460*/ 	.word	0x000110c0


	//   ....[75]....
        /*0464*/ 	.word	0x00011120


	//   ....[76]....
        /*0468*/ 	.word	0x00011210


	//   ....[77]....
        /*046c*/ 	.word	0x00011270


	//   ....[78]....
        /*0470*/ 	.word	0x00011360


	//   ....[79]....
        /*0474*/ 	.word	0x000113c0


	//   ....[80]....
        /*0478*/ 	.word	0x000114b0


	//   ....[81]....
        /*047c*/ 	.word	0x00011510


	//   ....[82]....
        /*0480*/ 	.word	0x000115f0


	//   ....[83]....
        /*0484*/ 	.word	0x00011650


	//   ....[84]....
        /*0488*/ 	.word	0x00011720


	//   ....[85]....
        /*048c*/ 	.word	0x00011a40


	//   ....[86]....
        /*0490*/ 	.word	0x00011b60


	//----- nvinfo : EIATTR_REG_RECONFIG
	.align		4
.L_298:
        /*0494*/ 	.byte	0x01, 0x54
	.zero		2


	//----- nvinfo : EIATTR_SYSCALL_OFFSETS
	.align		4
        /*0498*/ 	.byte	0x04, 0x46
        /*049a*/ 	.short	(.L_300 - .L_299)


	//   ....[0]....
.L_299:
        /*049c*/ 	.word	0x00001650


	//   ....[1]....
        /*04a0*/ 	.word	0x0000cd00


	//   ....[2]....
        /*04a4*/ 	.word	0x0000ce50


	//   ....[3]....
        /*04a8*/ 	.word	0x0000cf40


	//   ....[4]....
        /*04ac*/ 	.word	0x0000d6b0


	//----- nvinfo : EIATTR_MBARRIER_INSTR_OFFSETS
	.align		4
.L_300:
        /*04b0*/ 	.byte	0x04, 0x39
        /*04b2*/ 	.short	(.L_302 - .L_301)


	//   ....[0]....
.L_301:
        /*04b4*/ 	.word	0x00000270
        /*04b8*/ 	.word	0x000000ff
        /*04bc*/ 	.word	0x00028800
        /*04c0*/ 	.short	0x0100
        /*04c2*/ 	.byte	0x08
	.zero		1


	//   ....[1]....
        /*04c4*/ 	.word	0x00000280
        /*04c8*/ 	.word	0x000000ff
        /*04cc*/ 	.word	0x00028820
        /*04d0*/ 	.short	0x0100
        /*04d2*/ 	.byte	0x08
	.zero		1


	//   ....[2]....
        /*04d4*/ 	.word	0x00000370
        /*04d8*/ 	.word	0x000000ff
        /*04dc*/ 	.word	0x00028830
        /*04e0*/ 	.short	0x0100
        /*04e2*/ 	.byte	0x08
	.zero		1


	//   ....[3]....
        /*04e4*/ 	.word	0x00000380
        /*04e8*/ 	.word	0x000000ff
        /*04ec*/ 	.word	0x00028840
        /*04f0*/ 	.short	0x0100
        /*04f2*/ 	.byte	0x08
	.zero		1


	//   ....[4]....
        /*04f4*/ 	.word	0x00000390
        /*04f8*/ 	.word	0x000000ff
        /*04fc*/ 	.word	0x00028838
        /*0500*/ 	.short	0x0100
        /*0502*/ 	.byte	0x08
	.zero		1


	//   ....[5]....
        /*0504*/ 	.word	0x000003a0
        /*0508*/ 	.word	0x000000ff
        /*050c*/ 	.word	0x00028848
        /*0510*/ 	.short	0x0100
        /*0512*/ 	.byte	0x08
	.zero		1


	//   ....[6]....
        /*0514*/ 	.word	0x000004d0
        /*0518*/ 	.word	0x000000ff
        /*051c*/ 	.word	0x00028850
        /*0520*/ 	.short	0x0100
        /*0522*/ 	.byte	0x08
	.zero		1


	//   ....[7]....
        /*0524*/ 	.word	0x000004e0
        /*0528*/ 	.word	0x000000ff
        /*052c*/ 	.word	0x00028860
        /*0530*/ 	.short	0x0100
        /*0532*/ 	.byte	0x08
	.zero		1


	//   ....[8]....
        /*0534*/ 	.word	0x000004f0
        /*0538*/ 	.word	0x000000ff
        /*053c*/ 	.word	0x00028858
        /*0540*/ 	.short	0x0100
        /*0542*/ 	.byte	0x08
	.zero		1


	//   ....[9]....
        /*0544*/ 	.word	0x00000500
        /*0548*/ 	.word	0x000000ff
        /*054c*/ 	.word	0x00028868
        /*0550*/ 	.short	0x0100
        /*0552*/ 	.byte	0x08
	.zero		1


	//   ....[10]....
        /*0554*/ 	.word	0x000005f0
        /*0558*/ 	.word	0x000000ff
        /*055c*/ 	.word	0x00028870
        /*0560*/ 	.short	0x0100
        /*0562*/ 	.byte	0x06
	.zero		1


	//   ....[11]....
        /*0564*/ 	.word	0x00000600
        /*0568*/ 	.word	0x000000ff
        /*056c*/ 	.word	0x00028880
        /*0570*/ 	.short	0x0100
        /*0572*/ 	.byte	0x06
	.zero		1


	//   ....[12]....
        /*0574*/ 	.word	0x00000610
        /*0578*/ 	.word	0x000000ff
        /*057c*/ 	.word	0x00028878
        /*0580*/ 	.short	0x0100
        /*0582*/ 	.byte	0x06
	.zero		1


	//   ....[13]....
        /*0584*/ 	.word	0x00000620
        /*0588*/ 	.word	0x000000ff
        /*058c*/ 	.word	0x00028888
        /*0590*/ 	.short	0x0100
        /*0592*/ 	.byte	0x06
	.zero		1


	//   ....[14]....
        /*0594*/ 	.word	0x00000750
        /*0598*/ 	.word	0x000000ff
        /*059c*/ 	.word	0x00028890
        /*05a0*/ 	.short	0x0100
        /*05a2*/ 	.byte	0x08
	.zero		1


	//   ....[15]....
        /*05a4*/ 	.word	0x00000760
        /*05a8*/ 	.word	0x000000ff
        /*05ac*/ 	.word	0x000288a0
        /*05b0*/ 	.short	0x0100
        /*05b2*/ 	.byte	0x08
	.zero		1


	//   ....[16]....
        /*05b4*/ 	.word	0x00000770
        /*05b8*/ 	.word	0x000000ff
        /*05bc*/ 	.word	0x00028898
        /*05c0*/ 	.short	0x0100
        /*05c2*/ 	.byte	0x08
	.zero		1


	//   ....[17]....
        /*05c4*/ 	.word	0x00000780
        /*05c8*/ 	.word	0x000000ff
        /*05cc*/ 	.word	0x000288a8
        /*05d0*/ 	.short	0x0100
        /*05d2*/ 	.byte	0x08
	.zero		1


	//   ....[18]....
        /*05d4*/ 	.word	0x000008b0
        /*05d8*/ 	.word	0x000000ff
        /*05dc*/ 	.word	0x000288b0
        /*05e0*/ 	.short	0x0100
        /*05e2*/ 	.byte	0x08
	.zero		1


	//   ....[19]....
        /*05e4*/ 	.word	0x000008c0
        /*05e8*/ 	.word	0x000000ff
        /*05ec*/ 	.word	0x000288c0
        /*05f0*/ 	.short	0x0100
        /*05f2*/ 	.byte	0x08
	.zero		1


	//   ....[20]....
        /*05f4*/ 	.word	0x000008d0
        /*05f8*/ 	.word	0x000000ff
        /*05fc*/ 	.word	0x000288b8
        /*0600*/ 	.short	0x0100
        /*0602*/ 	.byte	0x08
	.zero		1


	//   ....[21]....
        /*0604*/ 	.word	0x000008e0
        /*0608*/ 	.word	0x000000ff
        /*060c*/ 	.word	0x000288c8
        /*0610*/ 	.short	0x0100
        /*0612*/ 	.byte	0x08
	.zero		1


	//   ....[22]....
        /*0614*/ 	.word	0x000016d0
        /*0618*/ 	.word	0x000000ff
        /*061c*/ 	.word	0x00028800
        /*0620*/ 	.short	0x010a
        /*0622*/ 	.byte	0x29
	.zero		1


	//   ....[23]....
        /*0624*/ 	.word	0x00001750
        /*0628*/ 	.word	0x00000000
        /*062c*/ 	.word	0x00028830
        /*0630*/ 	.short	0x010a
        /*0632*/ 	.byte	0x3f
	.zero		1


	//   ....[24]....
        /*0634*/ 	.word	0x000017b0
        /*0638*/ 	.word	0x00000000
        /*063c*/ 	.word	0x00028830
        /*0640*/ 	.short	0x010a
        /*0642*/ 	.byte	0x3f
	.zero		1


	//   ....[25]....
        /*0644*/ 	.word	0x00002640
        /*0648*/ 	.word	0x00000000
        /*064c*/ 	.word	0x00000000
        /*0650*/ 	.short	0x0101
        /*0652*/ 	.byte	0x3f
	.zero		1


	//   ....[26]....
        /*0654*/ 	.word	0x00004480
        /*0658*/ 	.word	0x000000ff
        /*065c*/ 	.word	0x00028830
        /*0660*/ 	.short	0x010a
        /*0662*/ 	.byte	0x06
	.zero		1


	//   ....[27]....
        /*0664*/ 	.word	0x000044c0
        /*0668*/ 	.word	0x000000ff
        /*066c*/ 	.word	0x00028830
        /*0670*/ 	.short	0x010a
        /*0672*/ 	.byte	0x06
	.zero		1


	//   ....[28]....
        /*0674*/ 	.word	0x000047e0
        /*0678*/ 	.word	0x000000ff
        /*067c*/ 	.word	0x00028850
        /*0680*/ 	.short	0x010a
        /*0682*/ 	.byte	0x06
	.zero		1


	//   ....[29]....
        /*0684*/ 	.word	0x00004820
        /*0688*/ 	.word	0x000000ff
        /*068c*/ 	.word	0x00028850
        /*0690*/ 	.short	0x010a
        /*0692*/ 	.byte	0x06
	.zero		1


	//   ....[30]....
        /*0694*/ 	.word	0x00006700
        /*0698*/ 	.word	0x0000002d
        /*069c*/ 	.word	0x00000000
        /*06a0*/ 	.short	0x0101
        /*06a2*/ 	.byte	0x3f
	.zero		1


	//   ....[31]....
        /*06a4*/ 	.word	0x00006a10
        /*06a8*/ 	.word	0x0000002e
        /*06ac*/ 	.word	0x00000000
        /*06b0*/ 	.short	0x0101
        /*06b2*/ 	.byte	0x3f
	.zero		1


	//   ....[32]....
        /*06b4*/ 	.word	0x000075e0
        /*06b8*/ 	.word	0x000000ff
        /*06bc*/ 	.word	0x00028830
        /*06c0*/ 	.short	0x010a
        /*06c2*/ 	.byte	0x06
	.zero		1


	//   ....[33]....
        /*06c4*/ 	.word	0x00007620
        /*06c8*/ 	.word	0x000000ff
        /*06cc*/ 	.word	0x00028830
        /*06d0*/ 	.short	0x010a
        /*06d2*/ 	.byte	0x06
	.zero		1


	//   ....[34]....
        /*06d4*/ 	.word	0x00007940
        /*06d8*/ 	.word	0x000000ff
        /*06dc*/ 	.word	0x00028850
        /*06e0*/ 	.short	0x010a
        /*06e2*/ 	.byte	0x06
	.zero		1


	//   ....[35]....
        /*06e4*/ 	.word	0x00007980
        /*06e8*/ 	.word	0x000000ff
        /*06ec*/ 	.word	0x00028850
        /*06f0*/ 	.short	0x010a
        /*06f2*/ 	.byte	0x06
	.zero		1


	//   ....[36]....
        /*06f4*/ 	.word	0x00009320
        /*06f8*/ 	.word	0x0000001d
        /*06fc*/ 	.word	0x00000000
        /*0700*/ 	.short	0x0101
        /*0702*/ 	.byte	0x3f
	.zero		1


	//   ....[37]....
        /*0704*/ 	.word	0x000094d0
        /*0708*/ 	.word	0x0000001d
        /*070c*/ 	.word	0x00000000
        /*0710*/ 	.short	0x0101
        /*0712*/ 	.byte	0x3f
	.zero		1


	//   ....[38]....
        /*0714*/ 	.word	0x00009d20
        /*0718*/ 	.word	0x000000ff
        /*071c*/ 	.word	0x00028850
        /*0720*/ 	.short	0x010a
        /*0722*/ 	.byte	0x05
	.zero		1


	//   ....[39]....
        /*0724*/ 	.word	0x00009d60
        /*0728*/ 	.word	0x000000ff
        /*072c*/ 	.word	0x00028850
        /*0730*/ 	.short	0x010a
        /*0732*/ 	.byte	0x05
	.zero		1


	//   ....[40]....
        /*0734*/ 	.word	0x0000a280
        /*0738*/ 	.word	0x00000008
        /*073c*/ 	.word	0x00000000
        /*0740*/ 	.short	0x0101
        /*0742*/ 	.byte	0x3f
	.zero		1


	//   ....[41]....
        /*0744*/ 	.word	0x0000b620
        /*0748*/ 	.word	0x00000026
        /*074c*/ 	.word	0x00000000
        /*0750*/ 	.short	0x0101
        /*0752*/ 	.byte	0x3f
	.zero		1


	//   ....[42]....
        /*0754*/ 	.word	0x0000d300
        /*0758*/ 	.word	0x00000000
        /*075c*/ 	.word	0x00028840
        /*0760*/ 	.short	0x010a
        /*0762*/ 	.byte	0x3f
	.zero		1


	//   ....[43]....
        /*0764*/ 	.word	0x0000dfd0
        /*0768*/ 	.word	0x00000011
        /*076c*/ 	.word	0x00028800
        /*0770*/ 	.short	0x0107
        /*0772*/ 	.byte	0x3f
	.zero		1


	//   ....[44]....
        /*0774*/ 	.word	0x0000e0e0
        /*0778*/ 	.word	0x00000011
        /*077c*/ 	.word	0x00028800
        /*0780*/ 	.short	0x0101
        /*0782*/ 	.byte	0x3f
	.zero		1


	//   ....[45]....
        /*0784*/ 	.word	0x0000e100
        /*0788*/ 	.word	0x00000011
        /*078c*/ 	.word	0x00028820
        /*0790*/ 	.short	0x010a
        /*0792*/ 	.byte	0x3f
	.zero		1


	//   ....[46]....
        /*0794*/ 	.word	0x0000e430
        /*0798*/ 	.word	0x00000004
        /*079c*/ 	.word	0x00028840
        /*07a0*/ 	.short	0x010a
        /*07a2*/ 	.byte	0x3f
	.zero		1


	//   ....[47]....
        /*07a4*/ 	.word	0x0000e7b0
        /*07a8*/ 	.word	0x00000004
        /*07ac*/ 	.word	0x00000060
        /*07b0*/ 	.short	0x010a
        /*07b2*/ 	.byte	0x3f
	.zero		1


	//   ....[48]....
        /*07b4*/ 	.word	0x0000ee00
        /*07b8*/ 	.word	0x00000003
        /*07bc*/ 	.word	0x00028840
        /*07c0*/ 	.short	0x010a
        /*07c2*/ 	.byte	0x3f
	.zero		1


	//   ....[49]....
        /*07c4*/ 	.word	0x0000f190
        /*07c8*/ 	.word	0x00000002
        /*07cc*/ 	.word	0x00000060
        /*07d0*/ 	.short	0x010a
        /*07d2*/ 	.byte	0x3f
	.zero		1


	//   ....[50]....
        /*07d4*/ 	.word	0x0000f730
        /*07d8*/ 	.word	0x00000002
        /*07dc*/ 	.word	0x00028840
        /*07e0*/ 	.short	0x010a
        /*07e2*/ 	.byte	0x3f
	.zero		1


	//   ....[51]....
        /*07e4*/ 	.word	0x0000fac0
        /*07e8*/ 	.word	0x00000002
        /*07ec*/ 	.word	0x00000060
        /*07f0*/ 	.short	0x010a
        /*07f2*/ 	.byte	0x3f
	.zero		1


	//   ....[52]....
        /*07f4*/ 	.word	0x00010010
        /*07f8*/ 	.word	0x00000003
        /*07fc*/ 	.word	0x00028860
        /*0800*/ 	.short	0x010a
        /*0802*/ 	.byte	0x3f
	.zero		1


	//   ....[53]....
        /*0804*/ 	.word	0x00010610
        /*0808*/ 	.word	0x00000000
        /*080c*/ 	.word	0x00028820
        /*0810*/ 	.short	0x010a
        /*0812*/ 	.byte	0x3f
	.zero		1


	//   ....[54]....
        /*0814*/ 	.word	0x000107e0
        /*0818*/ 	.word	0x00000006
        /*081c*/ 	.word	0x00000000
        /*0820*/ 	.short	0x010a
        /*0822*/ 	.byte	0x3f
	.zero		1


	//   ....[55]....
        /*0824*/ 	.word	0x00010830
        /*0828*/ 	.word	0x00000003
        /*082c*/ 	.word	0x00000000
        /*0830*/ 	.short	0x010a
        /*0832*/ 	.byte	0x3f
	.zero		1


	//   ....[56]....
        /*0834*/ 	.word	0x00010890
        /*0838*/ 	.word	0x00000012
        /*083c*/ 	.word	0x00000000
        /*0840*/ 	.short	0x010a
        /*0842*/ 	.byte	0x3f
	.zero		1


	//   ....[57]....
        /*0844*/ 	.word	0x000108c0
        /*0848*/ 	.word	0x00000003
        /*084c*/ 	.word	0x00000000
        /*0850*/ 	.short	0x010a
        /*0852*/ 	.byte	0x3f
	.zero		1


	//   ....[58]....
        /*0854*/ 	.word	0x00010930
        /*0858*/ 	.word	0x00000003
        /*085c*/ 	.word	0x00028800
        /*0860*/ 	.short	0x010a
        /*0862*/ 	.byte	0x3f
	.zero		1


	//   ....[59]....
        /*0864*/ 	.word	0x00010980
        /*0868*/ 	.word	0x00000000
        /*086c*/ 	.word	0x00028830
        /*0870*/ 	.short	0x010a
        /*0872*/ 	.byte	0x3f
	.zero		1


	//   ....[60]....
        /*0874*/ 	.word	0x000109e0
        /*0878*/ 	.word	0x00000007
        /*087c*/ 	.word	0x00028830
        /*0880*/ 	.short	0x010a
        /*0882*/ 	.byte	0x3f
	.zero		1


	//   ....[61]....
        /*0884*/ 	.word	0x00010a40
        /*0888*/ 	.word	0x00000007
        /*088c*/ 	.word	0x00028850
        /*0890*/ 	.short	0x010a
        /*0892*/ 	.byte	0x3f
	.zero		1


	//   ....[62]....
        /*0894*/ 	.word	0x00010aa0
        /*0898*/ 	.word	0x00000005
        /*089c*/ 	.word	0x00028830
        /*08a0*/ 	.short	0x010a
        /*08a2*/ 	.byte	0x3f
	.zero		1


	//   ....[63]....
        /*08a4*/ 	.word	0x00010b00
        /*08a8*/ 	.word	0x00000005
        /*08ac*/ 	.word	0x00028850
        /*08b0*/ 	.short	0x010a
        /*08b2*/ 	.byte	0x3f
	.zero		1


	//   ....[64]....
        /*08b4*/ 	.word	0x00010b60
        /*08b8*/ 	.word	0x00000006
        /*08bc*/ 	.word	0x00028850
        /*08c0*/ 	.short	0x010a
        /*08c2*/ 	.byte	0x3f
	.zero		1


	//   ....[65]....
        /*08c4*/ 	.word	0x00010cb0
        /*08c8*/ 	.word	0x00000000
        /*08cc*/ 	.word	0x00028840
        /*08d0*/ 	.short	0x010a
        /*08d2*/ 	.byte	0x3f
	.zero		1


	//   ....[66]....
        /*08d4*/ 	.word	0x00011760
        /*08d8*/ 	.word	0x00000011
        /*08dc*/ 	.word	0x00028820
        /*08e0*/ 	.short	0x010a
        /*08e2*/ 	.byte	0x3f
	.zero		1


	//   ....[67]....
        /*08e4*/ 	.word	0x000117b0
        /*08e8*/ 	.word	0x00000004
        /*08ec*/ 	.word	0x00028840
        /*08f0*/ 	.short	0x010a
        /*08f2*/ 	.byte	0x3f
	.zero		1


	//   ....[68]....
        /*08f4*/ 	.word	0x00011800
        /*08f8*/ 	.word	0x00000004
        /*08fc*/ 	.word	0x00000060
        /*0900*/ 	.short	0x010a
        /*0902*/ 	.byte	0x3f
	.zero		1


	//   ....[69]....
        /*0904*/ 	.word	0x00011850
        /*0908*/ 	.word	0x00000003
        /*090c*/ 	.word	0x00028840
        /*0910*/ 	.short	0x010a
        /*0912*/ 	.byte	0x3f
	.zero		1


	//   ....[70]....
        /*0914*/ 	.word	0x000118a0
        /*0918*/ 	.word	0x00000002
        /*091c*/ 	.word	0x00000060
        /*0920*/ 	.short	0x010a
        /*0922*/ 	.byte	0x3f
	.zero		1


	//   ....[71]....
        /*0924*/ 	.word	0x000118f0
        /*0928*/ 	.word	0x00000002
        /*092c*/ 	.word	0x00028840
        /*0930*/ 	.short	0x010a
        /*0932*/ 	.byte	0x3f
	.zero		1


	//   ....[72]....
        /*0934*/ 	.word	0x00011940
        /*0938*/ 	.word	0x00000002
        /*093c*/ 	.word	0x00000060
        /*0940*/ 	.short	0x010a
        /*0942*/ 	.byte	0x3f
	.zero		1


	//   ....[73]....
        /*0944*/ 	.word	0x00011990
        /*0948*/ 	.word	0x00000003
        /*094c*/ 	.word	0x00028860
        /*0950*/ 	.short	0x010a
        /*0952*/ 	.byte	0x3f
	.zero		1


	//   ....[74]....
        /*0954*/ 	.word	0x00011a80
        /*0958*/ 	.word	0x00000000
        /*095c*/ 	.word	0x00028820
        /*0960*/ 	.short	0x010a
        /*0962*/ 	.byte	0x3f
	.zero		1


	//   ....[75]....
        /*0964*/ 	.word	0x00011c20
        /*0968*/ 	.word	0x00000006
        /*096c*/ 	.word	0x00000000
        /*0970*/ 	.short	0x010a
        /*0972*/ 	.byte	0x3f
	.zero		1


	//   ....[76]....
        /*0974*/ 	.word	0x00011c70
        /*0978*/ 	.word	0x00000003
        /*097c*/ 	.word	0x00000000
        /*0980*/ 	.short	0x010a
        /*0982*/ 	.byte	0x3f
	.zero		1


	//   ....[77]....
        /*0984*/ 	.word	0x00011cc0
        /*0988*/ 	.word	0x00000012
        /*098c*/ 	.word	0x00000000
        /*0990*/ 	.short	0x010a
        /*0992*/ 	.byte	0x3f
	.zero		1


	//----- nvinfo : EIATTR_NUM_MBARRIERS
	.align		4
.L_302:
        /*0994*/ 	.byte	0x03, 0x38
        /*0996*/ 	.short	0x0016


	//----- nvinfo : EIATTR_EXIT_INSTR_OFFSETS
	.align		4
        /*0998*/ 	.byte	0x04, 0x1c
        /*099a*/ 	.short	(.L_304 - .L_303)


	//   ....[0]....
.L_303:
        /*099c*/ 	.word	0x00000a40


	//   ....[1]....
        /*09a0*/ 	.word	0x0000c350


	//   ....[2]....
        /*09a4*/ 	.word	0x00010910


	//----- nvinfo : EIATTR_MAX_THREADS
	.align		4
.L_304:
        /*09a8*/ 	.byte	0x04, 0x05
        /*09aa*/ 	.short	(.L_306 - .L_305)
.L_305:
        /*09ac*/ 	.word	0x00000180
        /*09b0*/ 	.word	0x00000001
        /*09b4*/ 	.word	0x00000001


	//----- nvinfo : EIATTR_CRS_STACK_SIZE
	.align		4
.L_306:
        /*09b8*/ 	.byte	0x04, 0x1e
        /*09ba*/ 	.short	(.L_308 - .L_307)
.L_307:
        /*09bc*/ 	.word	0x00000000


	//----- nvinfo : EIATTR_CBANK_PARAM_SIZE
	.align		4
.L_308:
        /*09c0*/ 	.byte	0x03, 0x19
        /*09c2*/ 	.short	0x0af0


	//----- nvinfo : EIATTR_PARAM_CBANK
	.align		4
        /*09c4*/ 	.byte	0x04, 0x0a
        /*09c6*/ 	.short	(.L_310 - .L_309)
	.align		4
.L_309:
        /*09c8*/ 	.word	index@(.nv.constant0._ZN7cutlass13device_kernelIN5flash11enable_sm90INS1_16FlashAttnFwdSm90INS1_25CollectiveMainloopFwdSm90ILi2EN4cute5tupleIJNS5_1CILi1EEES8_S8_EEENS6_IJNS7_ILi128EEESA_SA_EEELi128ENS_6half_tEfNS_4arch4Sm90ELb1ELb0ELb1ELb0ELb0ELb0ELb0ELb1ELb1ELb1ELb0ELb0EEENS1_21CollectiveEpilogueFwdISB_S9_SC_SE_Li256ELb0ELb1ELb0ELb0EEENS1_30DynamicPersistentTileSchedulerILi256ELi128ELb0ELb1ELb1EEEEEEEEEvNT_6ParamsE)
        /*09cc*/ 	.short	0x0210
        /*09ce*/ 	.short	0x0af0


	//----- nvinfo : EIATTR_SW_WAR
	.align		4
.L_310:
        /*09d0*/ 	.byte	0x04, 0x36
        /*09d2*/ 	.short	(.L_312 - .L_311)
.L_311:
        /*09d4*/ 	.word	0x00000008
.L_312:


//--------------------- .nv.info._ZN7cutlass13device_kernelIN5flash11enable_sm90INS1_16FlashAttnFwdSm90INS1_25CollectiveMainloopFwdSm90ILi2EN4cute5tupleIJNS5_1CILi1EEES8_S8_EEENS6_IJNS7_ILi128EEESA_SA_EEELi128ENS_6half_tEfNS_4arch4Sm90ELb1ELb0ELb1ELb1ELb0ELb0ELb0ELb1ELb1ELb1ELb0ELb0EEENS1_21CollectiveEpilogueFwdISB_S9_SC_SE_Li256ELb1ELb1ELb0ELb0EEENS1_36VarlenDynamicPersistentTileSchedulerILi128ELi128ELi256ELi128ELb0ELb1ELb1ELb1ELb1ELb1EEEEEEEEEvNT_6ParamsE --------------------------
	.section	.nv.info._ZN7cutlass13device_kernelIN5flash11enable_sm90INS1_16FlashAttnFwdSm90INS1_25CollectiveMainloopFwdSm90ILi2EN4cute5tupleIJNS5_1CILi1EEES8_S8_EEENS6_IJNS7_ILi128EEESA_SA_EEELi128ENS_6half_tEfNS_4arch4Sm90ELb1ELb0ELb1ELb1ELb0ELb0ELb0ELb1ELb1ELb1ELb0ELb0EEENS1_21CollectiveEpilogueFwdISB_S9_SC_SE_Li256ELb1ELb1ELb0ELb0EEENS1_36VarlenDynamicPersistentTileSchedulerILi128ELi128ELi256ELi128ELb0ELb1ELb1ELb1ELb1ELb1EEEEEEEEEvNT_6ParamsE,"",@"SHT_CUDA_INFO"
	.sectionflags	@""
	.align	4


	//----- nvinfo : EIATTR_CUDA_API_VERSION
	.align		4
        /*0000*/ 	.byte	0x04, 0x37
        /*0002*/ 	.short	(.L_314 - .L_313)
.L_313:
        /*0004*/ 	.word	0x00000082


	//----- nvinfo : EIATTR_KPARAM_INFO
	.align		4
.L_314:
        /*0008*/ 	.byte	0x04, 0x17
        /*000a*/ 	.short	(.L_316 - .L_315)
.L_315:
        /*000c*/ 	.word	0x00000000
        /*0010*/ 	.short	0x0000
        /*0012*/ 	.short	0x0070
        /*0014*/ 	.byte	0x00, 0xf0, 0x01, 0x2a


	//----- nvinfo : EIATTR_SPARSE_MMA_MASK
	.align		4
.L_316:
        /*0018*/ 	.byte	0x03, 0x50
        /*001a*/ 	.short	0x0000


	//----- nvinfo : EIATTR_MAXREG_COUNT
	.align		4
        /*001c*/ 	.byte	0x03, 0x1b
        /*001e*/ 	.short	0x00a8


	//----- nvinfo : EIATTR_NUM_BARRIERS
	.align		4
        /*0020*/ 	.byte	0x02, 0x4c
        /*0022*/ 	.byte	0x10
	.zero		1


	//----- nvinfo : EIATTR_EXTERNS
	.align		4
        /*0024*/ 	.byte	0x04, 0x0f
        /*0026*/ 	.short	(.L_318 - .L_317)


	//   ....[0]....
	.align		4
.L_317:
        /*0028*/ 	.word	index@(__assertfail)


	//----- nvinfo : EIATTR_ANNOTATIONS
	.align		4
.L_318:
        /*002c*/ 	.byte	0x04, 0x55
        /*002e*/ 	.short	(.L_320 - .L_319)


	//   ....[0]....
.L_319:
        /* <DEDUP_REMOVED lines=74> */


	//----- nvinfo : EIATTR_MERCURY_ISA_VERSION
	.align		4
.L_320:
        /*04b8*/ 	.byte	0x03, 0x5f
        /*04ba*/ 	.short	0x0101


	//----- nvinfo : EIATTR_UNUSED_LOAD_BYTE_OFFSET
	.align		4
        /*04bc*/ 	.byte	0x04, 0x44
        /*04be*/ 	.short	(.L_322 - .L_321)


	//   ....[0]....
.L_321:
        /*04c0*/ 	.word	0x00000a30
        /*04c4*/ 	.word	0x0000fff0


	//   ....[1]....
        /*04c8*/ 	.word	0x0000a6a0
        /*04cc*/ 	.word	0x0000fff0


	//----- nvinfo : EIATTR_INT_WARP_WIDE_INSTR_OFFSETS
	.align		4
.L_322:
        /*04d0*/ 	.byte	0x04, 0x31
        /*04d2*/ 	.short	(.L_324 - .L_323)


	//   ....[0]....
.L_323:
        /*04d4*/ 	.word	0x00000120


	//   ....[1]....
        /*04d8*/ 	.word	0x000001c0


	//   ....[2]....
        /*04dc*/ 	.word	0x00000230


	//   ....[3]....
        /*04e0*/ 	.word	0x0000d950


	//   ....[4]....
        /*04e4*/ 	.word	0x0000d9e0


	//   ....[5]....
        /*04e8*/ 	.word	0x00011220


	//   ....[6]....
        /*04ec*/ 	.word	0x00011280


	//----- nvinfo : EIATTR_COOP_GROUP_MASK_REGIDS
	.align		4
.L_324:
        /*04f0*/ 	.byte	0x04, 0x29
        /*04f2*/ 	.short	(.L_326 - .L_325)


	//   ....[0]....
.L_325:
        /*04f4*/ 	.word	0xffffffff


	//   ....[1]....
        /*04f8*/ 	.word	0xffffffff


	//   ....[2]....
        /*04fc*/ 	.word	0xffffffff


	//   ....[3]....
        /*0500*/ 	.word	0xffffffff


	//   ....[4]....
        /*0504*/ 	.word	0xffffffff


	//   ....[5]....
        /*0508*/ 	.word	0xffffffff


	//   ....[6]....
        /*050c*/ 	.word	0xffffffff


	//   ....[7]....
        /*0510*/ 	.word	0xffffffff


	//   ....[8]....
        /*0514*/ 	.word	0xffffffff


	//   ....[9]....
        /*0518*/ 	.word	0xffffffff


	//   ....[10]....
        /*051c*/ 	.word	0xffffffff


	//   ....[11]....
        /*0520*/ 	.word	0xffffffff


	//   ....[12]....
        /*0524*/ 	.word	0xffffffff


	//   ....[13]....
        /*0528*/ 	.word	0xffffffff


	//   ....[14]....
        /*052c*/ 	.word	0xffffffff


	//   ....[15]....
        /*0530*/ 	.word	0xffffffff


	//   ....[16]....
        /*0534*/ 	.word	0xffffffff


	//   ....[17]....
        /*0538*/ 	.word	0xffffffff


	//   ....[18]....
        /*053c*/ 	.word	0xffffffff


	//   ....[19]....
        /*0540*/ 	.word	0xffffffff


	//   ....[20]....
        /*0544*/ 	.word	0xffffffff


	//   ....[21]....
        /*0548*/ 	.word	0xffffffff


	//   ....[22]....
        /*054c*/ 	.word	0xffffffff


	//   ....[23]....
        /*0550*/ 	.word	0xffffffff


	//   ....[24]....
        /*0554*/ 	.word	0xffffffff


	//   ....[25]....
        /*0558*/ 	.word	0xffffffff


	//   ....[26]....
        /*055c*/ 	.word	0xffffffff


	//   ....[27]....
        /*0560*/ 	.word	0xffffffff


	//   ....[28]....
        /*0564*/ 	.word	0xffffffff


	//   ....[29]....
        /*0568*/ 	.word	0xffffffff


	//   ....[30]....
        /*056c*/ 	.word	0xffffffff


	//   ....[31]....
        /*0570*/ 	.word	0xffffffff


	//   ....[32]....
        /*0574*/ 	.word	0xffffffff


	//   ....[33]....
        /*0578*/ 	.word	0xffffffff


	//   ....[34]....
        /*057c*/ 	.word	0xffffffff


	//   ....[35]....
        /*0580*/ 	.word	0xffffffff


	//   ....[36]....
        /*0584*/ 	.word	0xffffffff


	//   ....[37]....
        /*0588*/ 	.word	0xffffffff


	//   ....[38]....
        /*058c*/ 	.word	0xffffffff


	//   ....[39]....
        /*0590*/ 	.word	0xffffffff


	//   ....[40]....
        /*0594*/ 	.word	0xffffffff


	//   ....[41]....
        /*0598*/ 	.word	0xffffffff


	//   ....[42]....
        /*059c*/ 	.word	0xffffffff


	//   ....[43]....
        /*05a0*/ 	.word	0xffffffff


	//   ....[44]....
        /*05a4*/ 	.word	0xffffffff


	//   ....[45]....
        /*05a8*/ 	.word	0xffffffff


	//   ....[46]....
        /*05ac*/ 	.word	0xffffffff


	//   ....[47]....
        /*05b0*/ 	.word	0xffffffff


	//   ....[48]....
        /*05b4*/ 	.word	0xffffffff


	//   ....[49]....
        /*05b8*/ 	.word	0xffffffff


	//   ....[50]....
        /*05bc*/ 	.word	0xffffffff


	//   ....[51]....
        /*05c0*/ 	.word	0xffffffff


	//   ....[52]....
        /*05c4*/ 	.word	0xffffffff


	//   ....[53]....
        /*05c8*/ 	.word	0xffffffff


	//   ....[54]....
        /*05cc*/ 	.word	0xffffffff


	//   ....[55]....
        /*05d0*/ 	.word	0xffffffff


	//   ....[56]....
        /*05d4*/ 	.word	0xffffffff


	//   ....[57]....
        /*05d8*/ 	.word	0xffffffff


	//   ....[58]....
        /*05dc*/ 	.word	0xffffffff


	//   ....[59]....
        /*05e0*/ 	.word	0xffffffff


	//   ....[60]....
        /*05e4*/ 	.word	0xffffffff


	//   ....[61]....
        /*05e8*/ 	.word	0xffffffff


	//   ....[62]....
        /*05ec*/ 	.word	0xffffffff


	//   ....[63]....
        /*05f0*/ 	.word	0xffffffff


	//   ....[64]....
        /*05f4*/ 	.word	0xffffffff


	//   ....[65]....
        /*05f8*/ 	.word	0xffffffff


	//   ....[66]....
        /*05fc*/ 	.word	0xffffffff


	//   ....[67]....
        /*0600*/ 	.word	0xffffffff


	//   ....[68]....
        /*0604*/ 	.word	0xffffffff


	//   ....[69]....
        /*0608*/ 	.word	0xffffffff


	//   ....[70]....
        /*060c*/ 	.word	0xffffffff


	//   ....[71]....
        /*0610*/ 	.word	0xffffffff


	//   ....[72]....
        /*0614*/ 	.word	0xffffffff


	//   ....[73]....
        /*0618*/ 	.word	0xffffffff


	//   ....[74]....
        /*061c*/ 	.word	0xffffffff


	//   ....[75]....
        /*0620*/ 	.word	0xffffffff


	//   ....[76]....
        /*0624*/ 	.word	0xffffffff


	//   ....[77]....
        /*0628*/ 	.word	0xffffffff


	//   ....[78]....
        /*062c*/ 	.word	0xffffffff


	//   ....[79]....
        /*0630*/ 	.word	0xffffffff


	//   ....[80]....
        /*0634*/ 	.word	0xffffffff


	//   ....[81]....
        /*0638*/ 	.word	0xffffffff


	//   ....[82]....
        /*063c*/ 	.word	0xffffffff


	//   ....[83]....
        /*0640*/ 	.word	0xffffffff


	//   ....[84]....
        /*0644*/ 	.word	0xffffffff


	//   ....[85]....
        /*0648*/ 	.word	0xffffffff


	//   ....[86]....
        /*064c*/ 	.word	0xffffffff


	//   ....[87]....
        /*0650*/ 	.word	0xffffffff


	//   ....[88]....
        /*0654*/ 	.word	0xffffffff


	//   ....[89]....
        /*0658*/ 	.word	0xffffffff


	//   ....[90]....
        /*065c*/ 	.word	0xffffffff


	//   ....[91]....
        /*0660*/ 	.word	0xffffffff


	//   ....[92]....
        /*0664*/ 	.word	0xffffffff


	//   ....[93]....
        /*0668*/ 	.word	0xffffffff


	//   ....[94]....
        /*066c*/ 	.word	0xffffffff


	//   ....[95]....
        /*0670*/ 	.word	0xffffffff


	//   ....[96]....
        /*0674*/ 	.word	0xffffffff


	//   ....[97]....
        /*0678*/ 	.word	0xffffffff


	//   ....[98]....
        /*067c*/ 	.word	0xffffffff


	//   ....[99]....
        /*0680*/ 	.word	0x0500000f


	//   ....[100]....
        /*0684*/ 	.word	0x0500000f


	//   ....[101]....
        /*0688*/ 	.word	0x0500000f


	//   ....[102]....
        /*068c*/ 	.word	0x0500000f


	//   ....[103]....
        /*0690*/ 	.word	0x0500000f


	//   ....[104]....
        /*0694*/ 	.word	0x0500000f


	//   ....[105]....
        /*0698*/ 	.word	0x0500000f


	//   ....[106]....
        /*069c*/ 	.word	0x0500000f


	//   ....[107]....
        /*06a0*/ 	.word	0x0500000f


	//   ....[108]....
        /*06a4*/ 	.word	0x0500000f


	//   ....[109]....
        /*06a8*/ 	.word	0x0500000f


	//   ....[110]....
        /*06ac*/ 	.word	0x0500000f


	//   ....[111]....
        /*06b0*/ 	.word	0x0500000f


	//   ....[112]....
        /*06b4*/ 	.word	0x0500000f


	//   ....[113]....
        /*06b8*/ 	.word	0x0500000f


	//   ....[114]....
        /*06bc*/ 	.word	0x0500000f


	//   ....[115]....
        /*06c0*/ 	.word	0x0500000f


	//   ....[116]....
        /*06c4*/ 	.word	0x0500000f


	//   ....[117]....
        /*06c8*/ 	.word	0x0500000f


	//   ....[118]....
        /*06cc*/ 	.word	0x0500000f


	//   ....[119]....
        /*06d0*/ 	.word	0x0500000f


	//   ....[120]....
        /*06d4*/ 	.word	0x0500000f


	//   ....[121]....
        /*06d8*/ 	.word	0x0500000f


	//   ....[122]....
        /*06dc*/ 	.word	0x0500000f


	//   ....[123]....
        /*06e0*/ 	.word	0x0500000f


	//   ....[124]....
        /*06e4*/ 	.word	0x0500000f


	//   ....[125]....
        /*06e8*/ 	.word	0x0500000f


	//   ....[126]....
        /*06ec*/ 	.word	0x0500000f


	//   ....[127]....
        /*06f0*/ 	.word	0x0500000f


	//   ....[128]....
        /*06f4*/ 	.word	0x0500000f


	//   ....[129]....
        /*06f8*/ 	.word	0x0500000f


	//   ....[130]....
        /*06fc*/ 	.word	0x0500000f


	//   ....[131]....
        /*0700*/ 	.word	0x0500000f


	//   ....[132]....
        /*0704*/ 	.word	0x0500000f


	//   ....[133]....
        /*0708*/ 	.word	0x0500000f


	//----- nvinfo : EIATTR_COOP_GROUP_INSTR_OFFSETS
	.align		4
.L_326:
        /*070c*/ 	.byte	0x04, 0x28
        /*070e*/ 	.short	(.L_328 - .L_327)


	//   ....[0]....
.L_327:
        /*0710*/ 	.word	0x00000060


	//   ....[1]....
        /*0714*/ 	.word	0x00000130


	//   ....[2]....
        /*0718*/ 	.word	0x000001e0


	//   ....[3]....
        /*071c*/ 	.word	0x000003a0


	//   ....[4]....
        /*0720*/ 	.word	0x00000500


	//   ....[5]....
        /*0724*/ 	.word	0x00000620


	//   ....[6]....
        /*0728*/ 	.word	0x00000780


	//   ....[7]....
        /*072c*/ 	.word	0x000014f0


	//   ....[8]....
        /*0730*/ 	.word	0x00002060


	//   ....[9]....
        /*0734*/ 	.word	0x000021a0


	//   ....[10]....
        /*0738*/ 	.word	0x00002b00


	//   ....[11]....
        /*073c*/ 	.word	0x00002b70


	//   ....[12]....
        /*0740*/ 	.word	0x000035f0


	//   ....[13]....
        /*0744*/ 	.word	0x00003660


	//   ....[14]....
        /*0748*/ 	.word	0x00004fa0


	//   ....[15]....
        /*074c*/ 	.word	0x000051d0


	//   ....[16]....
        /*0750*/ 	.word	0x000059f0


	//   ....[17]....
        /*0754*/ 	.word	0x00005af0


	//   ....[18]....
        /*0758*/ 	.word	0x00006380


	//   ....[19]....
        /*075c*/ 	.word	0x000063d0


	//   ....[20]....
        /*0760*/ 	.word	0x00008700


	//   ....[21]....
        /*0764*/ 	.word	0x00008740


	//   ....[22]....
        /*0768*/ 	.word	0x000089a0


	//   ....[23]....
        /*076c*/ 	.word	0x00008a40


	//   ....[24]....
        /*0770*/ 	.word	0x00009d70


	//   ....[25]....
        /*0774*/ 	.word	0x00009da0


	//   ....[26]....
        /*0778*/ 	.word	0x00009e90


	//   ....[27]....
        /*077c*/ 	.word	0x00009eb0


	//   ....[28]....
        /*0780*/ 	.word	0x0000b100


	//   ....[29]....
        /*0784*/ 	.word	0x0000b140


	//   ....[30]....
        /*0788*/ 	.word	0x0000b180


	//   ....[31]....
        /*078c*/ 	.word	0x0000b1c0


	//   ....[32]....
        /*0790*/ 	.word	0x0000b720


	//   ....[33]....
        /*0794*/ 	.word	0x0000b760


	//   ....[34]....
        /*0798*/ 	.word	0x0000b820


	//   ....[35]....
        /*079c*/ 	.word	0x0000b840


	//   ....[36]....
        /*07a0*/ 	.word	0x0000b900


	//   ....[37]....
        /*07a4*/ 	.word	0x0000b920


	//   ....[38]....
        /*07a8*/ 	.word	0x0000b9f0


	//   ....[39]....
        /*07ac*/ 	.word	0x0000ba10


	//   ....[40]....
        /*07b0*/ 	.word	0x0000c210


	//   ....[41]....
        /*07b4*/ 	.word	0x0000c230


	//   ....[42]....
        /*07b8*/ 	.word	0x0000c2f0


	//   ....[43]....
        /*07bc*/ 	.word	0x0000c310


	//   ....[44]....
        /*07c0*/ 	.word	0x0000c3d0


	//   ....[45]....
        /*07c4*/ 	.word	0x0000c3f0


	//   ....[46]....
        /*07c8*/ 	.word	0x0000c4c0


	//   ....[47]....
        /*07cc*/ 	.word	0x0000c4e0


	//   ....[48]....
        /*07d0*/ 	.word	0x0000c620


	//   ....[49]....
        /*07d4*/ 	.word	0x0000c7f0


	//   ....[50]....
        /*07d8*/ 	.word	0x0000c820


	//   ....[51]....
        /*07dc*/ 	.word	0x0000c850


	//   ....[52]....
        /*07e0*/ 	.word	0x0000c880


	//   ....[53]....
        /*07e4*/ 	.word	0x0000c8b0


	//   ....[54]....
        /*07e8*/ 	.word	0x0000c8e0


	//   ....[55]....
        /*07ec*/ 	.word	0x0000ca50


	//   ....[56]....
        /*07f0*/ 	.word	0x0000ca80


	//   ....[57]....
        /*07f4*/ 	.word	0x0000cab0


	//   ....[58]....
        /*07f8*/ 	.word	0x0000cae0


	//   ....[59]....
        /*07fc*/ 	.word	0x0000cb10


	//   ....[60]....
        /*0800*/ 	.word	0x0000cb40


	//   ....[61]....
        /*0804*/ 	.word	0x0000cbe0


	//   ....[62]....
        /*0808*/ 	.word	0x0000cc40


	//   ....[63]....
        /*080c*/ 	.word	0x0000ccd0


	//   ....[64]....
        /*0810*/ 	.word	0x0000df50


	//   ....[65]....
        /*0814*/ 	.word	0x0000eb30


	//   ....[66]....
        /*0818*/ 	.word	0x0000eb40


	//   ....[67]....
        /*081c*/ 	.word	0x0000eb50


	//   ....[68]....
        /*0820*/ 	.word	0x0000ebc0


	//   ....[69]....
        /*0824*/ 	.word	0x0000ecc0


	//   ....[70]....
        /*0828*/ 	.word	0x0000ece0


	//   ....[71]....
        /*082c*/ 	.word	0x0000ed70


	//   ....[72]....
        /*0830*/ 	.word	0x0000ed90


	//   ....[73]....
        /*0834*/ 	.word	0x0000ee20


	//   ....[74]....
        /*0838*/ 	.word	0x0000ee40


	//   ....[75]....
        /*083c*/ 	.word	0x0000eed0


	//   ....[76]....
        /*0840*/ 	.word	0x0000eef0


	//   ....[77]....
        /*0844*/ 	.word	0x0000ef80


	//   ....[78]....
        /*0848*/ 	.word	0x0000efa0


	//   ....[79]....
        /*084c*/ 	.word	0x0000efb0


	//   ....[80]....
        /*0850*/ 	.word	0x0000efc0


	//   ....[81]....
        /*0854*/ 	.word	0x00011940


	//   ....[82]....
        /*0858*/ 	.word	0x000119a0


	//   ....[83]....
        /*085c*/ 	.word	0x000119d0


	//   ....[84]....
        /*0860*/ 	.word	0x000119e0


	//   ....[85]....
        /*0864*/ 	.word	0x00011a10


	//   ....[86]....
        /*0868*/ 	.word	0x00011a40


	//   ....[87]....
        /*086c*/ 	.word	0x00011a70


	//   ....[88]....
        /*0870*/ 	.word	0x00011aa0


	//   ....[89]....
        /*0874*/ 	.word	0x00011c20


	//   ....[90]....
        /*0878*/ 	.word	0x00011c50


	//   ....[91]....
        /*087c*/ 	.word	0x00011c80


	//   ....[92]....
        /*0880*/ 	.word	0x00011cb0


	//   ....[93]....
        /*0884*/ 	.word	0x00011ce0


	//   ....[94]....
        /*0888*/ 	.word	0x00011d10


	//   ....[95]....
        /*088c*/ 	.word	0x00011dd0


	//   ....[96]....
        /*0890*/ 	.word	0x00011df0


	//   ....[97]....
        /*0894*/ 	.word	0x00011e60


	//   ....[98]....
        /*0898*/ 	.word	0x00012520


	//   ....[99]....
        /*089c*/ 	.word	0x00012af0


	//   ....[100]....
        /*08a0*/ 	.word	0x00012c70


	//   ....[101]....
        /*08a4*/ 	.word	0x00012cd0


	//   ....[102]....
        /*08a8*/ 	.word	0x00012d60


	//   ....[103]....
        /*08ac*/ 	.word	0x00012e00


	//   ....[104]....
        /*08b0*/ 	.word	0x00012ed0


	//   ....[105]....
        /*08b4*/ 	.word	0x00012ff0


	//   ....[106]....
        /*08b8*/ 	.word	0x00013050


	//   ....[107]....
        /*08bc*/ 	.word	0x00013160


	//   ....[108]....
        /*08c0*/ 	.word	0x000131c0


	//   ....[109]....
        /*08c4*/ 	.word	0x000132d0


	//   ....[110]....
        /*08c8*/ 	.word	0x00013330


	//   ....[111]....
        /*08cc*/ 	.word	0x00013440


	//   ....[112]....
        /*08d0*/ 	.word	0x000134a0


	//   ....[113]....
        /*08d4*/ 	.word	0x000135a0


	//   ....[114]....
        /*08d8*/ 	.word	0x00013600


	//   ....[115]....
        /*08dc*/ 	.word	0x000136a0


	//   ....[116]....
        /*08e0*/ 	.word	0x00013a20


	//   ....[117]....
        /*08e4*/ 	.word	0x00013ac0


	//   ....[118]....
        /*08e8*/ 	.word	0x00013be0


	//   ....[119]....
        /*08ec*/ 	.word	0x00013c50


	//   ....[120]....
        /*08f0*/ 	.word	0x00013cc0


	//   ....[121]....
        /*08f4*/ 	.word	0x00013d30


	//   ....[122]....
        /*08f8*/ 	.word	0x00013da0


	//   ....[123]....
        /*08fc*/ 	.word	0x00013e20


	//   ....[124]....
        /*0900*/ 	.word	0x00013eb0


	//   ....[125]....
        /*0904*/ 	.word	0x00013f50


	//   ....[126]....
        /*0908*/ 	.word	0x00013fc0


	//   ....[127]....
        /*090c*/ 	.word	0x00014030


	//   ....[128]....
        /*0910*/ 	.word	0x000140a0


	//   ....[129]....
        /*0914*/ 	.word	0x00014120


	//   ....[130]....
        /*0918*/ 	.word	0x00014190


	//   ....[131]....
        /*091c*/ 	.word	0x00014230


	//   ....[132]....
        /*0920*/ 	.word	0x000142c0


	//   ....[133]....
        /*0924*/ 	.word	0x000143f0


	//----- nvinfo : EIATTR_REG_RECONFIG
	.align		4
.L_328:
        /*0928*/ 	.byte	0x01, 0x54
	.zero		2


	//----- nvinfo : EIATTR_SYSCALL_OFFSETS
	.align		4
        /*092c*/ 	.byte	0x04, 0x46
        /*092e*/ 	.short	(.L_330 - .L_329)


	//   ....[0]....
.L_329:
        /*0930*/ 	.word	0x000016d0


	//   ....[1]....
        /*0934*/ 	.word	0x0000db50


	//   ....[2]....
        /*0938*/ 	.word	0x0000dcb0


	//   ....[3]....
        /*093c*/ 	.word	0x0000ddb0


	//   ....[4]....
        /*0940*/ 	.word	0x0000e730


	//----- nvinfo : EIATTR_MBARRIER_INSTR_OFFSETS
	.align		4
.L_330:
        /*0944*/ 	.byte	0x04, 0x39
        /*0946*/ 	.short	(.L_332 - .L_331)


	//   ....[0]....
.L_331:
        /*0948*/ 	.word	0x00000250
        /*094c*/ 	.word	0x000000ff
        /*0950*/ 	.word	0x00028800
        /*0954*/ 	.short	0x0100
        /*0956*/ 	.byte	0x08
	.zero		1


	//   ....[1]....
        /*0958*/ 	.word	0x00000260
        /*095c*/ 	.word	0x000000ff
        /*0960*/ 	.word	0x00028820
        /*0964*/ 	.short	0x0100
        /*0966*/ 	.byte	0x08
	.zero		1


	//   ....[2]....
        /*0968*/ 	.word	0x00000350
        /*096c*/ 	.word	0x000000ff
        /*0970*/ 	.word	0x00028830
        /*0974*/ 	.short	0x0100
        /*0976*/ 	.byte	0x08
	.zero		1


	//   ....[3]....
        /*0978*/ 	.word	0x00000360
        /*097c*/ 	.word	0x000000ff
        /*0980*/ 	.word	0x00028840
        /*0984*/ 	.short	0x0100
        /*0986*/ 	.byte	0x08
	.zero		1


	//   ....[4]....
        /*0988*/ 	.word	0x00000370
        /*098c*/ 	.word	0x000000ff
        /*0990*/ 	.word	0x00028838
        /*0994*/ 	.short	0x0100
        /*0996*/ 	.byte	0x08
	.zero		1


	//   ....[5]....
        /*0998*/ 	.word	0x00000380
        /*099c*/ 	.word	0x000000ff
        /*09a0*/ 	.word	0x00028848
        /*09a4*/ 	.short	0x0100
        /*09a6*/ 	.byte	0x08
	.zero		1


	//   ....[6]....
        /*09a8*/ 	.word	0x000004b0
        /*09ac*/ 	.word	0x000000ff
        /*09b0*/ 	.word	0x00028850
        /*09b4*/ 	.short	0x0100
        /*09b6*/ 	.byte	0x08
	.zero		1


	//   ....[7]....
        /*09b8*/ 	.word	0x000004c0
        /*09bc*/ 	.word	0x000000ff
        /*09c0*/ 	.word	0x00028860
        /*09c4*/ 	.short	0x0100
        /*09c6*/ 	.byte	0x08
	.zero		1


	//   ....[8]....
        /*09c8*/ 	.word	0x000004d0
        /*09cc*/ 	.word	0x000000ff
        /*09d0*/ 	.word	0x00028858
        /*09d4*/ 	.short	0x0100
        /*09d6*/ 	.byte	0x08
	.zero		1


	//   ....[9]....
        /*09d8*/ 	.word	0x000004e0
        /*09dc*/ 	.word	0x000000ff
        /*09e0*/ 	.word	0x00028868
        /*09e4*/ 	.short	0x0100
        /*09e6*/ 	.byte	0x08
	.zero		1


	//   ....[10]....
        /*09e8*/ 	.word	0x000005d0
        /*09ec*/ 	.word	0x000000ff
        /*09f0*/ 	.word	0x00028870
        /*09f4*/ 	.short	0x0100
        /*09f6*/ 	.byte	0x06
	.zero		1


	//   ....[11]....
        /*09f8*/ 	.word	0x000005e0
        /*09fc*/ 	.word	0x000000ff
        /*0a00*/ 	.word	0x00028880
        /*0a04*/ 	.short	0x0100
        /*0a06*/ 	.byte	0x06
	.zero		1


	//   ....[12]....
        /*0a08*/ 	.word	0x000005f0
        /*0a0c*/ 	.word	0x000000ff
        /*0a10*/ 	.word	0x00028878
        /*0a14*/ 	.short	0x0100
        /*0a16*/ 	.byte	0x06
	.zero		1


	//   ....[13]....
        /*0a18*/ 	.word	0x00000600
        /*0a1c*/ 	.word	0x000000ff
        /*0a20*/ 	.word	0x00028888
        /*0a24*/ 	.short	0x0100
        /*0a26*/ 	.byte	0x06
	.zero		1


	//   ....[14]....
        /*0a28*/ 	.word	0x00000730
        /*0a2c*/ 	.word	0x000000ff
        /*0a30*/ 	.word	0x00028890
        /*0a34*/ 	.short	0x0100
        /*0a36*/ 	.byte	0x08
	.zero		1


	//   ....[15]....
        /*0a38*/ 	.word	0x00000740
        /*0a3c*/ 	.word	0x000000ff
        /*0a40*/ 	.word	0x000288a0
        /*0a44*/ 	.short	0x0100
        /*0a46*/ 	.byte	0x08
	.zero		1


	//   ....[16]....
        /*0a48*/ 	.word	0x00000750
        /*0a4c*/ 	.word	0x000000ff
        /*0a50*/ 	.word	0x00028898
        /*0a54*/ 	.short	0x0100
        /*0a56*/ 	.byte	0x08
	.zero		1


	//   ....[17]....
        /*0a58*/ 	.word	0x00000760
        /*0a5c*/ 	.word	0x000000ff
        /*0a60*/ 	.word	0x000288a8
        /*0a64*/ 	.short	0x0100
        /*0a66*/ 	.byte	0x08
	.zero		1


	//   ....[18]....
        /*0a68*/ 	.word	0x00000890
        /*0a6c*/ 	.word	0x000000ff
        /*0a70*/ 	.word	0x000288b0
        /*0a74*/ 	.short	0x0100
        /*0a76*/ 	.byte	0x08
	.zero		1


	//   ....[19]....
        /*0a78*/ 	.word	0x000008a0
        /*0a7c*/ 	.word	0x000000ff
        /*0a80*/ 	.word	0x000288c0
        /*0a84*/ 	.short	0x0100
        /*0a86*/ 	.byte	0x08
	.zero		1


	//   ....[20]....
        /*0a88*/ 	.word	0x000008b0
        /*0a8c*/ 	.word	0x000000ff
        /*0a90*/ 	.word	0x000288b8
        /*0a94*/ 	.short	0x0100
        /*0a96*/ 	.byte	0x08
	.zero		1


	//   ....[21]....
        /*0a98*/ 	.word	0x000008c0
        /*0a9c*/ 	.word	0x000000ff
        /*0aa0*/ 	.word	0x000288c8
        /*0aa4*/ 	.short	0x0100
        /*0aa6*/ 	.byte	0x08
	.zero		1


	//   ....[22]....
        /*0aa8*/ 	.word	0x00001730
        /*0aac*/ 	.word	0x000000ff
        /*0ab0*/ 	.word	0x00028800
        /*0ab4*/ 	.short	0x010a
        /*0ab6*/ 	.byte	0x26
	.zero		1


	//   ....[23]....
        /*0ab8*/ 	.word	0x000017b0
        /*0abc*/ 	.word	0x00000000
        /*0ac0*/ 	.word	0x00028830
        /*0ac4*/ 	.short	0x010a
        /*0ac6*/ 	.byte	0x3f
	.zero		1


	//   ....[24]....
        /*0ac8*/ 	.word	0x00001810
        /*0acc*/ 	.word	0x00000000
        /*0ad0*/ 	.word	0x00028830
        /*0ad4*/ 	.short	0x010a
        /*0ad6*/ 	.byte	0x3f
	.zero		1


	//   ....[25]....
        /*0ad8*/ 	.word	0x000024b0
        /*0adc*/ 	.word	0x00000000
        /*0ae0*/ 	.word	0x00000000
        /*0ae4*/ 	.short	0x0101
        /*0ae6*/ 	.byte	0x3f
	.zero		1


	//   ....[26]....
        /*0ae8*/ 	.word	0x00004420
        /*0aec*/ 	.word	0x000000ff
        /*0af0*/ 	.word	0x00028830
        /*0af4*/ 	.short	0x010a
        /*0af6*/ 	.byte	0x06
	.zero		1


	//   ....[27]....
        /*0af8*/ 	.word	0x00004460
        /*0afc*/ 	.word	0x000000ff
        /*0b00*/ 	.word	0x00028830
        /*0b04*/ 	.short	0x010a
        /*0b06*/ 	.byte	0x06
	.zero		1


	//   ....[28]....
        /*0b08*/ 	.word	0x000047a0
        /*0b0c*/ 	.word	0x000000ff
        /*0b10*/ 	.word	0x00028850
        /*0b14*/ 	.short	0x010a
        /*0b16*/ 	.byte	0x06
	.zero		1


	//   ....[29]....
        /*0b18*/ 	.word	0x000047e0
        /*0b1c*/ 	.word	0x000000ff
        /*0b20*/ 	.word	0x00028850
        /*0b24*/ 	.short	0x010a
        /*0b26*/ 	.byte	0x06
	.zero		1


	//   ....[30]....
        /*0b28*/ 	.word	0x000067d0
        /*0b2c*/ 	.word	0x00000034
        /*0b30*/ 	.word	0x00000000
        /*0b34*/ 	.short	0x0101
        /*0b36*/ 	.byte	0x3f
	.zero		1


	//   ....[31]....
        /*0b38*/ 	.word	0x000069b0
        /*0b3c*/ 	.word	0x00000034
        /*0b40*/ 	.word	0x00000000
        /*0b44*/ 	.short	0x0101
        /*0b46*/ 	.byte	0x3f
	.zero		1


	//   ....[32]....
        /*0b48*/ 	.word	0x00007580
        /*0b4c*/ 	.word	0x000000ff
        /*0b50*/ 	.word	0x00028830
        /*0b54*/ 	.short	0x010a
        /*0b56*/ 	.byte	0x06
	.zero		1


	//   ....[33]....
        /*0b58*/ 	.word	0x000075c0
        /*0b5c*/ 	.word	0x000000ff
        /*0b60*/ 	.word	0x00028830
        /*0b64*/ 	.short	0x010a
        /*0b66*/ 	.byte	0x06
	.zero		1


	//   ....[34]....
        /*0b68*/ 	.word	0x00007900
        /*0b6c*/ 	.word	0x000000ff
        /*0b70*/ 	.word	0x00028850
        /*0b74*/ 	.short	0x010a
        /*0b76*/ 	.byte	0x06
	.zero		1


	//   ....[35]....
        /*0b78*/ 	.word	0x00007940
        /*0b7c*/ 	.word	0x000000ff
        /*0b80*/ 	.word	0x00028850
        /*0b84*/ 	.short	0x010a
        /*0b86*/ 	.byte	0x06
	.zero		1


	//   ....[36]....
        /*0b88*/ 	.word	0x00009240
        /*0b8c*/ 	.word	0x0000001f
        /*0b90*/ 	.word	0x00000000
        /*0b94*/ 	.short	0x0101
        /*0b96*/ 	.byte	0x3f
	.zero		1


	//   ....[37]....
        /*0b98*/ 	.word	0x000093f0
        /*0b9c*/ 	.word	0x00000021
        /*0ba0*/ 	.word	0x00000000
        /*0ba4*/ 	.short	0x0101
        /*0ba6*/ 	.byte	0x3f
	.zero		1


	//   ....[38]....
        /*0ba8*/ 	.word	0x00009ce0
        /*0bac*/ 	.word	0x000000ff
        /*0bb0*/ 	.word	0x00028850
        /*0bb4*/ 	.short	0x010a
        /*0bb6*/ 	.byte	0x05
	.zero		1


	//   ....[39]....
        /*0bb8*/ 	.word	0x00009d20
        /*0bbc*/ 	.word	0x000000ff
        /*0bc0*/ 	.word	0x00028850
        /*0bc4*/ 	.short	0x010a
        /*0bc6*/ 	.byte	0x05
	.zero		1


	//   ....[40]....
        /*0bc8*/ 	.word	0x0000a240
        /*0bcc*/ 	.word	0x00000004
        /*0bd0*/ 	.word	0x00000000
        /*0bd4*/ 	.short	0x0101
        /*0bd6*/ 	.byte	0x3f
	.zero		1


	//   ....[41]....
        /*0bd8*/ 	.word	0x0000b750
        /*0bdc*/ 	.word	0x00000014
        /*0be0*/ 	.word	0x00000000
        /*0be4*/ 	.short	0x0101
        /*0be6*/ 	.byte	0x3f
	.zero		1


	//   ....[42]....
        /*0be8*/ 	.word	0x0000e1e0
        /*0bec*/ 	.word	0x00000000
        /*0bf0*/ 	.word	0x00028840
        /*0bf4*/ 	.short	0x010a
        /*0bf6*/ 	.byte	0x3f
	.zero		1


	//   ....[43]....
        /*0bf8*/ 	.word	0x0000f120
        /*0bfc*/ 	.word	0x00000008
        /*0c00*/ 	.word	0x00028800
        /*0c04*/ 	.short	0x0107
        /*0c06*/ 	.byte	0x3f
	.zero		1


	//   ....[44]....
        /*0c08*/ 	.word	0x0000f230
        /*0c0c*/ 	.word	0x00000002
        /*0c10*/ 	.word	0x00028800
        /*0c14*/ 	.short	0x0101
        /*0c16*/ 	.byte	0x3f
	.zero		1


	//   ....[45]....
        /*0c18*/ 	.word	0x0000f250
        /*0c1c*/ 	.word	0x00000002
        /*0c20*/ 	.word	0x00028820
        /*0c24*/ 	.short	0x010a
        /*0c26*/ 	.byte	0x3f
	.zero		1


	//   ....[46]....
        /*0c28*/ 	.word	0x0000f5b0
        /*0c2c*/ 	.word	0x00000002
        /*0c30*/ 	.word	0x00028840
        /*0c34*/ 	.short	0x010a
        /*0c36*/ 	.byte	0x3f
	.zero		1


	//   ....[47]....
        /*0c38*/ 	.word	0x0000f970
        /*0c3c*/ 	.word	0x00000002
        /*0c40*/ 	.word	0x00000060
        /*0c44*/ 	.short	0x010a
        /*0c46*/ 	.byte	0x3f
	.zero		1


	//   ....[48]....
        /*0c48*/ 	.word	0x00010040
        /*0c4c*/ 	.word	0x00000003
        /*0c50*/ 	.word	0x00028840
        /*0c54*/ 	.short	0x010a
        /*0c56*/ 	.byte	0x3f
	.zero		1


	//   ....[49]....
        /*0c58*/ 	.word	0x00010400
        /*0c5c*/ 	.word	0x00000002
        /*0c60*/ 	.word	0x00000060
        /*0c64*/ 	.short	0x010a
        /*0c66*/ 	.byte	0x3f
	.zero		1


	//   ....[50]....
        /*0c68*/ 	.word	0x00010a20
        /*0c6c*/ 	.word	0x00000002
        /*0c70*/ 	.word	0x00028840
        /*0c74*/ 	.short	0x010a
        /*0c76*/ 	.byte	0x3f
	.zero		1


	//   ....[51]....
        /*0c78*/ 	.word	0x00010de0
        /*0c7c*/ 	.word	0x00000002
        /*0c80*/ 	.word	0x00000060
        /*0c84*/ 	.short	0x010a
        /*0c86*/ 	.byte	0x3f
	.zero		1


	//   ....[52]....
        /*0c88*/ 	.word	0x00011390
        /*0c8c*/ 	.word	0x00000000
        /*0c90*/ 	.word	0x00028860
        /*0c94*/ 	.short	0x010a
        /*0c96*/ 	.byte	0x3f
	.zero		1


	//   ....[53]....
        /*0c98*/ 	.word	0x000124a0
        /*0c9c*/ 	.word	0x00000000
        /*0ca0*/ 	.word	0x00028820
        /*0ca4*/ 	.short	0x010a
        /*0ca6*/ 	.byte	0x3f
	.zero		1


	//   ....[54]....
        /*0ca8*/ 	.word	0x00012660
        /*0cac*/ 	.word	0x00000006
        /*0cb0*/ 	.word	0x00000000
        /*0cb4*/ 	.short	0x010a
        /*0cb6*/ 	.byte	0x3f
	.zero		1


	//   ....[55]....
        /*0cb8*/ 	.word	0x000126d0
        /*0cbc*/ 	.word	0x00000007
        /*0cc0*/ 	.word	0x00000000
        /*0cc4*/ 	.short	0x010a
        /*0cc6*/ 	.byte	0x3f
	.zero		1


	//   ....[56]....
        /*0cc8*/ 	.word	0x00012740
        /*0ccc*/ 	.word	0x00000004
        /*0cd0*/ 	.word	0x00000000
        /*0cd4*/ 	.short	0x010a
        /*0cd6*/ 	.byte	0x3f
	.zero		1


	//   ....[57]....
        /*0cd8*/ 	.word	0x00012770
        /*0cdc*/ 	.word	0x00000003
        /*0ce0*/ 	.word	0x00000000
        /*0ce4*/ 	.short	0x010a
        /*0ce6*/ 	.byte	0x3f
	.zero		1


	//   ....[58]....
        /*0ce8*/ 	.word	0x000127e0
        /*0cec*/ 	.word	0x00000003
        /*0cf0*/ 	.word	0x00028800
        /*0cf4*/ 	.short	0x010a
        /*0cf6*/ 	.byte	0x3f
	.zero		1


	//   ....[59]....
        /*0cf8*/ 	.word	0x00012830
        /*0cfc*/ 	.word	0x00000000
        /*0d00*/ 	.word	0x00028830
        /*0d04*/ 	.short	0x010a
        /*0d06*/ 	.byte	0x3f
	.zero		1


	//   ....[60]....
        /*0d08*/ 	.word	0x00012890
        /*0d0c*/ 	.word	0x00000009
        /*0d10*/ 	.word	0x00028830
        /*0d14*/ 	.short	0x010a
        /*0d16*/ 	.byte	0x3f
	.zero		1


	//   ....[61]....
        /*0d18*/ 	.word	0x000128f0
        /*0d1c*/ 	.word	0x00000009
        /*0d20*/ 	.word	0x00028850
        /*0d24*/ 	.short	0x010a
        /*0d26*/ 	.byte	0x3f
	.zero		1


	//   ....[62]....
        /*0d28*/ 	.word	0x00012950
        /*0d2c*/ 	.word	0x00000008
        /*0d30*/ 	.word	0x00028830
        /*0d34*/ 	.short	0x010a
        /*0d36*/ 	.byte	0x3f
	.zero		1


	//   ....[63]....
        /*0d38*/ 	.word	0x000129b0
        /*0d3c*/ 	.word	0x00000008
        /*0d40*/ 	.word	0x00028850
        /*0d44*/ 	.short	0x010a
        /*0d46*/ 	.byte	0x3f
	.zero		1


	//   ....[64]....
        /*0d48*/ 	.word	0x00012a10
        /*0d4c*/ 	.word	0x00000005
        /*0d50*/ 	.word	0x00028850
        /*0d54*/ 	.short	0x010a
        /*0d56*/ 	.byte	0x3f
	.zero		1


	//   ....[65]....
        /*0d58*/ 	.word	0x00012bb0
        /*0d5c*/ 	.word	0x00000000
        /*0d60*/ 	.word	0x00028840
        /*0d64*/ 	.short	0x010a
        /*0d66*/ 	.byte	0x3f
	.zero		1


	//   ....[66]....
        /*0d68*/ 	.word	0x00013740
        /*0d6c*/ 	.word	0x00000002
        /*0d70*/ 	.word	0x00028820
        /*0d74*/ 	.short	0x010a
        /*0d76*/ 	.byte	0x3f
	.zero		1


	//   ....[67]....
        /*0d78*/ 	.word	0x00013790
        /*0d7c*/ 	.word	0x00000002
        /*0d80*/ 	.word	0x00028840
        /*0d84*/ 	.short	0x010a
        /*0d86*/ 	.byte	0x3f
	.zero		1


	//   ....[68]....
        /*0d88*/ 	.word	0x000137e0
        /*0d8c*/ 	.word	0x00000002
        /*0d90*/ 	.word	0x00000060
        /*0d94*/ 	.short	0x010a
        /*0d96*/ 	.byte	0x3f
	.zero		1


	//   ....[69]....
        /*0d98*/ 	.word	0x00013830
        /*0d9c*/ 	.word	0x00000003
        /*0da0*/ 	.word	0x00028840
        /*0da4*/ 	.short	0x010a
        /*0da6*/ 	.byte	0x3f
	.zero		1


	//   ....[70]....
        /*0da8*/ 	.word	0x00013880
        /*0dac*/ 	.word	0x00000002
        /*0db0*/ 	.word	0x00000060
        /*0db4*/ 	.short	0x010a
        /*0db6*/ 	.byte	0x3f
	.zero		1


	//   ....[71]....
        /*0db8*/ 	.word	0x000138d0
        /*0dbc*/ 	.word	0x00000002
        /*0dc0*/ 	.word	0x00028840
        /*0dc4*/ 	.short	0x010a
        /*0dc6*/ 	.byte	0x3f
	.zero		1


	//   ....[72]....
        /*0dc8*/ 	.word	0x00013920
        /*0dcc*/ 	.word	0x00000002
        /*0dd0*/ 	.word	0x00000060
        /*0dd4*/ 	.short	0x010a
        /*0dd6*/ 	.byte	0x3f
	.zero		1


	//   ....[73]....
        /*0dd8*/ 	.word	0x00013970
        /*0ddc*/ 	.word	0x00000000
        /*0de0*/ 	.word	0x00028860
        /*0de4*/ 	.short	0x010a
        /*0de6*/ 	.byte	0x3f
	.zero		1


	//   ....[74]....
        /*0de8*/ 	.word	0x00014310
        /*0dec*/ 	.word	0x00000000
        /*0df0*/ 	.word	0x00028820
        /*0df4*/ 	.short	0x010a
        /*0df6*/ 	.byte	0x3f
	.zero		1


	//   ....[75]....
        /*0df8*/ 	.word	0x000144b0
        /*0dfc*/ 	.word	0x00000006
        /*0e00*/ 	.word	0x00000000
        /*0e04*/ 	.short	0x010a
        /*0e06*/ 	.byte	0x3f
	.zero		1


	//   ....[76]....
        /*0e08*/ 	.word	0x00014500
        /*0e0c*/ 	.word	0x00000007
        /*0e10*/ 	.word	0x00000000
        /*0e14*/ 	.short	0x010a
        /*0e16*/ 	.byte	0x3f
	.zero		1


	//   ....[77]....
        /*0e18*/ 	.word	0x00014550
        /*0e1c*/ 	.word	0x00000004
        /*0e20*/ 	.word	0x00000000
        /*0e24*/ 	.short	0x010a
        /*0e26*/ 	.byte	0x3f
	.zero		1


	//----- nvinfo : EIATTR_NUM_MBARRIERS
	.align		4
.L_332:
        /*0e28*/ 	.byte	0x03, 0x38
        /*0e2a*/ 	.short	0x0016


	//----- nvinfo : EIATTR_EXIT_INSTR_OFFSETS
	.align		4
        /*0e2c*/ 	.byte	0x04, 0x1c
        /*0e2e*/ 	.short	(.L_334 - .L_333)


	//   ....[0]....
.L_333:
        /*0e30*/ 	.word	0x00000a70


	//   ....[1]....
        /*0e34*/ 	.word	0x0000c5d0


	//   ....[2]....
        /*0e38*/ 	.word	0x000127c0


	//----- nvinfo : EIATTR_MAX_THREADS
	.align		4
.L_334:
        /*0e3c*/ 	.byte	0x04, 0x05
        /*0e3e*/ 	.short	(.L_336 - .L_335)
.L_335:
        /*0e40*/ 	.word	0x00000180
        /*0e44*/ 	.word	0x00000001
        /*0e48*/ 	.word	0x00000001


	//----- nvinfo : EIATTR_CRS_STACK_SIZE
	.align		4
.L_336:
        /*0e4c*/ 	.byte	0x04, 0x1e
        /*0e4e*/ 	.short	(.L_338 - .L_337)
.L_337:
        /*0e50*/ 	.word	0x00000000


	//----- nvinfo : EIATTR_CBANK_PARAM_SIZE
	.align		4
.L_338:
        /*0e54*/ 	.byte	0x03, 0x19
        /*0e56*/ 	.short	0x0af0


	//----- nvinfo : EIATTR_PARAM_CBANK
	.align		4
        /*0e58*/ 	.byte	0x04, 0x0a
        /*0e5a*/ 	.short	(.L_340 - .L_339)
	.align		4
.L_339:
        /*0e5c*/ 	.word	index@(.nv.constant0._ZN7cutlass13device_kernelIN5flash11enable_sm90INS1_16FlashAttnFwdSm90INS1_25CollectiveMainloopFwdSm90ILi2EN4cute5tupleIJNS5_1CILi1EEES8_S8_EEENS6_IJNS7_ILi128EEESA_SA_EEELi128ENS_6half_tEfNS_4arch4Sm90ELb1ELb0ELb1ELb1ELb0ELb0ELb0ELb1ELb1ELb1ELb0ELb0EEENS1_21CollectiveEpilogueFwdISB_S9_SC_SE_Li256ELb1ELb1ELb0ELb0EEENS1_36VarlenDynamicPersistentTileSchedulerILi128ELi128ELi256ELi128ELb0ELb1ELb1ELb1ELb1ELb1EEEEEEEEEvNT_6ParamsE)
        /*0e60*/ 	.short	0x0210
        /*0e62*/ 	.short	0x0af0


	//----- nvinfo : EIATTR_SW_WAR
	.align		4
.L_340:
        /*0e64*/ 	.byte	0x04, 0x36
        /*0e66*/ 	.short	(.L_342 - .L_341)
.L_341:
        /*0e68*/ 	.word	0x00000008
.L_342:


//--------------------- .nv.info._ZN7cutlass13device_kernelIN5flash11enable_sm90INS1_16FlashAttnFwdSm90INS1_25CollectiveMainloopFwdSm90ILi2EN4cute5tupleIJNS5_1CILi1EEES8_S8_EEENS6_IJNS7_ILi128EEESA_SA_EEELi128ENS_6half_tEfNS_4arch4Sm90ELb1ELb0ELb1ELb1ELb0ELb1ELb0ELb1ELb1ELb1ELb0ELb0EEENS1_21CollectiveEpilogueFwdISB_S9_SC_SE_Li256ELb1ELb1ELb0ELb0EEENS1_36VarlenDynamicPersistentTileSchedulerILi128ELi128ELi256ELi128ELb0ELb1ELb1ELb1ELb1ELb1EEEEEEEEEvNT_6ParamsE --------------------------
	.section	.nv.info._ZN7cutlass13device_kernelIN5flash11enable_sm90INS1_16FlashAttnFwdSm90INS1_25CollectiveMainloopFwdSm90ILi2EN4cute5tupleIJNS5_1CILi1EEES8_S8_EEENS6_IJNS7_ILi128EEESA_SA_EEELi128ENS_6half_tEfNS_4arch4Sm90ELb1ELb0ELb1ELb1ELb0ELb1ELb0ELb1ELb1ELb1ELb0ELb0EEENS1_21CollectiveEpilogueFwdISB_S9_SC_SE_Li256ELb1ELb1ELb0ELb0EEENS1_36VarlenDynamicPersistentTileSchedulerILi128ELi128ELi256ELi128ELb0ELb1ELb1ELb1ELb1ELb1EEEEEEEEEvNT_6ParamsE,"",@"SHT_CUDA_INFO"
	.sectionflags	@""
	.align	4


	//----- nvinfo : EIATTR_CUDA_API_VERSION
	.align		4
        /*0000*/ 	.byte	0x04, 0x37
        /*0002*/ 	.short	(.L_344 - .L_343)
.L_343:
        /*0004*/ 	.word	0x00000082


	//----- nvinfo : EIATTR_KPARAM_INFO
	.align		4
.L_344:
        /*0008*/ 	.byte	0x04, 0x17
        /*000a*/ 	.short	(.L_346 - .L_345)
.L_345:
        /*000c*/ 	.word	0x00000000
        /*0010*/ 	.short	0x0000
        /*0012*/ 	.short	0x0070
        /*0014*/ 	.byte	0x00, 0xf0, 0x01, 0x2a


	//----- nvinfo : EIATTR_SPARSE_MMA_MASK
	.align		4
.L_346:
        /*0018*/ 	.byte	0x03, 0x50
        /*001a*/ 	.short	0x0000


	//----- nvinfo : EIATTR_MAXREG_COUNT
	.align		4
        /*001c*/ 	.byte	0x03, 0x1b
        /*001e*/ 	.short	0x00a8


	//----- nvinfo : EIATTR_NUM_BARRIERS
	.align		4
        /*0020*/ 	.byte	0x02, 0x4c
        /*0022*/ 	.byte	0x10
	.zero		1


	//----- nvinfo : EIATTR_EXTERNS
	.align		4
        /*0024*/ 	.byte	0x04, 0x0f
        /*0026*/ 	.short	(.L_348 - .L_347)


	//   ....[0]....
	.align		4
.L_347:
        /*0028*/ 	.word	index@(__assertfail)


	//----- nvinfo : EIATTR_ANNOTATIONS
	.align		4
.L_348:
        /*002c*/ 	.byte	0x04, 0x55
        /*002e*/ 	.short	(.L_350 - .L_349)


	//   ....[0]....
.L_349:
        /* <DEDUP_REMOVED lines=88> */


	//----- nvinfo : EIATTR_MERCURY_ISA_VERSION
	.align		4
.L_350:
        /*05a0*/ 	.byte	0x03, 0x5f
        /*05a2*/ 	.short	0x0101


	//----- nvinfo : EIATTR_UNUSED_LOAD_BYTE_OFFSET
	.align		4
        /*05a4*/ 	.byte	0x04, 0x44
        /*05a6*/ 	.short	(.L_352 - .L_351)


	//   ....[0]....
.L_351:
        /*05a8*/ 	.word	0x00000ab0
        /*05ac*/ 	.word	0x0000fff0


	//   ....[1]....
        /*05b0*/ 	.word	0x00016ec0
        /*05b4*/ 	.word	0x0000fff0


	//----- nvinfo : EIATTR_INT_WARP_WIDE_INSTR_OFFSETS
	.align		4
.L_352:
        /*05b8*/ 	.byte	0x04, 0x31
        /*05ba*/ 	.short	(.L_354 - .L_353)


	//   ....[0]....
.L_353:
        /*05bc*/ 	.word	0x00000180


	//   ....[1]....
        /*05c0*/ 	.word	0x00000220


	//   ....[2]....
        /*05c4*/ 	.word	0x00000290


	//   ....[3]....
        /*05c8*/ 	.word	0x0001b630


	//   ....[4]....
        /*05cc*/ 	.word	0x0001b6c0


	//   ....[5]....
        /*05d0*/ 	.word	0x0001ef50


	//   ....[6]....
        /*05d4*/ 	.word	0x0001efb0


	//----- nvinfo : EIATTR_COOP_GROUP_MASK_REGIDS
	.align		4
.L_354:
        /*05d8*/ 	.byte	0x04, 0x29
        /*05da*/ 	.short	(.L_356 - .L_355)


	//   ....[0]....
.L_355:
        /*05dc*/ 	.word	0xffffffff


	//   ....[1]....
        /*05e0*/ 	.word	0xffffffff


	//   ....[2]....
        /*05e4*/ 	.word	0xffffffff


	//   ....[3]....
        /*05e8*/ 	.word	0xffffffff


	//   ....[4]....
        /*05ec*/ 	.word	0xffffffff


	//   ....[5]....
        /*05f0*/ 	.word	0xffffffff


	//   ....[6]....
        /*05f4*/ 	.word	0xffffffff


	//   ....[7]....
        /*05f8*/ 	.word	0xffffffff


	//   ....[8]....
        /*05fc*/ 	.word	0xffffffff


	//   ....[9]....
        /*0600*/ 	.word	0xffffffff


	//   ....[10]....
        /*0604*/ 	.word	0xffffffff


	//   ....[11]....
        /*0608*/ 	.word	0xffffffff


	//   ....[12]....
        /*060c*/ 	.word	0xffffffff


	//   ....[13]....
        /*0610*/ 	.word	0xffffffff


	//   ....[14]....
        /*0614*/ 	.word	0xffffffff


	//   ....[15]....
        /*0618*/ 	.word	0xffffffff


	//   ....[16]....
        /*061c*/ 	.word	0xffffffff


	//   ....[17]....
        /*0620*/ 	.word	0xffffffff


	//   ....[18]....
        /*0624*/ 	.word	0xffffffff


	//   ....[19]....
        /*0628*/ 	.word	0xffffffff


	//   ....[20]....
        /*062c*/ 	.word	0xffffffff


	//   ....[21]....
        /*0630*/ 	.word	0xffffffff


	//   ....[22]....
        /*0634*/ 	.word	0xffffffff


	//   ....[23]....
        /*0638*/ 	.word	0xffffffff


	//   ....[24]....
        /*063c*/ 	.word	0xffffffff


	//   ....[25]....
        /*0640*/ 	.word	0xffffffff


	//   ....[26]....
        /*0644*/ 	.word	0xffffffff


	//   ....[27]....
        /*0648*/ 	.word	0xffffffff


	//   ....[28]....
        /*064c*/ 	.word	0xffffffff


	//   ....[29]....
        /*0650*/ 	.word	0xffffffff


	//   ....[30]....
        /*0654*/ 	.word	0xffffffff


	//   ....[31]....
        /*0658*/ 	.word	0xffffffff


	//   ....[32]....
        /*065c*/ 	.word	0xffffffff


	//   ....[33]....
        /*0660*/ 	.word	0xffffffff


	//   ....[34]....
        /*0664*/ 	.word	0xffffffff


	//   ....[35]....
        /*0668*/ 	.word	0xffffffff


	//   ....[36]....
        /*066c*/ 	.word	0xffffffff


	//   ....[37]....
        /*0670*/ 	.word	0xffffffff


	//   ....[38]....
        /*0674*/ 	.word	0xffffffff


	//   ....[39]....
        /*0678*/ 	.word	0xffffffff


	//   ....[40]....
        /*067c*/ 	.word	0xffffffff


	//   ....[41]....
        /*0680*/ 	.word	0xffffffff


	//   ....[42]....
        /*0684*/ 	.word	0xffffffff


	//   ....[43]....
        /*0688*/ 	.word	0xffffffff


	//   ....[44]....
        /*068c*/ 	.word	0xffffffff


	//   ....[45]....
        /*0690*/ 	.word	0xffffffff


	//   ....[46]....
        /*0694*/ 	.word	0xffffffff


	//   ....[47]....
        /*0698*/ 	.word	0xffffffff


	//   ....[48]....
        /*069c*/ 	.word	0xffffffff


	//   ....[49]....
        /*06a0*/ 	.word	0xffffffff


	//   ....[50]....
        /*06a4*/ 	.word	0xffffffff


	//   ....[51]....
        /*06a8*/ 	.word	0xffffffff


	//   ....[52]....
        /*06ac*/ 	.word	0xffffffff


	//   ....[53]....
        /*06b0*/ 	.word	0xffffffff


	//   ....[54]....
        /*06b4*/ 	.word	0xffffffff


	//   ....[55]....
        /*06b8*/ 	.word	0xffffffff


	//   ....[56]....
        /*06bc*/ 	.word	0xffffffff


	//   ....[57]....
        /*06c0*/ 	.word	0xffffffff


	//   ....[58]....
        /*06c4*/ 	.word	0xffffffff


	//   ....[59]....
        /*06c8*/ 	.word	0xffffffff


	//   ....[60]....
        /*06cc*/ 	.word	0xffffffff


	//   ....[61]....
        /*06d0*/ 	.word	0xffffffff


	//   ....[62]....
        /*06d4*/ 	.word	0xffffffff


	//   ....[63]....
        /*06d8*/ 	.word	0xffffffff


	//   ....[64]....
        /*06dc*/ 	.word	0xffffffff


	//   ....[65]....
        /*06e0*/ 	.word	0xffffffff


	//   ....[66]....
        /*06e4*/ 	.word	0xffffffff


	//   ....[67]....
        /*06e8*/ 	.word	0xffffffff


	//   ....[68]....
        /*06ec*/ 	.word	0xffffffff


	//   ....[69]....
        /*06f0*/ 	.word	0xffffffff


	//   ....[70]....
        /*06f4*/ 	.word	0xffffffff


	//   ....[71]....
        /*06f8*/ 	.word	0xffffffff


	//   ....[72]....
        /*06fc*/ 	.word	0xffffffff


	//   ....[73]....
        /*0700*/ 	.word	0xffffffff


	//   ....[74]....
        /*0704*/ 	.word	0xffffffff


	//   ....[75]....
        /*0708*/ 	.word	0xffffffff


	//   ....[76]....
        /*070c*/ 	.word	0xffffffff


	//   ....[77]....
        /*0710*/ 	.word	0xffffffff


	//   ....[78]....
        /*0714*/ 	.word	0xffffffff


	//   ....[79]....
        /*0718*/ 	.word	0xffffffff


	//   ....[80]....
        /*071c*/ 	.word	0xffffffff


	//   ....[81]....
        /*0720*/ 	.word	0xffffffff


	//   ....[82]....
        /*0724*/ 	.word	0xffffffff


	//   ....[83]....
        /*0728*/ 	.word	0xffffffff


	//   ....[84]....
        /*072c*/ 	.word	0xffffffff


	//   ....[85]....
        /*0730*/ 	.word	0xffffffff


	//   ....[86]....
        /*0734*/ 	.word	0xffffffff


	//   ....[87]....
        /*0738*/ 	.word	0xffffffff


	//   ....[88]....
        /*073c*/ 	.word	0xffffffff


	//   ....[89]....
        /*0740*/ 	.word	0xffffffff


	//   ....[90]....
        /*0744*/ 	.word	0xffffffff


	//   ....[91]....
        /*0748*/ 	.word	0xffffffff


	//   ....[92]....
        /*074c*/ 	.word	0xffffffff


	//   ....[93]....
        /*0750*/ 	.word	0xffffffff


	//   ....[94]....
        /*0754*/ 	.word	0xffffffff


	//   ....[95]....
        /*0758*/ 	.word	0xffffffff


	//   ....[96]....
        /*075c*/ 	.word	0xffffffff


	//   ....[97]....
        /*0760*/ 	.word	0xffffffff


	//   ....[98]....
        /*0764*/ 	.word	0xffffffff


	//   ....[99]....
        /*0768*/ 	.word	0xffffffff


	//   ....[100]....
        /*076c*/ 	.word	0xffffffff


	//   ....[101]....
        /*0770*/ 	.word	0xffffffff


	//   ....[102]....
        /*0774*/ 	.word	0xffffffff


	//   ....[103]....
        /*0778*/ 	.word	0xffffffff


	//   ....[104]....
        /*077c*/ 	.word	0xffffffff


	//   ....[105]....
        /*0780*/ 	.word	0xffffffff


	//   ....[106]....
        /*0784*/ 	.word	0xffffffff


	//   ....[107]....
        /*0788*/ 	.word	0xffffffff


	//   ....[108]....
        /*078c*/ 	.word	0xffffffff


	//   ....[109]....
        /*0790*/ 	.word	0xffffffff


	//   ....[110]....
        /*0794*/ 	.word	0xffffffff


	//   ....[111]....
        /*0798*/ 	.word	0xffffffff


	//   ....[112]....
        /*079c*/ 	.word	0xffffffff


	//   ....[113]....
        /*07a0*/ 	.word	0xffffffff


	//   ....[114]....
        /*07a4*/ 	.word	0xffffffff


	//   ....[115]....
        /*07a8*/ 	.word	0xffffffff


	//   ....[116]....
        /*07ac*/ 	.word	0xffffffff


	//   ....[117]....
        /*07b0*/ 	.word	0xffffffff


	//   ....[118]....
        /*07b4*/ 	.word	0xffffffff


	//   ....[119]....
        /*07b8*/ 	.word	0xffffffff


	//   ....[120]....
        /*07bc*/ 	.word	0xffffffff


	//   ....[121]....
        /*07c0*/ 	.word	0xffffffff


	//   ....[122]....
        /*07c4*/ 	.word	0xffffffff


	//   ....[123]....
        /*07c8*/ 	.word	0xffffffff


	//   ....[124]....
        /*07cc*/ 	.word	0xffffffff


	//   ....[125]....
        /*07d0*/ 	.word	0xffffffff


	//   ....[126]....
        /*07d4*/ 	.word	0xffffffff


	//   ....[127]....
        /*07d8*/ 	.word	0xffffffff


	//   ....[128]....
        /*07dc*/ 	.word	0xffffffff


	//   ....[129]....
        /*07e0*/ 	.word	0xffffffff


	//   ....[130]....
        /*07e4*/ 	.word	0xffffffff


	//   ....[131]....
        /*07e8*/ 	.word	0xffffffff


	//   ....[132]....
        /*07ec*/ 	.word	0x0500000f


	//   ....[133]....
        /*07f0*/ 	.word	0x0500000f


	//   ....[134]....
        /*07f4*/ 	.word	0x0500000f


	//   ....[135]....
        /*07f8*/ 	.word	0x0500000f


	//   ....[136]....
        /*07fc*/ 	.word	0x0500000f


	//   ....[137]....
        /*0800*/ 	.word	0x0500000f


	//   ....[138]....
        /*0804*/ 	.word	0x0500000f


	//   ....[139]....
        /*0808*/ 	.word	0x0500000f


	//   ....[140]....
        /*080c*/ 	.word	0x0500000f


	//   ....[141]....
        /*0810*/ 	.word	0x0500000f


	//   ....[142]....
        /*0814*/ 	.word	0x0500000f


	//   ....[143]....
        /*0818*/ 	.word	0x0500000f


	//   ....[144]....
        /*081c*/ 	.word	0x0500000f


	//   ....[145]....
        /*0820*/ 	.word	0x0500000f


	//   ....[146]....
        /*0824*/ 	.word	0x0500000f


	//   ....[147]....
        /*0828*/ 	.word	0x0500000f


	//   ....[148]....
        /*082c*/ 	.word	0x0500000f


	//   ....[149]....
        /*0830*/ 	.word	0x0500000f


	//   ....[150]....
        /*0834*/ 	.word	0x0500000f


	//   ....[151]....
        /*0838*/ 	.word	0x0500000f


	//   ....[152]....
        /*083c*/ 	.word	0x0500000f


	//   ....[153]....
        /*0840*/ 	.word	0x0500000f


	//   ....[154]....
        /*0844*/ 	.word	0x0500000f


	//   ....[155]....
        /*0848*/ 	.word	0x0500000f


	//   ....[156]....
        /*084c*/ 	.word	0x0500000f


	//   ....[157]....
        /*0850*/ 	.word	0x0500000f


	//   ....[158]....
        /*0854*/ 	.word	0x0500000f


	//   ....[159]....
        /*0858*/ 	.word	0x0500000f


	//   ....[160]....
        /*085c*/ 	.word	0x0500000f


	//   ....[161]....
        /*0860*/ 	.word	0x0500000f


	//   ....[162]....
        /*0864*/ 	.word	0x0500000f


	//   ....[163]....
        /*0868*/ 	.word	0x0500000f


	//   ....[164]....
        /*086c*/ 	.word	0x0500000f


	//   ....[165]....
        /*0870*/ 	.word	0x0500000f


	//   ....[166]....
        /*0874*/ 	.word	0x0500000f


	//   ....[167]....
        /*0878*/ 	.word	0x0500000f


	//   ....[168]....
        /*087c*/ 	.word	0x0500000f


	//   ....[169]....
        /*0880*/ 	.word	0x0500000f


	//   ....[170]....
        /*0884*/ 	.word	0x0500000f


	//   ....[171]....
        /*0888*/ 	.word	0x0500000f


	//   ....[172]....
        /*088c*/ 	.word	0x0500000f


	//   ....[173]....
        /*0890*/ 	.word	0x0500000f


	//   ....[174]....
        /*0894*/ 	.word	0x0500000f


	//   ....[175]....
        /*0898*/ 	.word	0x0500000f


	//   ....[176]....
        /*089c*/ 	.word	0x0500000f


	//   ....[177]....
        /*08a0*/ 	.word	0x0500000f


	//   ....[178]....
        /*08a4*/ 	.word	0x0500000f


	//   ....[179]....
        /*08a8*/ 	.word	0x0500000f


	//   ....[180]....
        /*08ac*/ 	.word	0x0500000f


	//   ....[181]....
        /*08b0*/ 	.word	0x0500000f


	//   ....[182]....
        /*08b4*/ 	.word	0x0500000f


	//   ....[183]....
        /*08b8*/ 	.word	0x0500000f


	//   ....[184]....
        /*08bc*/ 	.word	0x0500000f


	//   ....[185]....
        /*08c0*/ 	.word	0x0500000f


	//   ....[186]....
        /*08c4*/ 	.word	0x0500000f


	//   ....[187]....
        /*08c8*/ 	.word	0x0500000f


	//   ....[188]....
        /*08cc*/ 	.word	0x0500000f


	//   ....[189]....
        /*08d0*/ 	.word	0x0500000f


	//   ....[190]....
        /*08d4*/ 	.word	0x0500000f


	//   ....[191]....
        /*08d8*/ 	.word	0x0500000f


	//   ....[192]....
        /*08dc*/ 	.word	0x0500000f


	//   ....[193]....
        /*08e0*/ 	.word	0x0500000f


	//   ....[194]....
        /*08e4*/ 	.word	0x0500000f


	//   ....[195]....
        /*08e8*/ 	.word	0x0500000f


	//   ....[196]....
        /*08ec*/ 	.word	0x0500000f


	//   ....[197]....
        /*08f0*/ 	.word	0x0500000f


	//   ....[198]....
        /*08f4*/ 	.word	0x0500000f


	//   ....[199]....
        /*08f8*/ 	.word	0x0500000f


	//   ....[200]....
        /*08fc*/ 	.word	0x0500000f


	//   ....[201]....
        /*0900*/ 	.word	0x0500000f


	//   ....[202]....
        /*0904*/ 	.word	0x0500000f


	//   ....[203]....
        /*0908*/ 	.word	0x0500000f


	//   ....[204]....
        /*090c*/ 	.word	0x0500000f


	//   ....[205]....
        /*0910*/ 	.word	0x0500000f


	//   ....[206]....
        /*0914*/ 	.word	0x0500000f


	//   ....[207]....
        /*0918*/ 	.word	0x0500000f


	//   ....[208]....
        /*091c*/ 	.word	0x0500000f


	//----- nvinfo : EIATTR_COOP_GROUP_INSTR_OFFSETS
	.align		4
.L_356:
        /*0920*/ 	.byte	0x04, 0x28
        /*0922*/ 	.short	(.L_358 - .L_357)


	//   ....[0]....
.L_357:
        /*0924*/ 	.word	0x00000060


	//   ....[1]....
        /*0928*/ 	.word	0x00000190


	//   ....[2]....
        /*092c*/ 	.word	0x00000240


	//   ....[3]....
        /*0930*/ 	.word	0x00000400


	//   ....[4]....
        /*0934*/ 	.word	0x00000560


	//   ....[5]....
        /*0938*/ 	.word	0x00000680


	//   ....[6]....
        /*093c*/ 	.word	0x000007e0


	//   ....[7]....
        /*0940*/ 	.word	0x00008840


	//   ....[8]....
        /*0944*/ 	.word	0x00008f00


	//   ....[9]....
        /*0948*/ 	.word	0x00008f10


	//   ....[10]....
        /*094c*/ 	.word	0x00008f20


	//   ....[11]....
        /*0950*/ 	.word	0x00008f30


	//   ....[12]....
        /*0954*/ 	.word	0x00009270


	//   ....[13]....
        /*0958*/ 	.word	0x00009280


	//   ....[14]....
        /*095c*/ 	.word	0x00009290


	//   ....[15]....
        /*0960*/ 	.word	0x000092a0


	//   ....[16]....
        /*0964*/ 	.word	0x000095a0


	//   ....[17]....
        /*0968*/ 	.word	0x000095b0


	//   ....[18]....
        /*096c*/ 	.word	0x000095c0


	//   ....[19]....
        /*0970*/ 	.word	0x000095d0


	//   ....[20]....
        /*0974*/ 	.word	0x000098d0


	//   ....[21]....
        /*0978*/ 	.word	0x000098e0


	//   ....[22]....
        /*097c*/ 	.word	0x000098f0


	//   ....[23]....
        /*0980*/ 	.word	0x00009900


	//   ....[24]....
        /*0984*/ 	.word	0x0000b5c0


	//   ....[25]....
        /*0988*/ 	.word	0x0000b5e0


	//   ....[26]....
        /*098c*/ 	.word	0x0000b5f0


	//   ....[27]....
        /*0990*/ 	.word	0x0000b600


	//   ....[28]....
        /*0994*/ 	.word	0x0000b710


	//   ....[29]....
        /*0998*/ 	.word	0x0000b730


	//   ....[30]....
        /*099c*/ 	.word	0x0000b7e0


	//   ....[31]....
        /*09a0*/ 	.word	0x0000b810


	//   ....[32]....
        /*09a4*/ 	.word	0x0000baf0


	//   ....[33]....
        /*09a8*/ 	.word	0x0000bb10


	//   ....[34]....
        /*09ac*/ 	.word	0x0000bb30


	//   ....[35]....
        /*09b0*/ 	.word	0x0000bb40


	//   ....[36]....
        /*09b4*/ 	.word	0x0000bc10


	//   ....[37]....
        /*09b8*/ 	.word	0x0000bc30


	//   ....[38]....
        /*09bc*/ 	.word	0x0000bc40


	//   ....[39]....
        /*09c0*/ 	.word	0x0000bce0


	//   ....[40]....
        /*09c4*/ 	.word	0x0000e350


	//   ....[41]....
        /*09c8*/ 	.word	0x0000e490


	//   ....[42]....
        /*09cc*/ 	.word	0x0000ee20


	//   ....[43]....
        /*09d0*/ 	.word	0x0000eea0


	//   ....[44]....
        /*09d4*/ 	.word	0x0000f900


	//   ....[45]....
        /*09d8*/ 	.word	0x0000f980


	//   ....[46]....
        /*09dc*/ 	.word	0x000115a0


	//   ....[47]....
        /*09e0*/ 	.word	0x00011810


	//   ....[48]....
        /*09e4*/ 	.word	0x00011e00


	//   ....[49]....
        /*09e8*/ 	.word	0x00011e50


	//   ....[50]....
        /*09ec*/ 	.word	0x000128a0


	//   ....[51]....
        /*09f0*/ 	.word	0x00012910


	//   ....[52]....
        /*09f4*/ 	.word	0x00014bb0


	//   ....[53]....
        /*09f8*/ 	.word	0x00014bd0


	//   ....[54]....
        /*09fc*/ 	.word	0x00015150


	//   ....[55]....
        /*0a00*/ 	.word	0x00015230


	//   ....[56]....
        /*0a04*/ 	.word	0x00016520


	//   ....[57]....
        /*0a08*/ 	.word	0x000168b0


	//   ....[58]....
        /*0a0c*/ 	.word	0x000168e0


	//   ....[59]....
        /*0a10*/ 	.word	0x000168f0


	//   ....[60]....
        /*0a14*/ 	.word	0x000178d0


	//   ....[61]....
        /*0a18*/ 	.word	0x00017910


	//   ....[62]....
        /*0a1c*/ 	.word	0x00017950


	//   ....[63]....
        /*0a20*/ 	.word	0x00017980


	//   ....[64]....
        /*0a24*/ 	.word	0x00017f50


	//   ....[65]....
        /*0a28*/ 	.word	0x00017f70


	//   ....[66]....
        /*0a2c*/ 	.word	0x00018030


	//   ....[67]....
        /*0a30*/ 	.word	0x00018050


	//   ....[68]....
        /*0a34*/ 	.word	0x00018110


	//   ....[69]....
        /*0a38*/ 	.word	0x00018130


	//   ....[70]....
        /*0a3c*/ 	.word	0x00018200


	//   ....[71]....
        /*0a40*/ 	.word	0x00018220


	//   ....[72]....
        /*0a44*/ 	.word	0x000189e0


	//   ....[73]....
        /*0a48*/ 	.word	0x000189f0


	//   ....[74]....
        /*0a4c*/ 	.word	0x00018b00


	//   ....[75]....
        /*0a50*/ 	.word	0x00018b10


	//   ....[76]....
        /*0a54*/ 	.word	0x00018c20


	//   ....[77]....
        /*0a58*/ 	.word	0x00018c30


	//   ....[78]....
        /*0a5c*/ 	.word	0x00018d40


	//   ....[79]....
        /*0a60*/ 	.word	0x00018d50


	//   ....[80]....
        /*0a64*/ 	.word	0x00018ec0


	//   ....[81]....
        /*0a68*/ 	.word	0x00019090


	//   ....[82]....
        /*0a6c*/ 	.word	0x000190c0


	//   ....[83]....
        /*0a70*/ 	.word	0x000190f0


	//   ....[84]....
        /*0a74*/ 	.word	0x00019120


	//   ....[85]....
        /*0a78*/ 	.word	0x00019150


	//   ....[86]....
        /*0a7c*/ 	.word	0x00019180


	//   ....[87]....
        /*0a80*/ 	.word	0x000192f0


	//   ....[88]....
        /*0a84*/ 	.word	0x00019320


	//   ....[89]....
        /*0a88*/ 	.word	0x00019350


	//   ....[90]....
        /*0a8c*/ 	.word	0x00019380


	//   ....[91]....
        /*0a90*/ 	.word	0x000193b0


	//   ....[92]....
        /*0a94*/ 	.word	0x000193e0


	//   ....[93]....
        /*0a98*/ 	.word	0x00019480


	//   ....[94]....
        /*0a9c*/ 	.word	0x000194e0


	//   ....[95]....
        /*0aa0*/ 	.word	0x00019570


	//   ....[96]....
        /*0aa4*/ 	.word	0x0001a390


	//   ....[97]....
        /*0aa8*/ 	.word	0x0001bc30


	//   ....[98]....
        /*0aac*/ 	.word	0x0001c860


	//   ....[99]....
        /*0ab0*/ 	.word	0x0001c870


	//   ....[100]....
        /*0ab4*/ 	.word	0x0001c8b0


	//   ....[101]....
        /*0ab8*/ 	.word	0x0001c8f0


	//   ....[102]....
        /*0abc*/ 	.word	0x0001c980


	//   ....[103]....
        /*0ac0*/ 	.word	0x0001ca10


	//   ....[104]....
        /*0ac4*/ 	.word	0x0001ca40


	//   ....[105]....
        /*0ac8*/ 	.word	0x0001cac0


	//   ....[106]....
        /*0acc*/ 	.word	0x0001caf0


	//   ....[107]....
        /*0ad0*/ 	.word	0x0001cb70


	//   ....[108]....
        /*0ad4*/ 	.word	0x0001cba0


	//   ....[109]....
        /*0ad8*/ 	.word	0x0001cc20


	//   ....[110]....
        /*0adc*/ 	.word	0x0001cc50


	//   ....[111]....
        /*0ae0*/ 	.word	0x0001ccd0


	//   ....[112]....
        /*0ae4*/ 	.word	0x0001cce0


	//   ....[113]....
        /*0ae8*/ 	.word	0x0001cd60


	//   ....[114]....
        /*0aec*/ 	.word	0x0001f6c0


	//   ....[115]....
        /*0af0*/ 	.word	0x0001f6f0


	//   ....[116]....
        /*0af4*/ 	.word	0x0001f700


	//   ....[117]....
        /*0af8*/ 	.word	0x0001f730


	//   ....[118]....
        /*0afc*/ 	.word	0x0001f760


	//   ....[119]....
        /*0b00*/ 	.word	0x0001f790


	//   ....[120]....
        /*0b04*/ 	.word	0x0001f7c0


	//   ....[121]....
        /*0b08*/ 	.word	0x0001f7d0


	//   ....[122]....
        /*0b0c*/ 	.word	0x0001f950


	//   ....[123]....
        /*0b10*/ 	.word	0x0001f980


	//   ....[124]....
        /*0b14*/ 	.word	0x0001f9b0


	//   ....[125]....
        /*0b18*/ 	.word	0x0001f9e0


	//   ....[126]....
        /*0b1c*/ 	.word	0x0001fa10


	//   ....[127]....
        /*0b20*/ 	.word	0x0001fa40


	//   ....[128]....
        /*0b24*/ 	.word	0x0001fb00


	//   ....[129]....
        /*0b28*/ 	.word	0x0001fb20


	//   ....[130]....
        /*0b2c*/ 	.word	0x0001fb90


	//   ....[131]....
        /*0b30*/ 	.word	0x00020260


	//   ....[132]....
        /*0b34*/ 	.word	0x000206a0


	//   ....[133]....
        /*0b38*/ 	.word	0x00020750


	//   ....[134]....
        /*0b3c*/ 	.word	0x000207e0


	//   ....[135]....
        /*0b40*/ 	.word	0x00020830


	//   ....[136]....
        /*0b44*/ 	.word	0x00020880


	//   ....[137]....
        /*0b48*/ 	.word	0x00020910


	//   ....[138]....
        /*0b4c*/ 	.word	0x000209a0


	//   ....[139]....
        /*0b50*/ 	.word	0x000209f0


	//   ....[140]....
        /*0b54*/ 	.word	0x00020a40


	//   ....[141]....
        /*0b58*/ 	.word	0x00020ad0


	//   ....[142]....
        /*0b5c*/ 	.word	0x00020b60


	//   ....[143]....
        /*0b60*/ 	.word	0x00020bb0


	//   ....[144]....
        /*0b64*/ 	.word	0x00020c00


	//   ....[145]....
        /*0b68*/ 	.word	0x00020c90


	//   ....[146]....
        /*0b6c*/ 	.word	0x00020d20


	//   ....[147]....
        /*0b70*/ 	.word	0x00020d70


	//   ....[148]....
        /*0b74*/ 	.word	0x00020dc0


	//   ....[149]....
        /*0b78*/ 	.word	0x00020eb0


	//   ....[150]....
        /*0b7c*/ 	.word	0x00020f60


	//   ....[151]....
        /*0b80*/ 	.word	0x00020fe0


	//   ....[152]....
        /*0b84*/ 	.word	0x00021080


	//   ....[153]....
        /*0b88*/ 	.word	0x00021110


	//   ....[154]....
        /*0b8c*/ 	.word	0x000211d0


	//   ....[155]....
        /*0b90*/ 	.word	0x00021250


	//   ....[156]....
        /*0b94*/ 	.word	0x000212a0


	//   ....[157]....
        /*0b98*/ 	.word	0x00021440


	//   ....[158]....
        /*0b9c*/ 	.word	0x000214e0


	//   ....[159]....
        /*0ba0*/ 	.word	0x00021560


	//   ....[160]....
        /*0ba4*/ 	.word	0x000215d0


	//   ....[161]....
        /*0ba8*/ 	.word	0x00021760


	//   ....[162]....
        /*0bac*/ 	.word	0x00021850


	//   ....[163]....
        /*0bb0*/ 	.word	0x000218a0


	//   ....[164]....
        /*0bb4*/ 	.word	0x000218f0


	//   ....[165]....
        /*0bb8*/ 	.word	0x00021bd0


	//   ....[166]....
        /*0bbc*/ 	.word	0x00021c20


	//   ....[167]....
        /*0bc0*/ 	.word	0x00021cb0


	//   ....[168]....
        /*0bc4*/ 	.word	0x00021d40


	//   ....[169]....
        /*0bc8*/ 	.word	0x00021dd0


	//   ....[170]....
        /*0bcc*/ 	.word	0x00021e60


	//   ....[171]....
        /*0bd0*/ 	.word	0x00021ef0


	//   ....[172]....
        /*0bd4*/ 	.word	0x00021f80


	//   ....[173]....
        /*0bd8*/ 	.word	0x00022040


	//   ....[174]....
        /*0bdc*/ 	.word	0x00022330


	//   ....[175]....
        /*0be0*/ 	.word	0x000224b0


	//   ....[176]....
        /*0be4*/ 	.word	0x00022500


	//   ....[177]....
        /*0be8*/ 	.word	0x000225a0


	//   ....[178]....
        /*0bec*/ 	.word	0x00022640


	//   ....[179]....
        /*0bf0*/ 	.word	0x00022710


	//   ....[180]....
        /*0bf4*/ 	.word	0x00022790


	//   ....[181]....
        /*0bf8*/ 	.word	0x00022880


	//   ....[182]....
        /*0bfc*/ 	.word	0x00022910


	//   ....[183]....
        /*0c00*/ 	.word	0x000229f0


	//   ....[184]....
        /*0c04*/ 	.word	0x00022a80


	//   ....[185]....
        /*0c08*/ 	.word	0x00022b60


	//   ....[186]....
        /*0c0c*/ 	.word	0x00022bf0


	//   ....[187]....
        /*0c10*/ 	.word	0x00022cd0


	//   ....[188]....
        /*0c14*/ 	.word	0x00022d60


	//   ....[189]....
        /*0c18*/ 	.word	0x00022e30


	//   ....[190]....
        /*0c1c*/ 	.word	0x00022f30


	//   ....[191]....
        /*0c20*/ 	.word	0x00023260


	//   ....[192]....
        /*0c24*/ 	.word	0x00023300


	//   ....[193]....
        /*0c28*/ 	.word	0x00023420


	//   ....[194]....
        /*0c2c*/ 	.word	0x000234a0


	//   ....[195]....
        /*0c30*/ 	.word	0x00023520


	//   ....[196]....
        /*0c34*/ 	.word	0x000235a0


	//   ....[197]....
        /*0c38*/ 	.word	0x00023620


	//   ....[198]....
        /*0c3c*/ 	.word	0x000236b0


	//   ....[199]....
        /*0c40*/ 	.word	0x00023750


	//   ....[200]....
        /*0c44*/ 	.word	0x000237f0


	//   ....[201]....
        /*0c48*/ 	.word	0x00023870


	//   ....[202]....
        /*0c4c*/ 	.word	0x000238f0


	//   ....[203]....
        /*0c50*/ 	.word	0x00023970


	//   ....[204]....
        /*0c54*/ 	.word	0x00023a00


	//   ....[205]....
        /*0c58*/ 	.word	0x00023a80


	//   ....[206]....
        /*0c5c*/ 	.word	0x00023b20


	//   ....[207]....
        /*0c60*/ 	.word	0x00023bb0


	//   ....[208]....
        /*0c64*/ 	.word	0x00023ce0


	//----- nvinfo : EIATTR_REG_RECONFIG
	.align		4
.L_358:
        /*0c68*/ 	.byte	0x01, 0x54
	.zero		2


	//----- nvinfo : EIATTR_SYSCALL_OFFSETS
	.align		4
        /*0c6c*/ 	.byte	0x04, 0x46
        /*0c6e*/ 	.short	(.L_360 - .L_359)


	//   ....[0]....
.L_359:
        /*0c70*/ 	.word	0x000019a0


	//   ....[1]....
        /*0c74*/ 	.word	0x00001af0


	//   ....[2]....
        /*0c78*/ 	.word	0x000089d0


	//   ....[3]....
        /*0c7c*/ 	.word	0x00008cc0


	//   ....[4]....
        /*0c80*/ 	.word	0x0001b830


	//   ....[5]....
        /*0c84*/ 	.word	0x0001b990


	//   ....[6]....
        /*0c88*/ 	.word	0x0001ba90


	//   ....[7]....
        /*0c8c*/ 	.word	0x0001c450


	//----- nvinfo : EIATTR_MBARRIER_INSTR_OFFSETS
	.align		4
.L_360:
        /*0c90*/ 	.byte	0x04, 0x39
        /*0c92*/ 	.short	(.L_362 - .L_361)


	//   ....[0]....
.L_361:
        /*0c94*/ 	.word	0x000002b0
        /*0c98*/ 	.word	0x000000ff
        /*0c9c*/ 	.word	0x00028800
        /*0ca0*/ 	.short	0x0100
        /*0ca2*/ 	.byte	0x08
	.zero		1


	//   ....[1]....
        /*0ca4*/ 	.word	0x000002c0
        /*0ca8*/ 	.word	0x000000ff
        /*0cac*/ 	.word	0x00028820
        /*0cb0*/ 	.short	0x0100
        /*0cb2*/ 	.byte	0x08
	.zero		1


	//   ....[2]....
        /*0cb4*/ 	.word	0x000003b0
        /*0cb8*/ 	.word	0x000000ff
        /*0cbc*/ 	.word	0x00028830
        /*0cc0*/ 	.short	0x0100
        /*0cc2*/ 	.byte	0x08
	.zero		1


	//   ....[3]....
        /*0cc4*/ 	.word	0x000003c0
        /*0cc8*/ 	.word	0x000000ff
        /*0ccc*/ 	.word	0x00028840
        /*0cd0*/ 	.short	0x0100
        /*0cd2*/ 	.byte	0x08
	.zero		1


	//   ....[4]....
        /*0cd4*/ 	.word	0x000003d0
        /*0cd8*/ 	.word	0x000000ff
        /*0cdc*/ 	.word	0x00028838
        /*0ce0*/ 	.short	0x0100
        /*0ce2*/ 	.byte	0x08
	.zero		1


	//   ....[5]....
        /*0ce4*/ 	.word	0x000003e0
        /*0ce8*/ 	.word	0x000000ff
        /*0cec*/ 	.word	0x00028848
        /*0cf0*/ 	.short	0x0100
        /*0cf2*/ 	.byte	0x08
	.zero		1


	//   ....[6]....
        /*0cf4*/ 	.word	0x00000510
        /*0cf8*/ 	.word	0x000000ff
        /*0cfc*/ 	.word	0x00028850
        /*0d00*/ 	.short	0x0100
        /*0d02*/ 	.byte	0x08
	.zero		1


	//   ....[7]....
        /*0d04*/ 	.word	0x00000520
        /*0d08*/ 	.word	0x000000ff
        /*0d0c*/ 	.word	0x00028860
        /*0d10*/ 	.short	0x0100
        /*0d12*/ 	.byte	0x08
	.zero		1


	//   ....[8]....
        /*0d14*/ 	.word	0x00000530
        /*0d18*/ 	.word	0x000000ff
        /*0d1c*/ 	.word	0x00028858
        /*0d20*/ 	.short	0x0100
        /*0d22*/ 	.byte	0x08
	.zero		1


	//   ....[9]....
        /*0d24*/ 	.word	0x00000540
        /*0d28*/ 	.word	0x000000ff
        /*0d2c*/ 	.word	0x00028868
        /*0d30*/ 	.short	0x0100
        /*0d32*/ 	.byte	0x08
	.zero		1


	//   ....[10]....
        /*0d34*/ 	.word	0x00000630
        /*0d38*/ 	.word	0x000000ff
        /*0d3c*/ 	.word	0x00028870
        /*0d40*/ 	.short	0x0100
        /*0d42*/ 	.byte	0x06
	.zero		1


	//   ....[11]....
        /*0d44*/ 	.word	0x00000640
        /*0d48*/ 	.word	0x000000ff
        /*0d4c*/ 	.word	0x00028880
        /*0d50*/ 	.short	0x0100
        /*0d52*/ 	.byte	0x06
	.zero		1


	//   ....[12]....
        /*0d54*/ 	.word	0x00000650
        /*0d58*/ 	.word	0x000000ff
        /*0d5c*/ 	.word	0x00028878
        /*0d60*/ 	.short	0x0100
        /*0d62*/ 	.byte	0x06
	.zero		1


	//   ....[13]....
        /*0d64*/ 	.word	0x00000660
        /*0d68*/ 	.word	0x000000ff
        /*0d6c*/ 	.word	0x00028888
        /*0d70*/ 	.short	0x0100
        /*0d72*/ 	.byte	0x06
	.zero		1


	//   ....[14]....
        /*0d74*/ 	.word	0x00000790
        /*0d78*/ 	.word	0x000000ff
        /*0d7c*/ 	.word	0x00028890
        /*0d80*/ 	.short	0x0100
        /*0d82*/ 	.byte	0x08
	.zero		1


	//   ....[15]....
        /*0d84*/ 	.word	0x000007a0
        /*0d88*/ 	.word	0x000000ff
        /*0d8c*/ 	.word	0x000288a0
        /*0d90*/ 	.short	0x0100
        /*0d92*/ 	.byte	0x08
	.zero		1


	//   ....[16]....
        /*0d94*/ 	.word	0x000007b0
        /*0d98*/ 	.word	0x000000ff
        /*0d9c*/ 	.word	0x00028898
        /*0da0*/ 	.short	0x0100
        /*0da2*/ 	.byte	0x08
	.zero		1


	//   ....[17]....
        /*0da4*/ 	.word	0x000007c0
        /*0da8*/ 	.word	0x000000ff
        /*0dac*/ 	.word	0x000288a8
        /*0db0*/ 	.short	0x0100
        /*0db2*/ 	.byte	0x08
	.zero		1


	//   ....[18]....
        /*0db4*/ 	.word	0x000008f0
        /*0db8*/ 	.word	0x000000ff
        /*0dbc*/ 	.word	0x000288b0
        /*0dc0*/ 	.short	0x0100
        /*0dc2*/ 	.byte	0x08
	.zero		1


	//   ....[19]....
        /*0dc4*/ 	.word	0x00000900
        /*0dc8*/ 	.word	0x000000ff
        /*0dcc*/ 	.word	0x000288c0
        /*0dd0*/ 	.short	0x0100
        /*0dd2*/ 	.byte	0x08
	.zero		1


	//   ....[20]....
        /*0dd4*/ 	.word	0x00000910
        /*0dd8*/ 	.word	0x000000ff
        /*0ddc*/ 	.word	0x000288b8
        /*0de0*/ 	.short	0x0100
        /*0de2*/ 	.byte	0x08
	.zero		1


	//   ....[21]....
        /*0de4*/ 	.word	0x00000920
        /*0de8*/ 	.word	0x000000ff
        /*0dec*/ 	.word	0x000288c8
        /*0df0*/ 	.short	0x0100
        /*0df2*/ 	.byte	0x08
	.zero		1


	//   ....[22]....
        /*0df4*/ 	.word	0x000030d0
        /*0df8*/ 	.word	0x0000006e
        /*0dfc*/ 	.word	0x00028890
        /*0e00*/ 	.short	0x010a
        /*0e02*/ 	.byte	0x3f
	.zero		1


	//   ....[23]....
        /*0e04*/ 	.word	0x00005650
        /*0e08*/ 	.word	0x0000006e
        /*0e0c*/ 	.word	0x00028890
        /*0e10*/ 	.short	0x010a
        /*0e12*/ 	.byte	0x3f
	.zero		1


	//   ....[24]....
        /*0e14*/ 	.word	0x00007730
        /*0e18*/ 	.word	0x0000006e
        /*0e1c*/ 	.word	0x00028890
        /*0e20*/ 	.short	0x010a
        /*0e22*/ 	.byte	0x3f
	.zero		1


	//   ....[25]....
        /*0e24*/ 	.word	0x00007d90
        /*0e28*/ 	.word	0x00000030
        /*0e2c*/ 	.word	0x00000000
        /*0e30*/ 	.short	0x0101
        /*0e32*/ 	.byte	0x3f
	.zero		1


	//   ....[26]....
        /*0e34*/ 	.word	0x00007dd0
        /*0e38*/ 	.word	0x0000006e
        /*0e3c*/ 	.word	0x000288b0
        /*0e40*/ 	.short	0x010a
        /*0e42*/ 	.byte	0x3f
	.zero		1


	//   ....[27]....
        /*0e44*/ 	.word	0x00008420
        /*0e48*/ 	.word	0x0000006e
        /*0e4c*/ 	.word	0x00000000
        /*0e50*/ 	.short	0x0101
        /*0e52*/ 	.byte	0x3f
	.zero		1


	//   ....[28]....
        /*0e54*/ 	.word	0x00008a50
        /*0e58*/ 	.word	0x00000002
        /*0e5c*/ 	.word	0x00028800
        /*0e60*/ 	.short	0x010a
        /*0e62*/ 	.byte	0x3f
	.zero		1


	//   ....[29]....
        /*0e64*/ 	.word	0x00008aa0
        /*0e68*/ 	.word	0x00000002
        /*0e6c*/ 	.word	0x00028800
        /*0e70*/ 	.short	0x010a
        /*0e72*/ 	.byte	0x3f
	.zero		1


	//   ....[30]....
        /*0e74*/ 	.word	0x00009b40
        /*0e78*/ 	.word	0x00000002
        /*0e7c*/ 	.word	0x00028800
        /*0e80*/ 	.short	0x010a
        /*0e82*/ 	.byte	0x3f
	.zero		1


	//   ....[31]....
        /*0e84*/ 	.word	0x0000bf30
        /*0e88*/ 	.word	0x00000002
        /*0e8c*/ 	.word	0x00028800
        /*0e90*/ 	.short	0x010a
        /*0e92*/ 	.byte	0x3f
	.zero		1


	//   ....[32]....
        /*0e94*/ 	.word	0x0000d990
        /*0e98*/ 	.word	0x00000000
        /*0e9c*/ 	.word	0x00028830
        /*0ea0*/ 	.short	0x010a
        /*0ea2*/ 	.byte	0x3f
	.zero		1


	//   ....[33]....
        /*0ea4*/ 	.word	0x0000da00
        /*0ea8*/ 	.word	0x00000000
        /*0eac*/ 	.word	0x00028830
        /*0eb0*/ 	.short	0x010a
        /*0eb2*/ 	.byte	0x3f
	.zero		1


	//   ....[34]....
        /*0eb4*/ 	.word	0x0000e7c0
        /*0eb8*/ 	.word	0x00000000
        /*0ebc*/ 	.word	0x00000000
        /*0ec0*/ 	.short	0x0101
        /*0ec2*/ 	.byte	0x3f
	.zero		1


	//   ....[35]....
        /*0ec4*/ 	.word	0x00010740
        /*0ec8*/ 	.word	0x00000006
        /*0ecc*/ 	.word	0x00028830
        /*0ed0*/ 	.short	0x010a
        /*0ed2*/ 	.byte	0x3f
	.zero		1


	//   ....[36]....
        /*0ed4*/ 	.word	0x00010790
        /*0ed8*/ 	.word	0x00000006
        /*0edc*/ 	.word	0x00028830
        /*0ee0*/ 	.short	0x010a
        /*0ee2*/ 	.byte	0x3f
	.zero		1


	//   ....[37]....
        /*0ee4*/ 	.word	0x00010be0
        /*0ee8*/ 	.word	0x00000007
        /*0eec*/ 	.word	0x00028850
        /*0ef0*/ 	.short	0x010a
        /*0ef2*/ 	.byte	0x3f
	.zero		1


	//   ....[38]....
        /*0ef4*/ 	.word	0x00010c20
        /*0ef8*/ 	.word	0x00000007
        /*0efc*/ 	.word	0x00028850
        /*0f00*/ 	.short	0x010a
        /*0f02*/ 	.byte	0x3f
	.zero		1


	//   ....[39]....
        /*0f04*/ 	.word	0x00012e40
        /*0f08*/ 	.word	0x0000000a
        /*0f0c*/ 	.word	0x00000000
        /*0f10*/ 	.short	0x0101
        /*0f12*/ 	.byte	0x3f
	.zero		1


	//   ....[40]....
        /*0f14*/ 	.word	0x00012ed0
        /*0f18*/ 	.word	0x00000008
        /*0f1c*/ 	.word	0x00000000
        /*0f20*/ 	.short	0x0101
        /*0f22*/ 	.byte	0x3f
	.zero		1


	//   ....[41]....
        /*0f24*/ 	.word	0x00013aa0
        /*0f28*/ 	.word	0x00000006
        /*0f2c*/ 	.word	0x00028830
        /*0f30*/ 	.short	0x010a
        /*0f32*/ 	.byte	0x3f
	.zero		1


	//   ....[42]....
        /*0f34*/ 	.word	0x00013af0
        /*0f38*/ 	.word	0x00000006
        /*0f3c*/ 	.word	0x00028830
        /*0f40*/ 	.short	0x010a
        /*0f42*/ 	.byte	0x3f
	.zero		1


	//   ....[43]....
        /*0f44*/ 	.word	0x00013f40
        /*0f48*/ 	.word	0x00000007
        /*0f4c*/ 	.word	0x00028850
        /*0f50*/ 	.short	0x010a
        /*0f52*/ 	.byte	0x3f
	.zero		1


	//   ....[44]....
        /*0f54*/ 	.word	0x00013f80
        /*0f58*/ 	.word	0x00000007
        /*0f5c*/ 	.word	0x00028850
        /*0f60*/ 	.short	0x010a
        /*0f62*/ 	.byte	0x3f
	.zero		1


	//   ....[45]....
        /*0f64*/ 	.word	0x00015920
        /*0f68*/ 	.word	0x0000001d
        /*0f6c*/ 	.word	0x00000000
        /*0f70*/ 	.short	0x0101
        /*0f72*/ 	.byte	0x3f
	.zero		1


	//   ....[46]....
        /*0f74*/ 	.word	0x00015a70
        /*0f78*/ 	.word	0x0000001f
        /*0f7c*/ 	.word	0x00000000
        /*0f80*/ 	.short	0x0101
        /*0f82*/ 	.byte	0x3f
	.zero		1


	//   ....[47]....
        /*0f84*/ 	.word	0x00016410
        /*0f88*/ 	.word	0x0000000b
        /*0f8c*/ 	.word	0x00028850
        /*0f90*/ 	.short	0x010a
        /*0f92*/ 	.byte	0x3f
	.zero		1


	//   ....[48]....
        /*0f94*/ 	.word	0x00016490
        /*0f98*/ 	.word	0x0000000b
        /*0f9c*/ 	.word	0x00028850
        /*0fa0*/ 	.short	0x010a
        /*0fa2*/ 	.byte	0x3f
	.zero		1


	//   ....[49]....
        /*0fa4*/ 	.word	0x00016a30
        /*0fa8*/ 	.word	0x0000000a
        /*0fac*/ 	.word	0x00000000
        /*0fb0*/ 	.short	0x0101
        /*0fb2*/ 	.byte	0x3f
	.zero		1


	//   ....[50]....
        /*0fb4*/ 	.word	0x00017f40
        /*0fb8*/ 	.word	0x00000000
        /*0fbc*/ 	.word	0x00000000
        /*0fc0*/ 	.short	0x0101
        /*0fc2*/ 	.byte	0x3f
	.zero		1


	//   ....[51]....
        /*0fc4*/ 	.word	0x0001a480
        /*0fc8*/ 	.word	0x00000005
        /*0fcc*/ 	.word	0x00028820
        /*0fd0*/ 	.short	0x010a
        /*0fd2*/ 	.byte	0x3f
	.zero		1


	//   ....[52]....
        /*0fd4*/ 	.word	0x0001a560
        /*0fd8*/ 	.word	0x00000005
        /*0fdc*/ 	.word	0x000288a0
        /*0fe0*/ 	.short	0x010a
        /*0fe2*/ 	.byte	0x3f
	.zero		1


	//   ....[53]....
        /*0fe4*/ 	.word	0x0001a8c0
        /*0fe8*/ 	.word	0x00000005
        /*0fec*/ 	.word	0x000288c0
        /*0ff0*/ 	.short	0x010a
        /*0ff2*/ 	.byte	0x3f
	.zero		1


	//   ....[54]....
        /*0ff4*/ 	.word	0x0001ad90
        /*0ff8*/ 	.word	0x00000007
        /*0ffc*/ 	.word	0x000288a0
        /*1000*/ 	.short	0x010a
        /*1002*/ 	.byte	0x3f
	.zero		1


	//   ....[55]....
        /*1004*/ 	.word	0x0001b0d0
        /*1008*/ 	.word	0x00000007
        /*100c*/ 	.word	0x000288c0
        /*1010*/ 	.short	0x010a
        /*1012*/ 	.byte	0x3f
	.zero		1


	//   ....[56]....
        /*1014*/ 	.word	0x0001bee0
        /*1018*/ 	.word	0x00000000
        /*101c*/ 	.word	0x00028840
        /*1020*/ 	.short	0x010a
        /*1022*/ 	.byte	0x3f
	.zero		1


	//   ....[57]....
        /*1024*/ 	.word	0x0001ce50
        /*1028*/ 	.word	0x00000008
        /*102c*/ 	.word	0x00028800
        /*1030*/ 	.short	0x0107
        /*1032*/ 	.byte	0x3f
	.zero		1


	//   ....[58]....
        /*1034*/ 	.word	0x0001cf60
        /*1038*/ 	.word	0x00000002
        /*103c*/ 	.word	0x00028800
        /*1040*/ 	.short	0x0101
        /*1042*/ 	.byte	0x3f
	.zero		1


	//   ....[59]....
        /*1044*/ 	.word	0x0001cf80
        /*1048*/ 	.word	0x00000002
        /*104c*/ 	.word	0x00028820
        /*1050*/ 	.short	0x010a
        /*1052*/ 	.byte	0x3f
	.zero		1


	//   ....[60]....
        /*1054*/ 	.word	0x0001d2e0
        /*1058*/ 	.word	0x00000003
        /*105c*/ 	.word	0x00028840
        /*1060*/ 	.short	0x010a
        /*1062*/ 	.byte	0x3f
	.zero		1


	//   ....[61]....
        /*1064*/ 	.word	0x0001d6a0
        /*1068*/ 	.word	0x00000003
        /*106c*/ 	.word	0x00000060
        /*1070*/ 	.short	0x010a
        /*1072*/ 	.byte	0x3f
	.zero		1


	//   ....[62]....
        /*1074*/ 	.word	0x0001dd70
        /*1078*/ 	.word	0x00000003
        /*107c*/ 	.word	0x00028840
        /*1080*/ 	.short	0x010a
        /*1082*/ 	.byte	0x3f
	.zero		1


	//   ....[63]....
        /*1084*/ 	.word	0x0001e130
        /*1088*/ 	.word	0x00000002
        /*108c*/ 	.word	0x00000060
        /*1090*/ 	.short	0x010a
        /*1092*/ 	.byte	0x3f
	.zero		1


	//   ....[64]....
        /*1094*/ 	.word	0x0001e750
        /*1098*/ 	.word	0x00000002
        /*109c*/ 	.word	0x00028840
        /*10a0*/ 	.short	0x010a
        /*10a2*/ 	.byte	0x3f
	.zero		1


	//   ....[65]....
        /*10a4*/ 	.word	0x0001eb10
        /*10a8*/ 	.word	0x00000002
        /*10ac*/ 	.word	0x00000060
        /*10b0*/ 	.short	0x010a
        /*10b2*/ 	.byte	0x3f
	.zero		1


	//   ....[66]....
        /*10b4*/ 	.word	0x0001f0c0
        /*10b8*/ 	.word	0x00000000
        /*10bc*/ 	.word	0x00028860
        /*10c0*/ 	.short	0x010a
        /*10c2*/ 	.byte	0x3f
	.zero		1


	//   ....[67]....
        /*10c4*/ 	.word	0x000201e0
        /*10c8*/ 	.word	0x00000000
        /*10cc*/ 	.word	0x00028820
        /*10d0*/ 	.short	0x010a
        /*10d2*/ 	.byte	0x3f
	.zero		1


	//   ....[68]....
        /*10d4*/ 	.word	0x00020390
        /*10d8*/ 	.word	0x00000006
        /*10dc*/ 	.word	0x00000000
        /*10e0*/ 	.short	0x010a
        /*10e2*/ 	.byte	0x3f
	.zero		1


	//   ....[69]....
        /*10e4*/ 	.word	0x00020400
        /*10e8*/ 	.word	0x00000007
        /*10ec*/ 	.word	0x00000000
        /*10f0*/ 	.short	0x010a
        /*10f2*/ 	.byte	0x3f
	.zero		1


	//   ....[70]....
        /*10f4*/ 	.word	0x00020470
        /*10f8*/ 	.word	0x00000004
        /*10fc*/ 	.word	0x00000000
        /*1100*/ 	.short	0x010a
        /*1102*/ 	.byte	0x3f
	.zero		1


	//   ....[71]....
        /*1104*/ 	.word	0x000204a0
        /*1108*/ 	.word	0x00000003
        /*110c*/ 	.word	0x00000000
        /*1110*/ 	.short	0x010a
        /*1112*/ 	.byte	0x3f
	.zero		1


	//   ....[72]....
        /*1114*/ 	.word	0x00020500
        /*1118*/ 	.word	0x0000006e
        /*111c*/ 	.word	0x00028890
        /*1120*/ 	.short	0x010a
        /*1122*/ 	.byte	0x3f
	.zero		1


	//   ....[73]....
        /*1124*/ 	.word	0x00020550
        /*1128*/ 	.word	0x0000006e
        /*112c*/ 	.word	0x00028890
        /*1130*/ 	.short	0x010a
        /*1132*/ 	.byte	0x3f
	.zero		1


	//   ....[74]....
        /*1134*/ 	.word	0x000205a0
        /*1138*/ 	.word	0x0000006e
        /*113c*/ 	.word	0x00028890
        /*1140*/ 	.short	0x010a
        /*1142*/ 	.byte	0x3f
	.zero		1


	//   ....[75]....
        /*1144*/ 	.word	0x000205f0
        /*1148*/ 	.word	0x0000006e
        /*114c*/ 	.word	0x000288b0
        /*1150*/ 	.short	0x010a
        /*1152*/ 	.byte	0x3f
	.zero		1


	//   ....[76]....
        /*1154*/ 	.word	0x00020df0
        /*1158*/ 	.word	0x00000002
        /*115c*/ 	.word	0x00028800
        /*1160*/ 	.short	0x010a
        /*1162*/ 	.byte	0x3f
	.zero		1


	//   ....[77]....
        /*1164*/ 	.word	0x00021950
        /*1168*/ 	.word	0x00000002
        /*116c*/ 	.word	0x00028800
        /*1170*/ 	.short	0x010a
        /*1172*/ 	.byte	0x3f
	.zero		1


	//   ....[78]....
        /*1174*/ 	.word	0x000219a0
        /*1178*/ 	.word	0x00000000
        /*117c*/ 	.word	0x00028830
        /*1180*/ 	.short	0x010a
        /*1182*/ 	.byte	0x3f
	.zero		1


	//   ....[79]....
        /*1184*/ 	.word	0x000219f0
        /*1188*/ 	.word	0x00000006
        /*118c*/ 	.word	0x00028830
        /*1190*/ 	.short	0x010a
        /*1192*/ 	.byte	0x3f
	.zero		1


	//   ....[80]....
        /*1194*/ 	.word	0x00021a40
        /*1198*/ 	.word	0x00000007
        /*119c*/ 	.word	0x00028850
        /*11a0*/ 	.short	0x010a
        /*11a2*/ 	.byte	0x3f
	.zero		1


	//   ....[81]....
        /*11a4*/ 	.word	0x00021a90
        /*11a8*/ 	.word	0x00000006
        /*11ac*/ 	.word	0x00028830
        /*11b0*/ 	.short	0x010a
        /*11b2*/ 	.byte	0x3f
	.zero		1


	//   ....[82]....
        /*11b4*/ 	.word	0x00021ae0
        /*11b8*/ 	.word	0x00000007
        /*11bc*/ 	.word	0x00028850
        /*11c0*/ 	.short	0x010a
        /*11c2*/ 	.byte	0x3f
	.zero		1


	//   ....[83]....
        /*11c4*/ 	.word	0x00021b30
        /*11c8*/ 	.word	0x0000000b
        /*11cc*/ 	.word	0x00028850
        /*11d0*/ 	.short	0x010a
        /*11d2*/ 	.byte	0x3f
	.zero		1


	//   ....[84]....
        /*11d4*/ 	.word	0x00022110
        /*11d8*/ 	.word	0x00000004
        /*11dc*/ 	.word	0x00028820
        /*11e0*/ 	.short	0x010a
        /*11e2*/ 	.byte	0x3f
	.zero		1


	//   ....[85]....
        /*11e4*/ 	.word	0x00022160
        /*11e8*/ 	.word	0x00000005
        /*11ec*/ 	.word	0x000288a0
        /*11f0*/ 	.short	0x010a
        /*11f2*/ 	.byte	0x3f
	.zero		1


	//   ....[86]....
        /*11f4*/ 	.word	0x000221b0
        /*11f8*/ 	.word	0x00000005
        /*11fc*/ 	.word	0x000288c0
        /*1200*/ 	.short	0x010a
        /*1202*/ 	.byte	0x3f
	.zero		1


	//   ....[87]....
        /*1204*/ 	.word	0x00022200
        /*1208*/ 	.word	0x00000007
        /*120c*/ 	.word	0x000288a0
        /*1210*/ 	.short	0x010a
        /*1212*/ 	.byte	0x3f
	.zero		1


	//   ....[88]....
        /*1214*/ 	.word	0x00022250
        /*1218*/ 	.word	0x00000007
        /*121c*/ 	.word	0x000288c0
        /*1220*/ 	.short	0x010a
        /*1222*/ 	.byte	0x3f
	.zero		1


	//   ....[89]....
        /*1224*/ 	.word	0x000223f0
        /*1228*/ 	.word	0x00000000
        /*122c*/ 	.word	0x00028840
        /*1230*/ 	.short	0x010a
        /*1232*/ 	.byte	0x3f
	.zero		1


	//   ....[90]....
        /*1234*/ 	.word	0x00022f80
        /*1238*/ 	.word	0x00000002
        /*123c*/ 	.word	0x00028820
        /*1240*/ 	.short	0x010a
        /*1242*/ 	.byte	0x3f
	.zero		1


	//   ....[91]....
        /*1244*/ 	.word	0x00022fd0
        /*1248*/ 	.word	0x00000003
        /*124c*/ 	.word	0x00028840
        /*1250*/ 	.short	0x010a
        /*1252*/ 	.byte	0x3f
	.zero		1


	//   ....[92]....
        /*1254*/ 	.word	0x00023020
        /*1258*/ 	.word	0x00000003
        /*125c*/ 	.word	0x00000060
        /*1260*/ 	.short	0x010a
        /*1262*/ 	.byte	0x3f
	.zero		1


	//   ....[93]....
        /*1264*/ 	.word	0x00023070
        /*1268*/ 	.word	0x00000003
        /*126c*/ 	.word	0x00028840
        /*1270*/ 	.short	0x010a
        /*1272*/ 	.byte	0x3f
	.zero		1


	//   ....[94]....
        /*1274*/ 	.word	0x000230c0
        /*1278*/ 	.word	0x00000002
        /*127c*/ 	.word	0x00000060
        /*1280*/ 	.short	0x010a
        /*1282*/ 	.byte	0x3f
	.zero		1


	//   ....[95]....
        /*1284*/ 	.word	0x00023110
        /*1288*/ 	.word	0x00000002
        /*128c*/ 	.word	0x00028840
        /*1290*/ 	.short	0x010a
        /*1292*/ 	.byte	0x3f
	.zero		1


	//   ....[96]....
        /*1294*/ 	.word	0x00023160
        /*1298*/ 	.word	0x00000002
        /*129c*/ 	.word	0x00000060
        /*12a0*/ 	.short	0x010a
        /*12a2*/ 	.byte	0x3f
	.zero		1


	//   ....[97]....
        /*12a4*/ 	.word	0x000231b0
        /*12a8*/ 	.word	0x00000000
        /*12ac*/ 	.word	0x00028860
        /*12b0*/ 	.short	0x010a
        /*12b2*/ 	.byte	0x3f
	.zero		1


	//   ....[98]....
        /*12b4*/ 	.word	0x00023c00
        /*12b8*/ 	.word	0x00000000
        /*12bc*/ 	.word	0x00028820
        /*12c0*/ 	.short	0x010a
        /*12c2*/ 	.byte	0x3f
	.zero		1


	//   ....[99]....
        /*12c4*/ 	.word	0x00023da0
        /*12c8*/ 	.word	0x00000006
        /*12cc*/ 	.word	0x00000000
        /*12d0*/ 	.short	0x010a
        /*12d2*/ 	.byte	0x3f
	.zero		1


	//   ....[100]....
        /*12d4*/ 	.word	0x00023df0
        /*12d8*/ 	.word	0x00000007
        /*12dc*/ 	.word	0x00000000
        /*12e0*/ 	.short	0x010a
        /*12e2*/ 	.byte	0x3f
	.zero		1


	//   ....[101]....
        /*12e4*/ 	.word	0x00023e40
        /*12e8*/ 	.word	0x00000004
        /*12ec*/ 	.word	0x00000000
        /*12f0*/ 	.short	0x010a
        /*12f2*/ 	.byte	0x3f
	.zero		1


	//----- nvinfo : EIATTR_NUM_MBARRIERS
	.align		4
.L_362:
        /*12f4*/ 	.byte	0x03, 0x38
        /*12f6*/ 	.short	0x0016


	//----- nvinfo : EIATTR_EXIT_INSTR_OFFSETS
	.align		4
        /*12f8*/ 	.byte	0x04, 0x1c
        /*12fa*/ 	.short	(.L_364 - .L_363)


	//   ....[0]....
.L_363:
        /*12fc*/ 	.word	0x000204f0


	//----- nvinfo : EIATTR_MAX_THREADS
	.align		4
.L_364:
        /*1300*/ 	.byte	0x04, 0x05
        /*1302*/ 	.short	(.L_366 - .L_365)
.L_365:
        /*1304*/ 	.word	0x00000180
        /*1308*/ 	.word	0x00000001
        /*130c*/ 	.word	0x00000001


	//----- nvinfo : EIATTR_CRS_STACK_SIZE
	.align		4
.L_366:
        /*1310*/ 	.byte	0x04, 0x1e
        /*1312*/ 	.short	(.L_368 - .L_367)
.L_367:
        /*1314*/ 	.word	0x00000000


	//----- nvinfo : EIATTR_CBANK_PARAM_SIZE
	.align		4
.L_368:
        /*1318*/ 	.byte	0x03, 0x19
        /*131a*/ 	.short	0x0af0


	//----- nvinfo : EIATTR_PARAM_CBANK
	.align		4
        /*131c*/ 	.byte	0x04, 0x0a
        /*131e*/ 	.short	(.L_370 - .L_369)
	.align		4
.L_369:
        /*1320*/ 	.word	index@(.nv.constant0._ZN7cutlass13device_kernelIN5flash11enable_sm90INS1_16FlashAttnFwdSm90INS1_25CollectiveMainloopFwdSm90ILi2EN4cute5tupleIJNS5_1CILi1EEES8_S8_EEENS6_IJNS7_ILi128EEESA_SA_EEELi128ENS_6half_tEfNS_4arch4Sm90ELb1ELb0ELb1ELb1ELb0ELb1ELb0ELb1ELb1ELb1ELb0ELb0EEENS1_21CollectiveEpilogueFwdISB_S9_SC_SE_Li256ELb1ELb1ELb0ELb0EEENS1_36VarlenDynamicPersistentTileSchedulerILi128ELi128ELi256ELi128ELb0ELb1ELb1ELb1ELb1ELb1EEEEEEEEEvNT_6ParamsE)
        /*1324*/ 	.short	0x0210
        /*1326*/ 	.short	0x0af0


	//----- nvinfo : EIATTR_SW_WAR
	.align		4
.L_370:
        /*1328*/ 	.byte	0x04, 0x36
        /*132a*/ 	.short	(.L_372 - .L_371)
.L_371:
        /*132c*/ 	.word	0x00000008
.L_372:


//--------------------- .nv.callgraph             --------------------------
	.section	.nv.callgraph,"",@"SHT_CUDA_CALLGRAPH"
	.align	4
	.sectionentsize	8
	.align		4
        /*0000*/ 	.word	0x00000000
	.align		4
        /*0004*/ 	.word	0xffffffff
	.align		4
        /*0008*/ 	.word	index@(_ZN7cutlass13device_kernelIN5flash11enable_sm90INS1_16FlashAttnFwdSm90INS1_25CollectiveMainloopFwdSm90ILi2EN4cute5tupleIJNS5_1CILi1EEES8_S8_EEENS6_IJNS7_ILi128EEENS7_ILi176EEESA_EEELi128ENS_6half_tEfNS_4arch4Sm90ELb0ELb0ELb1ELb0ELb0ELb0ELb0ELb1ELb1ELb1ELb0ELb0EEENS1_21CollectiveEpilogueFwdINS6_IJSA_SA_SB_EEES9_SD_SF_Li256ELb0ELb1ELb0ELb0EEENS1_29StaticPersistentTileSchedulerILb0EEEEEEEEEvNT_6ParamsE)
	.align		4
        /*000c*/ 	.word	index@(__assertfail)
	.align		4
        /*0010*/ 	.word	index@(_ZN7cutlass13device_kernelIN5flash11enable_sm90INS1_16FlashAttnFwdSm90INS1_25CollectiveMainloopFwdSm90ILi2EN4cute5tupleIJNS5_1CILi2EEENS7_ILi1EEES9_EEENS6_IJNS7_ILi128EEENS7_ILi176EEESB_EEELi128ENS_6half_tEfNS_4arch4Sm90ELb0ELb0ELb1ELb0ELb0ELb0ELb0ELb1ELb1ELb1ELb0ELb0EEENS1_21CollectiveEpilogueFwdINS6_IJSB_SB_SC_EEESA_SE_SG_Li256ELb0ELb1ELb0ELb0EEENS1_29StaticPersistentTileSchedulerILb0EEEEEEEEEvNT_6ParamsE)
	.align		4
        /*0014*/ 	.word	index@(__assertfail)
	.align		4
        /*0018*/ 	.word	index@(_ZN7cutlass13device_kernelIN5flash11enable_sm90INS1_16FlashAttnFwdSm90INS1_25CollectiveMainloopFwdSm90ILi2EN4cute5tupleIJNS5_1CILi1EEES8_S8_EEENS6_IJNS7_ILi128EEENS7_ILi176EEESA_EEELi128ENS_6half_tEfNS_4arch4Sm90ELb0ELb0ELb1ELb1ELb0ELb0ELb0ELb1ELb1ELb1ELb0ELb0EEENS1_21CollectiveEpilogueFwdINS6_IJSA_SA_SB_EEES9_SD_SF_Li256ELb1ELb1ELb0ELb0EEENS1_36VarlenDynamicPersistentTileSchedulerILi128ELi176ELi256ELi128ELb0ELb1ELb1ELb0ELb1ELb1EEEEEEEEEvNT_6ParamsE)
	.align		4
        /*001c*/ 	.word	index@(__assertfail)
	.align		4
        /*0020*/ 	.word	index@(_ZN7cutlass13device_kernelIN5flash11enable_sm90INS1_16FlashAttnFwdSm90INS1_25CollectiveMainloopFwdSm90ILi2EN4cute5tupleIJNS5_1CILi1EEES8_S8_EEENS6_IJNS7_ILi128EEENS7_ILi176EEESA_EEELi128ENS_6half_tEfNS_4arch4Sm90ELb0ELb0ELb1ELb1ELb0ELb1ELb0ELb1ELb1ELb1ELb0ELb0EEENS1_21CollectiveEpilogueFwdINS6_IJSA_SA_SB_EEES9_SD_SF_Li256ELb1ELb1ELb0ELb0EEENS1_36VarlenDynamicPersistentTileSchedulerILi128ELi176ELi256ELi128ELb0ELb1ELb1ELb0ELb1ELb1EEEEEEEEEvNT_6ParamsE)
	.align		4
        /*0024*/ 	.word	index@(__assertfail)
	.align		4
        /*0028*/ 	.word	index@(_ZN7cutlass13device_kernelIN5flash11enable_sm90INS1_16FlashAttnFwdSm90INS1_25CollectiveMainloopFwdSm90ILi2EN4cute5tupleIJNS5_1CILi1EEES8_S8_EEENS6_IJNS7_ILi128EEESA_SA_EEELi128ENS_6half_tEfNS_4arch4Sm90ELb0ELb1ELb1ELb0ELb0ELb0ELb0ELb1ELb1ELb1ELb0ELb0EEENS1_21CollectiveEpilogueFwdISB_S9_SC_SE_Li256ELb0ELb1ELb0ELb0EEENS1_30DynamicPersistentTileSchedulerILi256ELi128ELb0ELb1ELb1EEEEEEEEEvNT_6ParamsE)
	.align		4
        /*002c*/ 	.word	index@(__assertfail)
	.align		4
        /*0030*/ 	.word	index@(_ZN7cutlass13device_kernelIN5flash11enable_sm90INS1_16FlashAttnFwdSm90INS1_25CollectiveMainloopFwdSm90ILi2EN4cute5tupleIJNS5_1CILi1EEES8_S8_EEENS6_IJNS7_ILi128EEESA_SA_EEELi128ENS_6half_tEfNS_4arch4Sm90ELb0ELb1ELb1ELb1ELb0ELb0ELb0ELb1ELb1ELb1ELb0ELb0EEENS1_21CollectiveEpilogueFwdISB_S9_SC_SE_Li256ELb1ELb1ELb0ELb0EEENS1_36VarlenDynamicPersistentTileSchedulerILi128ELi128ELi256ELi128ELb0ELb1ELb1ELb1ELb0ELb1EEEEEEEEEvNT_6ParamsE)
	.align		4
        /*0034*/ 	.word	index@(__assertfail)
	.align		4
        /*0038*/ 	.word	index@(_ZN7cutlass13device_kernelIN5flash11enable_sm90INS1_16FlashAttnFwdSm90INS1_25CollectiveMainloopFwdSm90ILi2EN4cute5tupleIJNS5_1CILi1EEES8_S8_EEENS6_IJNS7_ILi128EEESA_SA_EEELi128ENS_6half_tEfNS_4arch4Sm90ELb0ELb1ELb1ELb1ELb0ELb1ELb0ELb1ELb1ELb1ELb0ELb0EEENS1_21CollectiveEpilogueFwdISB_S9_SC_SE_Li256ELb1ELb1ELb0ELb0EEENS1_36VarlenDynamicPersistentTileSchedulerILi128ELi128ELi256ELi128ELb0ELb1ELb1ELb1ELb0ELb1EEEEEEEEEvNT_6ParamsE)
	.align		4
        /*003c*/ 	.word	index@(__assertfail)
	.align		4
        /*0040*/ 	.word	index@(_ZN7cutlass13device_kernelIN5flash11enable_sm90INS1_16FlashAttnFwdSm90INS1_25CollectiveMainloopFwdSm90ILi2EN4cute5tupleIJNS5_1CILi1EEES8_S8_EEENS6_IJNS7_ILi128EEESA_SA_EEELi128ENS_6half_tEfNS_4arch4Sm90ELb1ELb0ELb1ELb0ELb0ELb0ELb0ELb1ELb1ELb1ELb0ELb0EEENS1_21CollectiveEpilogueFwdISB_S9_SC_SE_Li256ELb0ELb1ELb0ELb0EEENS1_30DynamicPersistentTileSchedulerILi256ELi128ELb0ELb1ELb1EEEEEEEEEvNT_6ParamsE)
	.align		4
        /*0044*/ 	.word	index@(__assertfail)
	.align		4
        /*0048*/ 	.word	index@(_ZN7cutlass13device_kernelIN5flash11enable_sm90INS1_16FlashAttnFwdSm90INS1_25CollectiveMainloopFwdSm90ILi2EN4cute5tupleIJNS5_1CILi1EEES8_S8_EEENS6_IJNS7_ILi128EEESA_SA_EEELi128ENS_6half_tEfNS_4arch4Sm90ELb1ELb0ELb1ELb1ELb0ELb0ELb0ELb1ELb1ELb1ELb0ELb0EEENS1_21CollectiveEpilogueFwdISB_S9_SC_SE_Li256ELb1ELb1ELb0ELb0EEENS1_36VarlenDynamicPersistentTileSchedulerILi128ELi128ELi256ELi128ELb0ELb1ELb1ELb1ELb1ELb1EEEEEEEEEvNT_6ParamsE)
	.align		4
        /*004c*/ 	.word	index@(__assertfail)
	.align		4
        /*0050*/ 	.word	index@(_ZN7cutlass13device_kernelIN5flash11enable_sm90INS1_16FlashAttnFwdSm90INS1_25CollectiveMainloopFwdSm90ILi2EN4cute5tupleIJNS5_1CILi1EEES8_S8_EEENS6_IJNS7_ILi128EEESA_SA_EEELi128ENS_6half_tEfNS_4arch4Sm90ELb1ELb0ELb1ELb1ELb0ELb1ELb0ELb1ELb1ELb1ELb0ELb0EEENS1_21CollectiveEpilogueFwdISB_S9_SC_SE_Li256ELb1ELb1ELb0ELb0EEENS1_36VarlenDynamicPersistentTileSchedulerILi128ELi128ELi256ELi128ELb0ELb1ELb1ELb1ELb1ELb1EEEEEEEEEvNT_6ParamsE)
	.align		4
        /*0054*/ 	.word	index@(__assertfail)
	.align		4
        /*0058*/ 	.word	0x00000000
	.align		4
        /*005c*/ 	.word	0xfffffffe
	.align		4
        /*0060*/ 	.word	0x00000000
	.align		4
        /*0064*/ 	.word	0xfffffffd
	.align		4
        /*0068*/ 	.word	0x00000000
	.align		4
        /*006c*/ 	.word	0xfffffffc


//--------------------- .nv.constant4             --------------------------
	.section	.nv.constant4,"a",@progbits
	.align	8
	.align		8
.nv.constant4:
        /*0000*/ 	.dword	__assertfail
	.align		8
        /*0008*/ 	.dword	__unnamed_1
	.align		8
        /*0010*/ 	.dword	__unnamed_2
	.align		8
        /*0018*/ 	.dword	__unnamed_3
	.align		8
        /*0020*/ 	.dword	__unnamed_4
	.align		8
        /*0028*/ 	.dword	__unnamed_5
	.align		8
        /*0030*/ 	.dword	__unnamed_6
	.align		8
        /*0038*/ 	.dword	__unnamed_7
	.align		8
        /*0040*/ 	.dword	__unnamed_8
	.align		8
        /*0048*/ 	.dword	_ZN82_INTERNAL_6a3bdbc2_46_flash_fwd_hdim128_fp16_softcap_packgqa_sm90_cu_c784774a_31924cuda3std3__45__cpo5beginE
	.align		8
        /*0050*/ 	.dword	_ZN82_INTERNAL_6a3bdbc2_46_flash_fwd_hdim128_fp16_softcap_packgqa_sm90_cu_c784774a_31924cuda3std3__45__cpo3endE
	.align		8
        /*0058*/ 	.dword	_ZN82_INTERNAL_6a3bdbc2_46_flash_fwd_hdim128_fp16_softcap_packgqa_sm90_cu_c784774a_31924cuda3std3__45__cpo6cbeginE
	.align		8
        /*0060*/ 	.dword	_ZN82_INTERNAL_6a3bdbc2_46_flash_fwd_hdim128_fp16_softcap_packgqa_sm90_cu_c784774a_31924cuda3std3__45__cpo4cendE
	.align		8
        /*0068*/ 	.dword	_ZN82_INTERNAL_6a3bdbc2_46_flash_fwd_hdim128_fp16_softcap_packgqa_sm90_cu_c784774a_31924cuda3std3__484_GLOBAL__N__6a3bdbc2_46_flash_fwd_hdim128_fp16_softcap_packgqa_sm90_cu_c784774a_31926ignoreE
	.align		8
        /*0070*/ 	.dword	_ZN82_INTERNAL_6a3bdbc2_46_flash_fwd_hdim128_fp16_softcap_packgqa_sm90_cu_c784774a_31924cuda3std3__419piecewise_constructE
	.align		8
        /*0078*/ 	.dword	_ZN82_INTERNAL_6a3bdbc2_46_flash_fwd_hdim128_fp16_softcap_packgqa_sm90_cu_c784774a_31924cuda3std3__48in_placeE
	.align		8
        /*0080*/ 	.dword	_ZN82_INTERNAL_6a3bdbc2_46_flash_fwd_hdim128_fp16_softcap_packgqa_sm90_cu_c784774a_31924cuda3std6ranges3__45__cpo4swapE
	.align		8
        /*0088*/ 	.dword	_ZN82_INTERNAL_6a3bdbc2_46_flash_fwd_hdim128_fp16_softcap_packgqa_sm90_cu_c784774a_31924cuda3std6ranges3__45__cpo9iter_moveE
	.align		8
        /*0090*/ 	.dword	_ZN82_INTERNAL_6a3bdbc2_46_flash_fwd_hdim128_fp16_softcap_packgqa_sm90_cu_c784774a_31924cute7productE
	.align		8
        /*0098*/ 	.dword	_ZN82_INTERNAL_6a3bdbc2_46_flash_fwd_hdim128_fp16_softcap_packgqa_sm90_cu_c784774a_31924cute1_E
	.align		8
        /*00a0*/ 	.dword	$str$23
	.align		8
        /*00a8*/ 	.dword	$str$24


//--------------------- .text._ZN7cutlass13device_kernelIN5flash11enable_sm90INS1_16FlashAttnFwdSm90INS1_25CollectiveMainloopFwdSm90ILi2EN4cute5tupleIJNS5_1CILi1EEES8_S8_EEENS6_IJNS7_ILi128EEENS7_ILi176EEESA_EEELi128ENS_6half_tEfNS_4arch4Sm90ELb0ELb0ELb1ELb0ELb0ELb0ELb0ELb1ELb1ELb1ELb0ELb0EEENS1_21CollectiveEpilogueFwdINS6_IJSA_SA_SB_EEES9_SD_SF_Li256ELb0ELb1ELb0ELb0EEENS1_29StaticPersistentTileSchedulerILb0EEEEEEEEEvNT_6ParamsE --------------------------
	.section	.text._ZN7cutlass13device_kernelIN5flash11enable_sm90INS1_16FlashAttnFwdSm90INS1_25CollectiveMainloopFwdSm90ILi2EN4cute5tupleIJNS5_1CILi1EEES8_S8_EEENS6_IJNS7_ILi128EEENS7_ILi176EEESA_EEELi128ENS_6half_tEfNS_4arch4Sm90ELb0ELb0ELb1ELb0ELb0ELb0ELb0ELb1ELb1ELb1ELb0ELb0EEENS1_21CollectiveEpilogueFwdINS6_IJSA_SA_SB_EEES9_SD_SF_Li256ELb0ELb1ELb0ELb0EEENS1_29StaticPersistentTileSchedulerILb0EEEEEEEEEvNT_6ParamsE,"ax",@progbits
	.align	128
.text._ZN7cutlass13device_kernelIN5flash11enable_sm90INS1_16FlashAttnFwdSm90INS1_25CollectiveMainloopFwdSm90ILi2EN4cute5tupleIJNS5_1CILi1EEES8_S8_EEENS6_IJNS7_ILi128EEENS7_ILi176EEESA_EEELi128ENS_6half_tEfNS_4arch4Sm90ELb0ELb0ELb1ELb0ELb0ELb0ELb0ELb1ELb1ELb1ELb0ELb0EEENS1_21CollectiveEpilogueFwdINS6_IJSA_SA_SB_EEES9_SD_SF_Li256ELb0ELb1ELb0ELb0EEENS1_29StaticPersistentTileSchedulerILb0EEEEEEEEEvNT_6ParamsE:
        .type           _ZN7cutlass13device_kernelIN5flash11enable_sm90INS1_16FlashAttnFwdSm90INS1_25CollectiveMainloopFwdSm90ILi2EN4cute5tupleIJNS5_1CILi1EEES8_S8_EEENS6_IJNS7_ILi128EEENS7_ILi176EEESA_EEELi128ENS_6half_tEfNS_4arch4Sm90ELb0ELb0ELb1ELb0ELb0ELb0ELb0ELb1ELb1ELb1ELb0ELb0EEENS1_21CollectiveEpilogueFwdINS6_IJSA_SA_SB_EEES9_SD_SF_Li256ELb0ELb1ELb0ELb0EEENS1_29StaticPersistentTileSchedulerILb0EEEEEEEEEvNT_6ParamsE,@function
        .size           _ZN7cutlass13device_kernelIN5flash11enable_sm90INS1_16FlashAttnFwdSm90INS1_25CollectiveMainloopFwdSm90ILi2EN4cute5tupleIJNS5_1CILi1EEES8_S8_EEENS6_IJNS7_ILi128EEENS7_ILi176EEESA_EEELi128ENS_6half_tEfNS_4arch4Sm90ELb0ELb0ELb1ELb0ELb0ELb0ELb0ELb1ELb1ELb1ELb0ELb0EEENS1_21CollectiveEpilogueFwdINS6_IJSA_SA_SB_EEES9_SD_SF_Li256ELb0ELb1ELb0ELb0EEENS1_29StaticPersistentTileSchedulerILb0EEEEEEEEEvNT_6ParamsE,(.L_x_3217 - _ZN7cutlass13device_kernelIN5flash11enable_sm90INS1_16FlashAttnFwdSm90INS1_25CollectiveMainloopFwdSm90ILi2EN4cute5tupleIJNS5_1CILi1EEES8_S8_EEENS6_IJNS7_ILi128EEENS7_ILi176EEESA_EEELi128ENS_6half_tEfNS_4arch4Sm90ELb0ELb0ELb1ELb0ELb0ELb0ELb0ELb1ELb1ELb1ELb0ELb0EEENS1_21CollectiveEpilogueFwdINS6_IJSA_SA_SB_EEES9_SD_SF_Li256ELb0ELb1ELb0ELb0EEENS1_29StaticPersistentTileSchedulerILb0EEEEEEEEEvNT_6ParamsE)
        .other          _ZN7cutlass13device_kernelIN5flash11enable_sm90INS1_16FlashAttnFwdSm90INS1_25CollectiveMainloopFwdSm90ILi2EN4cute5tupleIJNS5_1CILi1EEES8_S8_EEENS6_IJNS7_ILi128EEENS7_ILi176EEESA_EEELi128ENS_6half_tEfNS_4arch4Sm90ELb0ELb0ELb1ELb0ELb0ELb0ELb0ELb1ELb1ELb1ELb0ELb0EEENS1_21CollectiveEpilogueFwdINS6_IJSA_SA_SB_EEES9_SD_SF_Li256ELb0ELb1ELb0ELb0EEENS1_29StaticPersistentTileSchedulerILb0EEEEEEEEEvNT_6ParamsE,@"STO_CUDA_ENTRY STV_DEFAULT"
_ZN7cutlass13device_kernelIN5flash11enable_sm90INS1_16FlashAttnFwdSm90INS1_25CollectiveMainloopFwdSm90ILi2EN4cute5tupleIJNS5_1CILi1EEES8_S8_EEENS6_IJNS7_ILi128EEENS7_ILi176EEESA_EEELi128ENS_6half_tEfNS_4arch4Sm90ELb0ELb0ELb1ELb0ELb0ELb0ELb0ELb1ELb1ELb1ELb0ELb0EEENS1_21CollectiveEpilogueFwdINS6_IJSA_SA_SB_EEES9_SD_SF_Li256ELb0ELb1ELb0ELb0EEENS1_29StaticPersistentTileSchedulerILb0EEEEEEEEEvNT_6ParamsE:
[----:B------:R-:W0:Y:S02]  /*0000*/  LDC R1, c[0x0][0x28] ;  /* 0x00000a00ff017b82 */ /* 0x000e240000000800 */
[----:B0-----:R-:W-:Y:S01]  /*0010*/  VIADD R1, R1, 0xffffffc8 ;  /* 0xffffffc801017836 */ /* 0x001fe20000000000 */
[----:B------:R-:W0:Y:S01]  /*0020*/  S2R R0, SR_TID.X ;  /* 0x0000000000007919 */ /* 0x000e220000002100 */
[----:B------:R-:W-:Y:S01]  /*0030*/  ELECT P0, URZ, PT ;  /* 0x00000000003f782f */ /* 0x000fe20003800000 */
[----:B------:R-:W-:Y:S01]  /*0040*/  BSSY B0, `(.L_x_0) ;  /* 0x000000d000007945 */ /* 0x000fe20003800000 */
[----:B0-----:R-:W-:-:S05]  /*0050*/  SHF.R.U32.HI R2, RZ, 0x5, R0 ;  /* 0x00000005ff027819 */ /* 0x001fca0000011600 */
[----:B------:R-:W0:Y:S02]  /*0060*/  SHFL.IDX PT, R3, R2, RZ, 0x1f ;  /* 0x00001fff02037589 */ /* 0x000e2400000e0000 */
[----:B0-----:R-:W-:-:S13]  /*0070*/  ISETP.EQ.AND P0, PT, R3, RZ, P0 ;  /* 0x000000ff0300720c */ /* 0x001fda0000702270 */
[----:B------:R-:W-:Y:S05]  /*0080*/  @!P0 BRA `(.L_x_1) ;  /* 0x0000000000208947 */ /* 0x000fea0003800000 */
[----:B------:R-:W-:Y:S02]  /*0090*/  ULDC.64 UR4, c[0x0][0x198] ;  /* 0x0000660000047ab9 */ /* 0x000fe40000000a00 */
[----:B------:R-:W-:Y:S02]  /*00a0*/  UIADD3 UR6, UP0, UR4, 0x370, URZ ;  /* 0x0000037004067890 */ /* 0x000fe4000ff1e03f */
[----:B------:R-:W-:Y:S02]  /*00b0*/  UIADD3 UR4, UP1, UR4, 0x470, URZ ;  /* 0x0000047004047890 */ /* 0x000fe4000ff3e03f */
[----:B------:R-:W-:Y:S02]  /*00c0*/  UIADD3.X UR7, URZ, UR5, URZ, UP0, !UPT ;  /* 0x000000053f077290 */ /* 0x000fe400087fe43f */
[----:B------:R-:W-:-:S07]  /*00d0*/  UIADD3.X UR5, URZ, UR5, URZ, UP1, !UPT ;  /* 0x000000053f057290 */ /* 0x000fce0008ffe43f */
[----:B------:R0:W-:Y:S02]  /*00e0*/  UTMACCTL.PF [UR6] ;  /* 0x00000000060079b9 */ /* 0x0001e40008040000 */
[----:B------:R0:W-:Y:S02]  /*00f0*/  UTMACCTL.PF [UR4] ;  /* 0x00000000040079b9 */ /* 0x0001e40008040000 */
[----:B0-----:R-:W-:Y:S01]  /*0100*/  NOP ;  /* 0x0000000000007918 */ /* 0x001fe20000000000 */
.L_x_1:
[----:B------:R-:W-:Y:S05]  /*0110*/  BSYNC B0 ;  /* 0x0000000000007941 */ /* 0x000fea0003800000 */
.L_x_0:
[----:B------:R-:W-:Y:S01]  /*0120*/  VOTEU.ANY UP0, P0 ;  /* 0x00000000003f7886 */ /* 0x000fe20000000100 */
[----:B------:R-:W0:Y:S01]  /*0130*/  SHFL.IDX PT, R3, R2, RZ, 0x1f ;  /* 0x00001fff02037589 */ /* 0x000e2200000e0000 */
[----:B------:R-:W-:Y:S01]  /*0140*/  UMOV UR4, 0x80 ;  /* 0x0000008000047882 */ /* 0x000fe20000000000 */
[----:B------:R-:W-:Y:S01]  /*0150*/  UMOV UR7, 0x100 ;  /* 0x0000010000077882 */ /* 0x000fe20000000000 */
[----:B------:R-:W-:Y:S01]  /*0160*/  SHF.R.U32.HI R4, RZ, 0x7, R0 ;  /* 0x00000007ff047819 */ /* 0x000fe20000011600 */
[----:B------:R-:W1:Y:S01]  /*0170*/  @UP0 S2UR UR8, SR_CgaCtaId ;  /* 0x00000000000809c3 */ /* 0x000e620000008800 */
[----:B------:R-:W-:Y:S01]  /*0180*/  @UP0 UMOV UR6, 0x400 ;  /* 0x0000040000060882 */ /* 0x000fe20000000000 */
[----:B------:R-:W-:-:S04]  /*0190*/  @UP0 UIADD3 UR4, -UR4, 0x100000, URZ ;  /* 0x0010000004040890 */ /* 0x000fc8000fffe13f */
[----:B------:R-:W-:Y:S02]  /*01a0*/  @UP0 USHF.L.U32 UR5, UR4, 0xb, URZ ;  /* 0x0000000b04050899 */ /* 0x000fe4000800063f */
[----:B------:R-:W-:Y:S01]  /*01b0*/  @UP0 USHF.L.U32 UR4, UR4, 0x1, URZ ;  /* 0x0000000104040899 */ /* 0x000fe2000800063f */
[----:B------:R-:W-:Y:S01]  /*01c0*/  VOTEU.ANY UP1, P0 ;  /* 0x00000000003f7886 */ /* 0x000fe20000020100 */
[----:B0-----:R-:W-:Y:S02]  /*01d0*/  ISETP.NE.AND P1, PT, R3, RZ, PT ;  /* 0x000000ff0300720c */ /* 0x001fe40003f25270 */
[----:B------:R0:W2:Y:S01]  /*01e0*/  SHFL.IDX PT, R3, R4, RZ, 0x1f ;  /* 0x00001fff04037589 */ /* 0x0000a200000e0000 */
[----:B-1----:R-:W-:Y:S02]  /*01f0*/  @UP0 ULEA UR8, UR8, UR6, 0x18 ;  /* 0x0000000608080291 */ /* 0x002fe4000f8ec03f */
[----:B------:R-:W-:-:S04]  /*0200*/  @UP0 UIADD3 UR6, -UR7, 0x100000, URZ ;  /* 0x0010000007060890 */ /* 0x000fc8000fffe13f */
[----:B------:R-:W-:Y:S02]  /*0210*/  @UP0 USHF.L.U32 UR7, UR6, 0xb, URZ ;  /* 0x0000000b06070899 */ /* 0x000fe4000800063f */
[----:B------:R-:W-:Y:S01]  /*0220*/  @UP0 USHF.L.U32 UR6, UR6, 0x1, URZ ;  /* 0x0000000106060899 */ /* 0x000fe2000800063f */
[----:B------:R-:W-:Y:S01]  /*0230*/  VOTEU.ANY UP0, P0 ;  /* 0x00000000003f7886 */ /* 0x000fe20000000100 */
[----:B------:R-:W1:Y:S04]  /*0240*/  FENCE.VIEW.ASYNC.S ;  /* 0x00000000000073c6 */ /* 0x000e680000000000 */
[----:B-1----:R0:W1:Y:S06]  /*0250*/  @UP0 SYNCS.EXCH.64 URZ, [UR8+0x34800], UR4 ;  /* 0x03480004083f05b2 */ /* 0x00206c0008000100 */
[----:B------:R0:W3:Y:S02]  /*0260*/  @UP1 SYNCS.EXCH.64 URZ, [UR8+0x34820], UR6 ;  /* 0x03482006083f15b2 */ /* 0x0000e40008000100 */
[----:B0-----:R-:W-:Y:S05]  /*0270*/  @P1 BRA `(.L_x_2) ;  /* 0x0000000000481947 */ /* 0x001fea0003800000 */
[----:B------:R-:W0:Y:S01]  /*0280*/  S2UR UR5, SR_CgaCtaId ;  /* 0x00000000000579c3 */ /* 0x000e220000008800 */
[----:B------:R-:W-:Y:S01]  /*0290*/  UMOV UR4, 0x400 ;  /* 0x0000040000047882 */ /* 0x000fe20000000000 */
[----:B------:R-:W-:Y:S01]  /*02a0*/  UMOV UR6, 0x1 ;  /* 0x0000000100067882 */ /* 0x000fe20000000000 */
[----:B------:R-:W-:Y:S01]  /*02b0*/  UMOV UR7, 0x2 ;  /* 0x0000000200077882 */ /* 0x000fe20000000000 */
[----:B------:R-:W-:Y:S01]  /*02c0*/  ELECT P0, URZ, PT ;  /* 0x00000000003f782f */ /* 0x000fe20003800000 */
[----:B0-----:R-:W-:Y:S02]  /*02d0*/  ULEA UR8, UR5, UR4, 0x18 ;  /* 0x0000000405087291 */ /* 0x001fe4000f8ec03f */
[----:B------:R-:W-:-:S04]  /*02e0*/  UIADD3 UR4, -UR6, 0x100000, URZ ;  /* 0x0010000006047890 */ /* 0x000fc8000fffe13f */
[----:B------:R-:W-:Y:S02]  /*02f0*/  USHF.L.U32 UR5, UR4, 0xb, URZ ;  /* 0x0000000b04057899 */ /* 0x000fe4000800063f */
[----:B------:R-:W-:Y:S02]  /*0300*/  USHF.L.U32 UR4, UR4, 0x1, URZ ;  /* 0x0000000104047899 */ /* 0x000fe4000800063f */
[----:B------:R-:W-:-:S04]  /*0310*/  UIADD3 UR6, -UR7, 0x100000, URZ ;  /* 0x0010000007067890 */ /* 0x000fc8000fffe13f */
[----:B------:R-:W-:Y:S02]  /*0320*/  USHF.L.U32 UR7, UR6, 0xb, URZ ;  /* 0x0000000b06077899 */ /* 0x000fe4000800063f */
[----:B------:R-:W-:Y:S01]  /*0330*/  USHF.L.U32 UR6, UR6, 0x1, URZ ;  /* 0x0000000106067899 */ /* 0x000fe2000800063f */
[----:B------:R-:W0:Y:S03]  /*0340*/  FENCE.VIEW.ASYNC.S ;  /* 0x00000000000073c6 */ /* 0x000e260000000000 */
[----:B0-----:R0:W4:Y:S08]  /*0350*/  SYNCS.EXCH.64 URZ, [UR8+0x34830], UR4 ;  /* 0x03483004083f75b2 */ /* 0x0011300008000100 */
[----:B------:R0:W0:Y:S01]  /*0360*/  SYNCS.EXCH.64 URZ, [UR8+0x34840], UR6 ;  /* 0x03484006083f75b2 */ /* 0x0000220008000100 */
[----:B------:R0:W0:Y:S01]  /*0370*/  SYNCS.EXCH.64 URZ, [UR8+0x34838], UR4 ;  /* 0x03483804083f75b2 */ /* 0x0000220008000100 */
[----:B------:R0:W0:Y:S01]  /*0380*/  SYNCS.EXCH.64 URZ, [UR8+0x34848], UR6 ;  /* 0x03484806083f75b2 */ /* 0x0000220008000100 */
[----:B------:R-:W-:Y:S01]  /*0390*/  NOP ;  /* 0x0000000000007918 */ /* 0x000fe20000000000 */
.L_x_2:
[----:B------:R-:W5:Y:S01]  /*03a0*/  SHFL.IDX PT, R4, R2, RZ, 0x1f ;  /* 0x00001fff02047589 */ /* 0x000f6200000e0000 */
[----:B------:R-:W-:Y:S01]  /*03b0*/  NOP ;  /* 0x0000000000007918 */ /* 0x000fe20000000000 */
[----:B-----5:R-:W-:-:S13]  /*03c0*/  ISETP.NE.AND P0, PT, R4, RZ, PT ;  /* 0x000000ff0400720c */ /* 0x020fda0003f05270 */
[----:B------:R-:W-:Y:S05]  /*03d0*/  @P0 BRA `(.L_x_3) ;  /* 0x0000000000480947 */ /* 0x000fea0003800000 */
[----:B0-----:R-:W0:Y:S01]  /*03e0*/  S2UR UR5, SR_CgaCtaId ;  /* 0x00000000000579c3 */ /* 0x001e220000008800 */
        /* <DEDUP_REMOVED lines=12> */
[----:B0-----:R0:W0:Y:S08]  /*04b0*/  SYNCS.EXCH.64 URZ, [UR8+0x34850], UR4 ;  /* 0x03485004083f75b2 */ /* 0x0010300008000100 */
[----:B------:R0:W0:Y:S01]  /*04c0*/  SYNCS.EXCH.64 URZ, [UR8+0x34860], UR6 ;  /* 0x03486006083f75b2 */ /* 0x0000220008000100 */
[----:B------:R0:W0:Y:S01]  /*04d0*/  SYNCS.EXCH.64 URZ, [UR8+0x34858], UR4 ;  /* 0x03485804083f75b2 */ /* 0x0000220008000100 */
[----:B------:R0:W0:Y:S01]  /*04e0*/  SYNCS.EXCH.64 URZ, [UR8+0x34868], UR6 ;  /* 0x03486806083f75b2 */ /* 0x0000220008000100 */
[----:B------:R-:W-:Y:S01]  /*04f0*/  NOP ;  /* 0x0000000000007918 */ /* 0x000fe20000000000 */
.L_x_3:
[----:B------:R-:W5:Y:S01]  /*0500*/  SHFL.IDX PT, R4, R2, RZ, 0x1f ;  /* 0x00001fff02047589 */ /* 0x000f6200000e0000 */
[----:B------:R-:W-:Y:S01]  /*0510*/  NOP ;  /* 0x0000000000007918 */ /* 0x000fe20000000000 */
[----:B-----5:R-:W-:-:S13]  /*0520*/  ISETP.NE.AND P0, PT, R4, RZ, PT ;  /* 0x000000ff0400720c */ /* 0x020fda0003f05270 */
[----:B------:R-:W-:Y:S05]  /*0530*/  @P0 BRA `(.L_x_4) ;  /* 0x0000000000380947 */ /* 0x000fea0003800000 */
[----:B0-----:R-:W0:Y:S01]  /*0540*/  S2UR UR5, SR_CgaCtaId ;  /* 0x00000000000579c3 */ /* 0x001e220000008800 */
[----:B------:R-:W-:Y:S01]  /*0550*/  UMOV UR4, 0x400 ;  /* 0x0000040000047882 */ /* 0x000fe20000000000 */
[----:B------:R-:W-:Y:S01]  /*0560*/  UMOV UR7, 0x1 ;  /* 0x0000000100077882 */ /* 0x000fe20000000000 */
[----:B------:R-:W-:Y:S01]  /*0570*/  ELECT P0, URZ, PT ;  /* 0x00000000003f782f */ /* 0x000fe20003800000 */
[----:B0-----:R-:W-:Y:S02]  /*0580*/  ULEA UR6, UR5, UR4, 0x18 ;  /* 0x0000000405067291 */ /* 0x001fe4000f8ec03f */
[----:B------:R-:W-:-:S04]  /*0590*/  UIADD3 UR4, -UR7, 0x100000, URZ ;  /* 0x0010000007047890 */ /* 0x000fc8000fffe13f */
[----:B------:R-:W-:Y:S02]  /*05a0*/  USHF.L.U32 UR5, UR4, 0xb, URZ ;  /* 0x0000000b04057899 */ /* 0x000fe4000800063f */
[----:B------:R-:W-:Y:S01]  /*05b0*/  USHF.L.U32 UR4, UR4, 0x1, URZ ;  /* 0x0000000104047899 */ /* 0x000fe2000800063f */
[----:B------:R-:W0:Y:S11]  /*05c0*/  FENCE.VIEW.ASYNC.S ;  /* 0x00000000000073c6 */ /* 0x000e360000000000 */
[----:B0-----:R0:W0:Y:S01]  /*05d0*/  SYNCS.EXCH.64 URZ, [UR6+0x34870], UR4 ;  /* 0x03487004063f75b2 */ /* 0x0010220008000100 */
[----:B------:R0:W0:Y:S01]  /*05e0*/  SYNCS.EXCH.64 URZ, [UR6+0x34880], UR4 ;  /* 0x03488004063f75b2 */ /* 0x0000220008000100 */
[----:B------:R0:W0:Y:S01]  /*05f0*/  SYNCS.EXCH.64 URZ, [UR6+0x34878], UR4 ;  /* 0x03487804063f75b2 */ /* 0x0000220008000100 */
[----:B------:R0:W0:Y:S01]  /*0600*/  SYNCS.EXCH.64 URZ, [UR6+0x34888], UR4 ;  /* 0x03488804063f75b2 */ /* 0x0000220008000100 */
[----:B------:R-:W-:Y:S01]  /*0610*/  NOP ;  /* 0x0000000000007918 */ /* 0x000fe20000000000 */
.L_x_4:
        /* <DEDUP_REMOVED lines=22> */
.L_x_5:
        /* <DEDUP_REMOVED lines=22> */
.L_x_6:
[----:B--2---:R-:W-:Y:S01]  /*08e0*/  ISETP.NE.AND P0, PT, R3, RZ, PT ;  /* 0x000000ff0300720c */ /* 0x004fe20003f05270 */
[----:B------:R-:W-:Y:S01]  /*08f0*/  IMAD.MOV.U32 R3, RZ, RZ, 0x1 ;  /* 0x00000001ff037424 */ /* 0x000fe200078e00ff */
[----:B------:R-:W-:-:S04]  /*0900*/  NOP ;  /* 0x0000000000007918 */ /* 0x000fc80000000000 */
[----:B------:R-:W-:-:S05]  /*0910*/  SEL R3, R3, 0x2, !P0 ;  /* 0x0000000203037807 */ /* 0x000fca0004000000 */
[----:B------:R2:W-:Y:S01]  /*0920*/  STL [R1+0x34], R3 ;  /* 0x0000340301007387 */ /* 0x0005e20000100800 */
[----:B01-34-:R-:W-:Y:S06]  /*0930*/  BAR.SYNC.DEFER_BLOCKING 0x0 ;  /* 0x0000000000007b1d */ /* 0x01bfec0000010000 */
[----:B------:R-:W-:Y:S05]  /*0940*/  @!P0 BRA `(.L_x_7) ;  /* 0x000000d800648947 */ /* 0x000fea0003800000 */
.L_x_8:
[----:B------:R-:W-:-:S08]  /*0950*/  NOP ;  /* 0x0000000000007918 */ /* 0x000fd00000000000 */
[----:B------:R-:W0:Y:S02]  /*0960*/  USETMAXREG.TRY_ALLOC.CTAPOOL UP0, 0xf0 ;  /* 0x000000f0000079c8 */ /* 0x000e240008000600 */
[----:B0-----:R-:W-:-:S13]  /*0970*/  PLOP3.LUT P0, PT, PT, PT, UP0, 0x80, 0x0 ;  /* 0x000000000000781c */ /* 0x001fda0003f0f008 */
[----:B------:R-:W-:Y:S05]  /*0980*/  @!P0 BRA `(.L_x_8) ;  /* 0xfffffffc00f08947 */ /* 0x000fea000383ffff */
[----:B------:R-:W-:Y:S01]  /*0990*/  LOP3.LUT R2, R0, 0xffffff80, RZ, 0xc0, !PT ;  /* 0xffffff8000027812 */ /* 0x000fe200078ec0ff */
[----:B------:R-:W0:Y:S08]  /*09a0*/  S2UR UR4, SR_CTAID.X ;  /* 0x00000000000479c3 */ /* 0x000e300000002500 */
[----:B------:R-:W-:Y:S06]  /*09b0*/  BAR.ARV 0x8, 0x180 ;  /* 0x0206000000007b1d */ /* 0x000fec0000002000 */
[----:B------:R-:W-:-:S02]  /*09c0*/  ISETP.NE.AND P0, PT, R2, 0x80, PT ;  /* 0x000000800200780c */ /* 0x000fc40003f05270 */
[----:B------:R-:W0:Y:S11]  /*09d0*/  LDC R2, c[0x0][0xc34] ;  /* 0x00030d00ff027b82 */ /* 0x000e360000000800 */
[----:B------:R-:W-:Y:S06]  /*09e0*/  @!P0 BAR.ARV 0x9, 0x100 ;  /* 0x0244000000008b1d */ /* 0x000fec0000002000 */
[----:B0-----:R-:W-:-:S13]  /*09f0*/  ISETP.LE.AND P0, PT, R2, UR4, PT ;  /* 0x0000000402007c0c */ /* 0x001fda000bf03270 */
[----:B------:R-:W-:Y:S05]  /*0a00*/  @P0 EXIT ;  /* 0x000000000000094d */ /* 0x000fea0003800000 */
[----:B------:R-:W3:Y:S01]  /*0a10*/  LDL.LU R12, [R1+0x34] ;  /* 0x00003400010c7983 */ /* 0x000ee20000300800 */
[----:B------:R-:W-:Y:S01]  /*0a20*/  VIADD R0, R0, 0xffffff80 ;  /* 0xffffff8000007836 */ /* 0x000fe20000000000 */
[----:B------:R-:W-:Y:S01]  /*0a30*/  UMOV UR60, URZ ;  /* 0x0000003f003c7c82 */ /* 0x000fe20008000000 */
[----:B------:R-:W-:Y:S02]  /*0a40*/  IMAD.MOV.U32 R231, RZ, RZ, -0x2 ;  /* 0xfffffffeffe77424 */ /* 0x000fe400078e00ff */
[----:B------:R-:W-:Y:S01]  /*0a50*/  IMAD.U32 R220, RZ, RZ, UR4 ;  /* 0x00000004ffdc7e24 */ /* 0x000fe2000f8e00ff */
[----:B--2---:R-:W-:Y:S01]  /*0a60*/  SHF.R.S32.HI R3, RZ, 0x1f, R0 ;  /* 0x0000001fff037819 */ /* 0x004fe20000011400 */
[----:B------:R-:W-:Y:S01]  /*0a70*/  UMOV UR4, URZ ;  /* 0x0000003f00047c82 */ /* 0x000fe20008000000 */
[----:B------:R-:W-:Y:S02]  /*0a80*/  IMAD.MOV.U32 R221, RZ, RZ, RZ ;  /* 0x000000ffffdd7224 */ /* 0x000fe400078e00ff */
[CC--:B------:R-:W-:Y:S01]  /*0a90*/  LEA.HI R2, R3.reuse, R0.reuse, RZ, 0x7 ;  /* 0x0000000003027211 */ /* 0x0c0fe200078f38ff */
[----:B------:R-:W-:Y:S01]  /*0aa0*/  IMAD.U32 R16, RZ, RZ, UR4 ;  /* 0x00000004ff107e24 */ /* 0x000fe2000f8e00ff */
[----:B------:R-:W-:-:S02]  /*0ab0*/  LEA.HI R4, R3, R0, RZ, 0x5 ;  /* 0x0000000003047211 */ /* 0x000fc400078f28ff */
[----:B------:R-:W-:Y:S02]  /*0ac0*/  LOP3.LUT R223, R2, 0xffffff80, RZ, 0xc0, !PT ;  /* 0xffffff8002df7812 */ /* 0x000fe400078ec0ff */
[CC--:B------:R-:W-:Y:S01]  /*0ad0*/  LEA.HI R6, R3.reuse, R0.reuse, RZ, 0x4 ;  /* 0x0000000003067211 */ /* 0x0c0fe200078f20ff */
[----:B------:R-:W-:Y:S01]  /*0ae0*/  IMAD.SHL.U32 R4, R4, 0x20, RZ ;  /* 0x0000002004047824 */ /* 0x000fe200078e00ff */
[----:B------:R-:W-:Y:S01]  /*0af0*/  LEA.HI R10, R3, R0, RZ, 0x2 ;  /* 0x00000000030a7211 */ /* 0x000fe200078f10ff */
[----:B------:R-:W-:Y:S01]  /*0b00*/  IMAD.IADD R223, R0, 0x1, -R223 ;  /* 0x0000000100df7824 */ /* 0x000fe200078e0adf */
[----:B------:R-:W-:Y:S02]  /*0b10*/  LOP3.LUT R5, R6, 0x3fffff0, RZ, 0xc0, !PT ;  /* 0x03fffff006057812 */ /* 0x000fe400078ec0ff */
[----:B------:R-:W-:Y:S02]  /*0b20*/  LOP3.LUT R8, R4, 0xfffffc00, RZ, 0xc0, !PT ;  /* 0xfffffc0004087812 */ /* 0x000fe400078ec0ff */
[----:B------:R-:W-:Y:S01]  /*0b30*/  SHF.R.S32.HI R4, RZ, 0x1f, R223 ;  /* 0x0000001fff047819 */ /* 0x000fe200000114df */
[----:B------:R-:W-:Y:S01]  /*0b40*/  IMAD.IADD R7, R0, 0x1, -R5 ;  /* 0x0000000100077824 */ /* 0x000fe200078e0a05 */
[----:B------:R-:W-:-:S02]  /*0b50*/  SHF.R.S32.HI R9, RZ, 0x4, R6 ;  /* 0x00000004ff097819 */ /* 0x000fc40000011406 */
[----:B------:R-:W-:Y:S02]  /*0b60*/  LEA.HI R5, R4, R223, RZ, 0x2 ;  /* 0x000000df04057211 */ /* 0x000fe400078f10ff */
[----:B------:R-:W-:Y:S02]  /*0b70*/  LEA.HI R6, R6, R9, RZ, 0x1 ;  /* 0x0000000906067211 */ /* 0x000fe400078f08ff */
[----:B------:R-:W-:Y:S02]  /*0b80*/  LEA R7, R7, R8, 0x6 ;  /* 0x0000000807077211 */ /* 0x000fe400078e30ff */
[--C-:B------:R-:W-:Y:S02]  /*0b90*/  SHF.R.S32.HI R8, RZ, 0x2, R5.reuse ;  /* 0x00000002ff087819 */ /* 0x100fe40000011405 */
[----:B------:R-:W-:Y:S02]  /*0ba0*/  SHF.R.S32.HI R11, RZ, 0x1f, R5 ;  /* 0x0000001fff0b7819 */ /* 0x000fe40000011405 */
[----:B------:R-:W-:-:S02]  /*0bb0*/  LEA.HI R222, R3, R0, RZ, 0x3 ;  /* 0x0000000003de7211 */ /* 0x000fc400078f18ff */
[----:B------:R-:W-:Y:S02]  /*0bc0*/  LOP3.LUT R6, R6, 0x1ffffffe, RZ, 0xc0, !PT ;  /* 0x1ffffffe06067812 */ /* 0x000fe400078ec0ff */
[----:B------:R-:W-:Y:S02]  /*0bd0*/  LOP3.LUT R3, R10, 0xfffffffc, RZ, 0xc0, !PT ;  /* 0xfffffffc0a037812 */ /* 0x000fe400078ec0ff */
[----:B------:R-:W-:Y:S01]  /*0be0*/  LEA.HI R11, R11, R8, RZ, 0x3 ;  /* 0x000000080b0b7211 */ /* 0x000fe200078f18ff */
[----:B------:R-:W-:Y:S01]  /*0bf0*/  IMAD.IADD R6, R9, 0x1, -R6 ;  /* 0x0000000109067824 */ /* 0x000fe200078e0a06 */
[----:B------:R-:W-:Y:S01]  /*0c00*/  SHF.R.S32.HI R227, RZ, 0x7, R2 ;  /* 0x00000007ffe37819 */ /* 0x000fe20000011402 */
[----:B------:R-:W-:Y:S01]  /*0c10*/  IMAD.IADD R3, R0, 0x1, -R3 ;  /* 0x0000000100037824 */ /* 0x000fe200078e0a03 */
[----:B------:R-:W-:Y:S01]  /*0c20*/  LOP3.LUT R23, R222, 0xfffffff8, RZ, 0xc0, !PT ;  /* 0xfffffff8de177812 */ /* 0x000fe200078ec0ff */
[----:B------:R-:W-:Y:S01]  /*0c30*/  IMAD R230, R6, 0x8, R7 ;  /* 0x0000000806e67824 */ /* 0x000fe200078e0207 */
[----:B------:R-:W-:-:S02]  /*0c40*/  LOP3.LUT R11, R11, 0xfffffff8, RZ, 0xc0, !PT ;  /* 0xfffffff80b0b7812 */ /* 0x000fc400078ec0ff */
[----:B------:R-:W-:Y:S01]  /*0c50*/  LEA.HI R4, R4, R223, RZ, 0x5 ;  /* 0x000000df04047211 */ /* 0x000fe200078f28ff */
[----:B------:R-:W-:Y:S01]  /*0c60*/  IMAD.IADD R23, R0, 0x1, -R23 ;  /* 0x0000000100177824 */ /* 0x000fe200078e0a17 */
[----:B------:R-:W-:Y:S01]  /*0c70*/  LEA.HI R2, R2, R227, RZ, 0x1 ;  /* 0x000000e302027211 */ /* 0x000fe200078f08ff */
[----:B------:R-:W-:Y:S01]  /*0c80*/  IMAD.IADD R11, R8, 0x1, -R11 ;  /* 0x00000001080b7824 */ /* 0x000fe200078e0a0b */
[----:B------:R-:W-:Y:S01]  /*0c90*/  LEA.HI R6, R3, R3, RZ, 0x1 ;  /* 0x0000000303067211 */ /* 0x000fe200078f08ff */
[----:B------:R-:W-:Y:S01]  /*0ca0*/  IMAD.SHL.U32 R19, R23, 0x8, RZ ;  /* 0x0000000817137824 */ /* 0x000fe200078e00ff */
[----:B------:R-:W-:Y:S02]  /*0cb0*/  SHF.R.S32.HI R4, RZ, 0x5, R4 ;  /* 0x00000005ff047819 */ /* 0x000fe40000011404 */
[----:B------:R-:W-:Y:S02]  /*0cc0*/  LOP3.LUT R2, R2, 0x3fffffe, RZ, 0xc0, !PT ;  /* 0x03fffffe02027812 */ /* 0x000fe400078ec0ff */
[----:B------:R-:W-:Y:S01]  /*0cd0*/  LOP3.LUT R0, R5, 0x7ffffffc, RZ, 0xc0, !PT ;  /* 0x7ffffffc05007812 */ /* 0x000fe200078ec0ff */
[----:B------:R-:W-:Y:S01]  /*0ce0*/  IMAD R11, R4, 0x10, R11 ;  /* 0x00000010040b7824 */ /* 0x000fe200078e020b */
[----:B------:R-:W-:Y:S01]  /*0cf0*/  LOP3.LUT R6, R6, 0x1ffffffe, RZ, 0xc0, !PT ;  /* 0x1ffffffe06067812 */ /* 0x000fe200078ec0ff */
[----:B------:R-:W-:Y:S01]  /*0d00*/  IMAD.IADD R2, R227, 0x1, -R2 ;  /* 0x00000001e3027824 */ /* 0x000fe200078e0a02 */
[----:B------:R-:W-:-:S02]  /*0d10*/  IADD3 R0, R223, -R0, RZ ;  /* 0x80000000df007210 */ /* 0x000fc40007ffe0ff */
[----:B------:R-:W-:Y:S01]  /*0d20*/  IADD3 R22, R19, 0x40, RZ ;  /* 0x0000004013167810 */ /* 0x000fe20007ffe0ff */
[----:B------:R-:W-:Y:S01]  /*0d30*/  IMAD.IADD R229, R3, 0x1, -R6 ;  /* 0x0000000103e57824 */ /* 0x000fe200078e0a06 */
[----:B------:R-:W-:Y:S01]  /*0d40*/  SHF.R.S32.HI R222, RZ, 0x3, R222 ;  /* 0x00000003ffde7819 */ /* 0x000fe200000114de */
[----:B------:R-:W-:Y:S01]  /*0d50*/  IMAD R228, R2, 0x40, R11 ;  /* 0x0000004002e47824 */ /* 0x000fe200078e020b */
[----:B------:R-:W-:Y:S01]  /*0d60*/  SHF.R.S32.HI R232, RZ, 0x1f, R22 ;  /* 0x0000001fffe87819 */ /* 0x000fe20000011416 */
[----:B------:R-:W-:Y:S02]  /*0d70*/  IMAD R231, R0, R231, 0xb0 ;  /* 0x000000b000e77424 */ /* 0x000fe400078e02e7 */
[----:B------:R-:W-:Y:S01]  /*0d80*/  IMAD R229, R229, 0x8, R228 ;  /* 0x00000008e5e57824 */ /* 0x000fe200078e02e4 */
[----:B---3--:R-:W-:-:S07]  /*0d90*/  LOP3.LUT R18, R12, 0x1, RZ, 0xfc, !PT ;  /* 0x000000010c127812 */ /* 0x008fce00078efcff */
.L_x_37:
[----:B0-----:R-:W0:Y:S01]  /*0da0*/  SHFL.IDX PT, R0, R227, RZ, 0x1f ;  /* 0x00001fffe3007589 */ /* 0x001e2200000e0000 */
[----:B-1----:R-:W1:Y:S01]  /*0db0*/  S2UR UR5, SR_CgaCtaId ;  /* 0x00000000000579c3 */ /* 0x002e620000008800 */
[----:B------:R-:W-:Y:S01]  /*0dc0*/  ULDC UR4, c[0x0][0xc38] ;  /* 0x00030e0000047ab9 */ /* 0x000fe20000000800 */
[----:B------:R-:W-:Y:S01]  /*0dd0*/  ULDC.64 UR6, c[0x0][0x418] ;  /* 0x0001060000067ab9 */ /* 0x000fe20000000a00 */
[----:B------:R-:W-:Y:S01]  /*0de0*/  R2UR UR12, R220 ;  /* 0x00000000dc0c72ca */ /* 0x000fe200000e0000 */
[----:B------:R-:W-:Y:S02]  /*0df0*/  UISETP.NE.AND UP1, UPT, UR4, 0x1, UPT ;  /* 0x000000010400788c */ /* 0x000fe4000bf25270 */
[----:B------:R-:W-:Y:S02]  /*0e00*/  UISETP.NE.U32.AND UP0, UPT, UR6, URZ, UPT ;  /* 0x0000003f0600728c */ /* 0x000fe4000bf05070 */
[----:B------:R-:W2:Y:S01]  /*0e10*/  LDC R80, c[0x0][0x2f0] ;  /* 0x0000bc00ff507b82 */ /* 0x000ea20000000800 */
[----:B------:R-:W-:Y:S01]  /*0e20*/  UMOV UR4, 0x400 ;  /* 0x0000040000047882 */ /* 0x000fe20000000000 */
[----:B------:R-:W-:Y:S01]  /*0e30*/  UISETP.NE.AND.EX UP0, UPT, UR7, URZ, UPT, UP0 ;  /* 0x0000003f0700728c */ /* 0x000fe2000bf05300 */
[----:B------:R-:W-:-:S02]  /*0e40*/  ULDC UR6, c[0x0][0x424] ;  /* 0x0001090000067ab9 */ /* 0x000fc40000000800 */
[----:B------:R-:W-:Y:S01]  /*0e50*/  ULDC UR7, c[0x0][0xc44] ;  /* 0x0003110000077ab9 */ /* 0x000fe20000000800 */
[----:B------:R-:W-:Y:S02]  /*0e60*/  USEL UR6, UR6, 0x1, UP0 ;  /* 0x0000000106067887 */ /* 0x000fe40008000000 */
[----:B------:R-:W-:Y:S01]  /*0e70*/  UISETP.NE.AND UP2, UPT, UR7, 0x1, UPT ;  /* 0x000000010700788c */ /* 0x000fe2000bf45270 */
[----:B------:R-:W-:Y:S01]  /*0e80*/  @UP1 ULDC UR11, c[0x0][0xc40] ;  /* 0x00031000000b1ab9 */ /* 0x000fe20000000800 */
[----:B------:R-:W-:Y:S01]  /*0e90*/  UMOV UR13, UR12 ;  /* 0x0000000c000d7c82 */ /* 0x000fe20008000000 */
[----:B0-----:R-:W-:Y:S01]  /*0ea0*/  R2UR UR14, R0 ;  /* 0x00000000000e72ca */ /* 0x001fe200000e0000 */
[----:B-1----:R-:W-:-:S03]  /*0eb0*/  ULEA UR8, UR5, UR4, 0x18 ;  /* 0x0000000405087291 */ /* 0x002fc6000f8ec03f */
[----:B------:R-:W-:Y:S01]  /*0ec0*/  @UP1 ULDC UR4, c[0x0][0xc3c] ;  /* 0x00030f0000041ab9 */ /* 0x000fe20000000800 */
[----:B------:R-:W-:Y:S02]  /*0ed0*/  UIADD3 UR10, UR8, 0x16400, URZ ;  /* 0x00016400080a7890 */ /* 0x000fe4000fffe03f */
[----:B------:R-:W-:Y:S01]  /*0ee0*/  UIMAD.WIDE.U32 UR4, UR12, UR4, URZ ;  /* 0x000000040c0472a5 */ /* 0x000fe2000f8e003f */
[----:B------:R-:W-:Y:S01]  /*0ef0*/  IMAD.U32 R2, RZ, RZ, UR8 ;  /* 0x00000008ff027e24 */ /* 0x000fe2000f8e00ff */
[----:B------:R-:W-:Y:S01]  /*0f00*/  ULOP3.LUT UP0, URZ, UR10, 0x9f, URZ, 0xc0, !UPT ;  /* 0x0000009f0a3f7892 */ /* 0x000fe2000f80c03f */
[----:B--2---:R-:W-:Y:S01]  /*0f10*/  IMAD R80, R80, UR6, RZ ;  /* 0x0000000650507c24 */ /* 0x004fe2000f8e02ff */
[----:B------:R-:W-:Y:S02]  /*0f20*/  @UP1 USHF.R.U32.HI UR13, URZ, UR11, UR5 ;  /* 0x0000000b3f0d1299 */ /* 0x000fe40008011605 */
[----:B------:R-:W-:Y:S01]  /*0f30*/  ULEA.HI UR7, UR14, UR14, URZ, 0x1 ;  /* 0x0000000e0e077291 */ /* 0x000fe2000f8f083f */
[----:B------:R-:W-:Y:S01]  /*0f40*/  VIADD R0, R80, 0xaf ;  /* 0x000000af50007836 */ /* 0x000fe20000000000 */
[----:B------:R-:W-:Y:S01]  /*0f50*/  @UP2 ULDC.64 UR8, c[0x0][0xc48] ;  /* 0x0003120000082ab9 */ /* 0x000fe20000000a00 */
[----:B------:R-:W-:Y:S01]  /*0f60*/  PLOP3.LUT P0, PT, PT, PT, UP0, 0x80, 0x0 ;  /* 0x000000000000781c */ /* 0x000fe20003f0f008 */
[----:B------:R-:W-:Y:S01]  /*0f70*/  ULOP3.LUT UR7, UR7, 0x1e, URZ, 0xc0, !UPT ;  /* 0x0000001e07077892 */ /* 0x000fe2000f8ec03f */
[----:B------:R-:W-:Y:S01]  /*0f80*/  IMAD.HI R0, R0, 0x2e8ba2e9, RZ ;  /* 0x2e8ba2e900007827 */ /* 0x000fe200078e02ff */
[----:B------:R-:W-:-:S02]  /*0f90*/  UIMAD.WIDE.U32 UR4, UR13, UR8, URZ ;  /* 0x000000080d0472a5 */ /* 0x000fc4000f8e003f */
[----:B------:R-:W-:Y:S01]  /*0fa0*/  MOV R226, UR13 ;  /* 0x0000000d00e27c02 */ /* 0x000fe20008000f00 */
[----:B------:R-:W-:Y:S02]  /*0fb0*/  UIADD3 UR7, UR14, -UR7, URZ ;  /* 0x800000070e077290 */ /* 0x000fe4000fffe03f */
[----:B------:R-:W-:Y:S01]  /*0fc0*/  IMAD.U32 R17, RZ, RZ, UR14 ;  /* 0x0000000eff117e24 */ /* 0x000fe2000f8e00ff */
[----:B------:R-:W-:Y:S01]  /*0fd0*/  UMOV UR6, UR13 ;  /* 0x0000000d00067c82 */ /* 0x000fe20008000000 */
[----:B------:R-:W-:Y:S01]  /*0fe0*/  @UP2 USHF.R.U32.HI UR6, URZ, UR9, UR5 ;  /* 0x000000093f062299 */ /* 0x000fe20008011605 */
[----:B------:R-:W-:Y:S01]  /*0ff0*/  SHF.R.U32.HI R3, RZ, 0x1f, R0 ;  /* 0x0000001fff037819 */ /* 0x000fe20000011600 */
[----:B------:R-:W-:Y:S01]  /*1000*/  ULEA UR7, UR7, UR10, 0xd ;  /* 0x0000000a07077291 */ /* 0x000fe2000f8e683f */
[----:B------:R-:W-:Y:S02]  /*1010*/  UMOV UR4, UR12 ;  /* 0x0000000c00047c82 */ /* 0x000fe40008000000 */
[----:B------:R-:W-:Y:S01]  /*1020*/  LEA.HI.SX32 R120, R0, R3, 0x1b ;  /* 0x0000000300787211 */ /* 0x000fe200078fdaff */
[----:B------:R-:W-:Y:S01]  /*1030*/  USHF.R.U32.HI UR7, URZ, 0x4, UR7 ;  /* 0x000000043f077899 */ /* 0x000fe20008011607 */
[----:B------:R-:W-:-:S02]  /*1040*/  IMAD.U32 R225, RZ, RZ, UR6 ;  /* 0x00000006ffe17e24 */ /* 0x000fc4000f8e00ff */
[----:B------:R-:W-:Y:S01]  /*1050*/  IMAD.U32 R224, RZ, RZ, UR4 ;  /* 0x00000004ffe07e24 */ /* 0x000fe2000f8e00ff */
[----:B------:R-:W-:Y:S01]  /*1060*/  ULOP3.LUT UR36, UR7, 0x3fff, URZ, 0xc0, !UPT ;  /* 0x00003fff07247892 */ /* 0x000fe2000f8ec03f */
[----:B---3-5:R-:W-:Y:S11]  /*1070*/  @!P0 BRA `(.L_x_9) ;  /* 0x0000000000408947 */ /* 0x028ff60003800000 */
[----:B------:R-:W-:Y:S01]  /*1080*/  MOV R0, 0x0 ;  /* 0x0000000000007802 */ /* 0x000fe20000000f00 */
[----:B------:R-:W-:Y:S01]  /*1090*/  ULDC.64 UR4, c[0x4][0xa0] ;  /* 0x0100280000047ab9 */ /* 0x000fe20000000a00 */
[----:B------:R-:W-:Y:S01]  /*10a0*/  ULDC.64 UR6, c[0x4][0x40] ;  /* 0x0100100000067ab9 */ /* 0x000fe20000000a00 */
[----:B------:R-:W-:Y:S01]  /*10b0*/  IMAD.U32 R4, RZ, RZ, UR4 ;  /* 0x00000004ff047e24 */ /* 0x000fe2000f8e00ff */
[----:B------:R0:W1:Y:S01]  /*10c0*/  LDC.64 R14, c[0x4][R0] ;  /* 0x01000000000e7b82 */ /* 0x0000620000000a00 */
[----:B------:R-:W-:Y:S01]  /*10d0*/  IMAD.U32 R5, RZ, RZ, UR5 ;  /* 0x00000005ff057e24 */ /* 0x000fe2000f8e00ff */
[----:B------:R-:W-:Y:S01]  /*10e0*/  ULDC.64 UR4, c[0x4][0xa8] ;  /* 0x01002a0000047ab9 */ /* 0x000fe20000000a00 */
[----:B------:R-:W-:Y:S01]  /*10f0*/  MOV R10, UR6 ;  /* 0x00000006000a7c02 */ /* 0x000fe20008000f00 */
[----:B------:R-:W-:Y:S02]  /*1100*/  IMAD.U32 R6, RZ, RZ, UR4 ;  /* 0x00000004ff067e24 */ /* 0x000fe4000f8e00ff */
[----:B------:R-:W-:-:S02]  /*1110*/  IMAD.U32 R7, RZ, RZ, UR5 ;  /* 0x00000005ff077e24 */ /* 0x000fc4000f8e00ff */
[----:B------:R-:W-:Y:S02]  /*1120*/  IMAD.U32 R11, RZ, RZ, UR7 ;  /* 0x00000007ff0b7e24 */ /* 0x000fe4000f8e00ff */
[----:B------:R-:W-:Y:S02]  /*1130*/  IMAD.MOV.U32 R8, RZ, RZ, 0x70 ;  /* 0x00000070ff087424 */ /* 0x000fe400078e00ff */
[----:B------:R-:W-:Y:S02]  /*1140*/  IMAD.MOV.U32 R12, RZ, RZ, 0x1 ;  /* 0x00000001ff0c7424 */ /* 0x000fe400078e00ff */
[----:B0-----:R-:W-:-:S07]  /*1150*/  IMAD.MOV.U32 R13, RZ, RZ, RZ ;  /* 0x000000ffff0d7224 */ /* 0x001fce00078e00ff */
[----:B------:R-:W-:-:S07]  /*1160*/  LEPC R20, `(.L_x_9) ;  /* 0x000000001014794e */ /* 0x000fce0000000000 */
[----:B-1----:R-:W-:Y:S05]  /*1170*/  CALL.ABS.NOINC R14 ;  /* 0x000000000e007343 */ /* 0x002fea0003c00000 */
.L_x_9:
[----:B------:R-:W-:Y:S02]  /*1180*/  R2UR UR4, R2 ;  /* 0x00000000020472ca */ /* 0x000fe400000e0000 */
[----:B------:R-:W-:Y:S02]  /*1190*/  LOP3.LUT R0, R221, 0x1, RZ, 0xc0, !PT ;  /* 0x00000001dd007812 */ /* 0x000fe400078ec0ff */
[----:B------:R-:W-:Y:S02]  /*11a0*/  ISETP.NE.AND P0, PT, R18, 0x3, PT ;  /* 0x000000031200780c */ /* 0x000fe40003f05270 */
[----:B------:R-:W-:-:S07]  /*11b0*/  SHF.L.U32 R0, R0, 0x1f, RZ ;  /* 0x0000001f00007819 */ /* 0x000fce00000006ff */
[----:B------:R-:W0:Y:S02]  /*11c0*/  SYNCS.PHASECHK.TRANS64.TRYWAIT P1, [UR4+0x34800], R0 ;  /* 0x03480000ff0075a7 */ /* 0x000e240008020144 */
[----:B0-----:R-:W-:Y:S05]  /*11d0*/  @!P1 BRA `(.L_x_10) ;  /* 0x0000011000009947 */ /* 0x001fea0003800000 */
.L_x_124:
[----:B------:R-:W-:Y:S05]  /*11e0*/  @!P0 BRA `(.L_x_11) ;  /* 0x0000000000048947 */ /* 0x000fea0003800000 */
[----:B------:R-:W-:Y:S01]  /*11f0*/  BPT.TRAP 0x1 ;  /* 0x000000040000795c */ /* 0x000fe20000300000 */
.L_x_11:
[----:B------:R-:W-:Y:S01]  /*1200*/  R2UR UR5, R16 ;  /* 0x00000000100572ca */ /* 0x000fe200000e0000 */
[----:B0-----:R-:W-:Y:S01]  /*1210*/  IMAD.U32 R3, RZ, RZ, UR60 ;  /* 0x0000003cff037e24 */ /* 0x001fe2000f8e00ff */
[----:B------:R-:W-:-:S11]  /*1220*/  R2UR UR4, R2 ;  /* 0x00000000020472ca */ /* 0x000fd600000e0000 */
[----:B------:R-:W-:Y:S02]  /*1230*/  IMAD.U32 R0, RZ, RZ, UR5 ;  /* 0x00000005ff007e24 */ /* 0x000fe4000f8e00ff */
[----:B------:R-:W-:-:S03]  /*1240*/  LEA R3, R3, UR4, 0x3 ;  /* 0x0000000403037c11 */ /* 0x000fc6000f8e18ff */
[----:B------:R-:W-:-:S04]  /*1250*/  SHF.L.U32 R0, R0, 0x1f, RZ ;  /* 0x0000001f00007819 */ /* 0x000fc800000006ff */
[----:B------:R0:W1:Y:S01]  /*1260*/  SYNCS.PHASECHK.TRANS64.TRYWAIT P2, [R3+URZ+0x34830], R0 ;  /* 0x03483000030075a7 */ /* 0x000062000804017f */
[----:B------:R-:W-:Y:S05]  /*1270*/  @!P0 BRA `(.L_x_12) ;  /* 0x0000000000048947 */ /* 0x000fea0003800000 */
[----:B------:R-:W-:Y:S01]  /*1280*/  BPT.TRAP 0x1 ;  /* 0x000000040000795c */ /* 0x000fe20000300000 */
.L_x_12:
[----:B------:R-:W2:Y:S01]  /*1290*/  S2R R4, SR_TID.X ;  /* 0x0000000000047919 */ /* 0x000ea20000002100 */
[----:B------:R-:W-:Y:S02]  /*12a0*/  MOV R87, RZ ;  /* 0x000000ff00577202 */ /* 0x000fe40000000f00 */
[----:B--2---:R-:W-:-:S04]  /*12b0*/  LOP3.LUT R4, R4, 0x7f, RZ, 0xc0, !PT ;  /* 0x0000007f04047812 */ /* 0x004fc800078ec0ff */
[----:B------:R-:W-:Y:S01]  /*12c0*/  ISETP.NE.AND P1, PT, R4, RZ, PT ;  /* 0x000000ff0400720c */ /* 0x000fe20003f25270 */
[----:B-1----:R-:W-:-:S12]  /*12d0*/  @P2 BRA `(.L_x_13) ;  /* 0x0000000000082947 */ /* 0x002fd80003800000 */
[----:B------:R-:W1:Y:S02]  /*12e0*/  SYNCS.PHASECHK.TRANS64.TRYWAIT P2, [R3+URZ+0x34830], R0 ;  /* 0x03483000030075a7 */ /* 0x000e64000804017f */
[----:B-1----:R-:W-:Y:S05]  /*12f0*/  @!P2 BRA `(.L_x_14) ;  /* 0x0000010c00d4a947 */ /* 0x002fea0003800000 */
.L_x_13:
[----:B------:R-:W-:Y:S05]  /*1300*/  WARPSYNC.ALL ;  /* 0x0000000000007948 */ /* 0x000fea0003800000 */
[----:B------:R-:W-:Y:S01]  /*1310*/  R2UR UR4, R2 ;  /* 0x00000000020472ca */ /* 0x000fe200000e0000 */
[----:B------:R-:W-:Y:S01]  /*1320*/  ULOP3.LUT UR25, UR36, 0x10000, URZ, 0xfc, !UPT ;  /* 0x0001000024197892 */ /* 0x000fe2000f8efc3f */
[----:B------:R-:W-:Y:S01]  /*1330*/  WARPGROUP.ARRIVE ;  /* 0x00000000000079c5 */ /* 0x000fe20000000000 */
[----:B------:R-:W-:Y:S01]  /*1340*/  UMOV UR7, 0x40000040 ;  /* 0x4000004000077882 */ /* 0x000fe20000000000 */
        /* <DEDUP_REMOVED lines=8> */
[----:B------:R-:W-:Y:S01]  /*13d0*/  UIADD3 UR26, UR25, 0x2, URZ ;  /* 0x00000002191a7890 */ /* 0x000fe2000fffe03f */
[----:B------:R-:W-:Y:S01]  /*13e0*/  P2R R122, PR, RZ, 0x1 ;  /* 0x00000001ff7a7803 */ /* 0x000fe20000000000 */
[----:B------:R-:W-:Y:S01]  /*13f0*/  UIADD3 UR4, UR4, 0x1e400, URZ ;  /* 0x0001e40004047890 */ /* 0x000fe2000fffe03f */
[----:B01----:R-:W-:Y:S01]  /*1400*/  @!P1 VIADD R3, R3, 0x34840 ;  /* 0x0003484003039836 */ /* 0x003fe20000000000 */
[----:B------:R-:W-:Y:S01]  /*1410*/  UMOV UR47, 0x40000040 ;  /* 0x40000040002f7882 */ /* 0x000fe20000000000 */
[----:B------:R-:W-:Y:S01]  /*1420*/  UMOV UR51, 0x40000040 ;  /* 0x4000004000337882 */ /* 0x000fe20000000000 */
[----:B------:R-:W-:Y:S01]  /*1430*/  USHF.R.U32.HI UR4, URZ, 0x4, UR4 ;  /* 0x000000043f047899 */ /* 0x000fe20008011604 */
[----:B------:R-:W-:Y:S01]  /*1440*/  UMOV UR55, 0x40000040 ;  /* 0x4000004000377882 */ /* 0x000fe20000000000 */
[----:B------:R-:W-:-:S02]  /*1450*/  @!P1 PRMT R3, RZ, 0x654, R3 ;  /* 0x00000654ff039816 */ /* 0x000fc40000000003 */
[----:B------:R-:W-:-:S04]  /*1460*/  ULOP3.LUT UR4, UR4, 0x3fff, URZ, 0xc0, !UPT ;  /* 0x00003fff04047892 */ /* 0x000fc8000f8ec03f */
[----:B------:R-:W-:-:S03]  /*1470*/  ULOP3.LUT UR5, UR4, 0x10000, URZ, 0xfc, !UPT ;  /* 0x0001000004057892 */ /* 0x000fc6000f8efc3f */
[----:B------:R-:W-:Y:S01]  /*1480*/  UMOV UR4, UR25 ;  /* 0x0000001900047c82 */ /* 0x000fe20008000000 */
[----:B------:R-:W-:Y:S01]  /*1490*/  UIMAD UR24, UR60, 0xb00, UR5 ;  /* 0x00000b003c1878a4 */ /* 0x000fe2000f8e0205 */
[----:B------:R-:W-:Y:S01]  /*14a0*/  IMAD.U32 R8, RZ, RZ, UR4 ;  /* 0x00000004ff087e24 */ /* 0x000fe2000f8e00ff */
[----:B------:R-:W-:Y:S01]  /*14b0*/  UMOV UR44, UR4 ;  /* 0x00000004002c7c82 */ /* 0x000fe20008000000 */
[----:B------:R-:W-:Y:S01]  /*14c0*/  IMAD.U32 R0, RZ, RZ, UR5 ;  /* 0x00000005ff007e24 */ /* 0x000fe2000f8e00ff */
[----:B------:R-:W-:Y:S01]  /*14d0*/  UMOV UR5, 0x40000040 ;  /* 0x4000004000057882 */ /* 0x000fe20000000000 */
[----:B------:R-:W-:Y:S01]  /*14e0*/  UIADD3 UR10, UR24, 0x100, URZ ;  /* 0x00000100180a7890 */ /* 0x000fe2000fffe03f */
[----:B------:R-:W-:Y:S01]  /*14f0*/  IMAD.U32 R9, RZ, RZ, UR5 ;  /* 0x00000005ff097e24 */ /* 0x000fe2000f8e00ff */
[----:B------:R-:W-:Y:S01]  /*1500*/  UMOV UR6, UR24 ;  /* 0x0000001800067c82 */ /* 0x000fe20008000000 */
[----:B------:R-:W-:Y:S01]  /*1510*/  UMOV UR45, UR5 ;  /* 0x00000005002d7c82 */ /* 0x000fe20008000000 */
[----:B------:R-:W-:Y:S01]  /*1520*/  HGMMA.64x16x16.F32 R112, gdesc[UR4], RZ, !UPT, gsb0 ;  /* 0x00200000047079f0 */ /* 0x000fe2000c0008ff */
[----:B------:R-:W-:Y:S01]  /*1530*/  UIADD3 UR6, UR24, 0x80, URZ ;  /* 0x0000008018067890 */ /* 0x000fe2000fffe03f */
[----:B------:R-:W-:Y:S01]  /*1540*/  UMOV UR4, UR44 ;  /* 0x0000002c00047c82 */ /* 0x000fe20008000000 */
[----:B------:R-:W-:Y:S01]  /*1550*/  UMOV UR5, UR45 ;  /* 0x0000002d00057c82 */ /* 0x000fe20008000000 */
[----:B------:R-:W-:Y:S01]  /*1560*/  UMOV UR7, 0x40000040 ;  /* 0x4000004000077882 */ /* 0x000fe20000000000 */
[----:B------:R-:W-:Y:S01]  /*1570*/  UMOV UR8, UR44 ;  /* 0x0000002c00087c82 */ /* 0x000fe20008000000 */
[----:B------:R-:W-:Y:S01]  /*1580*/  UMOV UR9, UR45 ;  /* 0x0000002d00097c82 */ /* 0x000fe20008000000 */
[----:B------:R-:W-:Y:S01]  /*1590*/  UIADD3 UR14, UR24, 0x180, URZ ;  /* 0x00000180180e7890 */ /* 0x000fe2000fffe03f */
        /* <DEDUP_REMOVED lines=20> */
[----:B------:R-:W-:-:S02]  /*16e0*/  UIADD3 UR46, UR24, 0x600, URZ ;  /* 0x00000600182e7890 */ /* 0x000fc4000fffe03f */
[----:B------:R-:W-:Y:S02]  /*16f0*/  UIADD3 UR50, UR24, 0x602, URZ ;  /* 0x0000060218327890 */ /* 0x000fe4000fffe03f */
[----:B------:R-:W-:Y:S01]  /*1700*/  UIADD3 UR54, UR24, 0x604, URZ ;  /* 0x0000060418367890 */ /* 0x000fe2000fffe03f */
[----:B------:R-:W-:Y:S02]  /*1710*/  WARPGROUP.DEPBAR.LE gsb0, 0x0 ;  /* 0x00008000000079c5 */ /* 0x000fe40000010000 */
[----:B------:R-:W-:-:S06]  /*1720*/  WARPGROUP.ARRIVE ;  /* 0x00000000000079c5 */ /* 0x000fcc0000000000 */
[----:B------:R-:W-:Y:S01]  /*1730*/  HGMMA.64x16x16.F32 R104, gdesc[UR4], RZ, !UPT, gsb0 ;  /* 0x00200000046879f0 */ /* 0x000fe2000c0008ff */
[----:B------:R-:W-:Y:S01]  /*1740*/  UIADD3 UR6, UR24, 0x500, URZ ;  /* 0x0000050018067890 */ /* 0x000fe2000fffe03f */
[----:B------:R-:W-:Y:S01]  /*1750*/  UMOV UR4, UR44 ;  /* 0x0000002c00047c82 */ /* 0x000fe20008000000 */
[----:B------:R-:W-:Y:S01]  /*1760*/  UMOV UR5, UR45 ;  /* 0x0000002d00057c82 */ /* 0x000fe20008000000 */
[----:B------:R-:W-:Y:S01]  /*1770*/  UMOV UR7, 0x40000040 ;  /* 0x4000004000077882 */ /* 0x000fe20000000000 */
[----:B------:R-:W-:Y:S02]  /*1780*/  WARPGROUP.DEPBAR.LE gsb0, 0x0 ;  /* 0x00008000000079c5 */ /* 0x000fe40000010000 */
[----:B------:R-:W-:-:S06]  /*1790*/  WARPGROUP.ARRIVE ;  /* 0x00000000000079c5 */ /* 0x000fcc0000000000 */
[----:B------:R-:W-:Y:S01]  /*17a0*/  HGMMA.64x16x16.F32 R96, gdesc[UR8], RZ, !UPT, gsb0 ;  /* 0x00200000086079f0 */ /* 0x000fe2000c0008ff */
[----:B------:R-:W-:Y:S02]  /*17b0*/  UIADD3 UR8, UR24, 0x2, URZ ;  /* 0x0000000218087890 */ /* 0x000fe4000fffe03f */
[----:B------:R-:W-:Y:S01]  /*17c0*/  UIADD3 UR10, UR24, 0x102, URZ ;  /* 0x00000102180a7890 */ /* 0x000fe2000fffe03f */
[----:B------:R-:W-:Y:S01]  /*17d0*/  UMOV UR11, 0x40000040 ;  /* 0x40000040000b7882 */ /* 0x000fe20000000000 */
[----:B------:R-:W-:Y:S02]  /*17e0*/  WARPGROUP.DEPBAR.LE gsb0, 0x0 ;  /* 0x00008000000079c5 */ /* 0x000fe40000010000 */
[----:B------:R-:W-:-:S06]  /*17f0*/  WARPGROUP.ARRIVE ;  /* 0x00000000000079c5 */ /* 0x000fcc0000000000 */
[----:B------:R-:W-:Y:S01]  /*1800*/  HGMMA.64x16x16.F32 R88, gdesc[UR12], RZ, !UPT, gsb0 ;  /* 0x002000000c5879f0 */ /* 0x000fe2000c0008ff */
[----:B------:R-:W-:Y:S01]  /*1810*/  UMOV UR12, UR26 ;  /* 0x0000001a000c7c82 */ /* 0x000fe20008000000 */
[----:B------:R-:W-:Y:S01]  /*1820*/  UMOV UR13, 0x40000040 ;  /* 0x40000040000d7882 */ /* 0x000fe20000000000 */
[----:B------:R-:W-:Y:S01]  /*1830*/  UMOV UR14, UR8 ;  /* 0x00000008000e7c82 */ /* 0x000fe20008000000 */
[----:B------:R-:W-:Y:S01]  /*1840*/  UMOV UR15, 0x40000040 ;  /* 0x40000040000f7882 */ /* 0x000fe20000000000 */
[----:B------:R-:W-:Y:S01]  /*1850*/  UMOV UR44, UR12 ;  /* 0x0000000c002c7c82 */ /* 0x000fe20008000000 */
[----:B------:R-:W-:Y:S01]  /*1860*/  UMOV UR45, UR13 ;  /* 0x0000000d002d7c82 */ /* 0x000fe20008000000 */
[----:B------:R-:W-:Y:S01]  /*1870*/  UMOV UR8, UR44 ;  /* 0x0000002c00087c82 */ /* 0x000fe20008000000 */
[----:B------:R-:W-:Y:S01]  /*1880*/  UMOV UR9, UR45 ;  /* 0x0000002d00097c82 */ /* 0x000fe20008000000 */
[----:B------:R-:W-:Y:S01]  /*1890*/  IMAD.U32 R6, RZ, RZ, UR12 ;  /* 0x0000000cff067e24 */ /* 0x000fe2000f8e00ff */
[----:B------:R-:W-:Y:S01]  /*18a0*/  UIADD3 UR26, UR25, 0x4, URZ ;  /* 0x00000004191a7890 */ /* 0x000fe2000fffe03f */
[----:B------:R-:W-:Y:S01]  /*18b0*/  IMAD.U32 R7, RZ, RZ, UR13 ;  /* 0x0000000dff077e24 */ /* 0x000fe2000f8e00ff */
[----:B------:R-:W-:-:S02]  /*18c0*/  WARPGROUP.DEPBAR.LE gsb0, 0x0 ;  /* 0x00008000000079c5 */ /* 0x000fc40000010000 */
        /* <DEDUP_REMOVED lines=50> */
[----:B------:R-:W-:Y:S01]  /*1bf0*/  HGMMA.64x16x16.F32 R112, gdesc[UR12], R112, gsb0 ;  /* 0x002000000c7079f0 */ /* 0x000fe20008000870 */
        /* <DEDUP_REMOVED lines=14> */
[----:B------:R-:W-:Y:S02]  /*1ce0*/  UIADD3 UR8, UR24, 0x4, URZ ;  /* 0x0000000418087890 */ /* 0x000fe4000fffe03f */
[----:B------:R-:W-:Y:S01]  /*1cf0*/  UIADD3 UR10, UR24, 0x104, URZ ;  /* 0x00000104180a7890 */ /* 0x000fe2000fffe03f */
[----:B------:R-:W-:Y:S01]  /*1d00*/  UMOV UR11, 0x40000040 ;  /* 0x40000040000b7882 */ /* 0x000fe20000000000 */
[----:B------:R-:W-:Y:S02]  /*1d10*/  WARPGROUP.DEPBAR.LE gsb0, 0x0 ;  /* 0x00008000000079c5 */ /* 0x000fe40000010000 */
[----:B------:R-:W-:-:S06]  /*1d20*/  WARPGROUP.ARRIVE ;  /* 0x00000000000079c5 */ /* 0x000fcc0000000000 */
[----:B------:R-:W-:Y:S01]  /*1d30*/  HGMMA.64x16x16.F32 R88, gdesc[UR12], R88, gsb0 ;  /* 0x002000000c5879f0 */ /* 0x000fe20008000858 */
        /* <DEDUP_REMOVED lines=9> */
[----:B------:R-:W-:Y:S01]  /*1dd0*/  MOV R5, UR13 ;  /* 0x0000000d00057c02 */ /* 0x000fe20008000f00 */
[----:B------:R-:W-:Y:S01]  /*1de0*/  UIADD3 UR26, UR25, 0x6, URZ ;  /* 0x00000006191a7890 */ /* 0x000fe2000fffe03f */
[----:B------:R-:W-:-:S02]  /*1df0*/  WARPGROUP.DEPBAR.LE gsb0, 0x0 ;  /* 0x00008000000079c5 */ /* 0x000fc40000010000 */
        /* <DEDUP_REMOVED lines=126> */
[----:B------:R-:W-:Y:S01]  /*25e0*/  UIADD3 UR26, UR25, 0x400, URZ ;  /* 0x00000400191a7890 */ /* 0x000fe2000fffe03f */
[----:B------:R-:W-:-:S02]  /*25f0*/  WARPGROUP.DEPBAR.LE gsb0, 0x0 ;  /* 0x00008000000079c5 */ /* 0x000fc40000010000 */
        /* <DEDUP_REMOVED lines=13> */
[----:B------:R-:W-:Y:S01]  /*26d0*/  UMOV UR8, UR26 ;  /* 0x0000001a00087c82 */ /* 0x000fe20008000000 */
[----:B------:R-:W-:Y:S01]  /*26e0*/  UMOV UR9, 0x40000040 ;  /* 0x4000004000097882 */ /* 0x000fe20000000000 */
[----:B------:R-:W-:Y:S01]  /*26f0*/  UMOV UR11, 0x40000040 ;  /* 0x40000040000b7882 */ /* 0x000fe20000000000 */
[----:B------:R-:W-:Y:S01]  /*2700*/  UMOV UR44, UR8 ;  /* 0x00000008002c7c82 */ /* 0x000fe20008000000 */
[----:B------:R-:W-:Y:S01]  /*2710*/  UMOV UR45, UR9 ;  /* 0x00000009002d7c82 */ /* 0x000fe20008000000 */
        /* <DEDUP_REMOVED lines=53> */
[----:B------:R-:W-:Y:S01]  /*2a70*/  ULDC UR7, c[0x0][0x988] ;  /* 0x0002620000077ab9 */ /* 0x000fe20000000800 */
        /* <DEDUP_REMOVED lines=71> */
[----:B------:R-:W-:Y:S03]  /*2ef0*/  HGMMA.64x16x16.F32 R24, gdesc[UR8], R24, gsb0 ;  /* 0x00200000081879f0 */ /* 0x000fe60008000818 */
        /* <DEDUP_REMOVED lines=79> */
[----:B------:R-:W-:Y:S03]  /*33f0*/  HGMMA.64x16x16.F32 R104, gdesc[UR52], R104, gsb0 ;  /* 0x00200000346879f0 */ /* 0x000fe60008000868 */
        /* <DEDUP_REMOVED lines=18> */
[----:B------:R-:W-:Y:S01]  /*3520*/  ULDC UR6, c[0x0][0x9d8] ;  /* 0x0002760000067ab9 */ /* 0x000fe20000000800 */
        /* <DEDUP_REMOVED lines=21> */
[----:B------:R-:W-:Y:S01]  /*3680*/  WARPGROUP.ARRIVE ;  /* 0x00000000000079c5 */ /* 0x000fe20000000000 */
[----:B------:R-:W-:Y:S01]  /*3690*/  FMUL.FTZ R10, R112, UR6 ;  /* 0x00000006700a7c20 */ /* 0x000fe20008410000 */
[----:B------:R-:W-:Y:S01]  /*36a0*/  FMUL.FTZ R12, R113, UR6 ;  /* 0x00000006710c7c20 */ /* 0x000fe20008410000 */
[----:B------:R-:W-:Y:S01]  /*36b0*/  FMUL.FTZ R20, R117, UR6 ;  /* 0x0000000675147c20 */ /* 0x000fe20008410000 */
[----:B------:R-:W-:Y:S01]  /*36c0*/  FMUL.FTZ R14, R116, UR6 ;  /* 0x00000006740e7c20 */ /* 0x000fe20008410000 */
[----:B------:R-:W-:Y:S01]  /*36d0*/  FMUL.FTZ R11, R114, UR6 ;  /* 0x00000006720b7c20 */ /* 0x000fe20008410000 */
[----:B------:R-:W-:Y:S01]  /*36e0*/  HGMMA.64x16x16.F32 R104, gdesc[UR20], R104, gsb0 ;  /* 0x00200000146879f0 */ /* 0x000fe20008000868 */
[----:B------:R-:W-:Y:S01]  /*36f0*/  UIADD3 UR22, UR24, 0x686, URZ ;  /* 0x0000068618167890 */ /* 0x000fe2000fffe03f */
[----:B------:R-:W0:Y:S01]  /*3700*/  MUFU.TANH R10, R10 ;  /* 0x0000000a000a7308 */ /* 0x000e220000002400 */
[----:B------:R-:W-:Y:S01]  /*3710*/  UMOV UR23, 0x40000040 ;  /* 0x4000004000177882 */ /* 0x000fe20000000000 */
[----:B------:R-:W-:Y:S01]  /*3720*/  FMUL.FTZ R13, R115, UR6 ;  /* 0x00000006730d7c20 */ /* 0x000fe20008410000 */
[----:B------:R-:W-:Y:S01]  /*3730*/  FMUL.FTZ R15, R118, UR6 ;  /* 0x00000006760f7c20 */ /* 0x000fe20008410000 */
[----:B------:R-:W-:-:S04]  /*3740*/  FMUL.FTZ R21, R119, UR6 ;  /* 0x0000000677157c20 */ /* 0x000fc80008410000 */
[----:B------:R-:W1:Y:S08]  /*3750*/  MUFU.TANH R12, R12 ;  /* 0x0000000c000c7308 */ /* 0x000e700000002400 */
[----:B------:R-:W2:Y:S08]  /*3760*/  MUFU.TANH R20, R20 ;  /* 0x0000001400147308 */ /* 0x000eb00000002400 */
[----:B------:R-:W3:Y:S08]  /*3770*/  MUFU.TANH R14, R14 ;  /* 0x0000000e000e7308 */ /* 0x000ef00000002400 */
[----:B------:R-:W4:Y:S08]  /*3780*/  MUFU.TANH R11, R11 ;  /* 0x0000000b000b7308 */ /* 0x000f300000002400 */
[----:B------:R-:W-:Y:S08]  /*3790*/  MUFU.TANH R13, R13 ;  /* 0x0000000d000d7308 */ /* 0x000ff00000002400 */
[----:B------:R-:W-:Y:S01]  /*37a0*/  MUFU.TANH R15, R15 ;  /* 0x0000000f000f7308 */ /* 0x000fe20000002400 */
[----:B------:R-:W-:-:S02]  /*37b0*/  WARPGROUP.DEPBAR.LE gsb0, 0x0 ;  /* 0x00008000000079c5 */ /* 0x000fc40000010000 */
        /* <DEDUP_REMOVED lines=8> */
[----:B------:R-:W-:Y:S01]  /*3840*/  FMUL.FTZ R83, R109, UR6 ;  /* 0x000000066d537c20 */ /* 0x000fe20008410000 */
[----:B------:R-:W-:Y:S01]  /*3850*/  UMOV UR23, 0x40000040 ;  /* 0x4000004000177882 */ /* 0x000fe20000000000 */
[----:B------:R-:W5:Y:S01]  /*3860*/  MUFU.TANH R81, R81 ;  /* 0x0000005100517308 */ /* 0x000f620000002400 */
[----:B------:R-:W-:Y:S01]  /*3870*/  FMUL.FTZ R85, R107, UR6 ;  /* 0x000000066b557c20 */ /* 0x000fe20008410000 */
[----:B------:R-:W-:-:S06]  /*3880*/  FMUL.FTZ R105, R111, UR6 ;  /* 0x000000066f697c20 */ /* 0x000fcc0008410000 */
[----:B------:R-:W5:Y:S08]  /*3890*/  MUFU.TANH R82, R82 ;  /* 0x0000005200527308 */ /* 0x000f700000002400 */
[----:B------:R-:W5:Y:S08]  /*38a0*/  MUFU.TANH R84, R84 ;  /* 0x0000005400547308 */ /* 0x000f700000002400 */
[----:B------:R-:W5:Y:S08]  /*38b0*/  MUFU.TANH R21, R21 ;  /* 0x0000001500157308 */ /* 0x000f700000002400 */
[----:B------:R-:W5:Y:S08]  /*38c0*/  MUFU.TANH R83, R83 ;  /* 0x0000005300537308 */ /* 0x000f700000002400 */
[----:B------:R-:W5:Y:S01]  /*38d0*/  MUFU.TANH R86, R86 ;  /* 0x0000005600567308 */ /* 0x000f620000002400 */
[----:B------:R-:W-:-:S02]  /*38e0*/  WARPGROUP.DEPBAR.LE gsb0, 0x0 ;  /* 0x00008000000079c5 */ /* 0x000fc40000010000 */
[----:B------:R-:W-:Y:S01]  /*38f0*/  WARPGROUP.ARRIVE ;  /* 0x00000000000079c5 */ /* 0x000fe20000000000 */
[----:B------:R-:W-:Y:S01]  /*3900*/  FMUL.FTZ R99, R99, UR6 ;  /* 0x0000000663637c20 */ /* 0x000fe20008410000 */
[----:B------:R-:W-:Y:S01]  /*3910*/  FMUL.FTZ R104, R96, UR6 ;  /* 0x0000000660687c20 */ /* 0x000fe20008410000 */
[----:B------:R-:W-:Y:S01]  /*3920*/  FMUL.FTZ R96, R97, UR6 ;  /* 0x0000000661607c20 */ /* 0x000fe20008410000 */
[----:B------:R-:W-:Y:S01]  /*3930*/  FMUL.FTZ R97, R101, UR6 ;  /* 0x0000000665617c20 */ /* 0x000fe20008410000 */
[----:B------:R0:W-:Y:S01]  /*3940*/  MUFU.TANH R108, R99 ;  /* 0x00000063006c7308 */ /* 0x0001e20000002400 */
[----:B------:R-:W-:Y:S01]  /*3950*/  HGMMA.64x16x16.F32 R88, gdesc[UR20], R88, gsb0 ;  /* 0x00200000145879f0 */ /* 0x000fe20008000858 */
[----:B------:R-:W-:Y:S01]  /*3960*/  UIADD3 UR22, UR24, 0x786, URZ ;  /* 0x0000078618167890 */ /* 0x000fe2000fffe03f */
[----:B------:R-:W-:Y:S01]  /*3970*/  FMUL.FTZ R103, R103, UR6 ;  /* 0x0000000667677c20 */ /* 0x000fe20008410000 */
[----:B------:R-:W-:Y:S01]  /*3980*/  UMOV UR23, 0x40000040 ;  /* 0x4000004000177882 */ /* 0x000fe20000000000 */
[----:B------:R-:W-:Y:S01]  /*3990*/  FMUL.FTZ R115, R100, UR6 ;  /* 0x0000000664737c20 */ /* 0x000fe20008410000 */
[----:B------:R-:W-:Y:S01]  /*39a0*/  FMUL.FTZ R98, R98, UR6 ;  /* 0x0000000662627c20 */ /* 0x000fe20008410000 */
[----:B------:R-:W-:Y:S01]  /*39b0*/  FMUL.FTZ R102, R102, UR6 ;  /* 0x0000000666667c20 */ /* 0x000fe20008410000 */
[----:B------:R-:W5:Y:S08]  /*39c0*/  MUFU.TANH R104, R104 ;  /* 0x0000006800687308 */ /* 0x000f700000002400 */
[----:B------:R-:W5:Y:S08]  /*39d0*/  MUFU.TANH R85, R85 ;  /* 0x0000005500557308 */ /* 0x000f700000002400 */
[----:B------:R-:W5:Y:S08]  /*39e0*/  MUFU.TANH R96, R96 ;  /* 0x0000006000607308 */ /* 0x000f700000002400 */
[----:B------:R-:W-:Y:S08]  /*39f0*/  MUFU.TANH R100, R103 ;  /* 0x0000006700647308 */ /* 0x000ff00000002400 */
[----:B------:R-:W5:Y:S08]  /*3a00*/  MUFU.TANH R106, R106 ;  /* 0x0000006a006a7308 */ /* 0x000f700000002400 */
[----:B------:R-:W5:Y:S01]  /*3a10*/  MUFU.TANH R115, R115 ;  /* 0x0000007300737308 */ /* 0x000f620000002400 */
[----:B------:R-:W-:-:S02]  /*3a20*/  WARPGROUP.DEPBAR.LE gsb0, 0x0 ;  /* 0x00008000000079c5 */ /* 0x000fc40000010000 */
[----:B------:R-:W-:Y:S01]  /*3a30*/  WARPGROUP.ARRIVE ;  /* 0x00000000000079c5 */ /* 0x000fe20000000000 */
[----:B------:R-:W-:Y:S01]  /*3a40*/  FMUL.FTZ R91, R91, UR6 ;  /* 0x000000065b5b7c20 */ /* 0x000fe20008410000 */
[----:B0-----:R-:W-:Y:S01]  /*3a50*/  FMUL.FTZ R99, R88, UR6 ;  /* 0x0000000658637c20 */ /* 0x001fe20008410000 */
        /* <DEDUP_REMOVED lines=10> */
[----:B------:R-:W-:Y:S08]  /*3b00*/  MUFU.TANH R119, R99 ;  /* 0x0000006300777308 */ /* 0x000ff00000002400 */
[----:B------:R-:W5:Y:S08]  /*3b10*/  MUFU.TANH R105, R105 ;  /* 0x0000006900697308 */ /* 0x000f700000002400 */
[----:B------:R-:W5:Y:S08]  /*3b20*/  MUFU.TANH R97, R97 ;  /* 0x0000006100617308 */ /* 0x000f700000002400 */
[----:B------:R-:W5:Y:S08]  /*3b30*/  MUFU.TANH R98, R98 ;  /* 0x0000006200627308 */ /* 0x000f700000002400 */
[----:B------:R-:W5:Y:S08]  /*3b40*/  MUFU.TANH R88, R88 ;  /* 0x0000005800587308 */ /* 0x000f700000002400 */
[----:B------:R-:W5:Y:S01]  /*3b50*/  MUFU.TANH R102, R102 ;  /* 0x0000006600667308 */ /* 0x000f620000002400 */
[----:B------:R-:W-:-:S02]  /*3b60*/  WARPGROUP.DEPBAR.LE gsb0, 0x0 ;  /* 0x00008000000079c5 */ /* 0x000fc40000010000 */
[----:B------:R-:W-:Y:S01]  /*3b70*/  WARPGROUP.ARRIVE ;  /* 0x00000000000079c5 */ /* 0x000fe20000000000 */
[----:B0-----:R-:W-:Y:S01]  /*3b80*/  FMUL.FTZ R91, R72, UR6 ;  /* 0x00000006485b7c20 */ /* 0x001fe20008410000 */
[----:B------:R-:W-:Y:S01]  /*3b90*/  FMUL.FTZ R72, R73, UR6 ;  /* 0x0000000649487c20 */ /* 0x000fe20008410000 */
[----:B------:R-:W-:Y:S02]  /*3ba0*/  FMUL.FTZ R73, R77, UR6 ;  /* 0x000000064d497c20 */ /* 0x000fe40008410000 */
[----:B------:R-:W0:Y:S01]  /*3bb0*/  MUFU.TANH R92, R92 ;  /* 0x0000005c005c7308 */ /* 0x000e220000002400 */
[----:B------:R-:W-:Y:S01]  /*3bc0*/  FMUL.FTZ R76, R76, UR6 ;  /* 0x000000064c4c7c20 */ /* 0x000fe20008410000 */
[----:B------:R-:W-:Y:S01]  /*3bd0*/  HGMMA.64x16x16.F32 R64, gdesc[UR20], R64, gsb0 ;  /* 0x00200000144079f0 */ /* 0x000fe20008000840 */
[----:B------:R-:W-:Y:S01]  /*3be0*/  UIADD3 UR22, UR24, 0x886, URZ ;  /* 0x0000088618167890 */ /* 0x000fe2000fffe03f */
[----:B------:R-:W-:Y:S01]  /*3bf0*/  FMUL.FTZ R78, R78, UR6 ;  /* 0x000000064e4e7c20 */ /* 0x000fe20008410000 */
[----:B------:R-:W-:Y:S01]  /*3c00*/  UMOV UR23, 0x40000040 ;  /* 0x4000004000177882 */ /* 0x000fe20000000000 */
[----:B------:R-:W-:Y:S01]  /*3c10*/  FMUL.FTZ R74, R74, UR6 ;  /* 0x000000064a4a7c20 */ /* 0x000fe20008410000 */
[----:B------:R-:W-:Y:S01]  /*3c20*/  FMUL.FTZ R75, R75, UR6 ;  /* 0x000000064b4b7c20 */ /* 0x000fe20008410000 */
[----:B------:R-:W-:Y:S01]  /*3c30*/  MUFU.TANH R127, R91 ;  /* 0x0000005b007f7308 */ /* 0x000fe20000002400 */
[----:B------:R-:W-:-:S07]  /*3c40*/  FMUL.FTZ R79, R79, UR6 ;  /* 0x000000064f4f7c20 */ /* 0x000fce0008410000 */
[----:B------:R-:W0:Y:S08]  /*3c50*/  MUFU.TANH R89, R89 ;  /* 0x0000005900597308 */ /* 0x000e300000002400 */
[----:B------:R-:W0:Y:S08]  /*3c60*/  MUFU.TANH R90, R90 ;  /* 0x0000005a005a7308 */ /* 0x000e300000002400 */
[----:B------:R-:W0:Y:S08]  /*3c70*/  MUFU.TANH R72, R72 ;  /* 0x0000004800487308 */ /* 0x000e300000002400 */
[----:B------:R-:W-:Y:S08]  /*3c80*/  MUFU.TANH R76, R76 ;  /* 0x0000004c004c7308 */ /* 0x000ff00000002400 */
[----:B------:R-:W0:Y:S01]  /*3c90*/  MUFU.TANH R78, R78 ;  /* 0x0000004e004e7308 */ /* 0x000e220000002400 */
        /* <DEDUP_REMOVED lines=15> */
[----:B------:R-:W-:Y:S08]  /*3d90*/  MUFU.TANH R137, R64 ;  /* 0x0000004000897308 */ /* 0x000ff00000002400 */
[----:B------:R-:W-:Y:S08]  /*3da0*/  MUFU.TANH R64, R69 ;  /* 0x0000004500407308 */ /* 0x000ff00000002400 */
[----:B------:R-:W-:Y:S08]  /*3db0*/  MUFU.TANH R112, R67 ;  /* 0x0000004300707308 */ /* 0x000ff00000002400 */
[----:B------:R-:W0:Y:S08]  /*3dc0*/  MUFU.TANH R94, R94 ;  /* 0x0000005e005e7308 */ /* 0x000e300000002400 */
[----:B------:R-:W0:Y:S01]  /*3dd0*/  MUFU.TANH R95, R95 ;  /* 0x0000005f005f7308 */ /* 0x000e220000002400 */
[----:B------:R-:W-:-:S02]  /*3de0*/  WARPGROUP.DEPBAR.LE gsb0, 0x0 ;  /* 0x00008000000079c5 */ /* 0x000fc40000010000 */
[----:B------:R-:W-:Y:S01]  /*3df0*/  WARPGROUP.ARRIVE ;  /* 0x00000000000079c5 */ /* 0x000fe20000000000 */
[----:B-1----:R-:W-:Y:S01]  /*3e00*/  FMUL.FTZ R66, R56, UR6 ;  /* 0x0000000638427c20 */ /* 0x002fe20008410000 */
        /* <DEDUP_REMOVED lines=8> */
[----:B------:R-:W-:Y:S01]  /*3e90*/  IMAD.IADD R63, R231, 0x1, R80 ;  /* 0x00000001e73f7824 */ /* 0x000fe200078e0250 */
[----:B------:R1:W-:Y:S01]  /*3ea0*/  MUFU.TANH R116, R57 ;  /* 0x0000003900747308 */ /* 0x0003e20000002400 */
[----:B------:R-:W-:Y:S01]  /*3eb0*/  FMUL.FTZ R59, R59, UR6 ;  /* 0x000000063b3b7c20 */ /* 0x000fe20008410000 */
[----:B------:R-:W-:-:S06]  /*3ec0*/  FMUL.FTZ R60, R60, UR6 ;  /* 0x000000063c3c7c20 */ /* 0x000fcc0008410000 */
[----:B------:R-:W0:Y:S08]  /*3ed0*/  MUFU.TANH R73, R73 ;  /* 0x0000004900497308 */ /* 0x000e300000002400 */
[----:B------:R2:W-:Y:S08]  /*3ee0*/  MUFU.TANH R124, R61 ;  /* 0x0000003d007c7308 */ /* 0x0005f00000002400 */
[----:B------:R-:W0:Y:S08]  /*3ef0*/  MUFU.TANH R74, R74 ;  /* 0x0000004a004a7308 */ /* 0x000e300000002400 */
[----:B------:R3:W-:Y:S08]  /*3f00*/  MUFU.TANH R118, R59 ;  /* 0x0000003b00767308 */ /* 0x0007f00000002400 */
[----:B------:R-:W0:Y:S01]  /*3f10*/  MUFU.TANH R75, R75 ;  /* 0x0000004b004b7308 */ /* 0x000e220000002400 */
[----:B------:R-:W-:-:S02]  /*3f20*/  WARPGROUP.DEPBAR.LE gsb0, 0x0 ;  /* 0x00008000000079c5 */ /* 0x000fc40000010000 */
[----:B------:R-:W-:Y:S01]  /*3f30*/  WARPGROUP.ARRIVE ;  /* 0x00000000000079c5 */ /* 0x000fe20000000000 */
[----:B-1----:R-:W-:Y:S01]  /*3f40*/  FMUL.FTZ R57, R48, UR6 ;  /* 0x0000000630397c20 */ /* 0x002fe20008410000 */
[----:B------:R-:W-:Y:S02]  /*3f50*/  IMAD R48, R120, -0xb0, R63 ;  /* 0xffffff5078307824 */ /* 0x000fe400078e023f */
[----:B------:R-:W-:Y:S01]  /*3f60*/  FMUL.FTZ R49, R49, UR6 ;  /* 0x0000000631317c20 */ /* 0x000fe20008410000 */
[----:B------:R-:W-:Y:S01]  /*3f70*/  FMUL.FTZ R51, R51, UR6 ;  /* 0x0000000633337c20 */ /* 0x000fe20008410000 */
[----:B------:R-:W-:Y:S01]  /*3f80*/  FMUL.FTZ R53, R53, UR6 ;  /* 0x0000000635357c20 */ /* 0x000fe20008410000 */
[----:B------:R-:W-:Y:S01]  /*3f90*/  HGMMA.64x16x16.F32 R40, gdesc[UR20], R40, gsb0 ;  /* 0x00200000142879f0 */ /* 0x000fe20008000828 */
[C---:B------:R-:W-:Y:S01]  /*3fa0*/  ISETP.GT.AND P5, PT, R48.reuse, RZ, PT ;  /* 0x000000ff3000720c */ /* 0x040fe20003fa4270 */
[----:B------:R-:W-:Y:S01]  /*3fb0*/  UIADD3 UR22, UR24, 0xa06, URZ ;  /* 0x00000a0618167890 */ /* 0x000fe2000fffe03f */
[C---:B------:R-:W-:Y:S01]  /*3fc0*/  ISETP.GT.AND P4, PT, R48.reuse, 0x1, PT ;  /* 0x000000013000780c */ /* 0x040fe20003f84270 */
[----:B------:R-:W-:Y:S01]  /*3fd0*/  UMOV UR23, 0x40000040 ;  /* 0x4000004000177882 */ /* 0x000fe20000000000 */
[C---:B------:R-:W-:Y:S01]  /*3fe0*/  ISETP.GT.AND P3, PT, R48.reuse, 0x9, PT ;  /* 0x000000093000780c */ /* 0x040fe20003f64270 */
[----:B------:R1:W-:Y:S01]  /*3ff0*/  MUFU.TANH R159, R49 ;  /* 0x00000031009f7308 */ /* 0x0003e20000002400 */
[----:B------:R-:W-:Y:S01]  /*4000*/  ISETP.GT.AND P2, PT, R48, 0x8, PT ;  /* 0x000000083000780c */ /* 0x000fe20003f44270 */
[----:B--2---:R-:W-:Y:S01]  /*4010*/  FMUL.FTZ R61, R55, UR6 ;  /* 0x00000006373d7c20 */ /* 0x004fe20008410000 */
[----:B------:R-:W-:Y:S01]  /*4020*/  FSEL R91, R10, -INF , P5 ;  /* 0xff8000000a5b7808 */ /* 0x000fe20002800000 */
[----:B---3--:R-:W-:Y:S01]  /*4030*/  FMUL.FTZ R59, R50, UR6 ;  /* 0x00000006323b7c20 */ /* 0x008fe20008410000 */
[----:B------:R-:W-:Y:S01]  /*4040*/  FSEL R12, R12, -INF , P4 ;  /* 0xff8000000c0c7808 */ /* 0x000fe20002000000 */
[----:B------:R-:W-:Y:S01]  /*4050*/  FMUL.FTZ R52, R52, UR6 ;  /* 0x0000000634347c20 */ /* 0x000fe20008410000 */
[----:B------:R-:W-:Y:S01]  /*4060*/  FSEL R99, R20, -INF , P3 ;  /* 0xff80000014637808 */ /* 0x000fe20001800000 */
[----:B------:R-:W-:Y:S01]  /*4070*/  MUFU.TANH R163, R53 ;  /* 0x0000003500a37308 */ /* 0x000fe20000002400 */
[----:B------:R-:W-:Y:S01]  /*4080*/  FSEL R93, R14, -INF , P2 ;  /* 0xff8000000e5d7808 */ /* 0x000fe20001000000 */
[----:B------:R-:W-:Y:S01]  /*4090*/  FMUL.FTZ R54, R54, UR6 ;  /* 0x0000000636367c20 */ /* 0x000fe20008410000 */
[----:B------:R-:W-:-:S02]  /*40a0*/  FMNMX.FTZ R20, R91, R12, !PT ;  /* 0x0000000c5b147209 */ /* 0x000fc40007810000 */
[C---:B------:R-:W-:Y:S02]  /*40b0*/  ISETP.GT.AND P6, PT, R48.reuse, 0x10, PT ;  /* 0x000000103000780c */ /* 0x040fe40003fc4270 */
[----:B------:R-:W-:Y:S01]  /*40c0*/  FMNMX.FTZ R20, R93, R20, !PT ;  /* 0x000000145d147209 */ /* 0x000fe20007810000 */
[----:B------:R-:W-:Y:S01]  /*40d0*/  MUFU.TANH R50, R57 ;  /* 0x0000003900327308 */ /* 0x000fe20000002400 */
[----:B----4-:R-:W-:Y:S02]  /*40e0*/  FSEL R11, R11, -INF , P5 ;  /* 0xff8000000b0b7808 */ /* 0x010fe40002800000 */
[----:B------:R-:W-:Y:S02]  /*40f0*/  ISETP.GT.AND P5, PT, R48, 0x11, PT ;  /* 0x000000113000780c */ /* 0x000fe40003fa4270 */
[----:B-----5:R-:W-:Y:S02]  /*4100*/  FSEL R101, R81, -INF , P6 ;  /* 0xff80000051657808 */ /* 0x020fe40003000000 */
[----:B------:R-:W-:Y:S01]  /*4110*/  FMNMX.FTZ R20, R99, R20, !PT ;  /* 0x0000001463147209 */ /* 0x000fe20007810000 */
[----:B------:R-:W2:Y:S01]  /*4120*/  MUFU.TANH R68, R68 ;  /* 0x0000004400447308 */ /* 0x000ea20000002400 */
[----:B------:R-:W-:-:S02]  /*4130*/  FSEL R10, R13, -INF , P4 ;  /* 0xff8000000d0a7808 */ /* 0x000fc40002000000 */
[----:B------:R-:W-:Y:S02]  /*4140*/  ISETP.GT.AND P4, PT, R48, 0x18, PT ;  /* 0x000000183000780c */ /* 0x000fe40003f84270 */
[----:B------:R-:W-:Y:S01]  /*4150*/  FSEL R103, R82, -INF , P5 ;  /* 0xff80000052677808 */ /* 0x000fe20002800000 */
[--C-:B------:R-:W-:Y:S01]  /*4160*/  IMAD.MOV.U32 R82, RZ, RZ, R87.reuse ;  /* 0x000000ffff527224 */ /* 0x100fe200078e0057 */
[----:B------:R-:W-:Y:S01]  /*4170*/  FMNMX.FTZ R20, R101, R20, !PT ;  /* 0x0000001465147209 */ /* 0x000fe20007810000 */
[----:B------:R-:W3:Y:S01]  /*4180*/  MUFU.TANH R79, R79 ;  /* 0x0000004f004f7308 */ /* 0x000ee20000002400 */
[----:B------:R-:W-:Y:S02]  /*4190*/  FSEL R13, R15, -INF , P2 ;  /* 0xff8000000f0d7808 */ /* 0x000fe40001000000 */
[----:B------:R-:W-:Y:S02]  /*41a0*/  ISETP.GT.AND P2, PT, R48, 0x19, PT ;  /* 0x000000193000780c */ /* 0x000fe40003f44270 */
[----:B------:R-:W-:Y:S01]  /*41b0*/  FSEL R107, R84, -INF , P4 ;  /* 0xff800000546b7808 */ /* 0x000fe20002000000 */
[----:B------:R-:W-:Y:S01]  /*41c0*/  IMAD.MOV.U32 R84, RZ, RZ, R87 ;  /* 0x000000ffff547224 */ /* 0x000fe200078e0057 */
[----:B------:R-:W-:Y:S01]  /*41d0*/  FMNMX.FTZ R20, R103, R20, !PT ;  /* 0x0000001467147209 */ /* 0x000fe20007810000 */
[----:B------:R-:W-:Y:S01]  /*41e0*/  MUFU.TANH R14, R61 ;  /* 0x0000003d000e7308 */ /* 0x000fe20000002400 */
[----:B------:R-:W-:-:S02]  /*41f0*/  FSEL R15, R21, -INF , P3 ;  /* 0xff800000150f7808 */ /* 0x000fc40001800000 */
[----:B------:R-:W-:Y:S02]  /*4200*/  ISETP.GT.AND P3, PT, R48, 0x20, PT ;  /* 0x000000203000780c */ /* 0x000fe40003f64270 */
[----:B------:R-:W-:Y:S01]  /*4210*/  FSEL R109, R83, -INF , P2 ;  /* 0xff800000536d7808 */ /* 0x000fe20001000000 */
[----:B------:R-:W-:Y:S02]  /*4220*/  WARPGROUP.DEPBAR.LE gsb0, 0x0 ;  /* 0x00008000000079c5 */ /* 0x000fe40000010000 */
[----:B------:R-:W-:Y:S01]  /*4230*/  WARPGROUP.ARRIVE ;  /* 0x00000000000079c5 */ /* 0x000fe20000000000 */
[----:B------:R-:W-:Y:S01]  /*4240*/  FMNMX.FTZ R20, R107, R20, !PT ;  /* 0x000000146b147209 */ /* 0x000fe20007810000 */
[----:B------:R-:W-:Y:S01]  /*4250*/  FMUL.FTZ R65, R41, UR6 ;  /* 0x0000000629417c20 */ /* 0x000fe20008410000 */
[----:B------:R-:W-:Y:S01]  /*4260*/  FSEL R21, R86, -INF , P6 ;  /* 0xff80000056157808 */ /* 0x000fe20003000000 */
[----:B------:R-:W-:Y:S01]  /*4270*/  FMUL.FTZ R69, R43, UR6 ;  /* 0x000000062b457c20 */ /* 0x000fe20008410000 */
[----:B------:R-:W-:Y:S01]  /*4280*/  ISETP.GT.AND P6, PT, R48, 0x21, PT ;  /* 0x000000213000780c */ /* 0x000fe20003fc4270 */
[----:B------:R-:W-:Y:S01]  /*4290*/  HGMMA.64x16x16.F32 R32, gdesc[UR20], R32, gsb0 ;  /* 0x00200000142079f0 */ /* 0x000fe20008000820 */
[----:B------:R-:W-:Y:S01]  /*42a0*/  FSEL R111, R104, -INF , P3 ;  /* 0xff800000686f7808 */ /* 0x000fe20001800000 */
[----:B------:R-:W-:Y:S01]  /*42b0*/  FMUL.FTZ R126, R45, UR6 ;  /* 0x000000062d7e7c20 */ /* 0x000fe20008410000 */
[----:B------:R-:W-:Y:S01]  /*42c0*/  FMNMX.FTZ R20, R109, R20, !PT ;  /* 0x000000146d147209 */ /* 0x000fe20007810000 */
[----:B------:R-:W-:Y:S01]  /*42d0*/  FMUL.FTZ R128, R47, UR6 ;  /* 0x000000062f807c20 */ /* 0x000fe20008410000 */
[----:B------:R-:W-:Y:S01]  /*42e0*/  FSEL R41, R85, -INF , P5 ;  /* 0xff80000055297808 */ /* 0x000fe20002800000 */
[----:B------:R-:W-:Y:S01]  /*42f0*/  FMUL.FTZ R67, R42, UR6 ;  /* 0x000000062a437c20 */ /* 0x000fe20008410000 */
[----:B------:R-:W-:Y:S01]  /*4300*/  ISETP.GT.AND P5, PT, R48, 0x28, PT ;  /* 0x000000283000780c */ /* 0x000fe20003fa4270 */
[----:B------:R4:W-:Y:S01]  /*4310*/  MUFU.TANH R42, R51 ;  /* 0x00000033002a7308 */ /* 0x0009e20000002400 */
[----:B------:R-:W-:Y:S01]  /*4320*/  FSEL R113, R96, -INF , P6 ;  /* 0xff80000060717808 */ /* 0x000fe20003000000 */
[----:B------:R-:W-:Y:S01]  /*4330*/  FMUL.FTZ R63, R40, UR6 ;  /* 0x00000006283f7c20 */ /* 0x000fe20008410000 */
[----:B------:R-:W-:Y:S01]  /*4340*/  FMNMX.FTZ R20, R111, R20, !PT ;  /* 0x000000146f147209 */ /* 0x000fe20007810000 */
[----:B------:R-:W-:Y:S01]  /*4350*/  UIADD3 UR22, UR24, 0xa86, URZ ;  /* 0x00000a8618167890 */ /* 0x000fe2000fffe03f */
[----:B------:R-:W-:Y:S01]  /*4360*/  FSEL R43, R106, -INF , P4 ;  /* 0xff8000006a2b7808 */ /* 0x000fe20002000000 */
[----:B------:R-:W-:Y:S01]  /*4370*/  UMOV UR23, 0x40000040 ;  /* 0x4000004000177882 */ /* 0x000fe20000000000 */
[----:B------:R-:W-:Y:S01]  /*4380*/  ISETP.GT.AND P4, PT, R48, 0x29, PT ;  /* 0x000000293000780c */ /* 0x000fe20003f84270 */
[----:B------:R-:W-:Y:S01]  /*4390*/  MUFU.TANH R40, R59 ;  /* 0x0000003b00287308 */ /* 0x000fe20000002400 */
[----:B------:R-:W-:Y:S01]  /*43a0*/  FSEL R115, R115, -INF , P5 ;  /* 0xff80000073737808 */ /* 0x000fe20002800000 */
[----:B------:R-:W-:Y:S01]  /*43b0*/  FMUL.FTZ R44, R44, UR6 ;  /* 0x000000062c2c7c20 */ /* 0x000fe20008410000 */
[----:B------:R-:W-:Y:S01]  /*43c0*/  FMNMX.FTZ R20, R113, R20, !PT ;  /* 0x0000001471147209 */ /* 0x000fe20007810000 */
[----:B------:R-:W-:Y:S01]  /*43d0*/  FMUL.FTZ R46, R46, UR6 ;  /* 0x000000062e2e7c20 */ /* 0x000fe20008410000 */
[----:B------:R-:W-:Y:S01]  /*43e0*/  FSEL R45, R105, -INF , P2 ;  /* 0xff800000692d7808 */ /* 0x000fe20001000000 */
[----:B------:R-:W-:Y:S01]  /*43f0*/  IMAD.MOV.U32 R86, RZ, RZ, R87 ;  /* 0x000000ffff567224 */ /* 0x000fe200078e0057 */
[----:B------:R-:W-:Y:S01]  /*4400*/  ISETP.GT.AND P2, PT, R48, 0x30, PT ;  /* 0x000000303000780c */ /* 0x000fe20003f44270 */
[----:B------:R-:W-:Y:S01]  /*4410*/  MUFU.TANH R165, R63 ;  /* 0x0000003f00a57308 */ /* 0x000fe20000002400 */
[----:B------:R-:W-:-:S02]  /*4420*/  FSEL R117, R97, -INF , P4 ;  /* 0xff80000061757808 */ /* 0x000fc40002000000 */
[----:B------:R-:W-:Y:S02]  /*4430*/  FMNMX.FTZ R20, R115, R20, !PT ;  /* 0x0000001473147209 */ /* 0x000fe40007810000 */
[----:B------:R-:W-:Y:S02]  /*4440*/  FSEL R47, R98, -INF , P3 ;  /* 0xff800000622f7808 */ /* 0x000fe40001800000 */
[----:B------:R-:W-:Y:S01]  /*4450*/  ISETP.GT.AND P3, PT, R48, 0x31, PT ;  /* 0x000000313000780c */ /* 0x000fe20003f64270 */
[----:B------:R5:W-:Y:S01]  /*4460*/  MUFU.TANH R97, R67 ;  /* 0x0000004300617308 */ /* 0x000be20000002400 */
[----:B------:R-:W-:Y:S02]  /*4470*/  FSEL R119, R119, -INF , P2 ;  /* 0xff80000077777808 */ /* 0x000fe40001000000 */
[----:B------:R-:W-:Y:S02]  /*4480*/  FMNMX.FTZ R20, R117, R20, !PT ;  /* 0x0000001475147209 */ /* 0x000fe40007810000 */
[----:B-1----:R-:W-:-:S02]  /*4490*/  FSEL R49, R108, -INF , P6 ;  /* 0xff8000006c317808 */ /* 0x002fc40003000000 */
[----:B------:R-:W-:Y:S01]  /*44a0*/  ISETP.GT.AND P6, PT, R48, 0x38, PT ;  /* 0x000000383000780c */ /* 0x000fe20003fc4270 */
[----:B------:R-:W1:Y:S01]  /*44b0*/  MUFU.TANH R66, R66 ;  /* 0x0000004200427308 */ /* 0x000e620000002400 */
[----:B------:R-:W-:Y:S01]  /*44c0*/  FSEL R121, R88, -INF , P3 ;  /* 0xff80000058797808 */ /* 0x000fe20001800000 */
[----:B------:R-:W-:Y:S01]  /*44d0*/  IMAD.U32 R88, RZ, RZ, UR7 ;  /* 0x00000007ff587e24 */ /* 0x000fe2000f8e00ff */
[----:B------:R-:W-:Y:S02]  /*44e0*/  FMNMX.FTZ R20, R119, R20, !PT ;  /* 0x0000001477147209 */ /* 0x000fe40007810000 */
[----:B----4-:R-:W-:Y:S02]  /*44f0*/  FSEL R51, R102, -INF , P5 ;  /* 0xff80000066337808 */ /* 0x010fe40002800000 */
[----:B------:R-:W-:Y:S01]  /*4500*/  ISETP.GT.AND P5, PT, R48, 0x39, PT ;  /* 0x000000393000780c */ /* 0x000fe20003fa4270 */
[----:B------:R4:W-:Y:S01]  /*4510*/  MUFU.TANH R167, R65 ;  /* 0x0000004100a77308 */ /* 0x0009e20000002400 */
[----:B0-----:R-:W-:-:S02]  /*4520*/  FSEL R123, R92, -INF , P6 ;  /* 0xff8000005c7b7808 */ /* 0x001fc40003000000 */
[----:B------:R-:W-:Y:S01]  /*4530*/  FMNMX.FTZ R20, R121, R20, !PT ;  /* 0x0000001479147209 */ /* 0x000fe20007810000 */
[----:B------:R-:W-:Y:S02]  /*4540*/  WARPGROUP.DEPBAR.LE gsb0, 0x0 ;  /* 0x00008000000079c5 */ /* 0x000fe40000010000 */
[----:B------:R-:W-:Y:S01]  /*4550*/  FSEL R53, R100, -INF , P4 ;  /* 0xff80000064357808 */ /* 0x000fe20002000000 */
[----:B------:R-:W-:Y:S01]  /*4560*/  WARPGROUP.ARRIVE ;  /* 0x00000000000079c5 */ /* 0x000fe20000000000 */
[----:B------:R-:W-:Y:S01]  /*4570*/  ISETP.GT.AND P4, PT, R48, 0x40, PT ;  /* 0x000000403000780c */ /* 0x000fe20003f84270 */
[----:B------:R-:W0:Y:S01]  /*4580*/  MUFU.TANH R56, R56 ;  /* 0x0000003800387308 */ /* 0x000e220000002400 */
[----:B------:R-:W-:Y:S01]  /*4590*/  FSEL R125, R89, -INF , P5 ;  /* 0xff800000597d7808 */ /* 0x000fe20002800000 */
[----:B------:R-:W-:Y:S01]  /*45a0*/  FMUL.FTZ R32, R32, UR6 ;  /* 0x0000000620207c20 */ /* 0x000fe20008410000 */
[----:B------:R-:W-:Y:S01]  /*45b0*/  FMNMX.FTZ R20, R123, R20, !PT ;  /* 0x000000147b147209 */ /* 0x000fe20007810000 */
[----:B------:R-:W-:Y:S01]  /*45c0*/  HGMMA.64x16x16.F32 R24, gdesc[UR20], R24, gsb0 ;  /* 0x00200000141879f0 */ /* 0x000fe20008000818 */
[----:B------:R-:W-:Y:S01]  /*45d0*/  FSEL R55, R90, -INF , P2 ;  /* 0xff8000005a377808 */ /* 0x000fe20001000000 */
[----:B------:R-:W-:Y:S01]  /*45e0*/  FMUL.FTZ R36, R36, UR6 ;  /* 0x0000000624247c20 */ /* 0x000fe20008410000 */
[----:B------:R-:W-:Y:S01]  /*45f0*/  ISETP.GT.AND P2, PT, R48, 0x41, PT ;  /* 0x000000413000780c */ /* 0x000fe20003f44270 */
[----:B------:R-:W0:Y:S01]  /*4600*/  MUFU.TANH R70, R70 ;  /* 0x0000004600467308 */ /* 0x000e220000002400 */
[----:B------:R-:W-:Y:S01]  /*4610*/  FSEL R127, R127, -INF , P4 ;  /* 0xff8000007f7f7808 */ /* 0x000fe20002000000 */
[----:B------:R-:W-:Y:S01]  /*4620*/  FMUL.FTZ R34, R34, UR6 ;  /* 0x0000000622227c20 */ /* 0x000fe20008410000 */
[----:B------:R-:W-:Y:S01]  /*4630*/  FMNMX.FTZ R20, R125, R20, !PT ;  /* 0x000000147d147209 */ /* 0x000fe20007810000 */
[----:B------:R-:W-:Y:S01]  /*4640*/  FMUL.FTZ R38, R38, UR6 ;  /* 0x0000000626267c20 */ /* 0x000fe20008410000 */
[----:B------:R-:W-:Y:S01]  /*4650*/  FSEL R57, R110, -INF , P3 ;  /* 0xff8000006e397808 */ /* 0x000fe20001800000 */
[----:B------:R-:W-:Y:S01]  /*4660*/  FMUL.FTZ R39, R39, UR6 ;  /* 0x0000000627277c20 */ /* 0x000fe20008410000 */
[----:B------:R-:W-:Y:S01]  /*4670*/  ISETP.GT.AND P3, PT, R48, 0x48, PT ;  /* 0x000000483000780c */ /* 0x000fe20003f64270 */
[----:B------:R-:W0:Y:S01]  /*4680*/  MUFU.TANH R60, R60 ;  /* 0x0000003c003c7308 */ /* 0x000e220000002400 */
[----:B------:R-:W-:Y:S01]  /*4690*/  FSEL R129, R72, -INF , P2 ;  /* 0xff80000048817808 */ /* 0x000fe20001000000 */
[----:B------:R-:W-:Y:S01]  /*46a0*/  IMAD.MOV.U32 R72, RZ, RZ, R87 ;  /* 0x000000ffff487224 */ /* 0x000fe200078e0057 */
[----:B------:R-:W-:-:S02]  /*46b0*/  FMNMX.FTZ R20, R127, R20, !PT ;  /* 0x000000147f147209 */ /* 0x000fc40007810000 */
[----:B-----5:R-:W-:Y:S01]  /*46c0*/  FSEL R67, R78, -INF , P3 ;  /* 0xff8000004e437808 */ /* 0x020fe20001800000 */
[----:B------:R-:W-:Y:S01]  /*46d0*/  IMAD.MOV.U32 R78, RZ, RZ, R87 ;  /* 0x000000ffff4e7224 */ /* 0x000fe200078e0057 */
[----:B------:R-:W-:Y:S01]  /*46e0*/  FSEL R131, R76, -INF , P3 ;  /* 0xff8000004c837808 */ /* 0x000fe20001800000 */
[----:B------:R-:W5:Y:S01]  /*46f0*/  MUFU.TANH R114, R71 ;  /* 0x0000004700727308 */ /* 0x000f620000002400 */
[----:B------:R-:W-:Y:S02]  /*4700*/  FSEL R59, R94, -INF , P6 ;  /* 0xff8000005e3b7808 */ /* 0x000fe40003000000 */
[C---:B------:R-:W-:Y:S02]  /*4710*/  ISETP.GT.AND P3, PT, R48.reuse, 0x59, PT ;  /* 0x000000593000780c */ /* 0x040fe40003f64270 */
[----:B------:R-:W-:Y:S02]  /*4720*/  ISETP.GT.AND P6, PT, R48, 0x49, PT ;  /* 0x000000493000780c */ /* 0x000fe40003fc4270 */
[----:B------:R-:W-:Y:S01]  /*4730*/  FMNMX.FTZ R20, R129, R20, !PT ;  /* 0x0000001481147209 */ /* 0x000fe20007810000 */
[----:B------:R3:W-:Y:S01]  /*4740*/  MUFU.TANH R105, R69 ;  /* 0x0000004500697308 */ /* 0x0007e20000002400 */
[----:B------:R-:W-:-:S02]  /*4750*/  FSEL R61, R95, -INF , P5 ;  /* 0xff8000005f3d7808 */ /* 0x000fc40002800000 */
[----:B------:R-:W-:Y:S02]  /*4760*/  FSEL R147, R64, -INF , P3 ;  /* 0xff80000040937808 */ /* 0x000fe40001800000 */
[----:B------:R-:W-:Y:S02]  /*4770*/  ISETP.GT.AND P5, PT, R48, 0x50, PT ;  /* 0x000000503000780c */ /* 0x000fe40003fa4270 */
[----:B------:R-:W-:Y:S01]  /*4780*/  FSEL R133, R73, -INF , P6 ;  /* 0xff80000049857808 */ /* 0x000fe20003000000 */
[----:B------:R-:W5:Y:S01]  /*4790*/  MUFU.TANH R58, R58 ;  /* 0x0000003a003a7308 */ /* 0x000f620000002400 */
[----:B------:R-:W-:Y:S01]  /*47a0*/  FMNMX.FTZ R64, R131, R20, !PT ;  /* 0x0000001483407209 */ /* 0x000fe20007810000 */
[----:B------:R-:W-:Y:S01]  /*47b0*/  FMUL.FTZ R20, R33, UR6 ;  /* 0x0000000621147c20 */ /* 0x000fe20008410000 */
[----:B------:R-:W-:Y:S01]  /*47c0*/  FSEL R63, R74, -INF , P4 ;  /* 0xff8000004a3f7808 */ /* 0x000fe20002000000 */
[----:B------:R-:W-:Y:S01]  /*47d0*/  IMAD.MOV.U32 R74, RZ, RZ, R87 ;  /* 0x000000ffff4a7224 */ /* 0x000fe200078e0057 */
[----:B------:R-:W-:-:S02]  /*47e0*/  ISETP.GT.AND P4, PT, R48, 0x51, PT ;  /* 0x000000513000780c */ /* 0x000fc40003f84270 */
[----:B------:R-:W-:Y:S01]  /*47f0*/  FSEL R137, R137, -INF , P5 ;  /* 0xff80000089897808 */ /* 0x000fe20002800000 */
[----:B------:R-:W5:Y:S01]  /*4800*/  MUFU.TANH R52, R52 ;  /* 0x0000003400347308 */ /* 0x000f620000002400 */
[----:B------:R-:W-:Y:S02]  /*4810*/  FMNMX.FTZ R64, R133, R64, !PT ;  /* 0x0000004085407209 */ /* 0x000fe40007810000 */
[----:B----4-:R-:W-:Y:S02]  /*4820*/  FSEL R65, R75, -INF , P2 ;  /* 0xff8000004b417808 */ /* 0x010fe40001000000 */
[----:B------:R-:W-:Y:S02]  /*4830*/  ISETP.GT.AND P2, PT, R48, 0x58, PT ;  /* 0x000000583000780c */ /* 0x000fe40003f44270 */
[----:B------:R-:W-:Y:S01]  /*4840*/  FSEL R141, R141, -INF , P4 ;  /* 0xff8000008d8d7808 */ /* 0x000fe20002000000 */
[----:B------:R-:W4:Y:S01]  /*4850*/  MUFU.TANH R62, R62 ;  /* 0x0000003e003e7308 */ /* 0x000f220000002400 */
[----:B------:R-:W-:Y:S01]  /*4860*/  FMNMX.FTZ R64, R137, R64, !PT ;  /* 0x0000004089407209 */ /* 0x000fe20007810000 */
[----:B------:R-:W-:-:S02]  /*4870*/  WARPGROUP.DEPBAR.LE gsb0, 0x0 ;  /* 0x00008000000079c5 */ /* 0x000fc40000010000 */
[----:B--2---:R-:W-:Y:S01]  /*4880*/  FSEL R145, R68, -INF , P2 ;  /* 0xff80000044917808 */ /* 0x004fe20001000000 */
[----:B------:R-:W-:Y:S01]  /*4890*/  FMUL.FTZ R24, R24, UR6 ;  /* 0x0000000618187c20 */ /* 0x000fe20008410000 */
[----:B------:R-:W-:Y:S01]  /*48a0*/  FMNMX.FTZ R64, R141, R64, !PT ;  /* 0x000000408d407209 */ /* 0x000fe20007810000 */
[----:B------:R-:W-:Y:S01]  /*48b0*/  FMUL.FTZ R28, R28, UR6 ;  /* 0x000000061c1c7c20 */ /* 0x000fe20008410000 */
[----:B---3--:R-:W-:Y:S01]  /*48c0*/  FSEL R69, R79, -INF , P6 ;  /* 0xff8000004f457808 */ /* 0x008fe20003000000 */
[----:B------:R-:W2:Y:S01]  /*48d0*/  MUFU.TANH R54, R54 ;  /* 0x0000003600367308 */ /* 0x000ea20000002400 */
[----:B------:R-:W-:Y:S01]  /*48e0*/  ISETP.GT.AND P6, PT, R48, 0x60, PT ;  /* 0x000000603000780c */ /* 0x000fe20003fc4270 */
[----:B------:R-:W-:Y:S01]  /*48f0*/  FMUL.FTZ R26, R26, UR6 ;  /* 0x000000061a1a7c20 */ /* 0x000fe20008410000 */
[----:B------:R-:W-:Y:S01]  /*4900*/  FMNMX.FTZ R64, R145, R64, !PT ;  /* 0x0000004091407209 */ /* 0x000fe20007810000 */
[----:B------:R-:W-:Y:S01]  /*4910*/  FMUL.FTZ R30, R30, UR6 ;  /* 0x000000061e1e7c20 */ /* 0x000fe20008410000 */
[----:B------:R-:W-:Y:S01]  /*4920*/  FSEL R71, R77, -INF , P5 ;  /* 0xff8000004d477808 */ /* 0x000fe20002800000 */
[----:B------:R3:W-:Y:S01]  /*4930*/  @!P1 SYNCS.ARRIVE.TRANS64.RED.A1T0 RZ, [R3+URZ], RZ ;  /* 0x000000ff03ff99a7 */ /* 0x0007e2000810043f */
[----:B------:R-:W-:Y:S01]  /*4940*/  ISETP.GT.AND P5, PT, R48, 0x61, PT ;  /* 0x000000613000780c */ /* 0x000fe20003fa4270 */
[----:B------:R-:W3:Y:S01]  /*4950*/  MUFU.TANH R44, R44 ;  /* 0x0000002c002c7308 */ /* 0x000ee20000002400 */
[----:B-1----:R-:W-:Y:S01]  /*4960*/  FSEL R149, R66, -INF , P6 ;  /* 0xff80000042957808 */ /* 0x002fe20003000000 */
[--C-:B------:R-:W-:Y:S01]  /*4970*/  IMAD.MOV.U32 R68, RZ, RZ, R87.reuse ;  /* 0x000000ffff447224 */ /* 0x100fe200078e0057 */
[----:B------:R-:W-:Y:S01]  /*4980*/  FMNMX.FTZ R64, R147, R64, !PT ;  /* 0x0000004093407209 */ /* 0x000fe20007810000 */
[----:B------:R-:W-:Y:S01]  /*4990*/  IMAD.MOV.U32 R66, RZ, RZ, R87 ;  /* 0x000000ffff427224 */ /* 0x000fe200078e0057 */
[----:B------:R-:W-:-:S02]  /*49a0*/  FSEL R73, R112, -INF , P4 ;  /* 0xff80000070497808 */ /* 0x000fc40002000000 */
[----:B------:R-:W-:Y:S01]  /*49b0*/  ISETP.GT.AND P4, PT, R48, 0x68, PT ;  /* 0x000000683000780c */ /* 0x000fe20003f84270 */
[----:B------:R-:W1:Y:S01]  /*49c0*/  MUFU.TANH R126, R126 ;  /* 0x0000007e007e7308 */ /* 0x000e620000002400 */
[----:B0-----:R-:W-:Y:S01]  /*49d0*/  FSEL R151, R56, -INF , P5 ;  /* 0xff80000038977808 */ /* 0x001fe20002800000 */
[----:B------:R-:W-:Y:S01]  /*49e0*/  FMUL.FTZ R56, R35, UR6 ;  /* 0x0000000623387c20 */ /* 0x000fe20008410000 */
[----:B------:R-:W-:Y:S02]  /*49f0*/  FMNMX.FTZ R64, R149, R64, !PT ;  /* 0x0000004095407209 */ /* 0x000fe40007810000 */
[----:B------:R-:W-:Y:S01]  /*4a00*/  FSEL R75, R70, -INF , P2 ;  /* 0xff800000464b7808 */ /* 0x000fe20001000000 */
[----:B------:R-:W-:Y:S01]  /*4a10*/  IMAD.MOV.U32 R70, RZ, RZ, R87 ;  /* 0x000000ffff467224 */ /* 0x000fe200078e0057 */
[----:B------:R-:W-:Y:S01]  /*4a20*/  ISETP.GT.AND P2, PT, R48, 0x69, PT ;  /* 0x000000693000780c */ /* 0x000fe20003f44270 */
[----:B------:R-:W0:Y:S01]  /*4a30*/  MUFU.TANH R32, R32 ;  /* 0x0000002000207308 */ /* 0x000e220000002400 */
[----:B------:R-:W-:-:S02]  /*4a40*/  FSEL R153, R60, -INF , P4 ;  /* 0xff8000003c997808 */ /* 0x000fc40002000000 */
[----:B------:R-:W-:Y:S02]  /*4a50*/  FMNMX.FTZ R64, R151, R64, !PT ;  /* 0x0000004097407209 */ /* 0x000fe40007810000 */
[----:B-----5:R-:W-:Y:S02]  /*4a60*/  FSEL R77, R114, -INF , P3 ;  /* 0xff800000724d7808 */ /* 0x020fe40001800000 */
[----:B------:R-:W-:Y:S01]  /*4a70*/  ISETP.GT.AND P3, PT, R48, 0x70, PT ;  /* 0x000000703000780c */ /* 0x000fe20003f64270 */
[----:B------:R-:W5:Y:S01]  /*4a80*/  MUFU.TANH R20, R20 ;  /* 0x0000001400147308 */ /* 0x000f620000002400 */
[----:B------:R-:W-:Y:S02]  /*4a90*/  FSEL R155, R58, -INF , P2 ;  /* 0xff8000003a9b7808 */ /* 0x000fe40001000000 */
[----:B------:R-:W-:Y:S02]  /*4aa0*/  FMNMX.FTZ R64, R153, R64, !PT ;  /* 0x0000004099407209 */ /* 0x000fe40007810000 */
[----:B------:R-:W-:-:S02]  /*4ab0*/  FSEL R79, R116, -INF , P6 ;  /* 0xff800000744f7808 */ /* 0x000fc40003000000 */
[----:B------:R-:W-:Y:S01]  /*4ac0*/  ISETP.GT.AND P6, PT, R48, 0x71, PT ;  /* 0x000000713000780c */ /* 0x000fe20003fc4270 */
[----:B------:R-:W5:Y:S01]  /*4ad0*/  MUFU.TANH R46, R46 ;  /* 0x0000002e002e7308 */ /* 0x000f620000002400 */
[----:B------:R-:W-:Y:S02]  /*4ae0*/  FSEL R157, R50, -INF , P3 ;  /* 0xff800000329d7808 */ /* 0x000fe40001800000 */
[----:B------:R-:W-:Y:S02]  /*4af0*/  FMNMX.FTZ R64, R155, R64, !PT ;  /* 0x000000409b407209 */ /* 0x000fe40007810000 */
[----:B------:R-:W-:Y:S02]  /*4b00*/  FSEL R33, R118, -INF , P5 ;  /* 0xff80000076217808 */ /* 0x000fe40002800000 */
[----:B------:R-:W-:Y:S01]  /*4b10*/  ISETP.GT.AND P5, PT, R48, 0x78, PT ;  /* 0x000000783000780c */ /* 0x000fe20003fa4270 */
[----:B------:R-:W5:Y:S01]  /*4b20*/  MUFU.TANH R36, R36 ;  /* 0x0000002400247308 */ /* 0x000f620000002400 */
[----:B------:R-:W-:-:S02]  /*4b30*/  FSEL R159, R159, -INF , P6 ;  /* 0xff8000009f9f7808 */ /* 0x000fc40003000000 */
[----:B------:R-:W-:Y:S02]  /*4b40*/  FMNMX.FTZ R64, R157, R64, !PT ;  /* 0x000000409d407209 */ /* 0x000fe40007810000 */
[----:B------:R-:W-:Y:S02]  /*4b50*/  FSEL R81, R124, -INF , P4 ;  /* 0xff8000007c517808 */ /* 0x000fe40002000000 */
[----:B------:R-:W-:Y:S01]  /*4b60*/  ISETP.GT.AND P4, PT, R48, 0x79, PT ;  /* 0x000000793000780c */ /* 0x000fe20003f84270 */
[----:B------:R-:W5:Y:S01]  /*4b70*/  MUFU.TANH R128, R128 ;  /* 0x0000008000807308 */ /* 0x000f620000002400 */
[----:B------:R-:W-:Y:S02]  /*4b80*/  FSEL R161, R52, -INF , P5 ;  /* 0xff80000034a17808 */ /* 0x000fe40002800000 */
[----:B------:R-:W-:Y:S02]  /*4b90*/  FMNMX.FTZ R64, R159, R64, !PT ;  /* 0x000000409f407209 */ /* 0x000fe40007810000 */
[----:B----4-:R-:W-:-:S02]  /*4ba0*/  FSEL R35, R62, -INF , P2 ;  /* 0xff8000003e237808 */ /* 0x010fc40001000000 */
[----:B------:R-:W-:Y:S01]  /*4bb0*/  ISETP.GT.AND P2, PT, R48, 0x80, PT ;  /* 0x000000803000780c */ /* 0x000fe20003f44270 */
[----:B------:R-:W-:Y:S01]  /*4bc0*/  MUFU.TANH R34, R34 ;  /* 0x0000002200227308 */ /* 0x000fe20000002400 */
[----:B------:R-:W-:Y:S02]  /*4bd0*/  FSEL R163, R163, -INF , P4 ;  /* 0xff800000a3a37808 */ /* 0x000fe40002000000 */
[----:B------:R-:W-:Y:S02]  /*4be0*/  FMNMX.FTZ R64, R161, R64, !PT ;  /* 0x00000040a1407209 */ /* 0x000fe40007810000 */
[----:B------:R-:W-:Y:S01]  /*4bf0*/  FSEL R83, R40, -INF , P3 ;  /* 0xff80000028537808 */ /* 0x000fe20001800000 */
[----:B------:R-:W-:Y:S01]  /*4c00*/  FMUL.FTZ R40, R37, UR6 ;  /* 0x0000000625287c20 */ /* 0x000fe20008410000 */
[----:B------:R-:W-:Y:S01]  /*4c10*/  ISETP.GT.AND P3, PT, R48, 0x81, PT ;  /* 0x000000813000780c */ /* 0x000fe20003f64270 */
[----:B------:R-:W-:Y:S01]  /*4c20*/  MUFU.TANH R24, R24 ;  /* 0x0000001800187308 */ /* 0x000fe20000002400 */
[----:B------:R-:W-:-:S02]  /*4c30*/  FSEL R165, R165, -INF , P2 ;  /* 0xff800000a5a57808 */ /* 0x000fc40001000000 */
[----:B------:R-:W-:Y:S02]  /*4c40*/  FMNMX.FTZ R64, R163, R64, !PT ;  /* 0x00000040a3407209 */ /* 0x000fe40007810000 */
[----:B------:R-:W-:Y:S02]  /*4c50*/  FSEL R37, R42, -INF , P6 ;  /* 0xff8000002a257808 */ /* 0x000fe40003000000 */
[----:B------:R-:W-:Y:S01]  /*4c60*/  ISETP.GT.AND P6, PT, R48, 0x88, PT ;  /* 0x000000883000780c */ /* 0x000fe20003fc4270 */
[----:B------:R-:W4:Y:S01]  /*4c70*/  MUFU.TANH R40, R40 ;  /* 0x0000002800287308 */ /* 0x000f220000002400 */
[----:B------:R-:W-:Y:S02]  /*4c80*/  FSEL R167, R167, -INF , P3 ;  /* 0xff800000a7a77808 */ /* 0x000fe40001800000 */
[----:B------:R-:W-:Y:S02]  /*4c90*/  FMNMX.FTZ R64, R165, R64, !PT ;  /* 0x00000040a5407209 */ /* 0x000fe40007810000 */
[----:B--2---:R-:W-:-:S02]  /*4ca0*/  FSEL R85, R54, -INF , P5 ;  /* 0xff80000036557808 */ /* 0x004fc40002800000 */
[----:B------:R-:W-:Y:S01]  /*4cb0*/  ISETP.GT.AND P5, PT, R48, 0x89, PT ;  /* 0x000000893000780c */ /* 0x000fe20003fa4270 */
[----:B------:R-:W2:Y:S01]  /*4cc0*/  MUFU.TANH R56, R56 ;  /* 0x0000003800387308 */ /* 0x000ea20000002400 */
[----:B---3--:R-:W-:Y:S02]  /*4cd0*/  FSEL R169, R44, -INF , P6 ;  /* 0xff8000002ca97808 */ /* 0x008fe40003000000 */
[----:B------:R-:W-:Y:S02]  /*4ce0*/  FMNMX.FTZ R64, R167, R64, !PT ;  /* 0x00000040a7407209 */ /* 0x000fe40007810000 */
[----:B------:R-:W-:Y:S01]  /*4cf0*/  FSEL R95, R14, -INF , P4 ;  /* 0xff8000000e5f7808 */ /* 0x000fe20002000000 */
[----:B------:R-:W-:Y:S01]  /*4d00*/  FMUL.FTZ R14, R25, UR6 ;  /* 0x00000006190e7c20 */ /* 0x000fe20008410000 */
[----:B------:R-:W-:Y:S01]  /*4d10*/  ISETP.GT.AND P4, PT, R48, 0x90, PT ;  /* 0x000000903000780c */ /* 0x000fe20003f84270 */
[----:B------:R-:W-:Y:S01]  /*4d20*/  MUFU.TANH R38, R38 ;  /* 0x0000002600267308 */ /* 0x000fe20000002400 */
[----:B-1----:R-:W-:-:S02]  /*4d30*/  FSEL R171, R126, -INF , P5 ;  /* 0xff8000007eab7808 */ /* 0x002fc40002800000 */
[----:B------:R-:W-:Y:S02]  /*4d40*/  FMNMX.FTZ R64, R169, R64, !PT ;  /* 0x00000040a9407209 */ /* 0x000fe40007810000 */
[----:B------:R-:W-:Y:S02]  /*4d50*/  FSEL R105, R105, -INF , P3 ;  /* 0xff80000069697808 */ /* 0x000fe40001800000 */
[----:B------:R-:W-:Y:S01]  /*4d60*/  ISETP.GT.AND P3, PT, R48, 0x91, PT ;  /* 0x000000913000780c */ /* 0x000fe20003f64270 */
[----:B------:R-:W1:Y:S01]  /*4d70*/  MUFU.TANH R14, R14 ;  /* 0x0000000e000e7308 */ /* 0x000e620000002400 */
[----:B0-----:R-:W-:Y:S02]  /*4d80*/  FSEL R173, R32, -INF , P4 ;  /* 0xff80000020ad7808 */ /* 0x001fe40002000000 */
[----:B------:R-:W-:Y:S02]  /*4d90*/  FMNMX.FTZ R64, R171, R64, !PT ;  /* 0x00000040ab407209 */ /* 0x000fe40007810000 */
[----:B------:R-:W-:-:S02]  /*4da0*/  FSEL R97, R97, -INF , P2 ;  /* 0xff80000061617808 */ /* 0x000fc40001000000 */
[----:B------:R-:W-:Y:S01]  /*4db0*/  ISETP.GT.AND P2, PT, R48, 0x98, PT ;  /* 0x000000983000780c */ /* 0x000fe20003f44270 */
[----:B------:R-:W0:Y:S01]  /*4dc0*/  MUFU.TANH R28, R28 ;  /* 0x0000001c001c7308 */ /* 0x000e220000002400 */
[----:B-----5:R-:W-:Y:S01]  /*4dd0*/  FSEL R175, R20, -INF , P3 ;  /* 0xff80000014af7808 */ /* 0x020fe20001800000 */
[----:B------:R-:W-:Y:S01]  /*4de0*/  FMUL.FTZ R20, R29, UR6 ;  /* 0x000000061d147c20 */ /* 0x000fe20008410000 */
[----:B------:R-:W-:Y:S02]  /*4df0*/  FMNMX.FTZ R64, R173, R64, !PT ;  /* 0x00000040ad407209 */ /* 0x000fe40007810000 */
[----:B------:R-:W-:Y:S02]  /*4e00*/  FSEL R25, R46, -INF , P6 ;  /* 0xff8000002e197808 */ /* 0x000fe40003000000 */
[----:B------:R-:W-:Y:S01]  /*4e10*/  ISETP.GT.AND P6, PT, R48, 0x99, PT ;  /* 0x000000993000780c */ /* 0x000fe20003fc4270 */
[----:B------:R-:W3:Y:S01]  /*4e20*/  MUFU.TANH R20, R20 ;  /* 0x0000001400147308 */ /* 0x000ee20000002400 */
[----:B------:R-:W-:-:S02]  /*4e30*/  FSEL R177, R36, -INF , P2 ;  /* 0xff80000024b17808 */ /* 0x000fc40001000000 */
[----:B------:R-:W-:Y:S02]  /*4e40*/  FMNMX.FTZ R64, R175, R64, !PT ;  /* 0x00000040af407209 */ /* 0x000fe40007810000 */
[----:B------:R-:W-:Y:S02]  /*4e50*/  FSEL R29, R128, -INF , P5 ;  /* 0xff800000801d7808 */ /* 0x000fe40002800000 */
[----:B------:R-:W-:Y:S01]  /*4e60*/  ISETP.GT.AND P5, PT, R48, 0xa0, PT ;  /* 0x000000a03000780c */ /* 0x000fe20003fa4270 */
[----:B------:R-:W-:Y:S01]  /*4e70*/  MUFU.TANH R26, R26 ;  /* 0x0000001a001a7308 */ /* 0x000fe20000002400 */
[----:B----4-:R-:W-:Y:S02]  /*4e80*/  FSEL R179, R40, -INF , P6 ;  /* 0xff80000028b37808 */ /* 0x010fe40003000000 */
[----:B------:R-:W-:Y:S02]  /*4e90*/  FMNMX.FTZ R64, R177, R64, !PT ;  /* 0x00000040b1407209 */ /* 0x000fe40007810000 */
[----:B------:R-:W-:-:S02]  /*4ea0*/  FSEL R135, R34, -INF , P4 ;  /* 0xff80000022877808 */ /* 0x000fc40002000000 */
[----:B------:R-:W-:Y:S01]  /*4eb0*/  ISETP.GT.AND P4, PT, R48, 0xa1, PT ;  /* 0x000000a13000780c */ /* 0x000fe20003f84270 */
[----:B------:R-:W-:Y:S01]  /*4ec0*/  MUFU.TANH R30, R30 ;  /* 0x0000001e001e7308 */ /* 0x000fe20000002400 */
[----:B------:R-:W-:Y:S02]  /*4ed0*/  FSEL R181, R24, -INF , P5 ;  /* 0xff80000018b57808 */ /* 0x000fe40002800000 */
[----:B------:R-:W-:Y:S02]  /*4ee0*/  FMNMX.FTZ R64, R179, R64, !PT ;  /* 0x00000040b3407209 */ /* 0x000fe40007810000 */
[----:B--2---:R-:W-:Y:S02]  /*4ef0*/  FSEL R139, R56, -INF , P3 ;  /* 0xff800000388b7808 */ /* 0x004fe40001800000 */
[----:B------:R-:W-:Y:S02]  /*4f00*/  ISETP.GT.AND P3, PT, R48, 0xa8, PT ;  /* 0x000000a83000780c */ /* 0x000fe40003f64270 */
[----:B-1----:R-:W-:-:S02]  /*4f10*/  FSEL R183, R14, -INF , P4 ;  /* 0xff8000000eb77808 */ /* 0x002fc40002000000 */
[----:B------:R-:W-:Y:S02]  /*4f20*/  FMNMX.FTZ R64, R181, R64, !PT ;  /* 0x00000040b5407209 */ /* 0x000fe40007810000 */
[----:B------:R-:W-:Y:S02]  /*4f30*/  FSEL R143, R38, -INF , P2 ;  /* 0xff800000268f7808 */ /* 0x000fe40001000000 */
[----:B------:R-:W-:Y:S02]  /*4f40*/  ISETP.GT.AND P2, PT, R48, 0xa9, PT ;  /* 0x000000a93000780c */ /* 0x000fe40003f44270 */
[----:B0-----:R-:W-:Y:S01]  /*4f50*/  FSEL R185, R28, -INF , P3 ;  /* 0xff8000001cb97808 */ /* 0x001fe20001800000 */
[----:B------:R-:W-:Y:S01]  /*4f60*/  FMUL.FTZ R28, R31, UR6 ;  /* 0x000000061f1c7c20 */ /* 0x000fe20008410000 */
[----:B------:R-:W-:Y:S02]  /*4f70*/  FMNMX.FTZ R64, R183, R64, !PT ;  /* 0x00000040b7407209 */ /* 0x000fe40007810000 */
[----:B---3--:R-:W-:-:S02]  /*4f80*/  FSEL R187, R20, -INF , P2 ;  /* 0xff80000014bb7808 */ /* 0x008fc40001000000 */
[----:B------:R-:W-:Y:S01]  /*4f90*/  FMNMX.FTZ R64, R185, R64, !PT ;  /* 0x00000040b9407209 */ /* 0x000fe20007810000 */
[----:B------:R-:W0:Y:S01]  /*4fa0*/  MUFU.TANH R20, R39 ;  /* 0x0000002700147308 */ /* 0x000e220000002400 */
[-C--:B------:R-:W-:Y:S02]  /*4fb0*/  MOV R76, R87.reuse ;  /* 0x00000057004c7202 */ /* 0x080fe40000000f00 */
[----:B------:R-:W-:Y:S02]  /*4fc0*/  FMNMX.FTZ R64, R187, R64, !PT ;  /* 0x00000040bb407209 */ /* 0x000fe40007810000 */
[----:B------:R-:W-:-:S03]  /*4fd0*/  MOV R62, R87 ;  /* 0x00000057003e7202 */ /* 0x000fc60000000f00 */
[----:B------:R-:W1:Y:S01]  /*4fe0*/  SHFL.BFLY PT, R89, R64, 0x2, 0x1f ;  /* 0x0c401f0040597f89 */ /* 0x000e6200000e0000 */
[----:B------:R-:W-:Y:S01]  /*4ff0*/  MUFU.TANH R28, R28 ;  /* 0x0000001c001c7308 */ /* 0x000fe20000002400 */
[----:B-1----:R-:W-:Y:S01]  /*5000*/  FMNMX.FTZ R24, R64, R89, !PT ;  /* 0x0000005940187209 */ /* 0x002fe20007810000 */
[----:B------:R-:W-:-:S04]  /*5010*/  IMAD.MOV.U32 R64, RZ, RZ, R87 ;  /* 0x000000ffff407224 */ /* 0x000fc800078e0057 */
[----:B------:R-:W1:Y:S02]  /*5020*/  SHFL.BFLY PT, R89, R24, 0x1, 0x1f ;  /* 0x0c201f0018597f89 */ /* 0x000e6400000e0000 */
[----:B-1----:R-:W-:Y:S01]  /*5030*/  FMNMX.FTZ R89, R24, R89, !PT ;  /* 0x0000005918597209 */ /* 0x002fe20007810000 */
[----:B------:R-:W-:-:S03]  /*5040*/  FMUL.FTZ R24, R27, UR6 ;  /* 0x000000061b187c20 */ /* 0x000fc60008410000 */
[C---:B------:R-:W-:Y:S01]  /*5050*/  FSETP.NEU.FTZ.AND P0, PT, R89.reuse, -INF , PT ;  /* 0xff8000005900780b */ /* 0x040fe20003f1d000 */
[----:B------:R-:W-:Y:S02]  /*5060*/  FMUL.FTZ R14, R89, R88 ;  /* 0x00000058590e7220 */ /* 0x000fe40000410000 */
[----:B------:R-:W1:Y:S03]  /*5070*/  MUFU.TANH R24, R24 ;  /* 0x0000001800187308 */ /* 0x000e660000002400 */
[----:B------:R-:W-:Y:S02]  /*5080*/  FSEL R14, R14, RZ, P0 ;  /* 0x000000ff0e0e7208 */ /* 0x000fe40000000000 */
[----:B------:R-:W-:-:S03]  /*5090*/  ISETP.NE.AND P0, PT, R122, RZ, PT ;  /* 0x000000ff7a00720c */ /* 0x000fc60003f05270 */
[--C-:B------:R-:W-:Y:S01]  /*50a0*/  FFMA.FTZ R27, R12, R88, -R14.reuse ;  /* 0x000000580c1b7223 */ /* 0x100fe2000001080e */
[----:B------:R-:W-:Y:S01]  /*50b0*/  FMNMX.FTZ R12, R11, R10, !PT ;  /* 0x0000000a0b0c7209 */ /* 0x000fe20007810000 */
[-CC-:B------:R-:W-:Y:S01]  /*50c0*/  FFMA.FTZ R180, R101, R88.reuse, -R14.reuse ;  /* 0x0000005865b47223 */ /* 0x180fe2000001080e */
[-CC-:B------:R-:W-:Y:S01]  /*50d0*/  FFMA.FTZ R101, R121, R88.reuse, -R14.reuse ;  /* 0x0000005879657223 */ /* 0x180fe2000001080e */
[----:B0-----:R-:W-:Y:S01]  /*50e0*/  FSEL R121, R20, -INF , P6 ;  /* 0xff80000014797808 */ /* 0x001fe20003000000 */
[--C-:B------:R-:W-:Y:S01]  /*50f0*/  FFMA.FTZ R190, R123, R88, -R14.reuse ;  /* 0x000000587bbe7223 */ /* 0x100fe2000001080e */
[----:B------:R-:W-:Y:S01]  /*5100*/  FMNMX.FTZ R12, R13, R12, !PT ;  /* 0x0000000c0d0c7209 */ /* 0x000fe20007810000 */
[-CC-:B------:R-:W-:Y:S01]  /*5110*/  FFMA.FTZ R192, R127, R88.reuse, -R14.reuse ;  /* 0x000000587fc07223 */ /* 0x180fe2000001080e */
[----:B------:R-:W-:Y:S01]  /*5120*/  FSEL R123, R26, -INF , P5 ;  /* 0xff8000001a7b7808 */ /* 0x000fe20002800000 */
[--C-:B------:R-:W-:Y:S01]  /*5130*/  FFMA.FTZ R196, R137, R88, -R14.reuse ;  /* 0x0000005889c47223 */ /* 0x100fe2000001080e */
[----:B------:R-:W-:Y:S01]  /*5140*/  FMNMX.FTZ R12, R15, R12, !PT ;  /* 0x0000000c0f0c7209 */ /* 0x000fe20007810000 */
[-CC-:B------:R-:W-:Y:S01]  /*5150*/  FFMA.FTZ R198, R145, R88.reuse, -R14.reuse ;  /* 0x0000005891c67223 */ /* 0x180fe2000001080e */
[----:B-1----:R-:W-:Y:S01]  /*5160*/  FSEL R127, R24, -INF , P4 ;  /* 0xff800000187f7808 */ /* 0x002fe20002000000 */
[--C-:B------:R-:W-:Y:S01]  /*5170*/  FFMA.FTZ R176, R91, R88, -R14.reuse ;  /* 0x000000585bb07223 */ /* 0x100fe2000001080e */
[----:B------:R-:W-:Y:S01]  /*5180*/  FMNMX.FTZ R12, R21, R12, !PT ;  /* 0x0000000c150c7209 */ /* 0x000fe20007810000 */
[-CC-:B------:R-:W-:Y:S01]  /*5190*/  FFMA.FTZ R91, R109, R88.reuse, -R14.reuse ;  /* 0x000000586d5b7223 */ /* 0x180fe2000001080e */
[----:B------:R-:W-:Y:S01]  /*51a0*/  FSEL R137, R30, -INF , P3 ;  /* 0xff8000001e897808 */ /* 0x000fe20001800000 */
[--C-:B------:R-:W-:Y:S01]  /*51b0*/  FFMA.FTZ R109, R133, R88, -R14.reuse ;  /* 0x00000058856d7223 */ /* 0x100fe2000001080e */
[----:B------:R-:W-:Y:S01]  /*51c0*/  FMNMX.FTZ R12, R41, R12, !PT ;  /* 0x0000000c290c7209 */ /* 0x000fe20007810000 */
[--C-:B------:R-:W-:Y:S01]  /*51d0*/  FFMA.FTZ R178, R93, R88, -R14.reuse ;  /* 0x000000585db27223 */ /* 0x100fe2000001080e */
[----:B------:R-:W-:Y:S01]  /*51e0*/  FSEL R145, R28, -INF , P2 ;  /* 0xff8000001c917808 */ /* 0x000fe20001000000 */
[----:B------:R-:W-:Y:S01]  /*51f0*/  MUFU.EX2 R176, R176 ;  /* 0x000000b000b07308 */ /* 0x000fe20000000800 */
[----:B------:R-:W-:Y:S01]  /*5200*/  FMNMX.FTZ R12, R43, R12, !PT ;  /* 0x0000000c2b0c7209 */ /* 0x000fe20007810000 */
[-CC-:B------:R-:W-:Y:S01]  /*5210*/  FFMA.FTZ R31, R99, R88.reuse, -R14.reuse ;  /* 0x00000058631f7223 */ /* 0x180fe2000001080e */
[-CC-:B------:R-:W-:Y:S01]  /*5220*/  FFMA.FTZ R39, R103, R88.reuse, -R14.reuse ;  /* 0x0000005867277223 */ /* 0x180fe2000001080e */
[--C-:B------:R-:W-:Y:S01]  /*5230*/  FFMA.FTZ R182, R107, R88, -R14.reuse ;  /* 0x000000586bb67223 */ /* 0x100fe2000001080e */
[----:B------:R-:W-:Y:S01]  /*5240*/  FMNMX.FTZ R12, R45, R12, !PT ;  /* 0x0000000c2d0c7209 */ /* 0x000fe20007810000 */
[-CC-:B------:R-:W-:Y:S01]  /*5250*/  FFMA.FTZ R214, R177, R88.reuse, -R14.reuse ;  /* 0x00000058b1d67223 */ /* 0x180fe2000001080e */
[--C-:B------:R-:W-:Y:S01]  /*5260*/  FFMA.FTZ R93, R113, R88, -R14.reuse ;  /* 0x00000058715d7223 */ /* 0x100fe2000001080e */
[----:B------:R-:W0:Y:S01]  /*5270*/  MUFU.EX2 R27, R27 ;  /* 0x0000001b001b7308 */ /* 0x000e220000000800 */
[----:B------:R-:W-:Y:S01]  /*5280*/  FMNMX.FTZ R12, R47, R12, !PT ;  /* 0x0000000c2f0c7209 */ /* 0x000fe20007810000 */
[-CC-:B------:R-:W-:Y:S01]  /*5290*/  FFMA.FTZ R113, R147, R88.reuse, -R14.reuse ;  /* 0x0000005893717223 */ /* 0x180fe2000001080e */
[-CC-:B------:R-:W-:Y:S01]  /*52a0*/  FFMA.FTZ R184, R111, R88.reuse, -R14.reuse ;  /* 0x000000586fb87223 */ /* 0x180fe2000001080e */
[--C-:B------:R-:W-:Y:S01]  /*52b0*/  FFMA.FTZ R147, R179, R88, -R14.reuse ;  /* 0x00000058b3937223 */ /* 0x100fe2000001080e */
[----:B------:R-:W-:Y:S01]  /*52c0*/  FMNMX.FTZ R12, R49, R12, !PT ;  /* 0x0000000c310c7209 */ /* 0x000fe20007810000 */
[-CC-:B------:R-:W-:Y:S01]  /*52d0*/  FFMA.FTZ R186, R115, R88.reuse, -R14.reuse ;  /* 0x0000005873ba7223 */ /* 0x180fe2000001080e */
[--C-:B------:R-:W-:Y:S01]  /*52e0*/  FFMA.FTZ R99, R117, R88, -R14.reuse ;  /* 0x0000005875637223 */ /* 0x100fe2000001080e */
[----:B------:R-:W1:Y:S01]  /*52f0*/  MUFU.EX2 R178, R178 ;  /* 0x000000b200b27308 */ /* 0x000e620000000800 */
[----:B------:R-:W-:Y:S01]  /*5300*/  FMNMX.FTZ R12, R51, R12, !PT ;  /* 0x0000000c330c7209 */ /* 0x000fe20007810000 */
[-CC-:B------:R-:W-:Y:S01]  /*5310*/  FFMA.FTZ R188, R119, R88.reuse, -R14.reuse ;  /* 0x0000005877bc7223 */ /* 0x180fe2000001080e */
[-CC-:B------:R-:W-:Y:S01]  /*5320*/  FFMA.FTZ R103, R125, R88.reuse, -R14.reuse ;  /* 0x000000587d677223 */ /* 0x180fe2000001080e */
[--C-:B------:R-:W-:Y:S01]  /*5330*/  FFMA.FTZ R107, R129, R88, -R14.reuse ;  /* 0x00000058816b7223 */ /* 0x100fe2000001080e */
[----:B------:R-:W-:Y:S01]  /*5340*/  FMNMX.FTZ R12, R53, R12, !PT ;  /* 0x0000000c350c7209 */ /* 0x000fe20007810000 */
[-CC-:B------:R-:W-:Y:S01]  /*5350*/  FFMA.FTZ R194, R131, R88.reuse, -R14.reuse ;  /* 0x0000005883c27223 */ /* 0x180fe2000001080e */
[--C-:B------:R-:W-:Y:S01]  /*5360*/  FFMA.FTZ R111, R141, R88, -R14.reuse ;  /* 0x000000588d6f7223 */ /* 0x100fe2000001080e */
[----:B------:R-:W2:Y:S01]  /*5370*/  MUFU.EX2 R31, R31 ;  /* 0x0000001f001f7308 */ /* 0x000ea20000000800 */
[----:B------:R-:W-:Y:S01]  /*5380*/  FMNMX.FTZ R12, R55, R12, !PT ;  /* 0x0000000c370c7209 */ /* 0x000fe20007810000 */
[-CC-:B------:R-:W-:Y:S01]  /*5390*/  FFMA.FTZ R200, R149, R88.reuse, -R14.reuse ;  /* 0x0000005895c87223 */ /* 0x180fe2000001080e */
[-CC-:B------:R-:W-:Y:S01]  /*53a0*/  FFMA.FTZ R115, R151, R88.reuse, -R14.reuse ;  /* 0x0000005897737223 */ /* 0x180fe2000001080e */
[--C-:B------:R-:W-:Y:S01]  /*53b0*/  FFMA.FTZ R202, R153, R88, -R14.reuse ;  /* 0x0000005899ca7223 */ /* 0x100fe2000001080e */
[----:B------:R-:W-:Y:S01]  /*53c0*/  FMNMX.FTZ R12, R57, R12, !PT ;  /* 0x0000000c390c7209 */ /* 0x000fe20007810000 */
[-CC-:B------:R-:W-:Y:S01]  /*53d0*/  FFMA.FTZ R117, R155, R88.reuse, -R14.reuse ;  /* 0x000000589b757223 */ /* 0x180fe2000001080e */
[--C-:B------:R-:W-:Y:S01]  /*53e0*/  FFMA.FTZ R204, R157, R88, -R14.reuse ;  /* 0x000000589dcc7223 */ /* 0x100fe2000001080e */
[----:B------:R-:W3:Y:S01]  /*53f0*/  MUFU.EX2 R180, R180 ;  /* 0x000000b400b47308 */ /* 0x000ee20000000800 */
[----:B------:R-:W-:Y:S01]  /*5400*/  FMNMX.FTZ R12, R59, R12, !PT ;  /* 0x0000000c3b0c7209 */ /* 0x000fe20007810000 */
[-CC-:B------:R-:W-:Y:S01]  /*5410*/  FFMA.FTZ R119, R159, R88.reuse, -R14.reuse ;  /* 0x000000589f777223 */ /* 0x180fe2000001080e */
[-CC-:B------:R-:W-:Y:S01]  /*5420*/  FFMA.FTZ R206, R161, R88.reuse, -R14.reuse ;  /* 0x00000058a1ce7223 */ /* 0x180fe2000001080e */
[--C-:B------:R-:W-:Y:S01]  /*5430*/  FFMA.FTZ R125, R163, R88, -R14.reuse ;  /* 0x00000058a37d7223 */ /* 0x100fe2000001080e */
[----:B------:R-:W-:Y:S01]  /*5440*/  FMNMX.FTZ R12, R61, R12, !PT ;  /* 0x0000000c3d0c7209 */ /* 0x000fe20007810000 */
[-CC-:B------:R-:W-:Y:S01]  /*5450*/  FFMA.FTZ R208, R165, R88.reuse, -R14.reuse ;  /* 0x00000058a5d07223 */ /* 0x180fe2000001080e */
[--C-:B------:R-:W-:Y:S01]  /*5460*/  FFMA.FTZ R129, R167, R88, -R14.reuse ;  /* 0x00000058a7817223 */ /* 0x100fe2000001080e */
[----:B------:R-:W4:Y:S01]  /*5470*/  MUFU.EX2 R39, R39 ;  /* 0x0000002700277308 */ /* 0x000f220000000800 */
[----:B------:R-:W-:Y:S01]  /*5480*/  FMNMX.FTZ R12, R63, R12, !PT ;  /* 0x0000000c3f0c7209 */ /* 0x000fe20007810000 */
[-CC-:B------:R-:W-:Y:S01]  /*5490*/  FFMA.FTZ R210, R169, R88.reuse, -R14.reuse ;  /* 0x00000058a9d27223 */ /* 0x180fe2000001080e */
[-CC-:B------:R-:W-:Y:S01]  /*54a0*/  FFMA.FTZ R131, R171, R88.reuse, -R14.reuse ;  /* 0x00000058ab837223 */ /* 0x180fe2000001080e */
[--C-:B------:R-:W-:Y:S01]  /*54b0*/  FFMA.FTZ R212, R173, R88, -R14.reuse ;  /* 0x00000058add47223 */ /* 0x100fe2000001080e */
[----:B------:R-:W-:Y:S01]  /*54c0*/  FMNMX.FTZ R12, R65, R12, !PT ;  /* 0x0000000c410c7209 */ /* 0x000fe20007810000 */
[-CC-:B------:R-:W-:Y:S01]  /*54d0*/  FFMA.FTZ R141, R175, R88.reuse, -R14.reuse ;  /* 0x00000058af8d7223 */ /* 0x180fe2000001080e */
[--C-:B------:R-:W-:Y:S01]  /*54e0*/  FFMA.FTZ R216, R181, R88, -R14.reuse ;  /* 0x00000058b5d87223 */ /* 0x100fe2000001080e */
[----:B------:R-:W5:Y:S01]  /*54f0*/  MUFU.EX2 R182, R182 ;  /* 0x000000b600b67308 */ /* 0x000f620000000800 */
[----:B------:R-:W-:Y:S01]  /*5500*/  FMNMX.FTZ R12, R67, R12, !PT ;  /* 0x0000000c430c7209 */ /* 0x000fe20007810000 */
[-CC-:B------:R-:W-:Y:S01]  /*5510*/  FFMA.FTZ R149, R183, R88.reuse, -R14.reuse ;  /* 0x00000058b7957223 */ /* 0x180fe2000001080e */
[-CC-:B------:R-:W-:Y:S01]  /*5520*/  FFMA.FTZ R218, R185, R88.reuse, -R14.reuse ;  /* 0x00000058b9da7223 */ /* 0x180fe2000001080e */
[----:B------:R-:W-:Y:S01]  /*5530*/  FFMA.FTZ R151, R187, R88, -R14 ;  /* 0x00000058bb977223 */ /* 0x000fe2000001080e */
[----:B------:R-:W-:-:S03]  /*5540*/  FMNMX.FTZ R12, R69, R12, !PT ;  /* 0x0000000c450c7209 */ /* 0x000fc60007810000 */
[----:B------:R-:W5:Y:S01]  /*5550*/  MUFU.EX2 R91, R91 ;  /* 0x0000005b005b7308 */ /* 0x000f620000000800 */
[----:B------:R-:W-:-:S04]  /*5560*/  FMNMX.FTZ R12, R71, R12, !PT ;  /* 0x0000000c470c7209 */ /* 0x000fc80007810000 */
[----:B------:R-:W-:-:S03]  /*5570*/  FMNMX.FTZ R12, R73, R12, !PT ;  /* 0x0000000c490c7209 */ /* 0x000fc60007810000 */
[----:B------:R-:W5:Y:S01]  /*5580*/  MUFU.EX2 R184, R184 ;  /* 0x000000b800b87308 */ /* 0x000f620000000800 */
[----:B------:R-:W-:-:S04]  /*5590*/  FMNMX.FTZ R12, R75, R12, !PT ;  /* 0x0000000c4b0c7209 */ /* 0x000fc80007810000 */
[----:B------:R-:W-:-:S03]  /*55a0*/  FMNMX.FTZ R12, R77, R12, !PT ;  /* 0x0000000c4d0c7209 */ /* 0x000fc60007810000 */
[----:B------:R-:W-:Y:S01]  /*55b0*/  MUFU.EX2 R93, R93 ;  /* 0x0000005d005d7308 */ /* 0x000fe20000000800 */
        /* <DEDUP_REMOVED lines=29> */
[----:B------:R-:W-:Y:S02]  /*5790*/  MUFU.EX2 R109, R109 ;  /* 0x0000006d006d7308 */ /* 0x000fe40000000800 */
[----:B------:R-:W0:Y:S06]  /*57a0*/  SHFL.BFLY PT, R133, R12, 0x2, 0x1f ;  /* 0x0c401f000c857f89 */ /* 0x000e2c00000e0000 */
[----:B------:R-:W-:Y:S08]  /*57b0*/  MUFU.EX2 R196, R196 ;  /* 0x000000c400c47308 */ /* 0x000ff00000000800 */
[----:B------:R-:W-:Y:S08]  /*57c0*/  MUFU.EX2 R111, R111 ;  /* 0x0000006f006f7308 */ /* 0x000ff00000000800 */
[----:B------:R-:W-:Y:S01]  /*57d0*/  MUFU.EX2 R198, R198 ;  /* 0x000000c600c67308 */ /* 0x000fe20000000800 */
[----:B0-----:R-:W-:-:S05]  /*57e0*/  FMNMX.FTZ R20, R12, R133, !PT ;  /* 0x000000850c147209 */ /* 0x001fca0007810000 */
[----:B------:R-:W0:Y:S02]  /*57f0*/  SHFL.BFLY PT, R133, R20, 0x1, 0x1f ;  /* 0x0c201f0014857f89 */ /* 0x000e2400000e0000 */
[----:B------:R-:W-:Y:S08]  /*5800*/  MUFU.EX2 R113, R113 ;  /* 0x0000007100717308 */ /* 0x000ff00000000800 */
[----:B------:R-:W-:Y:S08]  /*5810*/  MUFU.EX2 R200, R200 ;  /* 0x000000c800c87308 */ /* 0x000ff00000000800 */
[----:B------:R-:W-:Y:S01]  /*5820*/  MUFU.EX2 R115, R115 ;  /* 0x0000007300737308 */ /* 0x000fe20000000800 */
[----:B0-----:R-:W-:-:S07]  /*5830*/  FMNMX.FTZ R133, R20, R133, !PT ;  /* 0x0000008514857209 */ /* 0x001fce0007810000 */
[----:B------:R-:W-:Y:S01]  /*5840*/  MUFU.EX2 R202, R202 ;  /* 0x000000ca00ca7308 */ /* 0x000fe20000000800 */
[C---:B------:R-:W-:Y:S01]  /*5850*/  FSETP.NEU.FTZ.AND P2, PT, R133.reuse, -INF , PT ;  /* 0xff8000008500780b */ /* 0x040fe20003f5d000 */
[----:B------:R-:W-:-:S06]  /*5860*/  FMUL.FTZ R38, R133, R88 ;  /* 0x0000005885267220 */ /* 0x000fcc0000410000 */
[----:B------:R-:W-:Y:S01]  /*5870*/  MUFU.EX2 R117, R117 ;  /* 0x0000007500757308 */ /* 0x000fe20000000800 */
[----:B------:R-:W-:Y:S02]  /*5880*/  FSEL R38, R38, RZ, P2 ;  /* 0x000000ff26267208 */ /* 0x000fe40001000000 */
[----:B------:R-:W-:Y:S01]  /*5890*/  ISETP.GE.AND P2, PT, R80, 0xb1, PT ;  /* 0x000000b15000780c */ /* 0x000fe20003f46270 */
[----:B------:R-:W-:Y:S02]  /*58a0*/  IMAD.MOV.U32 R80, RZ, RZ, R87 ;  /* 0x000000ffff507224 */ /* 0x000fe400078e0057 */
[-CC-:B------:R-:W-:Y:S01]  /*58b0*/  FFMA.FTZ R177, R11, R88.reuse, -R38.reuse ;  /* 0x000000580bb17223 */ /* 0x180fe20000010826 */
[----:B------:R-:W-:Y:S01]  /*58c0*/  FADD.FTZ R11, R176, R27 ;  /* 0x0000001bb00b7221 */ /* 0x000fe20000010000 */
[-CC-:B------:R-:W-:Y:S01]  /*58d0*/  FFMA.FTZ R12, R10, R88.reuse, -R38.reuse ;  /* 0x000000580a0c7223 */ /* 0x180fe20000010826 */
[-CC-:B------:R-:W-:Y:S01]  /*58e0*/  FFMA.FTZ R179, R13, R88.reuse, -R38.reuse ;  /* 0x000000580db37223 */ /* 0x180fe20000010826 */
[-CC-:B------:R-:W-:Y:S01]  /*58f0*/  FFMA.FTZ R14, R15, R88.reuse, -R38.reuse ;  /* 0x000000580f0e7223 */ /* 0x180fe20000010826 */
[----:B-1----:R-:W-:Y:S01]  /*5900*/  FADD.FTZ R10, R178, R11 ;  /* 0x0000000bb20a7221 */ /* 0x002fe20000010000 */
[----:B------:R-:W-:Y:S01]  /*5910*/  MUFU.EX2 R177, R177 ;  /* 0x000000b100b17308 */ /* 0x000fe20000000800 */
[-CC-:B------:R-:W-:Y:S01]  /*5920*/  FFMA.FTZ R181, R21, R88.reuse, -R38.reuse ;  /* 0x0000005815b57223 */ /* 0x180fe20000010826 */
[-C--:B------:R-:W-:Y:S01]  /*5930*/  FFMA.FTZ R20, R41, R88.reuse, -R38 ;  /* 0x0000005829147223 */ /* 0x080fe20000010826 */
[----:B--2---:R-:W-:Y:S01]  /*5940*/  FADD.FTZ R11, R31, R10 ;  /* 0x0000000a1f0b7221 */ /* 0x004fe20000010000 */
[-CC-:B------:R-:W-:Y:S01]  /*5950*/  FFMA.FTZ R183, R43, R88.reuse, -R38.reuse ;  /* 0x000000582bb77223 */ /* 0x180fe20000010826 */
[-CC-:B------:R-:W-:Y:S01]  /*5960*/  FFMA.FTZ R24, R45, R88.reuse, -R38.reuse ;  /* 0x000000582d187223 */ /* 0x180fe20000010826 */
[-CC-:B------:R-:W-:Y:S01]  /*5970*/  FFMA.FTZ R185, R47, R88.reuse, -R38.reuse ;  /* 0x000000582fb97223 */ /* 0x180fe20000010826 */
[----:B---3--:R-:W-:Y:S01]  /*5980*/  FADD.FTZ R10, R180, R11 ;  /* 0x0000000bb40a7221 */ /* 0x008fe20000010000 */
[----:B------:R-:W0:Y:S01]  /*5990*/  MUFU.EX2 R12, R12 ;  /* 0x0000000c000c7308 */ /* 0x000e220000000800 */
[-CC-:B------:R-:W-:Y:S01]  /*59a0*/  FFMA.FTZ R26, R49, R88.reuse, -R38.reuse ;  /* 0x00000058311a7223 */ /* 0x180fe20000010826 */
[-C--:B------:R-:W-:Y:S01]  /*59b0*/  FFMA.FTZ R187, R51, R88.reuse, -R38 ;  /* 0x0000005833bb7223 */ /* 0x080fe20000010826 */
[----:B----4-:R-:W-:Y:S01]  /*59c0*/  FADD.FTZ R11, R39, R10 ;  /* 0x0000000a270b7221 */ /* 0x010fe20000010000 */
[-CC-:B------:R-:W-:Y:S01]  /*59d0*/  FFMA.FTZ R28, R53, R88.reuse, -R38.reuse ;  /* 0x00000058351c7223 */ /* 0x180fe20000010826 */
[-CC-:B------:R-:W-:Y:S01]  /*59e0*/  FFMA.FTZ R189, R55, R88.reuse, -R38.reuse ;  /* 0x0000005837bd7223 */ /* 0x180fe20000010826 */
[-CC-:B------:R-:W-:Y:S01]  /*59f0*/  FFMA.FTZ R30, R57, R88.reuse, -R38.reuse ;  /* 0x00000058391e7223 */ /* 0x180fe20000010826 */
[----:B-----5:R-:W-:Y:S01]  /*5a00*/  FADD.FTZ R10, R182, R11 ;  /* 0x0000000bb60a7221 */ /* 0x020fe20000010000 */
[----:B------:R-:W1:Y:S01]  /*5a10*/  MUFU.EX2 R179, R179 ;  /* 0x000000b300b37308 */ /* 0x000e620000000800 */
[-CC-:B------:R-:W-:Y:S01]  /*5a20*/  FFMA.FTZ R191, R59, R88.reuse, -R38.reuse ;  /* 0x000000583bbf7223 */ /* 0x180fe20000010826 */
[-C--:B------:R-:W-:Y:S01]  /*5a30*/  FFMA.FTZ R32, R61, R88.reuse, -R38 ;  /* 0x000000583d207223 */ /* 0x080fe20000010826 */
[----:B------:R-:W-:Y:S01]  /*5a40*/  FADD.FTZ R11, R91, R10 ;  /* 0x0000000a5b0b7221 */ /* 0x000fe20000010000 */
[-CC-:B------:R-:W-:Y:S01]  /*5a50*/  FFMA.FTZ R193, R63, R88.reuse, -R38.reuse ;  /* 0x000000583fc17223 */ /* 0x180fe20000010826 */
[-CC-:B------:R-:W-:Y:S01]  /*5a60*/  FFMA.FTZ R34, R65, R88.reuse, -R38.reuse ;  /* 0x0000005841227223 */ /* 0x180fe20000010826 */
[-C--:B------:R-:W-:Y:S01]  /*5a70*/  FFMA.FTZ R195, R67, R88.reuse, -R38 ;  /* 0x0000005843c37223 */ /* 0x080fe20000010826 */
[----:B------:R-:W-:Y:S01]  /*5a80*/  FADD.FTZ R44, R184, R11 ;  /* 0x0000000bb82c7221 */ /* 0x000fe20000010000 */
[----:B------:R-:W2:Y:S01]  /*5a90*/  MUFU.EX2 R14, R14 ;  /* 0x0000000e000e7308 */ /* 0x000ea20000000800 */
[----:B0-----:R-:W-:Y:S01]  /*5aa0*/  FADD.FTZ R10, R177, R12 ;  /* 0x0000000cb10a7221 */ /* 0x001fe20000010000 */
[-C--:B------:R-:W-:Y:S01]  /*5ab0*/  FFMA.FTZ R36, R69, R88.reuse, -R38 ;  /* 0x0000005845247223 */ /* 0x080fe20000010826 */
[----:B------:R-:W-:Y:S01]  /*5ac0*/  FADD.FTZ R13, R93, R44 ;  /* 0x0000002c5d0d7221 */ /* 0x000fe20000010000 */
[-CC-:B------:R-:W-:Y:S01]  /*5ad0*/  FFMA.FTZ R197, R71, R88.reuse, -R38.reuse ;  /* 0x0000005847c57223 */ /* 0x180fe20000010826 */
[-CC-:B------:R-:W-:Y:S01]  /*5ae0*/  FFMA.FTZ R40, R73, R88.reuse, -R38.reuse ;  /* 0x0000005849287223 */ /* 0x180fe20000010826 */
[-C--:B------:R-:W-:Y:S01]  /*5af0*/  FFMA.FTZ R199, R75, R88.reuse, -R38 ;  /* 0x000000584bc77223 */ /* 0x080fe20000010826 */
[----:B------:R-:W-:Y:S01]  /*5b00*/  FADD.FTZ R46, R186, R13 ;  /* 0x0000000dba2e7221 */ /* 0x000fe20000010000 */
[----:B------:R-:W0:Y:S01]  /*5b10*/  MUFU.EX2 R181, R181 ;  /* 0x000000b500b57308 */ /* 0x000e220000000800 */
[----:B-1----:R-:W-:Y:S01]  /*5b20*/  FADD.FTZ R11, R179, R10 ;  /* 0x0000000ab30b7221 */ /* 0x002fe20000010000 */
[-C--:B------:R-:W-:Y:S01]  /*5b30*/  FFMA.FTZ R42, R77, R88.reuse, -R38 ;  /* 0x000000584d2a7223 */ /* 0x080fe20000010826 */
[----:B------:R-:W-:Y:S01]  /*5b40*/  FADD.FTZ R13, R99, R46 ;  /* 0x0000002e630d7221 */ /* 0x000fe20000010000 */
[-CC-:B------:R-:W-:Y:S01]  /*5b50*/  FFMA.FTZ R201, R79, R88.reuse, -R38.reuse ;  /* 0x000000584fc97223 */ /* 0x180fe20000010826 */
[-CC-:B------:R-:W-:Y:S01]  /*5b60*/  FFMA.FTZ R44, R33, R88.reuse, -R38.reuse ;  /* 0x00000058212c7223 */ /* 0x180fe20000010826 */
[-CC-:B------:R-:W-:Y:S01]  /*5b70*/  FFMA.FTZ R203, R81, R88.reuse, -R38.reuse ;  /* 0x0000005851cb7223 */ /* 0x180fe20000010826 */
[----:B------:R-:W-:Y:S01]  /*5b80*/  FADD.FTZ R46, R188, R13 ;  /* 0x0000000dbc2e7221 */ /* 0x000fe20000010000 */
[----:B------:R-:W1:Y:S01]  /*5b90*/  MUFU.EX2 R20, R20 ;  /* 0x0000001400147308 */ /* 0x000e620000000800 */
[----:B--2---:R-:W-:Y:S01]  /*5ba0*/  FADD.FTZ R10, R14, R11 ;  /* 0x0000000b0e0a7221 */ /* 0x004fe20000010000 */
        /* <DEDUP_REMOVED lines=12> */
[-CC-:B------:R-:W-:Y:S01]  /*5c70*/  FFMA.FTZ R29, R29, R88.reuse, -R38.reuse ;  /* 0x000000581d1d7223 */ /* 0x180fe20000010826 */
[----:B------:R-:W-:Y:S01]  /*5c80*/  FADD.FTZ R48, R192, R13 ;  /* 0x0000000dc0307221 */ /* 0x000fe20000010000 */
[----:B------:R-:W0:Y:S01]  /*5c90*/  MUFU.EX2 R24, R24 ;  /* 0x0000001800187308 */ /* 0x000e220000000800 */
[----:B-1----:R-:W-:Y:S01]  /*5ca0*/  FADD.FTZ R10, R20, R11 ;  /* 0x0000000b140a7221 */ /* 0x002fe20000010000 */
[-C--:B------:R-:W-:Y:S01]  /*5cb0*/  FFMA.FTZ R135, R135, R88.reuse, -R38 ;  /* 0x0000005887877223 */ /* 0x080fe20000010826 */
[----:B------:R-:W-:Y:S01]  /*5cc0*/  FADD.FTZ R13, R107, R48 ;  /* 0x000000306b0d7221 */ /* 0x000fe20000010000 */
[-CC-:B------:R-:W-:Y:S01]  /*5cd0*/  FFMA.FTZ R48, R37, R88.reuse, -R38.reuse ;  /* 0x0000005825307223 */ /* 0x180fe20000010826 */
[-CC-:B------:R-:W-:Y:S01]  /*5ce0*/  FFMA.FTZ R139, R139, R88.reuse, -R38.reuse ;  /* 0x000000588b8b7223 */ /* 0x180fe20000010826 */
[-C--:B------:R-:W-:Y:S01]  /*5cf0*/  FFMA.FTZ R143, R143, R88.reuse, -R38 ;  /* 0x000000588f8f7223 */ /* 0x080fe20000010826 */
[----:B------:R-:W-:Y:S01]  /*5d00*/  FADD.FTZ R50, R194, R13 ;  /* 0x0000000dc2327221 */ /* 0x000fe20000010000 */
[----:B------:R-:W1:Y:S01]  /*5d10*/  MUFU.EX2 R185, R185 ;  /* 0x000000b900b97308 */ /* 0x000e620000000800 */
[----:B--2---:R-:W-:Y:S01]  /*5d20*/  FADD.FTZ R11, R183, R10 ;  /* 0x0000000ab70b7221 */ /* 0x004fe20000010000 */
[-CC-:B------:R-:W-:Y:S01]  /*5d30*/  FFMA.FTZ R121, R121, R88.reuse, -R38.reuse ;  /* 0x0000005879797223 */ /* 0x180fe20000010826 */
[-CC-:B------:R-:W-:Y:S01]  /*5d40*/  FFMA.FTZ R123, R123, R88.reuse, -R38.reuse ;  /* 0x000000587b7b7223 */ /* 0x180fe20000010826 */
[-CC-:B------:R-:W-:Y:S01]  /*5d50*/  FFMA.FTZ R127, R127, R88.reuse, -R38.reuse ;  /* 0x000000587f7f7223 */ /* 0x180fe20000010826 */
[-CC-:B------:R-:W-:Y:S01]  /*5d60*/  FFMA.FTZ R137, R137, R88.reuse, -R38.reuse ;  /* 0x0000005889897223 */ /* 0x180fe20000010826 */
[----:B------:R-:W-:Y:S01]  /*5d70*/  FFMA.FTZ R145, R145, R88, -R38 ;  /* 0x0000005891917223 */ /* 0x000fe20000010826 */
[----:B------:R-:W-:Y:S01]  /*5d80*/  F2FP.F16.F32.PACK_AB R177, R12, R177 ;  /* 0x000000b10cb1723e */ /* 0x000fe200000000ff */
[----:B------:R-:W2:Y:S01]  /*5d90*/  MUFU.EX2 R26, R26 ;  /* 0x0000001a001a7308 */ /* 0x000ea20000000800 */
[----:B0-----:R-:W-:Y:S01]  /*5da0*/  FADD.FTZ R10, R24, R11 ;  /* 0x0000000b180a7221 */ /* 0x001fe20000010000 */
[----:B------:R-:W-:Y:S01]  /*5db0*/  F2FP.F16.F32.PACK_AB R179, R14, R179 ;  /* 0x000000b30eb3723e */ /* 0x000fe200000000ff */
[--C-:B------:R-:W-:Y:S01]  /*5dc0*/  IMAD.MOV.U32 R85, RZ, RZ, R87.reuse ;  /* 0x000000ffff557224 */ /* 0x100fe200078e0057 */
[----:B------:R-:W-:Y:S01]  /*5dd0*/  F2FP.F16.F32.PACK_AB R176, R27, R176 ;  /* 0x000000b01bb0723e */ /* 0x000fe200000000ff */
[--C-:B------:R-:W-:Y:S01]  /*5de0*/  IMAD.MOV.U32 R81, RZ, RZ, R87.reuse ;  /* 0x000000ffff517224 */ /* 0x100fe200078e0057 */
[----:B------:R-:W-:Y:S01]  /*5df0*/  F2FP.F16.F32.PACK_AB R178, R31, R178 ;  /* 0x000000b21fb2723e */ /* 0x000fe200000000ff */
[--C-:B------:R-:W-:Y:S01]  /*5e00*/  IMAD.MOV.U32 R79, RZ, RZ, R87.reuse ;  /* 0x000000ffff4f7224 */ /* 0x100fe200078e0057 */
[----:B------:R-:W0:Y:S01]  /*5e10*/  MUFU.EX2 R187, R187 ;  /* 0x000000bb00bb7308 */ /* 0x000e220000000800 */
[----:B-1----:R-:W-:Y:S01]  /*5e20*/  FADD.FTZ R11, R185, R10 ;  /* 0x0000000ab90b7221 */ /* 0x002fe20000010000 */
[----:B------:R-:W-:Y:S01]  /*5e30*/  F2FP.F16.F32.PACK_AB R180, R39, R180 ;  /* 0x000000b427b4723e */ /* 0x000fe200000000ff */
[--C-:B------:R-:W-:Y:S01]  /*5e40*/  IMAD.MOV.U32 R77, RZ, RZ, R87.reuse ;  /* 0x000000ffff4d7224 */ /* 0x100fe200078e0057 */
[----:B------:R-:W-:Y:S01]  /*5e50*/  F2FP.F16.F32.PACK_AB R183, R24, R183 ;  /* 0x000000b718b7723e */ /* 0x000fe200000000ff */
[--C-:B------:R-:W-:Y:S01]  /*5e60*/  IMAD.MOV.U32 R75, RZ, RZ, R87.reuse ;  /* 0x000000ffff4b7224 */ /* 0x100fe200078e0057 */
[----:B------:R-:W-:Y:S01]  /*5e70*/  F2FP.F16.F32.PACK_AB R182, R91, R182 ;  /* 0x000000b65bb6723e */ /* 0x000fe200000000ff */
[----:B------:R-:W-:Y:S01]  /*5e80*/  IMAD.MOV.U32 R73, RZ, RZ, R87 ;  /* 0x000000ffff497224 */ /* 0x000fe200078e0057 */
[----:B------:R-:W1:Y:S01]  /*5e90*/  MUFU.EX2 R28, R28 ;  /* 0x0000001c001c7308 */ /* 0x000e620000000800 */
[C---:B--2---:R-:W-:Y:S01]  /*5ea0*/  FADD.FTZ R10, R26.reuse, R11 ;  /* 0x0000000b1a0a7221 */ /* 0x044fe20000010000 */
[----:B------:R-:W-:Y:S01]  /*5eb0*/  F2FP.F16.F32.PACK_AB R185, R26, R185 ;  /* 0x000000b91ab9723e */ /* 0x000fe200000000ff */
[--C-:B------:R-:W-:Y:S01]  /*5ec0*/  IMAD.MOV.U32 R71, RZ, RZ, R87.reuse ;  /* 0x000000ffff477224 */ /* 0x100fe200078e0057 */
[----:B------:R-:W-:Y:S01]  /*5ed0*/  F2FP.F16.F32.PACK_AB R184, R93, R184 ;  /* 0x000000b85db8723e */ /* 0x000fe200000000ff */
[--C-:B------:R-:W-:Y:S01]  /*5ee0*/  IMAD.MOV.U32 R67, RZ, RZ, R87.reuse ;  /* 0x000000ffff437224 */ /* 0x100fe200078e0057 */
[----:B------:R-:W-:Y:S01]  /*5ef0*/  F2FP.F16.F32.PACK_AB R186, R99, R186 ;  /* 0x000000ba63ba723e */ /* 0x000fe200000000ff */
[--C-:B------:R-:W-:Y:S01]  /*5f00*/  IMAD.MOV.U32 R65, RZ, RZ, R87.reuse ;  /* 0x000000ffff417224 */ /* 0x100fe200078e0057 */
[----:B------:R-:W2:Y:S01]  /*5f10*/  MUFU.EX2 R189, R189 ;  /* 0x000000bd00bd7308 */ /* 0x000ea20000000800 */
[----:B0-----:R-:W-:Y:S01]  /*5f20*/  FADD.FTZ R11, R187, R10 ;  /* 0x0000000abb0b7221 */ /* 0x001fe20000010000 */
[----:B------:R-:W-:Y:S01]  /*5f30*/  F2FP.F16.F32.PACK_AB R188, R101, R188 ;  /* 0x000000bc65bc723e */ /* 0x000fe200000000ff */
[--C-:B------:R-:W-:Y:S01]  /*5f40*/  IMAD.MOV.U32 R63, RZ, RZ, R87.reuse ;  /* 0x000000ffff3f7224 */ /* 0x100fe200078e0057 */
[----:B------:R-:W-:Y:S01]  /*5f50*/  F2FP.F16.F32.PACK_AB R190, R103, R190 ;  /* 0x000000be67be723e */ /* 0x000fe200000000ff */
[--C-:B------:R-:W-:Y:S01]  /*5f60*/  IMAD.MOV.U32 R61, RZ, RZ, R87.reuse ;  /* 0x000000ffff3d7224 */ /* 0x100fe200078e0057 */
[----:B------:R-:W-:Y:S01]  /*5f70*/  F2FP.F16.F32.PACK_AB R192, R107, R192 ;  /* 0x000000c06bc0723e */ /* 0x000fe200000000ff */
[----:B------:R-:W-:Y:S01]  /*5f80*/  IMAD.MOV.U32 R59, RZ, RZ, R87 ;  /* 0x000000ffff3b7224 */ /* 0x000fe200078e0057 */
[----:B------:R-:W0:Y:S01]  /*5f90*/  MUFU.EX2 R30, R30 ;  /* 0x0000001e001e7308 */ /* 0x000e220000000800 */
[C---:B-1----:R-:W-:Y:S01]  /*5fa0*/  FADD.FTZ R10, R28.reuse, R11 ;  /* 0x0000000b1c0a7221 */ /* 0x042fe20000010000 */
[C---:B------:R-:W-:Y:S01]  /*5fb0*/  FADD.FTZ R11, R109.reuse, R50 ;  /* 0x000000326d0b7221 */ /* 0x040fe20000010000 */
[----:B------:R-:W-:Y:S01]  /*5fc0*/  F2FP.F16.F32.PACK_AB R187, R28, R187 ;  /* 0x000000bb1cbb723e */ /* 0x000fe200000000ff */
[----:B------:R-:W-:Y:S01]  /*5fd0*/  IMAD.MOV.U32 R57, RZ, RZ, R87 ;  /* 0x000000ffff397224 */ /* 0x000fe200078e0057 */
[----:B------:R-:W-:Y:S01]  /*5fe0*/  F2FP.F16.F32.PACK_AB R194, R109, R194 ;  /* 0x000000c26dc2723e */ /* 0x000fe200000000ff */
[----:B------:R-:W-:Y:S01]  /*5ff0*/  FADD.FTZ R50, R196, R11 ;  /* 0x0000000bc4327221 */ /* 0x000fe20000010000 */
[----:B------:R-:W-:Y:S01]  /*6000*/  F2FP.F16.F32.PACK_AB R196, R111, R196 ;  /* 0x000000c46fc4723e */ /* 0x000fe200000000ff */
[----:B------:R-:W1:Y:S01]  /*6010*/  MUFU.EX2 R191, R191 ;  /* 0x000000bf00bf7308 */ /* 0x000e620000000800 */
[----:B--2---:R-:W-:Y:S01]  /*6020*/  FADD.FTZ R3, R189, R10 ;  /* 0x0000000abd037221 */ /* 0x004fe20000010000 */
[----:B------:R-:W-:Y:S01]  /*6030*/  FADD.FTZ R11, R111, R50 ;  /* 0x000000326f0b7221 */ /* 0x000fe20000010000 */
[----:B------:R-:W-:Y:S01]  /*6040*/  F2FP.F16.F32.PACK_AB R181, R20, R181 ;  /* 0x000000b514b5723e */ /* 0x000fe200000000ff */
[----:B------:R-:W-:Y:S01]  /*6050*/  IMAD.MOV.U32 R53, RZ, RZ, R87 ;  /* 0x000000ffff357224 */ /* 0x000fe200078e0057 */
[----:B------:R-:W-:Y:S01]  /*6060*/  MOV R83, R87 ;  /* 0x0000005700537202 */ /* 0x000fe20000000f00 */
[----:B------:R-:W-:Y:S01]  /*6070*/  FADD.FTZ R52, R198, R11 ;  /* 0x0000000bc6347221 */ /* 0x000fe20000010000 */
[C---:B------:R-:W-:Y:S01]  /*6080*/  F2FP.F16.F32.PACK_AB R198, R113.reuse, R198 ;  /* 0x000000c671c6723e */ /* 0x040fe200000000ff */
[----:B------:R-:W2:Y:S01]  /*6090*/  MUFU.EX2 R32, R32 ;  /* 0x0000002000207308 */ /* 0x000ea20000000800 */
[C---:B0-----:R-:W-:Y:S01]  /*60a0*/  FADD.FTZ R10, R30.reuse, R3 ;  /* 0x000000031e0a7221 */ /* 0x041fe20000010000 */
[----:B------:R-:W-:Y:S01]  /*60b0*/  FADD.FTZ R11, R113, R52 ;  /* 0x00000034710b7221 */ /* 0x000fe20000010000 */
[----:B------:R-:W-:Y:S01]  /*60c0*/  F2FP.F16.F32.PACK_AB R189, R30, R189 ;  /* 0x000000bd1ebd723e */ /* 0x000fe200000000ff */
[----:B------:R-:W-:Y:S01]  /*60d0*/  IMAD.MOV.U32 R51, RZ, RZ, R87 ;  /* 0x000000ffff337224 */ /* 0x000fe200078e0057 */
[-C--:B------:R-:W-:Y:S01]  /*60e0*/  MOV R69, R87.reuse ;  /* 0x0000005700457202 */ /* 0x080fe20000000f00 */
[----:B------:R-:W-:Y:S01]  /*60f0*/  FADD.FTZ R52, R200, R11 ;  /* 0x0000000bc8347221 */ /* 0x000fe20000010000 */
[----:B------:R-:W-:Y:S01]  /*6100*/  F2FP.F16.F32.PACK_AB R200, R115, R200 ;  /* 0x000000c873c8723e */ /* 0x000fe200000000ff */
[----:B------:R-:W0:Y:S01]  /*6110*/  MUFU.EX2 R193, R193 ;  /* 0x000000c100c17308 */ /* 0x000e220000000800 */
[----:B-1----:R-:W-:Y:S01]  /*6120*/  FADD.FTZ R3, R191, R10 ;  /* 0x0000000abf037221 */ /* 0x002fe20000010000 */
[----:B------:R-:W-:Y:S01]  /*6130*/  FADD.FTZ R11, R115, R52 ;  /* 0x00000034730b7221 */ /* 0x000fe20000010000 */
[-C--:B------:R-:W-:Y:S01]  /*6140*/  MOV R55, R87.reuse ;  /* 0x0000005700377202 */ /* 0x080fe20000000f00 */
[----:B------:R-:W-:Y:S01]  /*6150*/  IMAD.MOV.U32 R49, RZ, RZ, R87 ;  /* 0x000000ffff317224 */ /* 0x000fe200078e0057 */
[----:B------:R-:W-:Y:S01]  /*6160*/  MOV R41, R87 ;  /* 0x0000005700297202 */ /* 0x000fe20000000f00 */
[----:B------:R-:W-:Y:S01]  /*6170*/  FADD.FTZ R54, R202, R11 ;  /* 0x0000000bca367221 */ /* 0x000fe20000010000 */
[C---:B------:R-:W-:Y:S01]  /*6180*/  F2FP.F16.F32.PACK_AB R202, R117.reuse, R202 ;  /* 0x000000ca75ca723e */ /* 0x040fe200000000ff */
[----:B------:R-:W1:Y:S01]  /*6190*/  MUFU.EX2 R34, R34 ;  /* 0x0000002200227308 */ /* 0x000e620000000800 */
[C---:B--2---:R-:W-:Y:S01]  /*61a0*/  FADD.FTZ R10, R32.reuse, R3 ;  /* 0x00000003200a7221 */ /* 0x044fe20000010000 */
[----:B------:R-:W-:Y:S01]  /*61b0*/  FADD.FTZ R11, R117, R54 ;  /* 0x00000036750b7221 */ /* 0x000fe20000010000 */
[----:B------:R-:W-:Y:S01]  /*61c0*/  F2FP.F16.F32.PACK_AB R191, R32, R191 ;  /* 0x000000bf20bf723e */ /* 0x000fe200000000ff */
[--C-:B------:R-:W-:Y:S01]  /*61d0*/  IMAD.MOV.U32 R47, RZ, RZ, R87.reuse ;  /* 0x000000ffff2f7224 */ /* 0x100fe200078e0057 */
[----:B------:R-:W-:Y:S01]  /*61e0*/  MOV R27, R87 ;  /* 0x00000057001b7202 */ /* 0x000fe20000000f00 */
[----:B------:R-:W-:-:S02]  /*61f0*/  IMAD.MOV.U32 R45, RZ, RZ, R87 ;  /* 0x000000ffff2d7224 */ /* 0x000fc400078e0057 */
[----:B------:R-:W2:Y:S01]  /*6200*/  MUFU.EX2 R195, R195 ;  /* 0x000000c300c37308 */ /* 0x000ea20000000800 */
[----:B0-----:R-:W-:Y:S01]  /*6210*/  FADD.FTZ R3, R193, R10 ;  /* 0x0000000ac1037221 */ /* 0x001fe20000010000 */
[--C-:B------:R-:W-:Y:S02]  /*6220*/  IMAD.MOV.U32 R43, RZ, RZ, R87.reuse ;  /* 0x000000ffff2b7224 */ /* 0x100fe400078e0057 */
[--C-:B------:R-:W-:Y:S02]  /*6230*/  IMAD.MOV.U32 R39, RZ, RZ, R87.reuse ;  /* 0x000000ffff277224 */ /* 0x100fe400078e0057 */
[----:B------:R-:W-:Y:S02]  /*6240*/  IMAD.MOV.U32 R37, RZ, RZ, R87 ;  /* 0x000000ffff257224 */ /* 0x000fe400078e0057 */
[----:B------:R-:W0:Y:S01]  /*6250*/  MUFU.EX2 R36, R36 ;  /* 0x0000002400247308 */ /* 0x000e220000000800 */
[C---:B-1----:R-:W-:Y:S01]  /*6260*/  FADD.FTZ R10, R34.reuse, R3 ;  /* 0x00000003220a7221 */ /* 0x042fe20000010000 */
[----:B------:R-:W-:Y:S01]  /*6270*/  F2FP.F16.F32.PACK_AB R193, R34, R193 ;  /* 0x000000c122c1723e */ /* 0x000fe200000000ff */
[--C-:B------:R-:W-:Y:S01]  /*6280*/  IMAD.MOV.U32 R35, RZ, RZ, R87.reuse ;  /* 0x000000ffff237224 */ /* 0x100fe200078e0057 */
[----:B------:R-:W-:Y:S01]  /*6290*/  MOV R34, R87 ;  /* 0x0000005700227202 */ /* 0x000fe20000000f00 */
[----:B------:R-:W-:-:S02]  /*62a0*/  IMAD.MOV.U32 R33, RZ, RZ, R87 ;  /* 0x000000ffff217224 */ /* 0x000fc400078e0057 */
[--C-:B------:R-:W-:Y:S01]  /*62b0*/  IMAD.MOV.U32 R32, RZ, RZ, R87.reuse ;  /* 0x000000ffff207224 */ /* 0x100fe200078e0057 */
[----:B------:R-:W1:Y:S01]  /*62c0*/  MUFU.EX2 R197, R197 ;  /* 0x000000c500c57308 */ /* 0x000e620000000800 */
[----:B--2---:R-:W-:Y:S01]  /*62d0*/  FADD.FTZ R3, R195, R10 ;  /* 0x0000000ac3037221 */ /* 0x004fe20000010000 */
[--C-:B------:R-:W-:Y:S02]  /*62e0*/  IMAD.MOV.U32 R31, RZ, RZ, R87.reuse ;  /* 0x000000ffff1f7224 */ /* 0x100fe400078e0057 */
[--C-:B------:R-:W-:Y:S02]  /*62f0*/  IMAD.MOV.U32 R30, RZ, RZ, R87.reuse ;  /* 0x000000ffff1e7224 */ /* 0x100fe400078e0057 */
[----:B------:R-:W-:Y:S02]  /*6300*/  IMAD.MOV.U32 R28, RZ, RZ, R87 ;  /* 0x000000ffff1c7224 */ /* 0x000fe400078e0057 */
[----:B------:R-:W2:Y:S01]  /*6310*/  MUFU.EX2 R40, R40 ;  /* 0x0000002800287308 */ /* 0x000ea20000000800 */
[C---:B0-----:R-:W-:Y:S01]  /*6320*/  FADD.FTZ R10, R36.reuse, R3 ;  /* 0x00000003240a7221 */ /* 0x041fe20000010000 */
[----:B------:R-:W-:Y:S01]  /*6330*/  F2FP.F16.F32.PACK_AB R195, R36, R195 ;  /* 0x000000c324c3723e */ /* 0x000fe200000000ff */
[----:B------:R-:W-:-:S02]  /*6340*/  IMAD.MOV.U32 R36, RZ, RZ, R87 ;  /* 0x000000ffff247224 */ /* 0x000fc400078e0057 */
[--C-:B------:R-:W-:Y:S02]  /*6350*/  IMAD.MOV.U32 R26, RZ, RZ, R87.reuse ;  /* 0x000000ffff1a7224 */ /* 0x100fe400078e0057 */
[----:B------:R-:W-:Y:S01]  /*6360*/  IMAD.MOV.U32 R24, RZ, RZ, R87 ;  /* 0x000000ffff187224 */ /* 0x000fe200078e0057 */
[----:B------:R-:W0:Y:S01]  /*6370*/  MUFU.EX2 R199, R199 ;  /* 0x000000c700c77308 */ /* 0x000e220000000800 */
[----:B-1----:R-:W-:-:S07]  /*6380*/  FADD.FTZ R3, R197, R10 ;  /* 0x0000000ac5037221 */ /* 0x002fce0000010000 */
[----:B------:R-:W1:Y:S01]  /*6390*/  MUFU.EX2 R42, R42 ;  /* 0x0000002a002a7308 */ /* 0x000e620000000800 */
[C---:B--2---:R-:W-:Y:S01]  /*63a0*/  FADD.FTZ R10, R40.reuse, R3 ;  /* 0x00000003280a7221 */ /* 0x044fe20000010000 */
[----:B------:R-:W-:Y:S01]  /*63b0*/  F2FP.F16.F32.PACK_AB R197, R40, R197 ;  /* 0x000000c528c5723e */ /* 0x000fe200000000ff */
[----:B------:R-:W-:-:S05]  /*63c0*/  IMAD.MOV.U32 R40, RZ, RZ, R87 ;  /* 0x000000ffff287224 */ /* 0x000fca00078e0057 */
[----:B------:R-:W2:Y:S01]  /*63d0*/  MUFU.EX2 R204, R204 ;  /* 0x000000cc00cc7308 */ /* 0x000ea20000000800 */
[----:B0-----:R-:W-:-:S07]  /*63e0*/  FADD.FTZ R3, R199, R10 ;  /* 0x0000000ac7037221 */ /* 0x001fce0000010000 */
[----:B------:R-:W0:Y:S01]  /*63f0*/  MUFU.EX2 R201, R201 ;  /* 0x000000c900c97308 */ /* 0x000e220000000800 */
[C---:B-1----:R-:W-:Y:S01]  /*6400*/  FADD.FTZ R10, R42.reuse, R3 ;  /* 0x000000032a0a7221 */ /* 0x042fe20000010000 */
[----:B------:R-:W-:Y:S01]  /*6410*/  F2FP.F16.F32.PACK_AB R199, R42, R199 ;  /* 0x000000c72ac7723e */ /* 0x000fe200000000ff */
[----:B------:R-:W-:-:S05]  /*6420*/  IMAD.MOV.U32 R42, RZ, RZ, R87 ;  /* 0x000000ffff2a7224 */ /* 0x000fca00078e0057 */
[----:B------:R-:W1:Y:S01]  /*6430*/  MUFU.EX2 R119, R119 ;  /* 0x0000007700777308 */ /* 0x000e620000000800 */
[----:B--2---:R-:W-:-:S07]  /*6440*/  FADD.FTZ R54, R204, R11 ;  /* 0x0000000bcc367221 */ /* 0x004fce0000010000 */
[----:B------:R-:W2:Y:S01]  /*6450*/  MUFU.EX2 R44, R44 ;  /* 0x0000002c002c7308 */ /* 0x000ea20000000800 */
[----:B0-----:R-:W-:-:S07]  /*6460*/  FADD.FTZ R3, R201, R10 ;  /* 0x0000000ac9037221 */ /* 0x001fce0000010000 */
[----:B------:R-:W0:Y:S01]  /*6470*/  MUFU.EX2 R206, R206 ;  /* 0x000000ce00ce7308 */ /* 0x000e220000000800 */
[C---:B-1----:R-:W-:Y:S01]  /*6480*/  FADD.FTZ R11, R119.reuse, R54 ;  /* 0x00000036770b7221 */ /* 0x042fe20000010000 */
[----:B------:R-:W-:-:S06]  /*6490*/  F2FP.F16.F32.PACK_AB R204, R119, R204 ;  /* 0x000000cc77cc723e */ /* 0x000fcc00000000ff */
[----:B------:R-:W1:Y:S01]  /*64a0*/  MUFU.EX2 R203, R203 ;  /* 0x000000cb00cb7308 */ /* 0x000e620000000800 */
[C---:B--2---:R-:W-:Y:S01]  /*64b0*/  FADD.FTZ R10, R44.reuse, R3 ;  /* 0x000000032c0a7221 */ /* 0x044fe20000010000 */
[----:B------:R-:W-:Y:S01]  /*64c0*/  F2FP.F16.F32.PACK_AB R201, R44, R201 ;  /* 0x000000c92cc9723e */ /* 0x000fe200000000ff */
[----:B------:R-:W-:-:S05]  /*64d0*/  IMAD.MOV.U32 R44, RZ, RZ, R87 ;  /* 0x000000ffff2c7224 */ /* 0x000fca00078e0057 */
[----:B------:R-:W2:Y:S01]  /*64e0*/  MUFU.EX2 R125, R125 ;  /* 0x0000007d007d7308 */ /* 0x000ea20000000800 */
[----:B0-----:R-:W-:-:S07]  /*64f0*/  FADD.FTZ R54, R206, R11 ;  /* 0x0000000bce367221 */ /* 0x001fce0000010000 */
[----:B------:R-:W0:Y:S01]  /*6500*/  MUFU.EX2 R46, R46 ;  /* 0x0000002e002e7308 */ /* 0x000e220000000800 */
[----:B-1----:R-:W-:-:S07]  /*6510*/  FADD.FTZ R3, R203, R10 ;  /* 0x0000000acb037221 */ /* 0x002fce0000010000 */
[----:B------:R-:W1:Y:S01]  /*6520*/  MUFU.EX2 R208, R208 ;  /* 0x000000d000d07308 */ /* 0x000e620000000800 */
[C---:B--2---:R-:W-:Y:S01]  /*6530*/  FADD.FTZ R11, R125.reuse, R54 ;  /* 0x000000367d0b7221 */ /* 0x044fe20000010000 */
[----:B------:R-:W-:-:S06]  /*6540*/  F2FP.F16.F32.PACK_AB R206, R125, R206 ;  /* 0x000000ce7dce723e */ /* 0x000fcc00000000ff */
[----:B------:R-:W2:Y:S01]  /*6550*/  MUFU.EX2 R205, R205 ;  /* 0x000000cd00cd7308 */ /* 0x000ea20000000800 */
[C---:B0-----:R-:W-:Y:S01]  /*6560*/  FADD.FTZ R10, R46.reuse, R3 ;  /* 0x000000032e0a7221 */ /* 0x041fe20000010000 */
[----:B------:R-:W-:Y:S01]  /*6570*/  F2FP.F16.F32.PACK_AB R203, R46, R203 ;  /* 0x000000cb2ecb723e */ /* 0x000fe200000000ff */
[----:B------:R-:W-:-:S05]  /*6580*/  IMAD.MOV.U32 R46, RZ, RZ, R87 ;  /* 0x000000ffff2e7224 */ /* 0x000fca00078e0057 */
[----:B------:R-:W0:Y:S01]  /*6590*/  MUFU.EX2 R129, R129 ;  /* 0x0000008100817308 */ /* 0x000e220000000800 */
[----:B-1----:R-:W-:-:S07]  /*65a0*/  FADD.FTZ R54, R208, R11 ;  /* 0x0000000bd0367221 */ /* 0x002fce0000010000 */
[----:B------:R-:W1:Y:S01]  /*65b0*/  MUFU.EX2 R48, R48 ;  /* 0x0000003000307308 */ /* 0x000e620000000800 */
[----:B--2---:R-:W-:-:S07]  /*65c0*/  FADD.FTZ R3, R205, R10 ;  /* 0x0000000acd037221 */ /* 0x004fce0000010000 */
[----:B------:R-:W2:Y:S01]  /*65d0*/  MUFU.EX2 R210, R210 ;  /* 0x000000d200d27308 */ /* 0x000ea20000000800 */
[C---:B0-----:R-:W-:Y:S01]  /*65e0*/  FADD.FTZ R11, R129.reuse, R54 ;  /* 0x00000036810b7221 */ /* 0x041fe20000010000 */
[----:B------:R-:W-:-:S06]  /*65f0*/  F2FP.F16.F32.PACK_AB R208, R129, R208 ;  /* 0x000000d081d0723e */ /* 0x000fcc00000000ff */
[----:B------:R-:W0:Y:S01]  /*6600*/  MUFU.EX2 R207, R207 ;  /* 0x000000cf00cf7308 */ /* 0x000e220000000800 */
[C---:B-1----:R-:W-:Y:S01]  /*6610*/  FADD.FTZ R10, R48.reuse, R3 ;  /* 0x00000003300a7221 */ /* 0x042fe20000010000 */
[----:B------:R-:W-:Y:S02]  /*6620*/  F2FP.F16.F32.PACK_AB R205, R48, R205 ;  /* 0x000000cd30cd723e */ /* 0x000fe400000000ff */
[----:B------:R-:W-:-:S04]  /*6630*/  MOV R48, R87 ;  /* 0x0000005700307202 */ /* 0x000fc80000000f00 */
        /* <DEDUP_REMOVED lines=24> */
[----:B------:R1:W3:Y:S01]  /*67c0*/  MUFU.EX2 R38, R29 ;  /* 0x0000001d00267308 */ /* 0x0002e20000000800 */
[----:B--2---:R-:W-:-:S07]  /*67d0*/  FADD.FTZ R3, R25, R10 ;  /* 0x0000000a19037221 */ /* 0x004fce0000010000 */
[----:B------:R-:W2:Y:S01]  /*67e0*/  MUFU.EX2 R216, R216 ;  /* 0x000000d800d87308 */ /* 0x000ea20000000800 */
[C---:B0-----:R-:W-:Y:S01]  /*67f0*/  FADD.FTZ R11, R147.reuse, R58 ;  /* 0x0000003a930b7221 */ /* 0x041fe20000010000 */
[----:B------:R-:W-:Y:S01]  /*6800*/  F2FP.F16.F32.PACK_AB R214, R147, R214 ;  /* 0x000000d693d6723e */ /* 0x000fe200000000ff */
[----:B-1----:R-:W-:-:S05]  /*6810*/  IMAD.MOV.U32 R29, RZ, RZ, R87 ;  /* 0x000000ffff1d7224 */ /* 0x002fca00078e0057 */
[----:B------:R-:W0:Y:S01]  /*6820*/  MUFU.EX2 R135, R135 ;  /* 0x0000008700877308 */ /* 0x000e220000000800 */
[C---:B---3--:R-:W-:Y:S01]  /*6830*/  FADD.FTZ R60, R38.reuse, R3 ;  /* 0x00000003263c7221 */ /* 0x048fe20000010000 */
[----:B------:R-:W-:Y:S01]  /*6840*/  F2FP.F16.F32.PACK_AB R211, R38, R25 ;  /* 0x0000001926d3723e */ /* 0x000fe200000000ff */
[--C-:B------:R-:W-:Y:S02]  /*6850*/  IMAD.MOV.U32 R38, RZ, RZ, R87.reuse ;  /* 0x000000ffff267224 */ /* 0x100fe400078e0057 */
[----:B------:R-:W-:-:S03]  /*6860*/  IMAD.MOV.U32 R25, RZ, RZ, R87 ;  /* 0x000000ffff197224 */ /* 0x000fc600078e0057 */
[----:B------:R-:W1:Y:S01]  /*6870*/  MUFU.EX2 R149, R149 ;  /* 0x0000009500957308 */ /* 0x000e620000000800 */
[----:B--2---:R-:W-:-:S07]  /*6880*/  FADD.FTZ R58, R216, R11 ;  /* 0x0000000bd83a7221 */ /* 0x004fce0000010000 */
[----:B------:R-:W2:Y:S01]  /*6890*/  MUFU.EX2 R54, R139 ;  /* 0x0000008b00367308 */ /* 0x000ea20000000800 */
[----:B0-----:R-:W-:Y:S01]  /*68a0*/  FADD.FTZ R3, R135, R60 ;  /* 0x0000003c87037221 */ /* 0x001fe20000010000 */
[----:B------:R-:W-:-:S06]  /*68b0*/  IMAD.MOV.U32 R60, RZ, RZ, R87 ;  /* 0x000000ffff3c7224 */ /* 0x000fcc00078e0057 */
        /* <DEDUP_REMOVED lines=16> */
[C---:B0-----:R-:W-:Y:S01]  /*69c0*/  FADD.FTZ R14, R58.reuse, R3 ;  /* 0x000000033a0e7221 */ /* 0x041fe20000010000 */
[----:B------:R-:W-:Y:S01]  /*69d0*/  F2FP.F16.F32.PACK_AB R217, R58, R123 ;  /* 0x0000007b3ad9723e */ /* 0x000fe200000000ff */
[----:B------:R-:W-:-:S05]  /*69e0*/  IMAD.MOV.U32 R58, RZ, RZ, R87 ;  /* 0x000000ffff3a7224 */ /* 0x000fca00078e0057 */
[----:B------:R-:W0:Y:S01]  /*69f0*/  MUFU.EX2 R151, R151 ;  /* 0x0000009700977308 */ /* 0x000e220000000800 */
[----:B-1----:R-:W-:-:S07]  /*6a00*/  FADD.FTZ R10, R218, R11 ;  /* 0x0000000bda0a7221 */ /* 0x002fce0000010000 */
[----:B------:R-:W1:Y:S01]  /*6a10*/  MUFU.EX2 R12, R145 ;  /* 0x00000091000c7308 */ /* 0x000e620000000800 */
[----:B--2---:R-:W-:Y:S01]  /*6a20*/  FADD.FTZ R3, R137, R14 ;  /* 0x0000000e89037221 */ /* 0x004fe20000010000 */
[C---:B0-----:R-:W-:Y:S01]  /*6a30*/  FADD.FTZ R10, R151.reuse, R10 ;  /* 0x0000000a970a7221 */ /* 0x041fe20000010000 */
[----:B------:R-:W-:Y:S02]  /*6a40*/  F2FP.F16.F32.PACK_AB R218, R151, R218 ;  /* 0x000000da97da723e */ /* 0x000fe400000000ff */
[C---:B-1----:R-:W-:Y:S01]  /*6a50*/  FADD.FTZ R3, R12.reuse, R3 ;  /* 0x000000030c037221 */ /* 0x042fe20000010000 */
[----:B------:R-:W-:Y:S01]  /*6a60*/  F2FP.F16.F32.PACK_AB R219, R12, R137 ;  /* 0x000000890cdb723e */ /* 0x000fe200000000ff */
[----:B------:R-:W-:Y:S06]  /*6a70*/  @!P2 BRA `(.L_x_15) ;  /* 0x000000580044a947 */ /* 0x000fec0003800000 */
[----:B------:R-:W-:Y:S01]  /*6a80*/  R2UR UR6, R16 ;  /* 0x00000000100672ca */ /* 0x000fe200000e0000 */
[----:B------:R-:W-:Y:S01]  /*6a90*/  VIADD R13, R120, 0xfffffffe ;  /* 0xfffffffe780d7836 */ /* 0x000fe20000000000 */
[----:B------:R-:W-:Y:S01]  /*6aa0*/  CS2R R86, SRZ ;  /* 0x0000000000567805 */ /* 0x000fe2000001ff00 */
[----:B------:R-:W-:Y:S01]  /*6ab0*/  IMAD.MOV.U32 R12, RZ, RZ, R133 ;  /* 0x000000ffff0c7224 */ /* 0x000fe200078e0085 */
[----:B------:R-:W-:Y:S01]  /*6ac0*/  CS2R R84, SRZ ;  /* 0x0000000000547805 */ /* 0x000fe2000001ff00 */
[----:B------:R-:W-:Y:S01]  /*6ad0*/  IMAD.MOV.U32 R11, RZ, RZ, R89 ;  /* 0x000000ffff0b7224 */ /* 0x000fe200078e0059 */
[----:B------:R-:W-:Y:S02]  /*6ae0*/  CS2R R82, SRZ ;  /* 0x0000000000527805 */ /* 0x000fe4000001ff00 */
[----:B------:R-:W-:Y:S02]  /*6af0*/  CS2R R80, SRZ ;  /* 0x0000000000507805 */ /* 0x000fe4000001ff00 */
[----:B------:R-:W-:-:S02]  /*6b00*/  CS2R R78, SRZ ;  /* 0x00000000004e7805 */ /* 0x000fc4000001ff00 */
[----:B------:R-:W-:Y:S02]  /*6b10*/  CS2R R76, SRZ ;  /* 0x00000000004c7805 */ /* 0x000fe4000001ff00 */
[----:B------:R-:W-:Y:S02]  /*6b20*/  CS2R R74, SRZ ;  /* 0x00000000004a7805 */ /* 0x000fe4000001ff00 */
[----:B------:R-:W-:Y:S02]  /*6b30*/  CS2R R72, SRZ ;  /* 0x0000000000487805 */ /* 0x000fe4000001ff00 */
[----:B------:R-:W-:Y:S02]  /*6b40*/  CS2R R70, SRZ ;  /* 0x0000000000467805 */ /* 0x000fe4000001ff00 */
[----:B------:R-:W-:Y:S02]  /*6b50*/  MOV R15, UR6 ;  /* 0x00000006000f7c02 */ /* 0x000fe40008000f00 */
[----:B------:R-:W-:-:S02]  /*6b60*/  CS2R R68, SRZ ;  /* 0x0000000000447805 */ /* 0x000fc4000001ff00 */
[----:B------:R-:W-:Y:S02]  /*6b70*/  CS2R R66, SRZ ;  /* 0x0000000000427805 */ /* 0x000fe4000001ff00 */
[----:B------:R-:W-:Y:S02]  /*6b80*/  CS2R R64, SRZ ;  /* 0x0000000000407805 */ /* 0x000fe4000001ff00 */
[----:B------:R-:W-:Y:S02]  /*6b90*/  CS2R R62, SRZ ;  /* 0x00000000003e7805 */ /* 0x000fe4000001ff00 */
[----:B------:R-:W-:Y:S02]  /*6ba0*/  CS2R R60, SRZ ;  /* 0x00000000003c7805 */ /* 0x000fe4000001ff00 */
[----:B------:R-:W-:Y:S02]  /*6bb0*/  CS2R R58, SRZ ;  /* 0x00000000003a7805 */ /* 0x000fe4000001ff00 */
        /* <DEDUP_REMOVED lines=16> */
[----:B------:R-:W-:Y:S01]  /*6cc0*/  CS2R R24, SRZ ;  /* 0x0000000000187805 */ /* 0x000fe2000001ff00 */
[----:B------:R-:W-:Y:S01]  /*6cd0*/  UMOV UR61, UR60 ;  /* 0x0000003c003d7c82 */ /* 0x000fe20008000000 */
[----:B------:R-:W-:-:S05]  /*6ce0*/  ULDC UR7, c[0x0][0x9d8] ;  /* 0x0002760000077ab9 */ /* 0x000fca0000000800 */
.L_x_24:
[----:B------:R-:W-:Y:S01]  /*6cf0*/  R2UR UR11, R17 ;  /* 0x00000000110b72ca */ /* 0x000fe200000e0000 */
[----:B------:R-:W-:Y:S01]  /*6d00*/  UIADD3 UR60, UR61, 0x1, URZ ;  /* 0x000000013d3c7890 */ /* 0x000fe2000fffe03f */
[----:B------:R-:W-:-:S03]  /*6d10*/  R2UR UR10, R15 ;  /* 0x000000000f0a72ca */ /* 0x000fc600000e0000 */
[----:B------:R-:W-:-:S04]  /*6d20*/  UISETP.NE.AND UP0, UPT, UR60, 0x2, UPT ;  /* 0x000000023c00788c */ /* 0x000fc8000bf05270 */
[----:B------:R-:W-:Y:S02]  /*6d30*/  USEL UR6, URZ, 0x1, UP0 ;  /* 0x000000013f067887 */ /* 0x000fe40008000000 */
[----:B------:R-:W-:Y:S02]  /*6d40*/  USEL UR60, UR60, URZ, UP0 ;  /* 0x0000003f3c3c7287 */ /* 0x000fe40008000000 */
[----:B------:R-:W-:Y:S02]  /*6d50*/  ISETP.NE.AND P3, PT, RZ, UR11, PT ;  /* 0x0000000bff007c0c */ /* 0x000fe4000bf65270 */
[----:B------:R-:W-:-:S06]  /*6d60*/  ULOP3.LUT UR6, UR10, UR6, URZ, 0x3c, !UPT ;  /* 0x000000060a067292 */ /* 0x000fcc000f8e3c3f */
[----:B------:R-:W-:-:S05]  /*6d70*/  IMAD.U32 R16, RZ, RZ, UR6 ;  /* 0x00000006ff107e24 */ /* 0x000fca000f8e00ff */
[----:B------:R-:W-:Y:S05]  /*6d80*/  @P3 BRA `(.L_x_16) ;  /* 0x0000000000343947 */ /* 0x000fea0003800000 */
[----:B------:R-:W-:Y:S05]  /*6d90*/  @!P0 BRA `(.L_x_17) ;  /* 0x0000000000048947 */ /* 0x000fea0003800000 */
[----:B------:R-:W-:Y:S01]  /*6da0*/  BPT.TRAP 0x1 ;  /* 0x000000040000795c */ /* 0x000fe20000300000 */
.L_x_17:
[----:B------:R-:W-:Y:S02]  /*6db0*/  R2UR UR6, R2 ;  /* 0x00000000020672ca */ /* 0x000fe400000e0000 */
[----:B------:R-:W-:-:S11]  /*6dc0*/  R2UR UR10, R16 ;  /* 0x00000000100a72ca */ /* 0x000fd600000e0000 */
[----:B------:R-:W-:Y:S02]  /*6dd0*/  ULEA UR6, UR60, UR6, 0x3 ;  /* 0x000000063c067291 */ /* 0x000fe4000f8e183f */
[----:B------:R-:W-:-:S05]  /*6de0*/  IMAD.U32 R14, RZ, RZ, UR10 ;  /* 0x0000000aff0e7e24 */ /* 0x000fca000f8e00ff */
[----:B------:R-:W-:-:S04]  /*6df0*/  SHF.L.U32 R14, R14, 0x1f, RZ ;  /* 0x0000001f0e0e7819 */ /* 0x000fc800000006ff */
[----:B------:R0:W1:Y:S01]  /*6e00*/  SYNCS.PHASECHK.TRANS64.TRYWAIT P2, [UR6+0x34830], R14 ;  /* 0x0348300eff0075a7 */ /* 0x0000620008040146 */
[----:B------:R-:W-:Y:S05]  /*6e10*/  @!P0 BRA `(.L_x_18) ;  /* 0x0000000000048947 */ /* 0x000fea0003800000 */
[----:B------:R-:W-:Y:S01]  /*6e20*/  BPT.TRAP 0x1 ;  /* 0x000000040000795c */ /* 0x000fe20000300000 */
.L_x_18:
[----:B-1----:R-:W-:Y:S05]  /*6e30*/  @P2 BRA `(.L_x_16) ;  /* 0x0000000000082947 */ /* 0x002fea0003800000 */
[----:B------:R-:W1:Y:S02]  /*6e40*/  SYNCS.PHASECHK.TRANS64.TRYWAIT P2, [UR6+0x34830], R14 ;  /* 0x0348300eff0075a7 */ /* 0x000e640008040146 */
[----:B-1----:R-:W-:Y:S05]  /*6e50*/  @!P2 BRA `(.L_x_19) ;  /* 0x000000b40010a947 */ /* 0x002fea0003800000 */
.L_x_16:
[----:B------:R-:W2:Y:S01]  /*6e60*/  S2R R20, SR_TID.X ;  /* 0x0000000000147919 */ /* 0x000ea20000002100 */
[----:B------:R-:W-:Y:S01]  /*6e70*/  R2UR UR6, R0 ;  /* 0x00000000000672ca */ /* 0x000fe200000e0000 */
[----:B------:R-:W-:Y:S01]  /*6e80*/  UMOV UR59, 0x40000040 ;  /* 0x40000040003b7882 */ /* 0x000fe20000000000 */
[----:B------:R-:W-:Y:S01]  /*6e90*/  R2UR UR14, R8 ;  /* 0x00000000080e72ca */ /* 0x000fe200000e0000 */
[----:B------:R-:W-:Y:S01]  /*6ea0*/  UMOV UR27, 0x40000040 ;  /* 0x40000040001b7882 */ /* 0x000fe20000000000 */
[----:B------:R-:W-:Y:S01]  /*6eb0*/  R2UR UR15, R9 ;  /* 0x00000000090f72ca */ /* 0x000fe200000e0000 */
[----:B------:R-:W-:Y:S01]  /*6ec0*/  UMOV UR31, 0x40000040 ;  /* 0x40000040001f7882 */ /* 0x000fe20000000000 */
[----:B------:R-:W-:Y:S01]  /*6ed0*/  UMOV UR35, 0x40000040 ;  /* 0x4000004000237882 */ /* 0x000fe20000000000 */
[----:B------:R-:W-:Y:S01]  /*6ee0*/  UMOV UR39, 0x40000040 ;  /* 0x4000004000277882 */ /* 0x000fe20000000000 */
[----:B------:R-:W-:Y:S01]  /*6ef0*/  UMOV UR43, 0x40000040 ;  /* 0x40000040002b7882 */ /* 0x000fe20000000000 */
[----:B------:R-:W-:Y:S01]  /*6f00*/  UMOV UR47, 0x40000040 ;  /* 0x40000040002f7882 */ /* 0x000fe20000000000 */
[----:B------:R-:W-:Y:S01]  /*6f10*/  UMOV UR51, 0x40000040 ;  /* 0x4000004000337882 */ /* 0x000fe20000000000 */
[----:B------:R-:W-:Y:S01]  /*6f20*/  UMOV UR55, 0x40000040 ;  /* 0x4000004000377882 */ /* 0x000fe20000000000 */
[----:B------:R-:W-:Y:S01]  /*6f30*/  R2UR UR18, R6 ;  /* 0x00000000061272ca */ /* 0x000fe200000e0000 */
[----:B------:R-:W-:Y:S01]  /*6f40*/  UIMAD UR6, UR60, 0xb00, UR6 ;  /* 0x00000b003c0678a4 */ /* 0x000fe2000f8e0206 */
[----:B------:R-:W-:Y:S01]  /*6f50*/  R2UR UR19, R7 ;  /* 0x00000000071372ca */ /* 0x000fe200000e0000 */
[----:B------:R-:W-:Y:S01]  /*6f60*/  UMOV UR56, UR14 ;  /* 0x0000000e00387c82 */ /* 0x000fe20008000000 */
[----:B------:R-:W-:Y:S01]  /*6f70*/  UMOV UR24, UR14 ;  /* 0x0000000e00187c82 */ /* 0x000fe20008000000 */
[----:B------:R-:W-:Y:S01]  /*6f80*/  UMOV UR57, UR15 ;  /* 0x0000000f00397c82 */ /* 0x000fe20008000000 */
[----:B------:R-:W-:-:S02]  /*6f90*/  UIADD3 UR26, UR6, 0x80, URZ ;  /* 0x00000080061a7890 */ /* 0x000fc4000fffe03f */
        /* <DEDUP_REMOVED lines=9> */
[----:B--2---:R-:W-:Y:S01]  /*7030*/  SHF.R.U32.HI R20, RZ, 0x7, R20 ;  /* 0x00000007ff147819 */ /* 0x004fe20000011614 */
[----:B------:R-:W-:Y:S01]  /*7040*/  UMOV UR36, UR14 ;  /* 0x0000000e00247c82 */ /* 0x000fe20008000000 */
[----:B------:R-:W-:Y:S01]  /*7050*/  UMOV UR37, UR15 ;  /* 0x0000000f00257c82 */ /* 0x000fe20008000000 */
[----:B------:R-:W-:-:S02]  /*7060*/  UIADD3 UR42, UR6, 0x280, URZ ;  /* 0x00000280062a7890 */ /* 0x000fc4000fffe03f */
[----:B01----:R-:W-:Y:S01]  /*7070*/  VIADD R14, R20, 0x8 ;  /* 0x00000008140e7836 */ /* 0x003fe20000000000 */
[----:B------:R-:W-:Y:S01]  /*7080*/  UMOV UR40, UR14 ;  /* 0x0000000e00287c82 */ /* 0x000fe20008000000 */
[----:B------:R-:W-:Y:S01]  /*7090*/  UMOV UR41, UR15 ;  /* 0x0000000f00297c82 */ /* 0x000fe20008000000 */
[----:B------:R-:W-:Y:S02]  /*70a0*/  UIADD3 UR46, UR6, 0x300, URZ ;  /* 0x00000300062e7890 */ /* 0x000fe4000fffe03f */
[----:B------:R0:W-:Y:S01]  /*70b0*/  BAR.SYNC.DEFER_BLOCKING R14, 0x100 ;  /* 0x0004000e0000751d */ /* 0x0001e20000010000 */
[----:B------:R-:W-:Y:S02]  /*70c0*/  UIADD3 UR50, UR6, 0x380, URZ ;  /* 0x0000038006327890 */ /* 0x000fe4000fffe03f */
[----:B------:R-:W-:Y:S02]  /*70d0*/  UIADD3 UR54, UR6, 0x400, URZ ;  /* 0x0000040006367890 */ /* 0x000fe4000fffe03f */
[----:B------:R-:W-:Y:S01]  /*70e0*/  UIADD3 UR10, UR6, 0x500, URZ ;  /* 0x00000500060a7890 */ /* 0x000fe2000fffe03f */
[----:B------:R-:W-:Y:S01]  /*70f0*/  UMOV UR44, UR14 ;  /* 0x0000000e002c7c82 */ /* 0x000fe20008000000 */
[----:B------:R-:W-:Y:S01]  /*7100*/  UMOV UR45, UR15 ;  /* 0x0000000f002d7c82 */ /* 0x000fe20008000000 */
[----:B------:R-:W-:Y:S01]  /*7110*/  UMOV UR48, UR14 ;  /* 0x0000000e00307c82 */ /* 0x000fe20008000000 */
[----:B------:R-:W-:Y:S01]  /*7120*/  UMOV UR49, UR15 ;  /* 0x0000000f00317c82 */ /* 0x000fe20008000000 */
[----:B------:R-:W-:Y:S01]  /*7130*/  UMOV UR52, UR14 ;  /* 0x0000000e00347c82 */ /* 0x000fe20008000000 */
[----:B------:R-:W-:Y:S01]  /*7140*/  UMOV UR53, UR15 ;  /* 0x0000000f00357c82 */ /* 0x000fe20008000000 */
[----:B------:R-:W-:Y:S01]  /*7150*/  UMOV UR11, 0x40000040 ;  /* 0x40000040000b7882 */ /* 0x000fe20000000000 */
[----:B------:R-:W-:Y:S01]  /*7160*/  UIADD3 UR22, UR6, 0x586, URZ ;  /* 0x0000058606167890 */ /* 0x000fe2000fffe03f */
[----:B------:R-:W-:Y:S01]  /*7170*/  UMOV UR23, 0x40000040 ;  /* 0x4000004000177882 */ /* 0x000fe20000000000 */
        /* <DEDUP_REMOVED lines=65> */
[----:B------:R-:W-:Y:S01]  /*7590*/  UMOV UR24, UR14 ;  /* 0x0000000e00187c82 */ /* 0x000fe20008000000 */
[----:B------:R-:W-:Y:S01]  /*75a0*/  UMOV UR25, UR15 ;  /* 0x0000000f00197c82 */ /* 0x000fe20008000000 */
[----:B------:R-:W-:Y:S01]  /*75b0*/  UMOV UR26, UR10 ;  /* 0x0000000a001a7c82 */ /* 0x000fe20008000000 */
[----:B------:R-:W-:Y:S01]  /*75c0*/  UMOV UR27, 0x40000040 ;  /* 0x40000040001b7882 */ /* 0x000fe20000000000 */
[----:B------:R-:W-:Y:S01]  /*75d0*/  UIADD3 UR10, UR6, 0x502, URZ ;  /* 0x00000502060a7890 */ /* 0x000fe2000fffe03f */
[----:B------:R-:W-:Y:S02]  /*75e0*/  R2UR UR14, R4 ;  /* 0x00000000040e72ca */ /* 0x000fe400000e0000 */
[----:B------:R-:W-:Y:S01]  /*75f0*/  R2UR UR15, R5 ;  /* 0x00000000050f72ca */ /* 0x000fe200000e0000 */
        /* <DEDUP_REMOVED lines=73> */
[----:B------:R-:W-:Y:S01]  /*7a90*/  UMOV UR24, UR18 ;  /* 0x0000001200187c82 */ /* 0x000fe20008000000 */
[----:B------:R-:W-:Y:S01]  /*7aa0*/  UMOV UR25, UR19 ;  /* 0x0000001300197c82 */ /* 0x000fe20008000000 */
[----:B------:R-:W-:Y:S01]  /*7ab0*/  UMOV UR26, UR10 ;  /* 0x0000000a001a7c82 */ /* 0x000fe20008000000 */
[----:B------:R-:W-:Y:S01]  /*7ac0*/  UMOV UR27, 0x40000040 ;  /* 0x40000040001b7882 */ /* 0x000fe20000000000 */
[----:B------:R-:W-:Y:S02]  /*7ad0*/  UIADD3 UR10, UR6, 0x504, URZ ;  /* 0x00000504060a7890 */ /* 0x000fe4000fffe03f */
[----:B------:R-:W-:Y:S01]  /*7ae0*/  UIADD3 UR18, UR6, 0x584, URZ ;  /* 0x0000058406127890 */ /* 0x000fe2000fffe03f */
        /* <DEDUP_REMOVED lines=150> */
[----:B------:R-:W-:Y:S01]  /*8450*/  UMOV UR24, UR4 ;  /* 0x0000000400187c82 */ /* 0x000fe20008000000 */
[----:B------:R-:W-:Y:S01]  /*8460*/  UMOV UR25, UR5 ;  /* 0x0000000500197c82 */ /* 0x000fe20008000000 */
[----:B------:R-:W-:Y:S01]  /*8470*/  UMOV UR26, UR10 ;  /* 0x0000000a001a7c82 */ /* 0x000fe20008000000 */
[----:B------:R-:W-:Y:S01]  /*8480*/  UMOV UR27, 0x40000040 ;  /* 0x40000040001b7882 */ /* 0x000fe20000000000 */
[----:B------:R-:W-:Y:S01]  /*8490*/  UIADD3 UR10, UR6, 0x580, URZ ;  /* 0x00000580060a7890 */ /* 0x000fe2000fffe03f */
        /* <DEDUP_REMOVED lines=72> */
[----:B------:R-:W-:Y:S01]  /*8920*/  UMOV UR11, 0x40000040 ;  /* 0x40000040000b7882 */ /* 0x000fe20000000000 */
[----:B------:R-:W-:Y:S01]  /*8930*/  UIADD3 UR14, UR6, 0x582, URZ ;  /* 0x00000582060e7890 */ /* 0x000fe2000fffe03f */
[----:B------:R-:W-:Y:S02]  /*8940*/  WARPGROUP.DEPBAR.LE gsb0, 0x0 ;  /* 0x00008000000079c5 */ /* 0x000fe40000010000 */
[----:B------:R-:W-:-:S06]  /*8950*/  WARPGROUP.ARRIVE ;  /* 0x00000000000079c5 */ /* 0x000fcc0000000000 */
[----:B------:R-:W-:Y:S01]  /*8960*/  HGMMA.64x16x16.F32 R88, gdesc[UR8], R88, gsb0 ;  /* 0x00200000085879f0 */ /* 0x000fe20008000858 */
[----:B------:R-:W-:Y:S02]  /*8970*/  UIADD3 UR10, UR6, 0xa82, URZ ;  /* 0x00000a82060a7890 */ /* 0x000fe4000fffe03f */
        /* <DEDUP_REMOVED lines=144> */
[----:B------:R-:W-:Y:S01]  /*9280*/  UIADD3 UR6, UR6, 0xa86, URZ ;  /* 0x00000a8606067890 */ /* 0x000fe2000fffe03f */
        /* <DEDUP_REMOVED lines=33> */
[----:B0-----:R-:W-:Y:S05]  /*94a0*/  @P3 BRA `(.L_x_20) ;  /* 0x0000000000343947 */ /* 0x001fea0003800000 */
[----:B------:R-:W-:Y:S05]  /*94b0*/  @!P0 BRA `(.L_x_21) ;  /* 0x0000000000048947 */ /* 0x000fea0003800000 */
[----:B------:R-:W-:Y:S01]  /*94c0*/  BPT.TRAP 0x1 ;  /* 0x000000040000795c */ /* 0x000fe20000300000 */
.L_x_21:
        /* <DEDUP_REMOVED lines=8> */
.L_x_22:
[----:B-1----:R-:W-:Y:S05]  /*9550*/  @P2 BRA `(.L_x_20) ;  /* 0x0000000000082947 */ /* 0x002fea0003800000 */
[----:B------:R-:W1:Y:S02]  /*9560*/  SYNCS.PHASECHK.TRANS64.TRYWAIT P2, [UR6+0x34850], R14 ;  /* 0x0348500eff0075a7 */ /* 0x000e640008040146 */
[----:B-1----:R-:W-:Y:S05]  /*9570*/  @!P2 BRA `(.L_x_23) ;  /* 0x0000008c0060a947 */ /* 0x002fea0003800000 */
.L_x_20:
[----:B------:R-:W-:Y:S01]  /*9580*/  R2UR UR14, R2 ;  /* 0x00000000020e72ca */ /* 0x000fe200000e0000 */
[----:B------:R-:W-:Y:S01]  /*9590*/  WARPGROUP.ARRIVE ;  /* 0x00000000000079c5 */ /* 0x000fe20000000000 */
[----:B------:R-:W-:Y:S01]  /*95a0*/  UMOV UR11, 0x40000040 ;  /* 0x40000040000b7882 */ /* 0x000fe20000000000 */
[----:B01----:R-:W-:Y:S01]  /*95b0*/  FMUL.FTZ R14, R168, UR7 ;  /* 0x00000007a80e7c20 */ /* 0x003fe20008410000 */
[----:B------:R-:W-:Y:S01]  /*95c0*/  FMUL.FTZ R15, R169, UR7 ;  /* 0x00000007a90f7c20 */ /* 0x000fe20008410000 */
[----:B------:R-:W-:Y:S01]  /*95d0*/  FMUL.FTZ R168, R172, UR7 ;  /* 0x00000007aca87c20 */ /* 0x000fe20008410000 */
[----:B------:R-:W-:Y:S01]  /*95e0*/  FMUL.FTZ R169, R173, UR7 ;  /* 0x00000007ada97c20 */ /* 0x000fe20008410000 */
[----:B------:R-:W-:Y:S01]  /*95f0*/  FMUL.FTZ R160, R160, UR7 ;  /* 0x00000007a0a07c20 */ /* 0x000fe20008410000 */
[----:B------:R-:W-:Y:S01]  /*9600*/  FMUL.FTZ R161, R161, UR7 ;  /* 0x00000007a1a17c20 */ /* 0x000fe20008410000 */
[----:B------:R-:W0:Y:S01]  /*9610*/  MUFU.TANH R14, R14 ;  /* 0x0000000e000e7308 */ /* 0x000e220000002400 */
[----:B------:R-:W-:Y:S01]  /*9620*/  FMUL.FTZ R164, R164, UR7 ;  /* 0x00000007a4a47c20 */ /* 0x000fe20008410000 */
[----:B------:R-:W-:Y:S01]  /*9630*/  FMUL.FTZ R165, R165, UR7 ;  /* 0x00000007a5a57c20 */ /* 0x000fe20008410000 */
[----:B------:R-:W-:Y:S01]  /*9640*/  FMUL.FTZ R152, R152, UR7 ;  /* 0x0000000798987c20 */ /* 0x000fe20008410000 */
[----:B------:R-:W-:Y:S01]  /*9650*/  UIADD3 UR6, UR14, 0x400, URZ ;  /* 0x000004000e067890 */ /* 0x000fe2000fffe03f */
[----:B------:R-:W-:Y:S01]  /*9660*/  FMUL.FTZ R153, R153, UR7 ;  /* 0x0000000799997c20 */ /* 0x000fe20008410000 */
[----:B------:R-:W-:Y:S01]  /*9670*/  FMUL.FTZ R156, R156, UR7 ;  /* 0x000000079c9c7c20 */ /* 0x000fe20008410000 */
[----:B------:R-:W-:Y:S01]  /*9680*/  FMUL.FTZ R157, R157, UR7 ;  /* 0x000000079d9d7c20 */ /* 0x000fe20008410000 */
[----:B------:R-:W-:Y:S01]  /*9690*/  USHF.R.U32.HI UR6, URZ, 0x4, UR6 ;  /* 0x000000043f067899 */ /* 0x000fe20008011606 */
[----:B------:R-:W1:Y:S01]  /*96a0*/  MUFU.TANH R15, R15 ;  /* 0x0000000f000f7308 */ /* 0x000e620000002400 */
[----:B------:R-:W-:Y:S01]  /*96b0*/  FMUL.FTZ R144, R144, UR7 ;  /* 0x0000000790907c20 */ /* 0x000fe20008410000 */
[----:B------:R-:W-:Y:S01]  /*96c0*/  FMUL.FTZ R145, R145, UR7 ;  /* 0x0000000791917c20 */ /* 0x000fe20008410000 */
[----:B------:R-:W-:Y:S01]  /*96d0*/  ULOP3.LUT UR6, UR6, 0x3fff, URZ, 0xc0, !UPT ;  /* 0x00003fff06067892 */ /* 0x000fe2000f8ec03f */
[----:B------:R-:W-:Y:S01]  /*96e0*/  FMUL.FTZ R148, R148, UR7 ;  /* 0x0000000794947c20 */ /* 0x000fe20008410000 */
[----:B------:R-:W-:Y:S01]  /*96f0*/  FMUL.FTZ R149, R149, UR7 ;  /* 0x0000000795957c20 */ /* 0x000fe20008410000 */
[----:B------:R-:W-:Y:S01]  /*9700*/  FMUL.FTZ R136, R136, UR7 ;  /* 0x0000000788887c20 */ /* 0x000fe20008410000 */
[----:B------:R-:W-:Y:S01]  /*9710*/  ULOP3.LUT UR6, UR6, 0x5800000, URZ, 0xfc, !UPT ;  /* 0x0580000006067892 */ /* 0x000fe2000f8efc3f */
[----:B------:R-:W2:Y:S01]  /*9720*/  MUFU.TANH R168, R168 ;  /* 0x000000a800a87308 */ /* 0x000ea20000002400 */
[----:B0-----:R-:W-:Y:S01]  /*9730*/  FMNMX.FTZ R172, R14, R11, !PT ;  /* 0x0000000b0eac7209 */ /* 0x001fe20007810000 */
[----:B------:R-:W-:Y:S01]  /*9740*/  FMUL.FTZ R137, R137, UR7 ;  /* 0x0000000789897c20 */ /* 0x000fe20008410000 */
[----:B------:R-:W-:Y:S01]  /*9750*/  UIMAD UR6, UR61, 0xb00, UR6 ;  /* 0x00000b003d0678a4 */ /* 0x000fe2000f8e0206 */
[----:B------:R-:W-:Y:S01]  /*9760*/  FMUL.FTZ R140, R140, UR7 ;  /* 0x000000078c8c7c20 */ /* 0x000fe20008410000 */
[----:B------:R-:W-:Y:S01]  /*9770*/  FMUL.FTZ R20, R171, UR7 ;  /* 0x00000007ab147c20 */ /* 0x000fe20008410000 */
[----:B------:R-:W-:Y:S01]  /*9780*/  FMUL.FTZ R171, R175, UR7 ;  /* 0x00000007afab7c20 */ /* 0x000fe20008410000 */
[----:B------:R-:W-:Y:S01]  /*9790*/  FMUL.FTZ R141, R141, UR7 ;  /* 0x000000078d8d7c20 */ /* 0x000fe20008410000 */
[----:B------:R-:W0:Y:S01]  /*97a0*/  MUFU.TANH R169, R169 ;  /* 0x000000a900a97308 */ /* 0x000e220000002400 */
[----:B-1----:R-:W-:Y:S01]  /*97b0*/  FMNMX.FTZ R173, R15, R172, !PT ;  /* 0x000000ac0fad7209 */ /* 0x002fe20007810000 */
[----:B------:R-:W-:Y:S01]  /*97c0*/  UMOV UR10, UR6 ;  /* 0x00000006000a7c82 */ /* 0x000fe20008000000 */
[----:B------:R-:W-:Y:S01]  /*97d0*/  FMUL.FTZ R128, R128, UR7 ;  /* 0x0000000780807c20 */ /* 0x000fe20008410000 */
[----:B------:R-:W-:Y:S01]  /*97e0*/  HGMMA.64x128x16.F32 R24, R176, gdesc[UR8].tnspB, R24, gsb0 ;  /* 0x41e00008b0187df0 */ /* 0x000fe20008000818 */
[----:B------:R-:W-:Y:S01]  /*97f0*/  UIADD3 UR10, UR6, 0x80, URZ ;  /* 0x00000080060a7890 */ /* 0x000fe2000fffe03f */
[----:B------:R-:W-:Y:S01]  /*9800*/  FMUL.FTZ R129, R129, UR7 ;  /* 0x0000000781817c20 */ /* 0x000fe20008410000 */
[----:B------:R-:W-:Y:S01]  /*9810*/  UMOV UR11, 0x40000040 ;  /* 0x40000040000b7882 */ /* 0x000fe20000000000 */
[----:B------:R-:W1:Y:S01]  /*9820*/  MUFU.TANH R160, R160 ;  /* 0x000000a000a07308 */ /* 0x000e620000002400 */
[----:B--2---:R-:W-:Y:S01]  /*9830*/  FMNMX.FTZ R172, R168, R173, !PT ;  /* 0x000000ada8ac7209 */ /* 0x004fe20007810000 */
[----:B------:R-:W-:Y:S01]  /*9840*/  FMUL.FTZ R132, R132, UR7 ;  /* 0x0000000784847c20 */ /* 0x000fe20008410000 */
[----:B------:R-:W-:Y:S01]  /*9850*/  FMUL.FTZ R133, R133, UR7 ;  /* 0x0000000785857c20 */ /* 0x000fe20008410000 */
[----:B------:R-:W-:Y:S01]  /*9860*/  FMUL.FTZ R120, R120, UR7 ;  /* 0x0000000778787c20 */ /* 0x000fe20008410000 */
[----:B------:R-:W-:Y:S01]  /*9870*/  FMUL.FTZ R121, R121, UR7 ;  /* 0x0000000779797c20 */ /* 0x000fe20008410000 */
[----:B------:R-:W-:Y:S01]  /*9880*/  FMUL.FTZ R124, R124, UR7 ;  /* 0x000000077c7c7c20 */ /* 0x000fe20008410000 */
[----:B------:R-:W-:Y:S01]  /*9890*/  FMUL.FTZ R125, R125, UR7 ;  /* 0x000000077d7d7c20 */ /* 0x000fe20008410000 */
[----:B------:R-:W2:Y:S01]  /*98a0*/  MUFU.TANH R161, R161 ;  /* 0x000000a100a17308 */ /* 0x000ea20000002400 */
[----:B0-----:R-:W-:Y:S01]  /*98b0*/  FMNMX.FTZ R173, R169, R172, !PT ;  /* 0x000000aca9ad7209 */ /* 0x001fe20007810000 */
[----:B------:R-:W-:Y:S01]  /*98c0*/  FMUL.FTZ R112, R112, UR7 ;  /* 0x0000000770707c20 */ /* 0x000fe20008410000 */
[----:B------:R-:W-:Y:S01]  /*98d0*/  FMUL.FTZ R113, R113, UR7 ;  /* 0x0000000771717c20 */ /* 0x000fe20008410000 */
[----:B------:R-:W-:Y:S01]  /*98e0*/  FMUL.FTZ R116, R116, UR7 ;  /* 0x0000000774747c20 */ /* 0x000fe20008410000 */
[----:B------:R-:W-:Y:S01]  /*98f0*/  FMUL.FTZ R117, R117, UR7 ;  /* 0x0000000775757c20 */ /* 0x000fe20008410000 */
[----:B------:R-:W-:Y:S01]  /*9900*/  FMUL.FTZ R105, R105, UR7 ;  /* 0x0000000769697c20 */ /* 0x000fe20008410000 */
[----:B------:R-:W-:Y:S01]  /*9910*/  FMUL.FTZ R109, R109, UR7 ;  /* 0x000000076d6d7c20 */ /* 0x000fe20008410000 */
[----:B------:R-:W0:Y:S01]  /*9920*/  MUFU.TANH R164, R164 ;  /* 0x000000a400a47308 */ /* 0x000e220000002400 */
[----:B-1----:R-:W-:Y:S01]  /*9930*/  FMNMX.FTZ R172, R160, R173, !PT ;  /* 0x000000ada0ac7209 */ /* 0x002fe20007810000 */
[----:B------:R-:W-:Y:S01]  /*9940*/  FMUL.FTZ R97, R97, UR7 ;  /* 0x0000000761617c20 */ /* 0x000fe20008410000 */
[----:B------:R-:W-:Y:S01]  /*9950*/  FMUL.FTZ R101, R101, UR7 ;  /* 0x0000000765657c20 */ /* 0x000fe20008410000 */
[----:B------:R-:W-:Y:S01]  /*9960*/  FMUL.FTZ R93, R93, UR7 ;  /* 0x000000075d5d7c20 */ /* 0x000fe20008410000 */
[----:B------:R-:W-:Y:S01]  /*9970*/  FMUL.FTZ R21, R170, UR7 ;  /* 0x00000007aa157c20 */ /* 0x000fe20008410000 */
[----:B------:R-:W-:Y:S01]  /*9980*/  FMUL.FTZ R170, R174, UR7 ;  /* 0x00000007aeaa7c20 */ /* 0x000fe20008410000 */
[----:B------:R-:W-:Y:S01]  /*9990*/  FMUL.FTZ R162, R162, UR7 ;  /* 0x00000007a2a27c20 */ /* 0x000fe20008410000 */
        /* <DEDUP_REMOVED lines=44> */
[----:B------:R-:W1:Y:S01]  /*9c60*/  S2R R234, SR_TID.X ;  /* 0x0000000000ea7919 */ /* 0x000e620000002100 */
[C---:B------:R-:W-:Y:S01]  /*9c70*/  ISETP.GT.AND P2, PT, R13.reuse, RZ, PT ;  /* 0x000000ff0d00720c */ /* 0x040fe20003f44270 */
[----:B------:R-:W-:-:S02]  /*9c80*/  VIADD R13, R13, 0xffffffff ;  /* 0xffffffff0d0d7836 */ /* 0x000fc40000000000 */
[----:B------:R-:W3:Y:S01]  /*9c90*/  MUFU.TANH R145, R145 ;  /* 0x0000009100917308 */ /* 0x000ee20000002400 */
[----:B--2---:R-:W-:-:S07]  /*9ca0*/  FMNMX.FTZ R173, R157, R172, !PT ;  /* 0x000000ac9dad7209 */ /* 0x004fce0007810000 */
[----:B------:R-:W2:Y:S01]  /*9cb0*/  MUFU.TANH R148, R148 ;  /* 0x0000009400947308 */ /* 0x000ea20000002400 */
[----:B0-----:R-:W-:Y:S01]  /*9cc0*/  FMNMX.FTZ R172, R144, R173, !PT ;  /* 0x000000ad90ac7209 */ /* 0x001fe20007810000 */
[----:B------:R-:W-:-:S06]  /*9cd0*/  FMUL.FTZ R173, R118, UR7 ;  /* 0x0000000776ad7c20 */ /* 0x000fcc0008410000 */
[----:B------:R-:W0:Y:S01]  /*9ce0*/  MUFU.TANH R149, R149 ;  /* 0x0000009500957308 */ /* 0x000e220000002400 */
[----:B---3--:R-:W-:-:S07]  /*9cf0*/  FMNMX.FTZ R175, R145, R172, !PT ;  /* 0x000000ac91af7209 */ /* 0x008fce0007810000 */
[----:B------:R-:W3:Y:S01]  /*9d00*/  MUFU.TANH R136, R136 ;  /* 0x0000008800887308 */ /* 0x000ee20000002400 */
[----:B--2---:R-:W-:Y:S01]  /*9d10*/  FMNMX.FTZ R118, R148, R175, !PT ;  /* 0x000000af94767209 */ /* 0x004fe20007810000 */
[----:B------:R-:W-:Y:S01]  /*9d20*/  FMUL.FTZ R175, R104, UR7 ;  /* 0x0000000768af7c20 */ /* 0x000fe20008410000 */
[----:B-1----:R-:W-:-:S05]  /*9d30*/  SHF.R.U32.HI R234, RZ, 0x7, R234 ;  /* 0x00000007ffea7819 */ /* 0x002fca00000116ea */
[----:B------:R-:W1:Y:S08]  /*9d40*/  MUFU.TANH R137, R137 ;  /* 0x0000008900897308 */ /* 0x000e700000002400 */
[----:B------:R-:W2:Y:S08]  /*9d50*/  MUFU.TANH R140, R140 ;  /* 0x0000008c008c7308 */ /* 0x000eb00000002400 */
[----:B------:R-:W4:Y:S08]  /*9d60*/  MUFU.TANH R141, R141 ;  /* 0x0000008d008d7308 */ /* 0x000f300000002400 */
[----:B------:R-:W5:Y:S08]  /*9d70*/  MUFU.TANH R128, R128 ;  /* 0x0000008000807308 */ /* 0x000f700000002400 */
[----:B------:R-:W5:Y:S01]  /*9d80*/  MUFU.TANH R129, R129 ;  /* 0x0000008100817308 */ /* 0x000f620000002400 */
[----:B------:R-:W-:-:S02]  /*9d90*/  WARPGROUP.DEPBAR.LE gsb0, 0x0 ;  /* 0x00008000000079c5 */ /* 0x000fc40000010000 */
[----:B------:R-:W-:Y:S01]  /*9da0*/  WARPGROUP.ARRIVE ;  /* 0x00000000000079c5 */ /* 0x000fe20000000000 */
[----:B0-----:R-:W-:Y:S01]  /*9db0*/  FMNMX.FTZ R177, R149, R118, !PT ;  /* 0x0000007695b17209 */ /* 0x001fe20007810000 */
[----:B------:R-:W-:-:S03]  /*9dc0*/  IMAD.U32 R118, RZ, RZ, UR60 ;  /* 0x0000003cff767e24 */ /* 0x000fc6000f8e00ff */
[----:B------:R-:W0:Y:S01]  /*9dd0*/  MUFU.TANH R132, R132 ;  /* 0x0000008400847308 */ /* 0x000e220000002400 */
[----:B---3--:R-:W-:Y:S01]  /*9de0*/  FMNMX.FTZ R104, R136, R177, !PT ;  /* 0x000000b188687209 */ /* 0x008fe20007810000 */
[----:B------:R-:W-:Y:S01]  /*9df0*/  HGMMA.64x128x16.F32 R24, R180, gdesc[UR8].tnspB, R24, gsb0 ;  /* 0x41e00008b4187df0 */ /* 0x000fe20008000818 */
[----:B------:R-:W-:Y:S01]  /*9e00*/  UIADD3 UR10, UR6, 0x100, URZ ;  /* 0x00000100060a7890 */ /* 0x000fe2000fffe03f */
[----:B------:R-:W-:Y:S01]  /*9e10*/  @!P1 LEA R118, R118, UR14, 0x3 ;  /* 0x0000000e76769c11 */ /* 0x000fe2000f8e18ff */
[----:B------:R-:W-:Y:S01]  /*9e20*/  UMOV UR11, 0x40000040 ;  /* 0x40000040000b7882 */ /* 0x000fe20000000000 */
[----:B-1----:R-:W-:Y:S02]  /*9e30*/  FMNMX.FTZ R177, R137, R104, !PT ;  /* 0x0000006889b17209 */ /* 0x002fe40007810000 */
[----:B------:R-:W1:Y:S01]  /*9e40*/  MUFU.TANH R133, R133 ;  /* 0x0000008500857308 */ /* 0x000e620000002400 */
[----:B------:R-:W-:Y:S01]  /*9e50*/  @!P1 VIADD R118, R118, 0x34840 ;  /* 0x0003484076769836 */ /* 0x000fe20000000000 */
[----:B--2---:R-:W-:Y:S01]  /*9e60*/  FMNMX.FTZ R104, R140, R177, !PT ;  /* 0x000000b18c687209 */ /* 0x004fe20007810000 */
[----:B------:R-:W-:-:S03]  /*9e70*/  FMUL.FTZ R177, R108, UR7 ;  /* 0x000000076cb17c20 */ /* 0x000fc60008410000 */
[----:B----4-:R-:W-:Y:S02]  /*9e80*/  FMNMX.FTZ R179, R141, R104, !PT ;  /* 0x000000688db37209 */ /* 0x010fe40007810000 */
[----:B------:R-:W2:Y:S02]  /*9e90*/  MUFU.TANH R120, R120 ;  /* 0x0000007800787308 */ /* 0x000ea40000002400 */
[----:B-----5:R-:W-:-:S04]  /*9ea0*/  FMNMX.FTZ R104, R128, R179, !PT ;  /* 0x000000b380687209 */ /* 0x020fc80007810000 */
[----:B------:R-:W-:Y:S02]  /*9eb0*/  FMNMX.FTZ R179, R129, R104, !PT ;  /* 0x0000006881b37209 */ /* 0x000fe40007810000 */
[----:B------:R-:W3:Y:S02]  /*9ec0*/  MUFU.TANH R121, R121 ;  /* 0x0000007900797308 */ /* 0x000ee40000002400 */
[----:B0-----:R-:W-:Y:S01]  /*9ed0*/  FMNMX.FTZ R104, R132, R179, !PT ;  /* 0x000000b384687209 */ /* 0x001fe20007810000 */
[----:B------:R-:W-:-:S05]  /*9ee0*/  FMUL.FTZ R179, R96, UR7 ;  /* 0x0000000760b37c20 */ /* 0x000fca0008410000 */
[----:B------:R-:W0:Y:S08]  /*9ef0*/  MUFU.TANH R124, R124 ;  /* 0x0000007c007c7308 */ /* 0x000e300000002400 */
[----:B------:R-:W4:Y:S08]  /*9f00*/  MUFU.TANH R125, R125 ;  /* 0x0000007d007d7308 */ /* 0x000f300000002400 */
[----:B------:R-:W5:Y:S08]  /*9f10*/  MUFU.TANH R112, R112 ;  /* 0x0000007000707308 */ /* 0x000f700000002400 */
        /* <DEDUP_REMOVED lines=9> */
[----:B------:R-:W-:Y:S08]  /*9fb0*/  MUFU.TANH R101, R101 ;  /* 0x0000006500657308 */ /* 0x000ff00000002400 */
[----:B------:R-:W-:Y:S01]  /*9fc0*/  MUFU.TANH R93, R93 ;  /* 0x0000005d005d7308 */ /* 0x000fe20000002400 */
[----:B------:R-:W-:-:S02]  /*9fd0*/  WARPGROUP.DEPBAR.LE gsb0, 0x0 ;  /* 0x00008000000079c5 */ /* 0x000fc40000010000 */
[----:B------:R-:W-:Y:S01]  /*9fe0*/  WARPGROUP.ARRIVE ;  /* 0x00000000000079c5 */ /* 0x000fe20000000000 */
[----:B-1----:R-:W-:-:S04]  /*9ff0*/  FMNMX.FTZ R181, R133, R104, !PT ;  /* 0x0000006885b57209 */ /* 0x002fc80007810000 */
[----:B------:R-:W-:Y:S01]  /*a000*/  MUFU.TANH R21, R21 ;  /* 0x0000001500157308 */ /* 0x000fe20000002400 */
[----:B--2---:R-:W-:Y:S01]  /*a010*/  FMNMX.FTZ R96, R120, R181, !PT ;  /* 0x000000b578607209 */ /* 0x004fe20007810000 */
[----:B------:R-:W-:Y:S01]  /*a020*/  HGMMA.64x128x16.F32 R24, R184, gdesc[UR8].tnspB, R24, gsb0 ;  /* 0x41e00008b8187df0 */ /* 0x000fe20008000818 */
[----:B------:R-:W-:Y:S01]  /*a030*/  UIADD3 UR10, UR6, 0x180, URZ ;  /* 0x00000180060a7890 */ /* 0x000fe2000fffe03f */
[----:B------:R-:W-:Y:S01]  /*a040*/  UMOV UR11, 0x40000040 ;  /* 0x40000040000b7882 */ /* 0x000fe20000000000 */
[----:B---3--:R-:W-:-:S03]  /*a050*/  FMNMX.FTZ R181, R121, R96, !PT ;  /* 0x0000006079b57209 */ /* 0x008fc60007810000 */
[----:B------:R-:W-:Y:S01]  /*a060*/  MUFU.TANH R20, R20 ;  /* 0x0000001400147308 */ /* 0x000fe20000002400 */
[----:B0-----:R-:W-:Y:S01]  /*a070*/  FMNMX.FTZ R96, R124, R181, !PT ;  /* 0x000000b57c607209 */ /* 0x001fe20007810000 */
[----:B------:R-:W-:-:S03]  /*a080*/  FMUL.FTZ R181, R100, UR7 ;  /* 0x0000000764b57c20 */ /* 0x000fc60008410000 */
[----:B----4-:R-:W-:-:S03]  /*a090*/  FMNMX.FTZ R183, R125, R96, !PT ;  /* 0x000000607db77209 */ /* 0x010fc60007810000 */
[----:B------:R-:W-:Y:S01]  /*a0a0*/  MUFU.TANH R170, R170 ;  /* 0x000000aa00aa7308 */ /* 0x000fe20000002400 */
[----:B-----5:R-:W-:-:S04]  /*a0b0*/  FMNMX.FTZ R96, R112, R183, !PT ;  /* 0x000000b770607209 */ /* 0x020fc80007810000 */
[----:B------:R-:W-:-:S03]  /*a0c0*/  FMNMX.FTZ R183, R113, R96, !PT ;  /* 0x0000006071b77209 */ /* 0x000fc60007810000 */
[----:B------:R-:W0:Y:S01]  /*a0d0*/  MUFU.TANH R181, R181 ;  /* 0x000000b500b57308 */ /* 0x000e220000002400 */
[----:B------:R-:W-:Y:S01]  /*a0e0*/  FMNMX.FTZ R96, R116, R183, !PT ;  /* 0x000000b774607209 */ /* 0x000fe20007810000 */
[----:B------:R-:W-:Y:S02]  /*a0f0*/  FMUL.FTZ R183, R88, UR7 ;  /* 0x0000000758b77c20 */ /* 0x000fe40008410000 */
[----:B------:R-:W1:Y:S01]  /*a100*/  LDC R88, c[0x0][0x988] ;  /* 0x00026200ff587b82 */ /* 0x000e620000000800 */
[----:B------:R-:W-:-:S03]  /*a110*/  FMNMX.FTZ R96, R117, R96, !PT ;  /* 0x0000006075607209 */ /* 0x000fc60007810000 */
[----:B------:R-:W-:Y:S01]  /*a120*/  MUFU.TANH R171, R171 ;  /* 0x000000ab00ab7308 */ /* 0x000fe20000002400 */
[----:B------:R-:W-:-:S04]  /*a130*/  FMNMX.FTZ R96, R175, R96, !PT ;  /* 0x00000060af607209 */ /* 0x000fc80007810000 */
[----:B------:R-:W-:-:S03]  /*a140*/  FMNMX.FTZ R96, R105, R96, !PT ;  /* 0x0000006069607209 */ /* 0x000fc60007810000 */
[----:B------:R-:W2:Y:S01]  /*a150*/  MUFU.TANH R183, R183 ;  /* 0x000000b700b77308 */ /* 0x000ea20000002400 */
[----:B------:R-:W-:-:S04]  /*a160*/  FMNMX.FTZ R96, R177, R96, !PT ;  /* 0x00000060b1607209 */ /* 0x000fc80007810000 */
[----:B------:R-:W-:-:S03]  /*a170*/  FMNMX.FTZ R96, R109, R96, !PT ;  /* 0x000000606d607209 */ /* 0x000fc60007810000 */
[----:B------:R-:W-:Y:S01]  /*a180*/  MUFU.TANH R162, R162 ;  /* 0x000000a200a27308 */ /* 0x000fe20000002400 */
[----:B------:R-:W-:-:S04]  /*a190*/  FMNMX.FTZ R96, R179, R96, !PT ;  /* 0x00000060b3607209 */ /* 0x000fc80007810000 */
[----:B------:R-:W-:-:S03]  /*a1a0*/  FMNMX.FTZ R96, R97, R96, !PT ;  /* 0x0000006061607209 */ /* 0x000fc60007810000 */
[----:B------:R-:W-:Y:S01]  /*a1b0*/  MUFU.TANH R163, R163 ;  /* 0x000000a300a37308 */ /* 0x000fe20000002400 */
[----:B0-----:R-:W-:-:S04]  /*a1c0*/  FMNMX.FTZ R96, R181, R96, !PT ;  /* 0x00000060b5607209 */ /* 0x001fc80007810000 */
[----:B------:R-:W-:-:S03]  /*a1d0*/  FMNMX.FTZ R96, R101, R96, !PT ;  /* 0x0000006065607209 */ /* 0x000fc60007810000 */
[----:B------:R-:W-:Y:S01]  /*a1e0*/  MUFU.TANH R166, R166 ;  /* 0x000000a600a67308 */ /* 0x000fe20000002400 */
[----:B--2---:R-:W-:-:S07]  /*a1f0*/  FMNMX.FTZ R96, R183, R96, !PT ;  /* 0x00000060b7607209 */ /* 0x004fce0007810000 */
[----:B------:R-:W-:Y:S08]  /*a200*/  MUFU.TANH R167, R167 ;  /* 0x000000a700a77308 */ /* 0x000ff00000002400 */
        /* <DEDUP_REMOVED lines=8> */
[----:B------:R-:W-:Y:S01]  /*a290*/  MUFU.TANH R138, R138 ;  /* 0x0000008a008a7308 */ /* 0x000fe20000002400 */
[----:B------:R-:W-:-:S02]  /*a2a0*/  WARPGROUP.DEPBAR.LE gsb0, 0x0 ;  /* 0x00008000000079c5 */ /* 0x000fc40000010000 */
[----:B------:R-:W-:Y:S01]  /*a2b0*/  WARPGROUP.ARRIVE ;  /* 0x00000000000079c5 */ /* 0x000fe20000000000 */
[----:B------:R-:W-:Y:S01]  /*a2c0*/  FMUL.FTZ R185, R89, UR7 ;  /* 0x0000000759b97c20 */ /* 0x000fe20008410000 */
[----:B------:R-:W-:-:S03]  /*a2d0*/  FMUL.FTZ R187, R92, UR7 ;  /* 0x000000075cbb7c20 */ /* 0x000fc60008410000 */
[----:B------:R-:W-:Y:S01]  /*a2e0*/  MUFU.TANH R139, R139 ;  /* 0x0000008b008b7308 */ /* 0x000fe20000002400 */
[----:B------:R-:W-:Y:S01]  /*a2f0*/  HGMMA.64x128x16.F32 R24, R188, gdesc[UR8].tnspB, R24, gsb0 ;  /* 0x41e00008bc187df0 */ /* 0x000fe20008000818 */
[----:B------:R-:W-:Y:S01]  /*a300*/  UIADD3 UR10, UR6, 0x200, URZ ;  /* 0x00000200060a7890 */ /* 0x000fe2000fffe03f */
[----:B------:R-:W-:-:S05]  /*a310*/  UMOV UR11, 0x40000040 ;  /* 0x40000040000b7882 */ /* 0x000fca0000000000 */
[----:B------:R-:W0:Y:S08]  /*a320*/  MUFU.TANH R185, R185 ;  /* 0x000000b900b97308 */ /* 0x000e300000002400 */
[----:B------:R-:W2:Y:S08]  /*a330*/  MUFU.TANH R187, R187 ;  /* 0x000000bb00bb7308 */ /* 0x000eb00000002400 */
[----:B------:R-:W-:Y:S01]  /*a340*/  MUFU.TANH R142, R142 ;  /* 0x0000008e008e7308 */ /* 0x000fe20000002400 */
[----:B0-----:R-:W-:-:S07]  /*a350*/  FMNMX.FTZ R96, R185, R96, !PT ;  /* 0x00000060b9607209 */ /* 0x001fce0007810000 */
[----:B------:R-:W-:Y:S01]  /*a360*/  MUFU.TANH R143, R143 ;  /* 0x0000008f008f7308 */ /* 0x000fe20000002400 */
[----:B--2---:R-:W-:-:S04]  /*a370*/  FMNMX.FTZ R96, R187, R96, !PT ;  /* 0x00000060bb607209 */ /* 0x004fc80007810000 */
[----:B------:R-:W-:-:S03]  /*a380*/  FMNMX.FTZ R96, R93, R96, !PT ;  /* 0x000000605d607209 */ /* 0x000fc60007810000 */
[----:B------:R-:W-:Y:S02]  /*a390*/  MUFU.TANH R130, R130 ;  /* 0x0000008200827308 */ /* 0x000fe40000002400 */
[----:B------:R-:W0:Y:S06]  /*a3a0*/  SHFL.BFLY PT, R89, R96, 0x2, 0x1f ;  /* 0x0c401f0060597f89 */ /* 0x000e2c00000e0000 */
[----:B------:R-:W-:Y:S08]  /*a3b0*/  MUFU.TANH R131, R131 ;  /* 0x0000008300837308 */ /* 0x000ff00000002400 */
[----:B------:R-:W-:Y:S08]  /*a3c0*/  MUFU.TANH R134, R134 ;  /* 0x0000008600867308 */ /* 0x000ff00000002400 */
[----:B------:R-:W-:Y:S01]  /*a3d0*/  MUFU.TANH R135, R135 ;  /* 0x0000008700877308 */ /* 0x000fe20000002400 */
[----:B0-----:R-:W-:-:S05]  /*a3e0*/  FMNMX.FTZ R89, R96, R89, !PT ;  /* 0x0000005960597209 */ /* 0x001fca0007810000 */
[----:B------:R-:W0:Y:S02]  /*a3f0*/  SHFL.BFLY PT, R92, R89, 0x1, 0x1f ;  /* 0x0c201f00595c7f89 */ /* 0x000e2400000e0000 */
[----:B------:R-:W-:Y:S08]  /*a400*/  MUFU.TANH R122, R122 ;  /* 0x0000007a007a7308 */ /* 0x000ff00000002400 */
[----:B------:R-:W-:Y:S08]  /*a410*/  MUFU.TANH R123, R123 ;  /* 0x0000007b007b7308 */ /* 0x000ff00000002400 */
[----:B------:R-:W-:Y:S01]  /*a420*/  MUFU.TANH R126, R126 ;  /* 0x0000007e007e7308 */ /* 0x000fe20000002400 */
[----:B0-----:R-:W-:-:S07]  /*a430*/  FMNMX.FTZ R89, R89, R92, !PT ;  /* 0x0000005c59597209 */ /* 0x001fce0007810000 */
[----:B------:R-:W-:Y:S01]  /*a440*/  MUFU.TANH R127, R127 ;  /* 0x0000007f007f7308 */ /* 0x000fe20000002400 */
[C---:B-1----:R-:W-:Y:S01]  /*a450*/  FMUL.FTZ R233, R89.reuse, R88 ;  /* 0x0000005859e97220 */ /* 0x042fe20000410000 */
[----:B------:R-:W-:-:S03]  /*a460*/  FADD.FTZ R11, -R89, R11 ;  /* 0x0000000b590b7221 */ /* 0x000fc60000010100 */
[----:B------:R-:W-:-:S03]  /*a470*/  FFMA.FTZ R176, R14, R88, -R233 ;  /* 0x000000580eb07223 */ /* 0x000fc600000108e9 */
[----:B------:R-:W-:Y:S01]  /*a480*/  MUFU.TANH R114, R114 ;  /* 0x0000007200727308 */ /* 0x000fe20000002400 */
[-C--:B------:R-:W-:Y:S01]  /*a490*/  FMUL.FTZ R11, R11, R88.reuse ;  /* 0x000000580b0b7220 */ /* 0x080fe20000410000 */
[-CC-:B------:R-:W-:Y:S01]  /*a4a0*/  FFMA.FTZ R15, R15, R88.reuse, -R233.reuse ;  /* 0x000000580f0f7223 */ /* 0x180fe200000108e9 */
[-CC-:B------:R-:W-:Y:S01]  /*a4b0*/  FFMA.FTZ R178, R168, R88.reuse, -R233.reuse ;  /* 0x00000058a8b27223 */ /* 0x180fe200000108e9 */
[-CC-:B------:R-:W-:Y:S01]  /*a4c0*/  FFMA.FTZ R169, R169, R88.reuse, -R233.reuse ;  /* 0x00000058a9a97223 */ /* 0x180fe200000108e9 */
[-CC-:B------:R-:W-:Y:S01]  /*a4d0*/  FFMA.FTZ R180, R160, R88.reuse, -R233.reuse ;  /* 0x00000058a0b47223 */ /* 0x180fe200000108e9 */
[-CC-:B------:R-:W-:Y:S01]  /*a4e0*/  FFMA.FTZ R182, R164, R88.reuse, -R233.reuse ;  /* 0x00000058a4b67223 */ /* 0x180fe200000108e9 */
[-CC-:B------:R-:W-:Y:S01]  /*a4f0*/  FFMA.FTZ R92, R183, R88.reuse, -R233.reuse ;  /* 0x00000058b75c7223 */ /* 0x180fe200000108e9 */
[----:B------:R-:W-:Y:S01]  /*a500*/  MUFU.TANH R115, R115 ;  /* 0x0000007300737308 */ /* 0x000fe20000002400 */
[-CC-:B------:R-:W-:Y:S01]  /*a510*/  FFMA.FTZ R184, R152, R88.reuse, -R233.reuse ;  /* 0x0000005898b87223 */ /* 0x180fe200000108e9 */
        /* <DEDUP_REMOVED lines=16> */
[----:B------:R-:W-:-:S06]  /*a620*/  FFMA.FTZ R93, R93, R88, -R233 ;  /* 0x000000585d5d7223 */ /* 0x000fcc00000108e9 */
[----:B------:R-:W-:Y:S01]  /*a630*/  MUFU.TANH R107, R107 ;  /* 0x0000006b006b7308 */ /* 0x000fe20000002400 */
[----:B------:R-:W-:Y:S02]  /*a640*/  WARPGROUP.DEPBAR.LE gsb0, 0x0 ;  /* 0x00008000000079c5 */ /* 0x000fe40000010000 */
[----:B------:R-:W-:Y:S01]  /*a650*/  WARPGROUP.ARRIVE ;  /* 0x00000000000079c5 */ /* 0x000fe20000000000 */
[----:B------:R-:W-:Y:S01]  /*a660*/  FMUL.FTZ R189, R106, UR7 ;  /* 0x000000076abd7c20 */ /* 0x000fe20008410000 */
[----:B------:R-:W-:-:S03]  /*a670*/  FMUL.FTZ R191, R110, UR7 ;  /* 0x000000076ebf7c20 */ /* 0x000fc60008410000 */
[----:B------:R-:W-:Y:S01]  /*a680*/  MUFU.TANH R111, R111 ;  /* 0x0000006f006f7308 */ /* 0x000fe20000002400 */
[-CC-:B------:R-:W-:Y:S01]  /*a690*/  FFMA.FTZ R188, R144, R88.reuse, -R233.reuse ;  /* 0x0000005890bc7223 */ /* 0x180fe200000108e9 */
[----:B------:R-:W-:Y:S01]  /*a6a0*/  FFMA.FTZ R190, R148, R88, -R233 ;  /* 0x0000005894be7223 */ /* 0x000fe200000108e9 */
[----:B------:R-:W-:Y:S01]  /*a6b0*/  HGMMA.64x128x16.F32 R24, R192, gdesc[UR8].tnspB, R24, gsb0 ;  /* 0x41e00008c0187df0 */ /* 0x000fe20008000818 */
[----:B------:R-:W-:Y:S01]  /*a6c0*/  UIADD3 UR10, UR6, 0x280, URZ ;  /* 0x00000280060a7890 */ /* 0x000fe2000fffe03f */
[----:B------:R-:W-:-:S03]  /*a6d0*/  UMOV UR11, 0x40000040 ;  /* 0x40000040000b7882 */ /* 0x000fc60000000000 */
[----:B------:R-:W-:Y:S08]  /*a6e0*/  MUFU.TANH R189, R189 ;  /* 0x000000bd00bd7308 */ /* 0x000ff00000002400 */
[----:B------:R-:W-:Y:S08]  /*a6f0*/  MUFU.TANH R191, R191 ;  /* 0x000000bf00bf7308 */ /* 0x000ff00000002400 */
[----:B------:R-:W-:Y:S08]  /*a700*/  MUFU.TANH R99, R99 ;  /* 0x0000006300637308 */ /* 0x000ff00000002400 */
[----:B------:R-:W-:Y:S08]  /*a710*/  MUFU.TANH R103, R103 ;  /* 0x0000006700677308 */ /* 0x000ff00000002400 */
[----:B------:R-:W-:Y:S08]  /*a720*/  MUFU.TANH R91, R91 ;  /* 0x0000005b005b7308 */ /* 0x000ff00000002400 */
[----:B------:R-:W-:Y:S08]  /*a730*/  MUFU.TANH R95, R95 ;  /* 0x0000005f005f7308 */ /* 0x000ff00000002400 */
[----:B------:R-:W-:Y:S08]  /*a740*/  MUFU.EX2 R11, R11 ;  /* 0x0000000b000b7308 */ /* 0x000ff00000000800 */
[----:B------:R-:W0:Y:S08]  /*a750*/  MUFU.EX2 R176, R176 ;  /* 0x000000b000b07308 */ /* 0x000e300000000800 */
[----:B------:R-:W1:Y:S08]  /*a760*/  MUFU.EX2 R15, R15 ;  /* 0x0000000f000f7308 */ /* 0x000e700000000800 */
[----:B------:R-:W-:Y:S01]  /*a770*/  MUFU.EX2 R178, R178 ;  /* 0x000000b200b27308 */ /* 0x000fe20000000800 */
[----:B0-----:R-:W-:-:S07]  /*a780*/  FFMA.FTZ R10, R11, R10, R176 ;  /* 0x0000000a0b0a7223 */ /* 0x001fce00000100b0 */
[----:B------:R-:W-:Y:S01]  /*a790*/  MUFU.EX2 R169, R169 ;  /* 0x000000a900a97308 */ /* 0x000fe20000000800 */
[----:B-1----:R-:W-:-:S07]  /*a7a0*/  F2FP.F16.F32.PACK_AB R176, R15, R176 ;  /* 0x000000b00fb0723e */ /* 0x002fce00000000ff */
[----:B------:R-:W-:Y:S08]  /*a7b0*/  MUFU.EX2 R180, R180 ;  /* 0x000000b400b47308 */ /* 0x000ff00000000800 */
[----:B------:R-:W-:Y:S08]  /*a7c0*/  MUFU.EX2 R182, R182 ;  /* 0x000000b600b67308 */ /* 0x000ff00000000800 */
[----:B------:R-:W-:Y:S08]  /*a7d0*/  MUFU.EX2 R184, R184 ;  /* 0x000000b800b87308 */ /* 0x000ff00000000800 */
[----:B------:R-:W-:Y:S08]  /*a7e0*/  MUFU.EX2 R186, R186 ;  /* 0x000000ba00ba7308 */ /* 0x000ff00000000800 */
[----:B------:R-:W-:Y:S08]  /*a7f0*/  MUFU.EX2 R188, R188 ;  /* 0x000000bc00bc7308 */ /* 0x000ff00000000800 */
[----:B------:R-:W-:Y:S08]  /*a800*/  MUFU.EX2 R145, R145 ;  /* 0x0000009100917308 */ /* 0x000ff00000000800 */
[----:B------:R-:W-:Y:S01]  /*a810*/  MUFU.EX2 R190, R190 ;  /* 0x000000be00be7308 */ /* 0x000fe20000000800 */
[----:B------:R-:W-:-:S02]  /*a820*/  WARPGROUP.DEPBAR.LE gsb0, 0x0 ;  /* 0x00008000000079c5 */ /* 0x000fc40000010000 */
[----:B------:R-:W-:Y:S01]  /*a830*/  WARPGROUP.ARRIVE ;  /* 0x00000000000079c5 */ /* 0x000fe20000000000 */
[----:B------:R-:W-:Y:S01]  /*a840*/  FMUL.FTZ R193, R98, UR7 ;  /* 0x0000000762c17c20 */ /* 0x000fe20008410000 */
[----:B------:R-:W-:Y:S01]  /*a850*/  FMUL.FTZ R195, R102, UR7 ;  /* 0x0000000766c37c20 */ /* 0x000fe20008410000 */
[-CC-:B------:R-:W-:Y:S01]  /*a860*/  FFMA.FTZ R192, R136, R88.reuse, -R233.reuse ;  /* 0x0000005888c07223 */ /* 0x180fe200000108e9 */
[----:B------:R-:W-:Y:S01]  /*a870*/  FFMA.FTZ R194, R140, R88, -R233 ;  /* 0x000000588cc27223 */ /* 0x000fe200000108e9 */
[----:B------:R-:W-:Y:S01]  /*a880*/  MUFU.EX2 R149, R149 ;  /* 0x0000009500957308 */ /* 0x000fe20000000800 */
[----:B------:R-:W-:Y:S01]  /*a890*/  HGMMA.64x128x16.F32 R24, R196, gdesc[UR8].tnspB, R24, gsb0 ;  /* 0x41e00008c4187df0 */ /* 0x000fe20008000818 */
[----:B------:R-:W-:Y:S01]  /*a8a0*/  UIADD3 UR10, UR6, 0x300, URZ ;  /* 0x00000300060a7890 */ /* 0x000fe2000fffe03f */
[----:B------:R-:W-:-:S05]  /*a8b0*/  UMOV UR11, 0x40000040 ;  /* 0x40000040000b7882 */ /* 0x000fca0000000000 */
[----:B------:R-:W0:Y:S08]  /*a8c0*/  MUFU.TANH R193, R193 ;  /* 0x000000c100c17308 */ /* 0x000e300000002400 */
[----:B------:R-:W1:Y:S08]  /*a8d0*/  MUFU.TANH R195, R195 ;  /* 0x000000c300c37308 */ /* 0x000e700000002400 */
[----:B------:R-:W-:Y:S08]  /*a8e0*/  MUFU.EX2 R192, R192 ;  /* 0x000000c000c07308 */ /* 0x000ff00000000800 */
        /* <DEDUP_REMOVED lines=18> */
[----:B------:R-:W-:Y:S01]  /*aa10*/  MOV R128, UR61 ;  /* 0x0000003d00807c02 */ /* 0x000fe20008000f00 */
[----:B------:R-:W-:Y:S01]  /*aa20*/  FFMA.FTZ R198, R132, R88, -R233 ;  /* 0x0000005884c67223 */ /* 0x000fe200000108e9 */
[----:B------:R-:W-:Y:S01]  /*aa30*/  HGMMA.64x128x16.F32 R24, R200, gdesc[UR8].tnspB, R24, gsb0 ;  /* 0x41e00008c8187df0 */ /* 0x000fe20008000818 */
[----:B------:R-:W-:Y:S01]  /*aa40*/  UIADD3 UR10, UR6, 0x380, URZ ;  /* 0x00000380060a7890 */ /* 0x000fe2000fffe03f */
[----:B------:R-:W2:Y:S01]  /*aa50*/  MUFU.TANH R197, R197 ;  /* 0x000000c500c57308 */ /* 0x000ea20000002400 */
[----:B------:R-:W-:Y:S01]  /*aa60*/  UMOV UR11, 0x40000040 ;  /* 0x40000040000b7882 */ /* 0x000fe20000000000 */
[----:B------:R-:W-:Y:S01]  /*aa70*/  @!P1 LEA R128, R128, UR14, 0x3 ;  /* 0x0000000e80809c11 */ /* 0x000fe2000f8e18ff */
[----:B------:R-:W-:-:S04]  /*aa80*/  UMOV UR61, UR60 ;  /* 0x0000003c003d7c82 */ /* 0x000fc80008000000 */
[----:B------:R-:W-:Y:S01]  /*aa90*/  @!P1 VIADD R128, R128, 0x34860 ;  /* 0x0003486080809836 */ /* 0x000fe20000000000 */
[----:B------:R-:W3:Y:S04]  /*aaa0*/  MUFU.TANH R199, R199 ;  /* 0x000000c700c77308 */ /* 0x000ee80000002400 */
[----:B------:R-:W-:-:S04]  /*aab0*/  @!P1 PRMT R128, RZ, 0x654, R128 ;  /* 0x00000654ff809816 */ /* 0x000fc80000000080 */
[----:B------:R-:W-:Y:S08]  /*aac0*/  MUFU.EX2 R196, R196 ;  /* 0x000000c400c47308 */ /* 0x000ff00000000800 */
[----:B------:R-:W-:Y:S01]  /*aad0*/  MUFU.EX2 R198, R198 ;  /* 0x000000c600c67308 */ /* 0x000fe20000000800 */
[----:B------:R-:W-:Y:S02]  /*aae0*/  WARPGROUP.DEPBAR.LE gsb0, 0x0 ;  /* 0x00008000000079c5 */ /* 0x000fe40000010000 */
[----:B------:R-:W-:Y:S01]  /*aaf0*/  WARPGROUP.ARRIVE ;  /* 0x00000000000079c5 */ /* 0x000fe20000000000 */
[-CC-:B------:R-:W-:Y:S01]  /*ab00*/  FFMA.FTZ R201, R161, R88.reuse, -R233.reuse ;  /* 0x00000058a1c97223 */ /* 0x180fe200000108e9 */
[-CC-:B------:R-:W-:Y:S01]  /*ab10*/  FFMA.FTZ R161, R165, R88.reuse, -R233.reuse ;  /* 0x00000058a5a17223 */ /* 0x180fe200000108e9 */
[--C-:B------:R-:W-:Y:S01]  /*ab20*/  FFMA.FTZ R165, R153, R88, -R233.reuse ;  /* 0x0000005899a57223 */ /* 0x100fe200000108e9 */
[----:B------:R-:W-:Y:S01]  /*ab30*/  FMNMX.FTZ R153, R21, R12, !PT ;  /* 0x0000000c15997209 */ /* 0x000fe20007810000 */
[-CC-:B------:R-:W-:Y:S01]  /*ab40*/  FFMA.FTZ R200, R120, R88.reuse, -R233.reuse ;  /* 0x0000005878c87223 */ /* 0x180fe200000108e9 */
[----:B------:R-:W-:Y:S01]  /*ab50*/  HGMMA.64x128x16.F32 R24, R204, gdesc[UR8].tnspB, R24, gsb0 ;  /* 0x41e00008cc187df0 */ /* 0x000fe20008000818 */
[----:B------:R-:W-:Y:S01]  /*ab60*/  UIADD3 UR10, UR6, 0x400, URZ ;  /* 0x00000400060a7890 */ /* 0x000fe2000fffe03f */
[----:B------:R-:W-:Y:S01]  /*ab70*/  FMNMX.FTZ R153, R20, R153, !PT ;  /* 0x0000009914997209 */ /* 0x000fe20007810000 */
[----:B------:R-:W-:Y:S01]  /*ab80*/  UMOV UR11, 0x40000040 ;  /* 0x40000040000b7882 */ /* 0x000fe20000000000 */
[----:B------:R-:W-:Y:S01]  /*ab90*/  IADD3 R120, -R234, 0xb, RZ ;  /* 0x0000000bea787810 */ /* 0x000fe20007ffe1ff */
[-CC-:B------:R-:W-:Y:S01]  /*aba0*/  FFMA.FTZ R202, R124, R88.reuse, -R233.reuse ;  /* 0x000000587cca7223 */ /* 0x180fe200000108e9 */
[----:B------:R-:W-:Y:S01]  /*abb0*/  FMNMX.FTZ R14, R170, R153, !PT ;  /* 0x00000099aa0e7209 */ /* 0x000fe20007810000 */
[----:B------:R-:W-:Y:S01]  /*abc0*/  FFMA.FTZ R153, R157, R88, -R233 ;  /* 0x000000589d997223 */ /* 0x000fe200000108e9 */
[----:B------:R-:W-:Y:S01]  /*abd0*/  @!P1 PRMT R124, RZ, 0x654, R118 ;  /* 0x00000654ff7c9816 */ /* 0x000fe20000000076 */
        /* <DEDUP_REMOVED lines=25> */
[----:B------:R-:W-:Y:S01]  /*ad70*/  FMNMX.FTZ R14, R134, R157, !PT ;  /* 0x0000009d860e7209 */ /* 0x000fe20007810000 */
[----:B------:R-:W-:-:S03]  /*ad80*/  FFMA.FTZ R157, R129, R88, -R233 ;  /* 0x00000058819d7223 */ /* 0x000fc600000108e9 */
[----:B------:R-:W-:-:S03]  /*ad90*/  FMNMX.FTZ R129, R135, R14, !PT ;  /* 0x0000000e87817209 */ /* 0x000fc60007810000 */
[----:B------:R-:W-:Y:S01]  /*ada0*/  MUFU.EX2 R157, R157 ;  /* 0x0000009d009d7308 */ /* 0x000fe20000000800 */
        /* <DEDUP_REMOVED lines=14> */
[----:B------:R-:W-:Y:S02]  /*ae90*/  WARPGROUP.DEPBAR.LE gsb0, 0x0 ;  /* 0x00008000000079c5 */ /* 0x000fe40000010000 */
[----:B------:R-:W-:Y:S01]  /*aea0*/  WARPGROUP.ARRIVE ;  /* 0x00000000000079c5 */ /* 0x000fe20000000000 */
[----:B0-----:R-:W-:Y:S01]  /*aeb0*/  FMNMX.FTZ R14, R193, R14, !PT ;  /* 0x0000000ec10e7209 */ /* 0x001fe20007810000 */
[-CC-:B------:R-:W-:Y:S01]  /*aec0*/  FFMA.FTZ R204, R112, R88.reuse, -R233.reuse ;  /* 0x0000005870cc7223 */ /* 0x180fe200000108e9 */
[----:B------:R-:W-:Y:S02]  /*aed0*/  FFMA.FTZ R206, R116, R88, -R233 ;  /* 0x0000005874ce7223 */ /* 0x000fe400000108e9 */
[----:B------:R-:W-:Y:S01]  /*aee0*/  FMNMX.FTZ R14, R99, R14, !PT ;  /* 0x0000000e630e7209 */ /* 0x000fe20007810000 */
[----:B------:R-:W-:Y:S01]  /*aef0*/  HGMMA.64x128x16.F32 R24, R208, gdesc[UR8].tnspB, R24, gsb0 ;  /* 0x41e00008d0187df0 */ /* 0x000fe20008000818 */
[----:B------:R-:W-:Y:S01]  /*af00*/  UIADD3 UR10, UR6, 0x480, URZ ;  /* 0x00000480060a7890 */ /* 0x000fe2000fffe03f */
[----:B------:R-:W-:Y:S01]  /*af10*/  MUFU.EX2 R204, R204 ;  /* 0x000000cc00cc7308 */ /* 0x000fe20000000800 */
[----:B------:R-:W-:Y:S01]  /*af20*/  UMOV UR11, 0x40000040 ;  /* 0x40000040000b7882 */ /* 0x000fe20000000000 */
[----:B-1----:R-:W-:Y:S01]  /*af30*/  FMNMX.FTZ R14, R195, R14, !PT ;  /* 0x0000000ec30e7209 */ /* 0x002fe20007810000 */
[----:B------:R-:W-:-:S03]  /*af40*/  UIADD3 UR6, UR6, 0x500, URZ ;  /* 0x0000050006067890 */ /* 0x000fc6000fffe03f */
[----:B------:R-:W-:Y:S02]  /*af50*/  FMNMX.FTZ R14, R103, R14, !PT ;  /* 0x0000000e670e7209 */ /* 0x000fe40007810000 */
[----:B------:R-:W-:Y:S02]  /*af60*/  MUFU.EX2 R206, R206 ;  /* 0x000000ce00ce7308 */ /* 0x000fe40000000800 */
[----:B--2---:R-:W-:-:S04]  /*af70*/  FMNMX.FTZ R14, R197, R14, !PT ;  /* 0x0000000ec50e7209 */ /* 0x004fc80007810000 */
[----:B------:R-:W-:-:S04]  /*af80*/  FMNMX.FTZ R14, R91, R14, !PT ;  /* 0x0000000e5b0e7209 */ /* 0x000fc80007810000 */
[----:B---3--:R-:W-:-:S04]  /*af90*/  FMNMX.FTZ R14, R199, R14, !PT ;  /* 0x0000000ec70e7209 */ /* 0x008fc80007810000 */
[----:B------:R-:W-:Y:S01]  /*afa0*/  FMNMX.FTZ R90, R95, R14, !PT ;  /* 0x0000000e5f5a7209 */ /* 0x000fe20007810000 */
[----:B------:R-:W-:-:S04]  /*afb0*/  FFMA.FTZ R14, R179, R88, -R233 ;  /* 0x00000058b30e7223 */ /* 0x000fc800000108e9 */
[----:B------:R-:W0:Y:S02]  /*afc0*/  SHFL.BFLY PT, R133, R90, 0x2, 0x1f ;  /* 0x0c401f005a857f89 */ /* 0x000e2400000e0000 */
[----:B------:R-:W-:Y:S01]  /*afd0*/  MUFU.EX2 R14, R14 ;  /* 0x0000000e000e7308 */ /* 0x000fe20000000800 */
[----:B0-----:R-:W-:Y:S01]  /*afe0*/  FMNMX.FTZ R94, R90, R133, !PT ;  /* 0x000000855a5e7209 */ /* 0x001fe20007810000 */
[----:B------:R-:W-:-:S04]  /*aff0*/  FFMA.FTZ R90, R181, R88, -R233 ;  /* 0x00000058b55a7223 */ /* 0x000fc800000108e9 */
[----:B------:R-:W0:Y:S02]  /*b000*/  SHFL.BFLY PT, R133, R94, 0x1, 0x1f ;  /* 0x0c201f005e857f89 */ /* 0x000e2400000e0000 */
[----:B------:R-:W-:Y:S01]  /*b010*/  MUFU.EX2 R90, R90 ;  /* 0x0000005a005a7308 */ /* 0x000fe20000000800 */
[----:B0-----:R-:W-:-:S07]  /*b020*/  FMNMX.FTZ R133, R94, R133, !PT ;  /* 0x000000855e857209 */ /* 0x001fce0007810000 */
[----:B------:R0:W-:Y:S01]  /*b030*/  MUFU.EX2 R94, R187 ;  /* 0x000000bb005e7308 */ /* 0x0001e20000000800 */
[----:B------:R-:W-:-:S04]  /*b040*/  FMUL.FTZ R181, R133, R88 ;  /* 0x0000005885b57220 */ /* 0x000fc80000410000 */
[-CC-:B------:R-:W-:Y:S01]  /*b050*/  FFMA.FTZ R20, R20, R88.reuse, -R181.reuse ;  /* 0x0000005814147223 */ /* 0x180fe200000108b5 */
[-CC-:B------:R-:W-:Y:S01]  /*b060*/  FFMA.FTZ R179, R170, R88.reuse, -R181.reuse ;  /* 0x00000058aab37223 */ /* 0x180fe200000108b5 */
[-CC-:B------:R-:W-:Y:S01]  /*b070*/  FFMA.FTZ R96, R171, R88.reuse, -R181.reuse ;  /* 0x00000058ab607223 */ /* 0x180fe200000108b5 */
[-CC-:B------:R-:W-:Y:S01]  /*b080*/  FFMA.FTZ R112, R162, R88.reuse, -R181.reuse ;  /* 0x00000058a2707223 */ /* 0x180fe200000108b5 */
[-CC-:B------:R-:W-:Y:S01]  /*b090*/  FFMA.FTZ R163, R163, R88.reuse, -R181.reuse ;  /* 0x00000058a3a37223 */ /* 0x180fe200000108b5 */
[-CC-:B------:R-:W-:Y:S01]  /*b0a0*/  FFMA.FTZ R108, R131, R88.reuse, -R181.reuse ;  /* 0x00000058836c7223 */ /* 0x180fe200000108b5 */
[----:B------:R-:W-:Y:S01]  /*b0b0*/  MUFU.EX2 R20, R20 ;  /* 0x0000001400147308 */ /* 0x000fe20000000800 */
[-CC-:B------:R-:W-:Y:S01]  /*b0c0*/  FFMA.FTZ R131, R135, R88.reuse, -R181.reuse ;  /* 0x0000005887837223 */ /* 0x180fe200000108b5 */
[-CC-:B------:R-:W-:Y:S01]  /*b0d0*/  FFMA.FTZ R110, R155, R88.reuse, -R181.reuse ;  /* 0x000000589b6e7223 */ /* 0x180fe200000108b5 */
[-CC-:B------:R-:W-:Y:S01]  /*b0e0*/  FFMA.FTZ R183, R166, R88.reuse, -R181.reuse ;  /* 0x00000058a6b77223 */ /* 0x180fe200000108b5 */
[-CC-:B------:R-:W-:Y:S01]  /*b0f0*/  FFMA.FTZ R155, R147, R88.reuse, -R181.reuse ;  /* 0x00000058939b7223 */ /* 0x180fe200000108b5 */
[-CC-:B------:R-:W-:Y:S01]  /*b100*/  FFMA.FTZ R147, R151, R88.reuse, -R181.reuse ;  /* 0x0000005897937223 */ /* 0x180fe200000108b5 */
[----:B------:R-:W-:Y:S01]  /*b110*/  FADD.FTZ R151, R15, R10 ;  /* 0x0000000a0f977221 */ /* 0x000fe20000010000 */
[-CC-:B------:R-:W-:Y:S01]  /*b120*/  FFMA.FTZ R116, R167, R88.reuse, -R181.reuse ;  /* 0x00000058a7747223 */ /* 0x180fe200000108b5 */
[----:B------:R-:W-:Y:S01]  /*b130*/  MUFU.EX2 R179, R179 ;  /* 0x000000b300b37308 */ /* 0x000fe20000000800 */
[-CC-:B------:R-:W-:Y:S01]  /*b140*/  FFMA.FTZ R10, R123, R88.reuse, -R181.reuse ;  /* 0x000000587b0a7223 */ /* 0x180fe200000108b5 */
[-CC-:B------:R-:W-:Y:S01]  /*b150*/  FFMA.FTZ R122, R122, R88.reuse, -R181.reuse ;  /* 0x000000587a7a7223 */ /* 0x180fe200000108b5 */
[-CC-:B0-----:R-:W-:Y:S01]  /*b160*/  FFMA.FTZ R187, R158, R88.reuse, -R181.reuse ;  /* 0x000000589ebb7223 */ /* 0x181fe200000108b5 */
        /* <DEDUP_REMOVED lines=15> */
[----:B------:R-:W-:-:S05]  /*b260*/  FFMA.FTZ R95, R95, R88, -R181 ;  /* 0x000000585f5f7223 */ /* 0x000fca00000108b5 */
[----:B------:R-:W-:Y:S08]  /*b270*/  MUFU.EX2 R163, R163 ;  /* 0x000000a300a37308 */ /* 0x000ff00000000800 */
[----:B------:R-:W-:Y:S01]  /*b280*/  MUFU.EX2 R183, R183 ;  /* 0x000000b700b77308 */ /* 0x000fe20000000800 */
[----:B------:R-:W-:Y:S02]  /*b290*/  WARPGROUP.DEPBAR.LE gsb0, 0x0 ;  /* 0x00008000000079c5 */ /* 0x000fe40000010000 */
[----:B------:R-:W-:Y:S01]  /*b2a0*/  WARPGROUP.ARRIVE ;  /* 0x00000000000079c5 */ /* 0x000fe20000000000 */
[-CC-:B------:R-:W-:Y:S01]  /*b2b0*/  FFMA.FTZ R210, R177, R88.reuse, -R233.reuse ;  /* 0x00000058b1d27223 */ /* 0x180fe200000108e9 */
[----:B------:R-:W-:Y:S01]  /*b2c0*/  FADD.FTZ R177, -R133, R12 ;  /* 0x0000000c85b17221 */ /* 0x000fe20000010100 */
[-CC-:B------:R-:W-:Y:S01]  /*b2d0*/  FFMA.FTZ R208, R175, R88.reuse, -R233.reuse ;  /* 0x00000058afd07223 */ /* 0x180fe200000108e9 */
[-C--:B------:R-:W-:Y:S01]  /*b2e0*/  FFMA.FTZ R175, R185, R88.reuse, -R233 ;  /* 0x00000058b9af7223 */ /* 0x080fe200000108e9 */
[-CC-:B------:R-:W-:Y:S01]  /*b2f0*/  FFMA.FTZ R185, R154, R88.reuse, -R181.reuse ;  /* 0x000000589ab97223 */ /* 0x180fe200000108b5 */
[----:B------:R-:W-:Y:S01]  /*b300*/  HGMMA.64x128x16.F32 R24, R212, gdesc[UR8].tnspB, R24, gsb0 ;  /* 0x41e00008d4187df0 */ /* 0x000fe20008000818 */
[----:B------:R-:W-:Y:S01]  /*b310*/  UMOV UR10, UR6 ;  /* 0x00000006000a7c82 */ /* 0x000fe20008000000 */
[----:B------:R-:W-:Y:S01]  /*b320*/  UMOV UR11, 0x40000040 ;  /* 0x40000040000b7882 */ /* 0x000fe20000000000 */
[-C--:B------:R-:W-:Y:S01]  /*b330*/  FMUL.FTZ R12, R177, R88.reuse ;  /* 0x00000058b10c7220 */ /* 0x080fe20000410000 */
[-CC-:B------:R-:W-:Y:S01]  /*b340*/  FFMA.FTZ R177, R21, R88.reuse, -R181.reuse ;  /* 0x0000005815b17223 */ /* 0x180fe200000108b5 */
[----:B------:R-:W-:Y:S01]  /*b350*/  MUFU.EX2 R116, R116 ;  /* 0x0000007400747308 */ /* 0x000fe20000000800 */
[-CC-:B------:R-:W-:Y:S01]  /*b360*/  FFMA.FTZ R21, R130, R88.reuse, -R181.reuse ;  /* 0x0000005882157223 */ /* 0x180fe200000108b5 */
[-CC-:B------:R-:W-:Y:S01]  /*b370*/  FFMA.FTZ R209, R189, R88.reuse, -R181.reuse ;  /* 0x00000058bdd17223 */ /* 0x180fe200000108b5 */
[----:B------:R-:W-:Y:S01]  /*b380*/  FFMA.FTZ R211, R191, R88, -R181 ;  /* 0x00000058bfd37223 */ /* 0x000fe200000108b5 */
[----:B------:R-:W-:-:S04]  /*b390*/  R2UR UR6, R16 ;  /* 0x00000000100672ca */ /* 0x000fc800000e0000 */
[----:B------:R-:W-:Y:S08]  /*b3a0*/  MUFU.EX2 R12, R12 ;  /* 0x0000000c000c7308 */ /* 0x000ff00000000800 */
[----:B------:R-:W0:Y:S08]  /*b3b0*/  MUFU.EX2 R177, R177 ;  /* 0x000000b100b17308 */ /* 0x000e300000000800 */
[----:B------:R-:W-:Y:S08]  /*b3c0*/  MUFU.EX2 R185, R185 ;  /* 0x000000b900b97308 */ /* 0x000ff00000000800 */
[----:B------:R-:W-:Y:S01]  /*b3d0*/  MUFU.EX2 R110, R110 ;  /* 0x0000006e006e7308 */ /* 0x000fe20000000800 */
[----:B0-----:R-:W-:Y:S01]  /*b3e0*/  FFMA.FTZ R135, R12, R3, R177 ;  /* 0x000000030c877223 */ /* 0x001fe200000100b1 */
[----:B------:R-:W-:-:S06]  /*b3f0*/  F2FP.F16.F32.PACK_AB R177, R20, R177 ;  /* 0x000000b114b1723e */ /* 0x000fcc00000000ff */
[----:B------:R-:W-:Y:S08]  /*b400*/  MUFU.EX2 R3, R122 ;  /* 0x0000007a00037308 */ /* 0x000ff00000000800 */
[----:B------:R-:W-:Y:S08]  /*b410*/  MUFU.EX2 R187, R187 ;  /* 0x000000bb00bb7308 */ /* 0x000ff00000000800 */
[----:B------:R-:W-:Y:S08]  /*b420*/  MUFU.EX2 R106, R106 ;  /* 0x0000006a006a7308 */ /* 0x000ff00000000800 */
[----:B------:R-:W-:Y:S08]  /*b430*/  MUFU.EX2 R104, R104 ;  /* 0x0000006800687308 */ /* 0x000ff00000000800 */
[----:B------:R-:W0:Y:S08]  /*b440*/  MUFU.EX2 R155, R155 ;  /* 0x0000009b009b7308 */ /* 0x000e300000000800 */
[----:B------:R-:W-:Y:S08]  /*b450*/  MUFU.EX2 R102, R102 ;  /* 0x0000006600667308 */ /* 0x000ff00000000800 */
[----:B------:R-:W1:Y:S01]  /*b460*/  MUFU.EX2 R147, R147 ;  /* 0x0000009300937308 */ /* 0x000e620000000800 */
[----:B0-----:R-:W-:-:S07]  /*b470*/  F2FP.F16.F32.PACK_AB R189, R155, R104 ;  /* 0x000000689bbd723e */ /* 0x001fce00000000ff */
[----:B------:R-:W-:Y:S08]  /*b480*/  MUFU.EX2 R100, R100 ;  /* 0x0000006400647308 */ /* 0x000ff00000000800 */
[----:B------:R-:W-:Y:S01]  /*b490*/  MUFU.EX2 R139, R139 ;  /* 0x0000008b008b7308 */ /* 0x000fe20000000800 */
[----:B-1----:R-:W-:-:S07]  /*b4a0*/  F2FP.F16.F32.PACK_AB R191, R147, R102 ;  /* 0x0000006693bf723e */ /* 0x002fce00000000ff */
[----:B------:R-:W-:Y:S08]  /*b4b0*/  MUFU.EX2 R98, R98 ;  /* 0x0000006200627308 */ /* 0x000ff00000000800 */
[----:B------:R-:W-:Y:S08]  /*b4c0*/  MUFU.EX2 R143, R143 ;  /* 0x0000008f008f7308 */ /* 0x000ff00000000800 */
[----:B------:R-:W-:Y:S08]  /*b4d0*/  MUFU.EX2 R21, R21 ;  /* 0x0000001500157308 */ /* 0x000ff00000000800 */
[----:B------:R-:W-:Y:S01]  /*b4e0*/  MUFU.EX2 R108, R108 ;  /* 0x0000006c006c7308 */ /* 0x000fe20000000800 */
[----:B------:R-:W-:-:S02]  /*b4f0*/  WARPGROUP.DEPBAR.LE gsb0, 0x0 ;  /* 0x00008000000079c5 */ /* 0x000fc40000010000 */
[----:B------:R-:W-:Y:S01]  /*b500*/  WARPGROUP.ARRIVE ;  /* 0x00000000000079c5 */ /* 0x000fe20000000000 */
[----:B------:R-:W-:Y:S02]  /*b510*/  F2FP.F16.F32.PACK_AB R212, R97, R14 ;  /* 0x0000000e61d4723e */ /* 0x000fe400000000ff */
[----:B------:R-:W-:Y:S02]  /*b520*/  F2FP.F16.F32.PACK_AB R214, R101, R90 ;  /* 0x0000005a65d6723e */ /* 0x000fe400000000ff */
[----:B------:R-:W-:Y:S01]  /*b530*/  MUFU.EX2 R118, R134 ;  /* 0x0000008600767308 */ /* 0x000fe20000000800 */
[----:B------:R-:W-:Y:S07]  /*b540*/  HGMMA.64x128x16.F32 R24, R216, gdesc[UR8].tnspB, R24, gsb0 ;  /* 0x41e00008d8187df0 */ /* 0x000fee0008000818 */
[----:B------:R-:W-:Y:S08]  /*b550*/  MUFU.EX2 R131, R131 ;  /* 0x0000008300837308 */ /* 0x000ff00000000800 */
[----:B------:R-:W0:Y:S08]  /*b560*/  MUFU.EX2 R10, R10 ;  /* 0x0000000a000a7308 */ /* 0x000e300000000800 */
[----:B------:R-:W1:Y:S08]  /*b570*/  MUFU.EX2 R203, R203 ;  /* 0x000000cb00cb7308 */ /* 0x000e700000000800 */
        /* <DEDUP_REMOVED lines=10> */
[----:B------:R2:W-:Y:S06]  /*b620*/  BAR.ARV R120, 0x100 ;  /* 0x000400780000751d */ /* 0x0005ec0000002000 */
[----:B------:R3:W-:Y:S01]  /*b630*/  @!P1 SYNCS.ARRIVE.TRANS64.RED.A1T0 RZ, [R124+URZ], RZ ;  /* 0x000000ff7cff99a7 */ /* 0x0007e2000810043f */
[-C--:B------:R-:W-:Y:S01]  /*b640*/  FMUL.FTZ R24, R24, R11.reuse ;  /* 0x0000000b18187220 */ /* 0x080fe20000410000 */
[----:B--2---:R-:W-:Y:S01]  /*b650*/  FADD.FTZ R120, R178, R151 ;  /* 0x00000097b2787221 */ /* 0x004fe20000010000 */
[-C--:B------:R-:W-:Y:S01]  /*b660*/  FMUL.FTZ R25, R25, R11.reuse ;  /* 0x0000000b19197220 */ /* 0x080fe20000410000 */
[-C--:B------:R-:W-:Y:S01]  /*b670*/  FMUL.FTZ R28, R28, R11.reuse ;  /* 0x0000000b1c1c7220 */ /* 0x080fe20000410000 */
[-C--:B------:R-:W-:Y:S01]  /*b680*/  FMUL.FTZ R29, R29, R11.reuse ;  /* 0x0000000b1d1d7220 */ /* 0x080fe20000410000 */
[-C--:B------:R-:W-:Y:S01]  /*b690*/  FMUL.FTZ R32, R32, R11.reuse ;  /* 0x0000000b20207220 */ /* 0x080fe20000410000 */
[-C--:B------:R-:W-:Y:S01]  /*b6a0*/  FMUL.FTZ R33, R33, R11.reuse ;  /* 0x0000000b21217220 */ /* 0x080fe20000410000 */
[----:B---3--:R-:W-:Y:S01]  /*b6b0*/  FADD.FTZ R124, R20, R135 ;  /* 0x00000087147c7221 */ /* 0x008fe20000010000 */
[----:B------:R-:W-:Y:S01]  /*b6c0*/  FADD.FTZ R135, R169, R120 ;  /* 0x00000078a9877221 */ /* 0x000fe20000010000 */
[----:B------:R2:W-:Y:S01]  /*b6d0*/  @!P1 SYNCS.ARRIVE.TRANS64.RED.A1T0 RZ, [R128+URZ], RZ ;  /* 0x000000ff80ff99a7 */ /* 0x0005e2000810043f */
[----:B------:R-:W-:Y:S01]  /*b6e0*/  FMUL.FTZ R36, R36, R11 ;  /* 0x0000000b24247220 */ /* 0x000fe20000410000 */
[----:B------:R-:W-:Y:S01]  /*b6f0*/  FADD.FTZ R123, R179, R124 ;  /* 0x0000007cb37b7221 */ /* 0x000fe20000010000 */
[----:B------:R-:W-:Y:S01]  /*b700*/  FADD.FTZ R120, R180, R135 ;  /* 0x00000087b4787221 */ /* 0x000fe20000010000 */
[C---:B------:R-:W-:Y:S01]  /*b710*/  F2FP.F16.F32.PACK_AB R179, R96.reuse, R179 ;  /* 0x000000b360b3723e */ /* 0x040fe200000000ff */
[-C--:B------:R-:W-:Y:S01]  /*b720*/  FMUL.FTZ R37, R37, R11.reuse ;  /* 0x0000000b25257220 */ /* 0x080fe20000410000 */
[----:B------:R-:W-:Y:S01]  /*b730*/  FADD.FTZ R123, R96, R123 ;  /* 0x0000007b607b7221 */ /* 0x000fe20000010000 */
[----:B------:R-:W-:Y:S01]  /*b740*/  F2FP.F16.F32.PACK_AB R180, R201, R180 ;  /* 0x000000b4c9b4723e */ /* 0x000fe200000000ff */
[-C--:B------:R-:W-:Y:S01]  /*b750*/  FMUL.FTZ R40, R40, R11.reuse ;  /* 0x0000000b28287220 */ /* 0x080fe20000410000 */
[----:B------:R-:W-:Y:S01]  /*b760*/  FMUL.FTZ R41, R41, R11 ;  /* 0x0000000b29297220 */ /* 0x000fe20000410000 */
[----:B------:R-:W-:Y:S01]  /*b770*/  FADD.FTZ R122, R112, R123 ;  /* 0x0000007b707a7221 */ /* 0x000fe20000010000 */
[----:B------:R-:W-:Y:S01]  /*b780*/  FADD.FTZ R123, R201, R120 ;  /* 0x00000078c97b7221 */ /* 0x000fe20000010000 */
[-C--:B------:R-:W-:Y:S01]  /*b790*/  FFMA.FTZ R120, R115, R88.reuse, -R181 ;  /* 0x0000005873787223 */ /* 0x080fe200000108b5 */
[----:B0-----:R-:W-:Y:S01]  /*b7a0*/  F2FP.F16.F32.PACK_AB R201, R10, R3 ;  /* 0x000000030ac9723e */ /* 0x001fe200000000ff */
[----:B------:R-:W-:Y:S01]  /*b7b0*/  FADD.FTZ R122, R163, R122 ;  /* 0x0000007aa37a7221 */ /* 0x000fe20000010000 */
[----:B------:R-:W-:Y:S01]  /*b7c0*/  FADD.FTZ R114, R182, R123 ;  /* 0x0000007bb6727221 */ /* 0x000fe20000010000 */
[-C--:B------:R-:W-:Y:S01]  /*b7d0*/  FMUL.FTZ R44, R44, R11.reuse ;  /* 0x0000000b2c2c7220 */ /* 0x080fe20000410000 */
[----:B------:R-:W-:Y:S01]  /*b7e0*/  FMUL.FTZ R45, R45, R11 ;  /* 0x0000000b2d2d7220 */ /* 0x000fe20000410000 */
[----:B------:R-:W-:Y:S01]  /*b7f0*/  FADD.FTZ R115, R183, R122 ;  /* 0x0000007ab7737221 */ /* 0x000fe20000010000 */
[----:B------:R-:W-:Y:S01]  /*b800*/  FADD.FTZ R123, R161, R114 ;  /* 0x00000072a17b7221 */ /* 0x000fe20000010000 */
[-C--:B------:R-:W-:Y:S01]  /*b810*/  FFMA.FTZ R122, R119, R88.reuse, -R181 ;  /* 0x00000058777a7223 */ /* 0x080fe200000108b5 */
[----:B------:R0:W3:Y:S01]  /*b820*/  MUFU.EX2 R114, R127 ;  /* 0x0000007f00727308 */ /* 0x0000e20000000800 */
[----:B------:R-:W-:Y:S01]  /*b830*/  FADD.FTZ R124, R116, R115 ;  /* 0x00000073747c7221 */ /* 0x000fe20000010000 */
[----:B------:R-:W-:Y:S01]  /*b840*/  FADD.FTZ R126, R184, R123 ;  /* 0x0000007bb87e7221 */ /* 0x000fe20000010000 */
[-CC-:B------:R-:W-:Y:S01]  /*b850*/  FFMA.FTZ R123, R111, R88.reuse, -R181.reuse ;  /* 0x000000586f7b7223 */ /* 0x180fe200000108b5 */
[-CC-:B------:R-:W-:Y:S01]  /*b860*/  FFMA.FTZ R119, R99, R88.reuse, -R181.reuse ;  /* 0x0000005863777223 */ /* 0x180fe200000108b5 */
[----:B------:R-:W-:Y:S01]  /*b870*/  FADD.FTZ R115, R185, R124 ;  /* 0x0000007cb9737221 */ /* 0x000fe20000010000 */
[-C--:B------:R-:W-:Y:S01]  /*b880*/  FFMA.FTZ R124, R107, R88.reuse, -R181 ;  /* 0x000000586b7c7223 */ /* 0x080fe200000108b5 */
[----:B------:R-:W-:Y:S01]  /*b890*/  FADD.FTZ R107, R165, R126 ;  /* 0x0000007ea56b7221 */ /* 0x000fe20000010000 */
[C---:B------:R-:W-:Y:S01]  /*b8a0*/  F2FP.F16.F32.PACK_AB R185, R110.reuse, R185 ;  /* 0x000000b96eb9723e */ /* 0x040fe200000000ff */
[----:B------:R-:W-:Y:S01]  /*b8b0*/  FADD.FTZ R126, R110, R115 ;  /* 0x000000736e7e7221 */ /* 0x000fe20000010000 */
[----:B------:R-:W4:Y:S01]  /*b8c0*/  MUFU.EX2 R120, R120 ;  /* 0x0000007800787308 */ /* 0x000f220000000800 */
[----:B--2---:R-:W-:Y:S01]  /*b8d0*/  FADD.FTZ R128, R186, R107 ;  /* 0x0000006bba807221 */ /* 0x004fe20000010000 */
[----:B------:R-:W-:Y:S01]  /*b8e0*/  FFMA.FTZ R107, R193, R88, -R181 ;  /* 0x00000058c16b7223 */ /* 0x000fe200000108b5 */
[----:B------:R-:W-:Y:S01]  /*b8f0*/  FADD.FTZ R111, R187, R126 ;  /* 0x0000007ebb6f7221 */ /* 0x000fe20000010000 */
[C---:B------:R-:W-:Y:S01]  /*b900*/  F2FP.F16.F32.PACK_AB R187, R106.reuse, R187 ;  /* 0x000000bb6abb723e */ /* 0x040fe200000000ff */
[----:B------:R-:W-:Y:S01]  /*b910*/  FADD.FTZ R115, R153, R128 ;  /* 0x0000008099737221 */ /* 0x000fe20000010000 */
[----:B------:R-:W-:Y:S01]  /*b920*/  F2FP.F16.F32.PACK_AB R193, R139, R100 ;  /* 0x000000648bc1723e */ /* 0x000fe200000000ff */
[----:B0-----:R-:W-:Y:S01]  /*b930*/  FADD.FTZ R127, R106, R111 ;  /* 0x0000006f6a7f7221 */ /* 0x001fe20000010000 */
[----:B------:R-:W0:Y:S01]  /*b940*/  MUFU.EX2 R122, R122 ;  /* 0x0000007a007a7308 */ /* 0x000e220000000800 */
[----:B------:R-:W-:Y:S01]  /*b950*/  FADD.FTZ R126, R188, R115 ;  /* 0x00000073bc7e7221 */ /* 0x000fe20000010000 */
[----:B------:R-:W-:Y:S01]  /*b960*/  FFMA.FTZ R111, R195, R88, -R181 ;  /* 0x00000058c36f7223 */ /* 0x000fe200000108b5 */
[----:B------:R-:W-:Y:S01]  /*b970*/  FADD.FTZ R128, R104, R127 ;  /* 0x0000007f68807221 */ /* 0x000fe20000010000 */
[----:B------:R-:W-:Y:S01]  /*b980*/  F2FP.F16.F32.PACK_AB R195, R143, R98 ;  /* 0x000000628fc3723e */ /* 0x000fe200000000ff */
[----:B------:R-:W-:Y:S01]  /*b990*/  FADD.FTZ R99, R145, R126 ;  /* 0x0000007e91637221 */ /* 0x000fe20000010000 */
[-C--:B------:R-:W-:Y:S01]  /*b9a0*/  FFMA.FTZ R115, R197, R88.reuse, -R181 ;  /* 0x00000058c5737223 */ /* 0x080fe200000108b5 */
[----:B------:R-:W-:Y:S01]  /*b9b0*/  FADD.FTZ R127, R155, R128 ;  /* 0x000000809b7f7221 */ /* 0x000fe20000010000 */
[----:B------:R-:W2:Y:S01]  /*b9c0*/  MUFU.EX2 R20, R124 ;  /* 0x0000007c00147308 */ /* 0x000ea20000000800 */
[----:B------:R-:W-:Y:S01]  /*b9d0*/  FADD.FTZ R126, R190, R99 ;  /* 0x00000063be7e7221 */ /* 0x000fe20000010000 */
[----:B------:R-:W-:Y:S01]  /*b9e0*/  F2FP.F16.F32.PACK_AB R197, R108, R21 ;  /* 0x000000156cc5723e */ /* 0x000fe200000000ff */
[----:B------:R-:W-:Y:S01]  /*b9f0*/  FADD.FTZ R128, R102, R127 ;  /* 0x0000007f66807221 */ /* 0x000fe20000010000 */
[-CC-:B------:R-:W-:Y:S01]  /*ba00*/  FFMA.FTZ R99, R91, R88.reuse, -R181.reuse ;  /* 0x000000585b637223 */ /* 0x180fe200000108b5 */
[----:B------:R-:W-:Y:S01]  /*ba10*/  FADD.FTZ R127, R149, R126 ;  /* 0x0000007e957f7221 */ /* 0x000fe20000010000 */
[----:B------:R-:W-:Y:S01]  /*ba20*/  FFMA.FTZ R91, R199, R88, -R181 ;  /* 0x00000058c75b7223 */ /* 0x000fe200000108b5 */
[----:B------:R-:W-:Y:S01]  /*ba30*/  FADD.FTZ R135, R147, R128 ;  /* 0x0000008093877221 */ /* 0x000fe20000010000 */
[----:B------:R-:W-:Y:S01]  /*ba40*/  MUFU.EX2 R119, R119 ;  /* 0x0000007700777308 */ /* 0x000fe20000000800 */
[----:B------:R-:W-:Y:S01]  /*ba50*/  FADD.FTZ R126, R192, R127 ;  /* 0x0000007fc07e7221 */ /* 0x000fe20000010000 */
[-C--:B------:R-:W-:Y:S01]  /*ba60*/  FMUL.FTZ R48, R48, R11.reuse ;  /* 0x0000000b30307220 */ /* 0x080fe20000410000 */
[----:B------:R-:W-:Y:S01]  /*ba70*/  FADD.FTZ R128, R100, R135 ;  /* 0x0000008764807221 */ /* 0x000fe20000010000 */
[-C--:B------:R-:W-:Y:S01]  /*ba80*/  FMUL.FTZ R49, R49, R11.reuse ;  /* 0x0000000b31317220 */ /* 0x080fe20000410000 */
[----:B------:R-:W-:Y:S01]  /*ba90*/  FADD.FTZ R15, R137, R126 ;  /* 0x0000007e890f7221 */ /* 0x000fe20000010000 */
[-C--:B------:R-:W-:Y:S01]  /*baa0*/  FMUL.FTZ R52, R52, R11.reuse ;  /* 0x0000000b34347220 */ /* 0x080fe20000410000 */
        /* <DEDUP_REMOVED lines=25> */
[----:B------:R5:W2:Y:S01]  /*bc40*/  MUFU.EX2 R96, R123 ;  /* 0x0000007b00607308 */ /* 0x000aa20000000800 */
        /* <DEDUP_REMOVED lines=10> */
[----:B-1----:R-:W-:Y:S01]  /*bcf0*/  FADD.FTZ R15, R203, R104 ;  /* 0x00000068cb0f7221 */ /* 0x002fe20000010000 */
[-C--:B------:R-:W-:Y:S01]  /*bd00*/  FMUL.FTZ R84, R84, R11.reuse ;  /* 0x0000000b54547220 */ /* 0x080fe20000410000 */
[----:B-----5:R-:W-:Y:S01]  /*bd10*/  FADD.FTZ R123, R125, R106 ;  /* 0x0000006a7d7b7221 */ /* 0x020fe20000010000 */
[----:B------:R-:W-:Y:S01]  /*bd20*/  FMUL.FTZ R85, R85, R11 ;  /* 0x0000000b55557220 */ /* 0x000fe20000410000 */
[----:B---3--:R-:W-:Y:S01]  /*bd30*/  FADD.FTZ R102, R114, R15 ;  /* 0x0000000f72667221 */ /* 0x008fe20000010000 */
[-C--:B------:R-:W-:Y:S01]  /*bd40*/  FMUL.FTZ R26, R26, R12.reuse ;  /* 0x0000000c1a1a7220 */ /* 0x080fe20000410000 */
[----:B------:R-:W-:Y:S01]  /*bd50*/  FADD.FTZ R100, R204, R123 ;  /* 0x0000007bcc647221 */ /* 0x000fe20000010000 */
[-C--:B------:R-:W-:Y:S01]  /*bd60*/  FMUL.FTZ R27, R27, R12.reuse ;  /* 0x0000000c1b1b7220 */ /* 0x080fe20000410000 */
[----:B------:R-:W-:Y:S01]  /*bd70*/  FADD.FTZ R15, R205, R102 ;  /* 0x00000066cd0f7221 */ /* 0x000fe20000010000 */
[-C--:B------:R-:W-:Y:S01]  /*bd80*/  FMUL.FTZ R30, R30, R12.reuse ;  /* 0x0000000c1e1e7220 */ /* 0x080fe20000410000 */
[----:B----4-:R-:W-:Y:S01]  /*bd90*/  FADD.FTZ R107, R113, R100 ;  /* 0x00000064716b7221 */ /* 0x010fe20000010000 */
[----:B------:R-:W1:Y:S01]  /*bda0*/  MUFU.EX2 R102, R111 ;  /* 0x0000006f00667308 */ /* 0x000e620000000800 */
        /* <DEDUP_REMOVED lines=8> */
[----:B0-----:R-:W-:Y:S01]  /*be30*/  FADD.FTZ R98, R122, R15 ;  /* 0x0000000f7a627221 */ /* 0x001fe20000010000 */
[-C--:B------:R-:W-:Y:S01]  /*be40*/  FMUL.FTZ R39, R39, R12.reuse ;  /* 0x0000000c27277220 */ /* 0x080fe20000410000 */
[----:B------:R-:W-:Y:S01]  /*be50*/  FADD.FTZ R100, R208, R21 ;  /* 0x00000015d0647221 */ /* 0x000fe20000010000 */
[-C--:B------:R-:W-:Y:S01]  /*be60*/  FMUL.FTZ R42, R42, R12.reuse ;  /* 0x0000000c2a2a7220 */ /* 0x080fe20000410000 */
[----:B------:R-:W-:Y:S01]  /*be70*/  FADD.FTZ R15, R209, R98 ;  /* 0x00000062d10f7221 */ /* 0x000fe20000010000 */
[-C--:B------:R-:W-:Y:S01]  /*be80*/  FMUL.FTZ R43, R43, R12.reuse ;  /* 0x0000000c2b2b7220 */ /* 0x080fe20000410000 */
[----:B------:R-:W-:Y:S01]  /*be90*/  FADD.FTZ R3, R105, R100 ;  /* 0x0000006469037221 */ /* 0x000fe20000010000 */
[-C--:B------:R-:W-:Y:S01]  /*bea0*/  FMUL.FTZ R46, R46, R12.reuse ;  /* 0x0000000c2e2e7220 */ /* 0x080fe20000410000 */
[----:B--2---:R-:W-:Y:S01]  /*beb0*/  FADD.FTZ R10, R20, R15 ;  /* 0x0000000f140a7221 */ /* 0x004fe20000010000 */
[----:B------:R-:W0:Y:S01]  /*bec0*/  MUFU.EX2 R100, R115 ;  /* 0x0000007300647308 */ /* 0x000e220000000800 */
[----:B------:R-:W-:Y:S01]  /*bed0*/  FADD.FTZ R98, R210, R3 ;  /* 0x00000003d2627221 */ /* 0x000fe20000010000 */
[-C--:B------:R-:W-:Y:S01]  /*bee0*/  FMUL.FTZ R47, R47, R12.reuse ;  /* 0x0000000c2f2f7220 */ /* 0x080fe20000410000 */
[----:B------:R-:W-:Y:S01]  /*bef0*/  FADD.FTZ R3, R211, R10 ;  /* 0x0000000ad3037221 */ /* 0x000fe20000010000 */
[-C--:B------:R-:W-:Y:S01]  /*bf00*/  FMUL.FTZ R50, R50, R12.reuse ;  /* 0x0000000c32327220 */ /* 0x080fe20000410000 */
[----:B------:R-:W-:Y:S01]  /*bf10*/  FADD.FTZ R15, R109, R98 ;  /* 0x000000626d0f7221 */ /* 0x000fe20000010000 */
[-C--:B------:R-:W-:Y:S01]  /*bf20*/  FMUL.FTZ R51, R51, R12.reuse ;  /* 0x0000000c33337220 */ /* 0x080fe20000410000 */
[----:B------:R-:W-:Y:S01]  /*bf30*/  FADD.FTZ R3, R96, R3 ;  /* 0x0000000360037221 */ /* 0x000fe20000010000 */
[----:B------:R-:W2:Y:S01]  /*bf40*/  MUFU.EX2 R98, R91 ;  /* 0x0000005b00627308 */ /* 0x000ea20000000800 */
        /* <DEDUP_REMOVED lines=10> */
[----:B-1----:R-:W-:Y:S01]  /*bff0*/  FADD.FTZ R3, R102, R3 ;  /* 0x0000000366037221 */ /* 0x002fe20000010000 */
        /* <DEDUP_REMOVED lines=12> */
[----:B------:R-:W-:Y:S01]  /*c0c0*/  FMUL.FTZ R75, R75, R12 ;  /* 0x0000000c4b4b7220 */ /* 0x000fe20000410000 */
[----:B------:R-:W-:Y:S01]  /*c0d0*/  FADD.FTZ R10, R94, R15 ;  /* 0x0000000f5e0a7221 */ /* 0x000fe20000010000 */
[----:B------:R-:W-:-:S02]  /*c0e0*/  IMAD.U32 R15, RZ, RZ, UR6 ;  /* 0x00000006ff0f7e24 */ /* 0x000fc4000f8e00ff */
[----:B--2---:R-:W-:Y:S01]  /*c0f0*/  FADD.FTZ R3, R98, R3 ;  /* 0x0000000362037221 */ /* 0x004fe20000010000 */
[-C--:B------:R-:W-:Y:S01]  /*c100*/  FMUL.FTZ R78, R78, R12.reuse ;  /* 0x0000000c4e4e7220 */ /* 0x080fe20000410000 */
[-C--:B------:R-:W-:Y:S01]  /*c110*/  FMUL.FTZ R79, R79, R12.reuse ;  /* 0x0000000c4f4f7220 */ /* 0x080fe20000410000 */
[-C--:B------:R-:W-:Y:S01]  /*c120*/  FMUL.FTZ R82, R82, R12.reuse ;  /* 0x0000000c52527220 */ /* 0x080fe20000410000 */
[-C--:B------:R-:W-:Y:S01]  /*c130*/  FMUL.FTZ R83, R83, R12.reuse ;  /* 0x0000000c53537220 */ /* 0x080fe20000410000 */
[-C--:B------:R-:W-:Y:S01]  /*c140*/  FMUL.FTZ R86, R86, R12.reuse ;  /* 0x0000000c56567220 */ /* 0x080fe20000410000 */
[----:B------:R-:W-:Y:S01]  /*c150*/  FMUL.FTZ R87, R87, R12 ;  /* 0x0000000c57577220 */ /* 0x000fe20000410000 */
[----:B------:R-:W-:Y:S01]  /*c160*/  F2FP.F16.F32.PACK_AB R178, R169, R178 ;  /* 0x000000b2a9b2723e */ /* 0x000fe200000000ff */
[----:B------:R-:W-:Y:S01]  /*c170*/  FADD.FTZ R10, R93, R10 ;  /* 0x0000000a5d0a7221 */ /* 0x000fe20000010000 */
[----:B------:R-:W-:Y:S01]  /*c180*/  F2FP.F16.F32.PACK_AB R181, R163, R112 ;  /* 0x00000070a3b5723e */ /* 0x000fe200000000ff */
[----:B------:R-:W-:Y:S01]  /*c190*/  FADD.FTZ R3, R95, R3 ;  /* 0x000000035f037221 */ /* 0x000fe20000010000 */
[----:B------:R-:W-:Y:S01]  /*c1a0*/  F2FP.F16.F32.PACK_AB R182, R161, R182 ;  /* 0x000000b6a1b6723e */ /* 0x000fe200000000ff */
[----:B------:R-:W-:Y:S01]  /*c1b0*/  IMAD.MOV.U32 R12, RZ, RZ, R133 ;  /* 0x000000ffff0c7224 */ /* 0x000fe200078e0085 */
[----:B------:R-:W-:Y:S01]  /*c1c0*/  F2FP.F16.F32.PACK_AB R183, R116, R183 ;  /* 0x000000b774b7723e */ /* 0x000fe200000000ff */
[----:B------:R-:W-:Y:S01]  /*c1d0*/  IMAD.MOV.U32 R11, RZ, RZ, R89 ;  /* 0x000000ffff0b7224 */ /* 0x000fe200078e0059 */
[----:B------:R-:W-:-:S02]  /*c1e0*/  F2FP.F16.F32.PACK_AB R184, R165, R184 ;  /* 0x000000b8a5b8723e */ /* 0x000fc400000000ff */
[----:B------:R-:W-:Y:S02]  /*c1f0*/  F2FP.F16.F32.PACK_AB R186, R153, R186 ;  /* 0x000000ba99ba723e */ /* 0x000fe400000000ff */
[----:B------:R-:W-:Y:S02]  /*c200*/  F2FP.F16.F32.PACK_AB R188, R145, R188 ;  /* 0x000000bc91bc723e */ /* 0x000fe400000000ff */
[----:B------:R-:W-:Y:S02]  /*c210*/  F2FP.F16.F32.PACK_AB R190, R149, R190 ;  /* 0x000000be95be723e */ /* 0x000fe400000000ff */
[----:B------:R-:W-:Y:S02]  /*c220*/  F2FP.F16.F32.PACK_AB R192, R137, R192 ;  /* 0x000000c089c0723e */ /* 0x000fe400000000ff */
[----:B------:R-:W-:Y:S02]  /*c230*/  F2FP.F16.F32.PACK_AB R194, R141, R194 ;  /* 0x000000c28dc2723e */ /* 0x000fe400000000ff */
        /* <DEDUP_REMOVED lines=19> */
[----:B------:R-:W-:Y:S01]  /*c370*/  F2FP.F16.F32.PACK_AB R219, R95, R98 ;  /* 0x000000625fdb723e */ /* 0x000fe200000000ff */
[----:B------:R-:W-:Y:S06]  /*c380*/  @P2 BRA `(.L_x_24) ;  /* 0xffffffa800582947 */ /* 0x000fec000383ffff */
.L_x_15:
[----:B------:R-:W-:Y:S06]  /*c390*/  BAR.ARV 0x8, 0x180 ;  /* 0x0206000000007b1d */ /* 0x000fec0000002000 */
[----:B------:R-:W-:Y:S05]  /*c3a0*/  @!P0 BRA `(.L_x_25) ;  /* 0x0000000000048947 */ /* 0x000fea0003800000 */
[----:B------:R-:W-:Y:S01]  /*c3b0*/  BPT.TRAP 0x1 ;  /* 0x000000040000795c */ /* 0x000fe20000300000 */
.L_x_25:
        /* <DEDUP_REMOVED lines=8> */
.L_x_26:
[----:B-1----:R-:W-:Y:S05]  /*c440*/  @P2 BRA `(.L_x_27) ;  /* 0x0000000000082947 */ /* 0x002fea0003800000 */
[----:B------:R-:W1:Y:S02]  /*c450*/  SYNCS.PHASECHK.TRANS64.TRYWAIT P0, [UR8+0x34850], R0 ;  /* 0x03485000ff0075a7 */ /* 0x000e640008000148 */
[----:B-1----:R-:W-:Y:S05]  /*c460*/  @!P0 BRA `(.L_x_28) ;  /* 0x0000005c00bc8947 */ /* 0x002fea0003800000 */
.L_x_27:
[----:B------:R-:W-:Y:S01]  /*c470*/  R2UR UR12, R2 ;  /* 0x00000000020c72ca */ /* 0x000fe200000e0000 */
[----:B------:R-:W-:Y:S01]  /*c480*/  WARPGROUP.ARRIVE ;  /* 0x00000000000079c5 */ /* 0x000fe20000000000 */
[----:B------:R-:W-:Y:S01]  /*c490*/  UMOV UR7, 0x40000040 ;  /* 0x4000004000077882 */ /* 0x000fe20000000000 */
[----:B------:R-:W-:Y:S01]  /*c4a0*/  UMOV UR11, 0x40000040 ;  /* 0x40000040000b7882 */ /* 0x000fe20000000000 */
[----:B-1----:R-:W1:Y:S01]  /*c4b0*/  SHFL.BFLY PT, R5, R10, 0x2, 0x1f ;  /* 0x0c401f000a057f89 */ /* 0x002e6200000e0000 */
[----:B------:R-:W-:Y:S01]  /*c4c0*/  IMAD.MOV.U32 R93, RZ, RZ, -0x800000 ;  /* 0xff800000ff5d7424 */ /* 0x000fe200078e00ff */
[----:B------:R-:W2:Y:S01]  /*c4d0*/  LDC R96, c[0x0][0xc38] ;  /* 0x00030e00ff607b82 */ /* 0x000ea20000000800 */
[----:B------:R-:W-:Y:S01]  /*c4e0*/  IMAD.MOV.U32 R108, RZ, RZ, RZ ;  /* 0x000000ffff6c7224 */ /* 0x000fe200078e00ff */
[----:B0-----:R-:W0:Y:S01]  /*c4f0*/  SHFL.BFLY PT, R0, R3, 0x2, 0x1f ;  /* 0x0c401f0003007f89 */ /* 0x001e2200000e0000 */
[----:B------:R-:W-:Y:S01]  /*c500*/  IMAD.MOV.U32 R97, RZ, RZ, RZ ;  /* 0x000000ffff617224 */ /* 0x000fe200078e00ff */
[----:B------:R-:W-:Y:S01]  /*c510*/  R2UR UR13, R225 ;  /* 0x00000000e10d72ca */ /* 0x000fe200000e0000 */
[----:B------:R-:W-:Y:S01]  /*c520*/  IMAD.MOV.U32 R92, RZ, RZ, -0x800000 ;  /* 0xff800000ff5c7424 */ /* 0x000fe200078e00ff */
[----:B------:R-:W-:Y:S01]  /*c530*/  R2UR UR14, R226 ;  /* 0x00000000e20e72ca */ /* 0x000fe200000e0000 */
[----:B------:R-:W-:Y:S01]  /*c540*/  UIADD3 UR4, UR12, 0x400, URZ ;  /* 0x000004000c047890 */ /* 0x000fe2000fffe03f */
[----:B------:R-:W-:-:S03]  /*c550*/  R2UR UR9, R224 ;  /* 0x00000000e00972ca */ /* 0x000fc600000e0000 */
[----:B------:R-:W-:-:S04]  /*c560*/  USHF.R.U32.HI UR4, URZ, 0x4, UR4 ;  /* 0x000000043f047899 */ /* 0x000fc80008011604 */
[----:B------:R-:W-:-:S04]  /*c570*/  ULOP3.LUT UR4, UR4, 0x3fff, URZ, 0xc0, !UPT ;  /* 0x00003fff04047892 */ /* 0x000fc8000f8ec03f */
[----:B------:R-:W-:Y:S01]  /*c580*/  ULOP3.LUT UR4, UR4, 0x5800000, URZ, 0xfc, !UPT ;  /* 0x0580000004047892 */ /* 0x000fe2000f8efc3f */
[----:B-1----:R-:W-:-:S03]  /*c590*/  FADD.FTZ R5, R5, R10 ;  /* 0x0000000a05057221 */ /* 0x002fc60000010000 */
[----:B------:R-:W-:Y:S01]  /*c5a0*/  UIMAD UR6, UR60, 0xb00, UR4 ;  /* 0x00000b003c0678a4 */ /* 0x000fe2000f8e0204 */
[----:B0-----:R-:W-:-:S03]  /*c5b0*/  FADD.FTZ R2, R0, R3 ;  /* 0x0000000300027221 */ /* 0x001fc60000010000 */
[----:B------:R-:W-:Y:S01]  /*c5c0*/  UIADD3 UR4, UR6, 0x80, URZ ;  /* 0x0000008006047890 */ /* 0x000fe2000fffe03f */
[----:B------:R-:W0:Y:S08]  /*c5d0*/  SHFL.BFLY PT, R0, R5, 0x1, 0x1f ;  /* 0x0c201f0005007f89 */ /* 0x000e3000000e0000 */
[----:B------:R-:W-:Y:S03]  /*c5e0*/  HGMMA.64x128x16.F32 R24, R176, gdesc[UR4].tnspB, R24, gsb0 ;  /* 0x41e00004b0187df0 */ /* 0x000fe60008000818 */
[----:B------:R-:W1:Y:S01]  /*c5f0*/  S2UR UR7, SR_SWINHI ;  /* 0x00000000000779c3 */ /* 0x000e620000002f00 */
[----:B------:R-:W-:Y:S01]  /*c600*/  UMOV UR10, UR4 ;  /* 0x00000004000a7c82 */ /* 0x000fe20008000000 */
[----:B------:R-:W-:Y:S01]  /*c610*/  UIADD3 UR4, UR6, 0x100, URZ ;  /* 0x0000010006047890 */ /* 0x000fe2000fffe03f */
[----:B------:R-:W3:Y:S01]  /*c620*/  SHFL.BFLY PT, R7, R2, 0x1, 0x1f ;  /* 0x0c201f0002077f89 */ /* 0x000ee200000e0000 */
[----:B0-----:R-:W-:Y:S01]  /*c630*/  FADD.FTZ R8, R5, R0 ;  /* 0x0000000005087221 */ /* 0x001fe20000010000 */
[----:B------:R-:W-:-:S04]  /*c640*/  IMAD R5, R222, 0x40, R19 ;  /* 0x00000040de057824 */ /* 0x000fc800078e0213 */
[----:B------:R-:W-:Y:S01]  /*c650*/  FSETP.NE.FTZ.AND P0, PT, R8, RZ, PT ;  /* 0x000000ff0800720b */ /* 0x000fe20003f15000 */
[----:B---3--:R-:W-:-:S05]  /*c660*/  FADD.FTZ R7, R2, R7 ;  /* 0x0000000702077221 */ /* 0x008fca0000010000 */
[----:B------:R-:W-:-:S07]  /*c670*/  FSETP.NE.FTZ.AND P2, PT, R7, RZ, PT ;  /* 0x000000ff0700720b */ /* 0x000fce0003f55000 */
[----:B------:R-:W-:Y:S01]  /*c680*/  @P0 MUFU.LG2 R4, R8 ;  /* 0x0000000800040308 */ /* 0x000fe20000000c00 */
[----:B------:R-:W-:-:S07]  /*c690*/  @P0 FMUL.FTZ R0, R88, 0.69314718246459960938 ;  /* 0x3f31721858000820 */ /* 0x000fce0000410000 */
[----:B------:R-:W0:Y:S01]  /*c6a0*/  @P2 MUFU.LG2 R6, R7 ;  /* 0x0000000700062308 */ /* 0x000e220000000c00 */
[----:B------:R-:W-:-:S07]  /*c6b0*/  @P2 FMUL.FTZ R9, R88, 0.69314718246459960938 ;  /* 0x3f31721858092820 */ /* 0x000fce0000410000 */
[----:B------:R-:W3:Y:S08]  /*c6c0*/  @P0 MUFU.RCP R108, R8 ;  /* 0x00000008006c0308 */ /* 0x000ef00000001000 */
[----:B------:R4:W3:Y:S01]  /*c6d0*/  @P2 MUFU.RCP R97, R7 ;  /* 0x0000000700612308 */ /* 0x0008e20000001000 */
[----:B0-----:R-:W-:-:S04]  /*c6e0*/  @P2 FMUL.FTZ R6, R6, 0.69314718246459960938 ;  /* 0x3f31721806062820 */ /* 0x001fc80000410000 */
[----:B------:R-:W-:Y:S01]  /*c6f0*/  @P2 FFMA.FTZ R92, R9, R133, R6 ;  /* 0x00000085095c2223 */ /* 0x000fe20000010006 */
[----:B------:R-:W-:Y:S02]  /*c700*/  WARPGROUP.DEPBAR.LE gsb0, 0x0 ;  /* 0x00008000000079c5 */ /* 0x000fe40000010000 */
[----:B------:R-:W-:-:S06]  /*c710*/  WARPGROUP.ARRIVE ;  /* 0x00000000000079c5 */ /* 0x000fcc0000000000 */
[----:B------:R-:W-:Y:S01]  /*c720*/  HGMMA.64x128x16.F32 R24, R180, gdesc[UR8].tnspB, R24, gsb0 ;  /* 0x41e00008b4187df0 */ /* 0x000fe20008000818 */
[----:B------:R-:W-:Y:S01]  /*c730*/  UMOV UR10, UR4 ;  /* 0x00000004000a7c82 */ /* 0x000fe20008000000 */
[----:B------:R-:W-:Y:S01]  /*c740*/  UMOV UR11, 0x40000040 ;  /* 0x40000040000b7882 */ /* 0x000fe20000000000 */
[----:B------:R-:W-:Y:S01]  /*c750*/  UIADD3 UR4, UR6, 0x180, URZ ;  /* 0x0000018006047890 */ /* 0x000fe2000fffe03f */
        /* <DEDUP_REMOVED lines=35> */
[----:B------:R-:W-:Y:S02]  /*c990*/  UIADD3 UR4, UR6, 0x480, URZ ;  /* 0x0000048006047890 */ /* 0x000fe4000fffe03f */
[----:B------:R-:W-:Y:S01]  /*c9a0*/  UIADD3 UR6, UR6, 0x500, URZ ;  /* 0x0000050006067890 */ /* 0x000fe2000fffe03f */
[----:B------:R-:W-:Y:S02]  /*c9b0*/  WARPGROUP.DEPBAR.LE gsb0, 0x0 ;  /* 0x00008000000079c5 */ /* 0x000fe40000010000 */
[----:B------:R-:W-:-:S06]  /*c9c0*/  WARPGROUP.ARRIVE ;  /* 0x00000000000079c5 */ /* 0x000fcc0000000000 */
[----:B------:R-:W-:Y:S01]  /*c9d0*/  HGMMA.64x128x16.F32 R24, R208, gdesc[UR8].tnspB, R24, gsb0 ;  /* 0x41e00008d0187df0 */ /* 0x000fe20008000818 */
[----:B------:R-:W-:Y:S01]  /*c9e0*/  UMOV UR10, UR4 ;  /* 0x00000004000a7c82 */ /* 0x000fe20008000000 */
[----:B------:R-:W-:Y:S01]  /*c9f0*/  UMOV UR11, 0x40000040 ;  /* 0x40000040000b7882 */ /* 0x000fe20000000000 */
[----:B------:R-:W-:Y:S01]  /*ca00*/  UMOV UR4, UR12 ;  /* 0x0000000c00047c82 */ /* 0x000fe20008000000 */
[----:B-1----:R-:W-:Y:S01]  /*ca10*/  UMOV UR5, UR7 ;  /* 0x0000000700057c82 */ /* 0x002fe20008000000 */
[----:B------:R-:W-:Y:S01]  /*ca20*/  UMOV UR7, 0x40000040 ;  /* 0x4000004000077882 */ /* 0x000fe20000000000 */
[----:B------:R-:W-:Y:S01]  /*ca30*/  MOV R20, UR4 ;  /* 0x0000000400147c02 */ /* 0x000fe20008000f00 */
[----:B------:R-:W-:Y:S01]  /*ca40*/  IMAD.U32 R21, RZ, RZ, UR5 ;  /* 0x00000005ff157e24 */ /* 0x000fe2000f8e00ff */
[----:B------:R-:W-:-:S03]  /*ca50*/  UIADD3 UR4, -UR13, URZ, URZ ;  /* 0x0000003f0d047290 */ /* 0x000fc6000fffe13f */
[----:B------:R-:W-:-:S04]  /*ca60*/  IMAD.WIDE R2, R230, 0x2, R20 ;  /* 0x00000002e6027825 */ /* 0x000fc800078e0214 */
[----:B------:R-:W-:-:S04]  /*ca70*/  IMAD.WIDE R20, R5, 0x2, R20 ;  /* 0x0000000205147825 */ /* 0x000fc800078e0214 */
[----:B------:R-:W-:Y:S01]  /*ca80*/  @P0 FMUL.FTZ R5, R4, 0.69314718246459960938 ;  /* 0x3f31721804050820 */ /* 0x000fe20000410000 */
[C---:B------:R-:W-:Y:S02]  /*ca90*/  IADD3 R11, P5, R2.reuse, 0x4040, RZ ;  /* 0x00004040020b7810 */ /* 0x040fe40007fbe0ff */
[----:B------:R-:W-:Y:S01]  /*caa0*/  IADD3 R95, P6, R2, 0x4060, RZ ;  /* 0x00004060025f7810 */ /* 0x000fe20007fde0ff */
[----:B------:R-:W-:Y:S01]  /*cab0*/  @P0 FFMA.FTZ R93, R0, R89, R5 ;  /* 0x00000059005d0223 */ /* 0x000fe20000010005 */
[----:B------:R-:W-:Y:S01]  /*cac0*/  LOP3.LUT R0, R11, 0x380, RZ, 0xc0, !PT ;  /* 0x000003800b007812 */ /* 0x000fe200078ec0ff */
[----:B------:R-:W-:Y:S01]  /*cad0*/  IMAD.X R107, RZ, RZ, R3, P5 ;  /* 0x000000ffff6b7224 */ /* 0x000fe200028e0603 */
[----:B------:R-:W-:Y:S02]  /*cae0*/  LOP3.LUT R94, R95, 0x380, RZ, 0xc0, !PT ;  /* 0x000003805f5e7812 */ /* 0x000fe400078ec0ff */
[----:B------:R-:W-:Y:S02]  /*caf0*/  SHF.R.U64 R0, R0, 0x3, RZ ;  /* 0x0000000300007819 */ /* 0x000fe400000012ff */
[----:B------:R-:W-:-:S02]  /*cb00*/  LOP3.LUT R111, R2, 0x380, RZ, 0xc0, !PT ;  /* 0x00000380026f7812 */ /* 0x000fc400078ec0ff */
[----:B------:R-:W-:Y:S02]  /*cb10*/  LOP3.LUT R106, R0, R11, RZ, 0x3c, !PT ;  /* 0x0000000b006a7212 */ /* 0x000fe400078e3cff */
[----:B------:R-:W0:Y:S01]  /*cb20*/  LDC R0, c[0x0][0xbe8] ;  /* 0x0002fa00ff007b82 */ /* 0x000e220000000800 */
[----:B------:R-:W-:Y:S02]  /*cb30*/  SHF.R.U64 R94, R94, 0x3, RZ ;  /* 0x000000035e5e7819 */ /* 0x000fe400000012ff */
[C---:B------:R-:W-:Y:S02]  /*cb40*/  IADD3 R4, P0, R2.reuse, 0x60, RZ ;  /* 0x0000006002047810 */ /* 0x040fe40007f1e0ff */
[----:B------:R-:W-:Y:S02]  /*cb50*/  SHF.R.U64 R111, R111, 0x3, RZ ;  /* 0x000000036f6f7819 */ /* 0x000fe400000012ff */
[----:B------:R-:W-:Y:S01]  /*cb60*/  IADD3 R5, P2, R2, 0x20, RZ ;  /* 0x0000002002057810 */ /* 0x000fe20007f5e0ff */
[----:B------:R-:W-:Y:S01]  /*cb70*/  IMAD.X R99, RZ, RZ, R3, P0 ;  /* 0x000000ffff637224 */ /* 0x000fe200000e0603 */
[----:B------:R-:W-:-:S02]  /*cb80*/  LOP3.LUT R94, R94, R95, RZ, 0x3c, !PT ;  /* 0x0000005f5e5e7212 */ /* 0x000fc400078e3cff */
[----:B------:R-:W-:Y:S01]  /*cb90*/  IADD3.X R95, RZ, R3, RZ, P6, !PT ;  /* 0x00000003ff5f7210 */ /* 0x000fe200037fe4ff */
[--C-:B------:R-:W-:Y:S01]  /*cba0*/  IMAD.X R101, RZ, RZ, R3.reuse, P2 ;  /* 0x000000ffff657224 */ /* 0x100fe200010e0603 */
[C---:B------:R-:W-:Y:S02]  /*cbb0*/  IADD3 R9, P4, R2.reuse, 0x4020, RZ ;  /* 0x0000402002097810 */ /* 0x040fe40007f9e0ff */
[C---:B------:R-:W-:Y:S02]  /*cbc0*/  IADD3 R6, P3, R2.reuse, 0x4000, RZ ;  /* 0x0000400002067810 */ /* 0x040fe40007f7e0ff */
[----:B----4-:R-:W-:Y:S01]  /*cbd0*/  IADD3 R7, P6, R2, 0x40, RZ ;  /* 0x0000004002077810 */ /* 0x010fe20007fde0ff */
[--C-:B------:R-:W-:Y:S01]  /*cbe0*/  IMAD.X R103, RZ, RZ, R3.reuse, P4 ;  /* 0x000000ffff677224 */ /* 0x100fe200020e0603 */
[----:B------:R-:W-:Y:S01]  /*cbf0*/  LOP3.LUT R110, R111, R2, RZ, 0x3c, !PT ;  /* 0x000000026f6e7212 */ /* 0x000fe200078e3cff */
[--C-:B------:R-:W-:Y:S01]  /*cc00*/  IMAD.X R105, RZ, RZ, R3.reuse, P3 ;  /* 0x000000ffff697224 */ /* 0x100fe200018e0603 */
[----:B------:R-:W-:Y:S01]  /*cc10*/  LOP3.LUT R2, R5, 0x380, RZ, 0xc0, !PT ;  /* 0x0000038005027812 */ /* 0x000fe200078ec0ff */
[----:B------:R-:W-:Y:S01]  /*cc20*/  IMAD.X R91, RZ, RZ, R3, P6 ;  /* 0x000000ffff5b7224 */ /* 0x000fe200030e0603 */
[----:B------:R-:W-:-:S02]  /*cc30*/  IADD3 R13, P0, R20, 0x2000, RZ ;  /* 0x00002000140d7810 */ /* 0x000fc40007f1e0ff */
[----:B------:R-:W-:Y:S02]  /*cc40*/  SHF.R.U64 R2, R2, 0x3, RZ ;  /* 0x0000000302027819 */ /* 0x000fe400000012ff */
[----:B------:R-:W-:Y:S02]  /*cc50*/  LOP3.LUT R12, R13, 0x380, RZ, 0xc0, !PT ;  /* 0x000003800d0c7812 */ /* 0x000fe400078ec0ff */
[----:B0-----:R-:W-:Y:S02]  /*cc60*/  ISETP.NE.AND P2, PT, R0, 0x1, PT ;  /* 0x000000010000780c */ /* 0x001fe40003f45270 */
[----:B------:R-:W-:Y:S02]  /*cc70*/  LOP3.LUT R100, R2, R5, RZ, 0x3c, !PT ;  /* 0x0000000502647212 */ /* 0x000fe400078e3cff */
[----:B------:R-:W-:Y:S02]  /*cc80*/  SHF.R.U64 R12, R12, 0x3, RZ ;  /* 0x000000030c0c7819 */ /* 0x000fe400000012ff */
[----:B------:R-:W-:-:S02]  /*cc90*/  LOP3.LUT R2, R7, 0x380, RZ, 0xc0, !PT ;  /* 0x0000038007027812 */ /* 0x000fc400078ec0ff */
[----:B------:R-:W-:Y:S01]  /*cca0*/  LOP3.LUT R12, R12, R13, RZ, 0x3c, !PT ;  /* 0x0000000d0c0c7212 */ /* 0x000fe200078e3cff */
[----:B------:R-:W-:Y:S01]  /*ccb0*/  IMAD.X R13, RZ, RZ, R21, P0 ;  /* 0x000000ffff0d7224 */ /* 0x000fe200000e0615 */
[----:B------:R-:W-:Y:S02]  /*ccc0*/  SHF.R.U64 R2, R2, 0x3, RZ ;  /* 0x0000000302027819 */ /* 0x000fe400000012ff */
[----:B------:R-:W-:Y:S01]  /*ccd0*/  IADD3 R17, P0, R20, 0x7000, RZ ;  /* 0x0000700014117810 */ /* 0x000fe20007f1e0ff */
[----:B------:R-:W0:Y:S01]  /*cce0*/  @P2 LDC R109, c[0x0][0xbec] ;  /* 0x0002fb00ff6d2b82 */ /* 0x000e220000000800 */
[----:B------:R-:W-:Y:S02]  /*ccf0*/  MOV R111, R3 ;  /* 0x00000003006f7202 */ /* 0x000fe40000000f00 */
[----:B------:R-:W-:Y:S02]  /*cd00*/  LOP3.LUT R90, R2, R7, RZ, 0x3c, !PT ;  /* 0x00000007025a7212 */ /* 0x000fe400078e3cff */
[----:B------:R-:W-:-:S02]  /*cd10*/  LOP3.LUT R3, R6, 0x380, RZ, 0xc0, !PT ;  /* 0x0000038006037812 */ /* 0x000fc400078ec0ff */
[----:B------:R-:W-:Y:S01]  /*cd20*/  LOP3.LUT R2, R17, 0x380, RZ, 0xc0, !PT ;  /* 0x0000038011027812 */ /* 0x000fe200078ec0ff */
[----:B------:R-:W1:Y:S01]  /*cd30*/  @P2 LDC R112, c[0x0][0xbf0] ;  /* 0x0002fc00ff702b82 */ /* 0x000e620000000800 */
[----:B------:R-:W-:Y:S02]  /*cd40*/  SHF.R.U64 R3, R3, 0x3, RZ ;  /* 0x0000000303037819 */ /* 0x000fe400000012ff */
[----:B------:R-:W-:Y:S02]  /*cd50*/  SHF.R.U64 R2, R2, 0x3, RZ ;  /* 0x0000000302027819 */ /* 0x000fe400000012ff */
[----:B------:R-:W-:Y:S02]  /*cd60*/  LOP3.LUT R104, R3, R6, RZ, 0x3c, !PT ;  /* 0x0000000603687212 */ /* 0x000fe400078e3cff */
[----:B------:R-:W-:Y:S01]  /*cd70*/  LOP3.LUT R2, R2, R17, RZ, 0x3c, !PT ;  /* 0x0000001102027212 */ /* 0x000fe200078e3cff */
[----:B------:R-:W-:Y:S01]  /*cd80*/  IMAD R17, RZ, RZ, -UR14 ;  /* 0x8000000eff117e24 */ /* 0x000fe2000f8e02ff */
[----:B------:R-:W-:-:S02]  /*cd90*/  LOP3.LUT R8, R9, 0x380, RZ, 0xc0, !PT ;  /* 0x0000038009087812 */ /* 0x000fc400078ec0ff */
[----:B------:R-:W-:Y:S01]  /*cda0*/  LOP3.LUT R3, R4, 0x380, RZ, 0xc0, !PT ;  /* 0x0000038004037812 */ /* 0x000fe200078ec0ff */
[----:B--2---:R-:W-:Y:S01]  /*cdb0*/  IMAD R17, R96, R17, UR9 ;  /* 0x0000000960117e24 */ /* 0x004fe2000f8e0211 */
[----:B------:R-:W-:Y:S02]  /*cdc0*/  MOV R104, R104 ;  /* 0x0000006800687202 */ /* 0x000fe40000000f00 */
[----:B------:R-:W-:Y:S02]  /*cdd0*/  SHF.R.U64 R8, R8, 0x3, RZ ;  /* 0x0000000308087819 */ /* 0x000fe400000012ff */
[----:B------:R-:W-:Y:S02]  /*cde0*/  MOV R105, R90 ;  /* 0x0000005a00697202 */ /* 0x000fe40000000f00 */
[----:B------:R-:W-:Y:S01]  /*cdf0*/  SHF.R.U64 R3, R3, 0x3, RZ ;  /* 0x0000000303037819 */ /* 0x000fe200000012ff */
[----:B------:R-:W2:Y:S01]  /*ce00*/  LDC.64 R90, c[0x0][0xb98] ;  /* 0x0002e600ff5a7b82 */ /* 0x000ea20000000a00 */
[----:B------:R-:W-:-:S02]  /*ce10*/  MOV R94, R94 ;  /* 0x0000005e005e7202 */ /* 0x000fc40000000f00 */
[----:B------:R-:W-:Y:S02]  /*ce20*/  LOP3.LUT R102, R8, R9, RZ, 0x3c, !PT ;  /* 0x0000000908667212 */ /* 0x000fe400078e3cff */
[----:B------:R-:W-:Y:S01]  /*ce30*/  MOV R95, R106 ;  /* 0x0000006a005f7202 */ /* 0x000fe20000000f00 */
[----:B------:R-:W-:Y:S01]  /*ce40*/  IMAD.U32 R106, RZ, RZ, UR8 ;  /* 0x00000008ff6a7e24 */ /* 0x000fe2000f8e00ff */
[----:B------:R-:W-:Y:S01]  /*ce50*/  LOP3.LUT R98, R3, R4, RZ, 0x3c, !PT ;  /* 0x0000000403627212 */ /* 0x000fe200078e3cff */
[----:B------:R-:W-:Y:S01]  /*ce60*/  ULDC.64 UR8, c[0x0][0xae8] ;  /* 0x0002ba0000087ab9 */ /* 0x000fe20000000a00 */
[----:B------:R-:W-:Y:S02]  /*ce70*/  LEA R114, R17, R229, 0x7 ;  /* 0x000000e511727211 */ /* 0x000fe400078e38ff */
[----:B------:R-:W-:Y:S01]  /*ce80*/  MOV R96, R102 ;  /* 0x0000006600607202 */ /* 0x000fe20000000f00 */
[----:B------:R-:W-:Y:S01]  /*ce90*/  @!P1 VIADD R102, R106, 0x34860 ;  /* 0x000348606a669836 */ /* 0x000fe20000000000 */
[----:B------:R-:W-:Y:S01]  /*cea0*/  MOV R98, R98 ;  /* 0x0000006200627202 */ /* 0x000fe20000000f00 */
[----:B0-----:R-:W-:Y:S01]  /*ceb0*/  @P2 IMAD.HI.U32 R99, R114, R109, RZ ;  /* 0x0000006d72632227 */ /* 0x001fe200078e00ff */
[----:B------:R-:W-:-:S02]  /*cec0*/  IADD3 R15, P6, R20, 0x1000, RZ ;  /* 0x00001000140f7810 */ /* 0x000fc40007fde0ff */
[----:B------:R-:W-:Y:S01]  /*ced0*/  @!P1 PRMT R102, RZ, 0x654, R102 ;  /* 0x00000654ff669816 */ /* 0x000fe20000000066 */
[----:B------:R-:W-:Y:S01]  /*cee0*/  IMAD.MOV.U32 R103, RZ, RZ, R114 ;  /* 0x000000ffff677224 */ /* 0x000fe200078e0072 */
[----:B-1----:R-:W-:Y:S02]  /*cef0*/  @P2 SHF.R.U32.HI R103, RZ, R112, R99 ;  /* 0x00000070ff672219 */ /* 0x002fe40000011663 */
[----:B------:R-:W-:Y:S02]  /*cf00*/  LOP3.LUT R14, R15, 0x380, RZ, 0xc0, !PT ;  /* 0x000003800f0e7812 */ /* 0x000fe400078ec0ff */
[----:B------:R-:W-:Y:S02]  /*cf10*/  LOP3.LUT R3, R20, 0x380, RZ, 0xc0, !PT ;  /* 0x0000038014037812 */ /* 0x000fe400078ec0ff */
[----:B------:R-:W-:Y:S02]  /*cf20*/  SHF.R.U64 R14, R14, 0x3, RZ ;  /* 0x000000030e0e7819 */ /* 0x000fe400000012ff */
[----:B------:R-:W-:-:S02]  /*cf30*/  MOV R107, R100 ;  /* 0x00000064006b7202 */ /* 0x000fc40000000f00 */
[----:B------:R-:W-:Y:S02]  /*cf40*/  SHF.R.U64 R3, R3, 0x3, RZ ;  /* 0x0000000303037819 */ /* 0x000fe400000012ff */
[----:B------:R-:W-:Y:S01]  /*cf50*/  LOP3.LUT R14, R14, R15, RZ, 0x3c, !PT ;  /* 0x0000000f0e0e7212 */ /* 0x000fe200078e3cff */
[----:B------:R-:W-:Y:S01]  /*cf60*/  IMAD.X R15, RZ, RZ, R21, P6 ;  /* 0x000000ffff0f7224 */ /* 0x000fe200030e0615 */
[C---:B------:R-:W-:Y:S02]  /*cf70*/  IADD3 R11, P3, R20.reuse, 0x3000, RZ ;  /* 0x00003000140b7810 */ /* 0x040fe40007f7e0ff */
[C---:B------:R-:W-:Y:S02]  /*cf80*/  IADD3 R9, P4, R20.reuse, 0x4000, RZ ;  /* 0x0000400014097810 */ /* 0x040fe40007f9e0ff */
[C---:B------:R-:W-:Y:S02]  /*cf90*/  IADD3 R7, P5, R20.reuse, 0x5000, RZ ;  /* 0x0000500014077810 */ /* 0x040fe40007fbe0ff */
[----:B------:R-:W-:-:S02]  /*cfa0*/  IADD3 R5, P6, R20, 0x6000, RZ ;  /* 0x0000600014057810 */ /* 0x000fc40007fde0ff */
[----:B------:R-:W-:Y:S01]  /*cfb0*/  LOP3.LUT R20, R3, R20, RZ, 0x3c, !PT ;  /* 0x0000001403147212 */ /* 0x000fe200078e3cff */
[----:B------:R-:W-:Y:S02]  /*cfc0*/  WARPGROUP.DEPBAR.LE gsb0, 0x0 ;  /* 0x00008000000079c5 */ /* 0x000fe40000010000 */
[----:B------:R-:W-:Y:S01]  /*cfd0*/  WARPGROUP.ARRIVE ;  /* 0x00000000000079c5 */ /* 0x000fe20000000000 */
[----:B------:R-:W-:Y:S01]  /*cfe0*/  IMAD.X R3, RZ, RZ, R21, P0 ;  /* 0x000000ffff037224 */ /* 0x000fe200000e0615 */
[----:B------:R-:W-:Y:S02]  /*cff0*/  LOP3.LUT R10, R11, 0x380, RZ, 0xc0, !PT ;  /* 0x000003800b0a7812 */ /* 0x000fe400078ec0ff */
[----:B------:R-:W-:Y:S02]  /*d000*/  MOV R110, R110 ;  /* 0x0000006e006e7202 */ /* 0x000fe40000000f00 */
[----:B------:R-:W-:Y:S01]  /*d010*/  HGMMA.64x128x16.F32 R24, R212, gdesc[UR8].tnspB, R24, gsb0 ;  /* 0x41e00008d4187df0 */ /* 0x000fe20008000818 */
[----:B------:R-:W-:Y:S01]  /*d020*/  ULDC UR10, c[0x0][0xc44] ;  /* 0x00031100000a7ab9 */ /* 0x000fe20000000800 */
[----:B------:R-:W-:Y:S01]  /*d030*/  SHF.R.U64 R10, R10, 0x3, RZ ;  /* 0x000000030a0a7819 */ /* 0x000fe200000012ff */
[----:B------:R-:W-:Y:S01]  /*d040*/  UIMAD UR10, UR10, UR4, UR14 ;  /* 0x000000040a0a72a4 */ /* 0x000fe2000f8e020e */
[----:B------:R-:W-:-:S02]  /*d050*/  LOP3.LUT R8, R9, 0x380, RZ, 0xc0, !PT ;  /* 0x0000038009087812 */ /* 0x000fc400078ec0ff */
[----:B------:R-:W-:Y:S01]  /*d060*/  LOP3.LUT R10, R10, R11, RZ, 0x3c, !PT ;  /* 0x0000000b0a0a7212 */ /* 0x000fe200078e3cff */
[----:B------:R-:W-:Y:S01]  /*d070*/  USHF.R.S32.HI UR11, URZ, 0x1f, UR10 ;  /* 0x0000001f3f0b7899 */ /* 0x000fe2000801140a */
[----:B------:R-:W-:Y:S01]  /*d080*/  IMAD.X R11, RZ, RZ, R21, P3 ;  /* 0x000000ffff0b7224 */ /* 0x000fe200018e0615 */
[----:B------:R-:W-:Y:S01]  /*d090*/  LOP3.LUT R6, R7, 0x380, RZ, 0xc0, !PT ;  /* 0x0000038007067812 */ /* 0x000fe200078ec0ff */
[----:B------:R-:W-:Y:S01]  /*d0a0*/  ULDC.64 UR14, c[0x0][0x208] ;  /* 0x00008200000e7ab9 */ /* 0x000fe20000000a00 */
[----:B------:R-:W-:Y:S02]  /*d0b0*/  LOP3.LUT R4, R5, 0x380, RZ, 0xc0, !PT ;  /* 0x0000038005047812 */ /* 0x000fe400078ec0ff */
[----:B------:R-:W-:Y:S02]  /*d0c0*/  SHF.R.U64 R8, R8, 0x3, RZ ;  /* 0x0000000308087819 */ /* 0x000fe400000012ff */
[----:B------:R-:W-:Y:S02]  /*d0d0*/  SHF.R.U64 R6, R6, 0x3, RZ ;  /* 0x0000000306067819 */ /* 0x000fe400000012ff */
[----:B------:R-:W-:-:S02]  /*d0e0*/  SHF.R.U64 R4, R4, 0x3, RZ ;  /* 0x0000000304047819 */ /* 0x000fc400000012ff */
[----:B------:R-:W-:Y:S02]  /*d0f0*/  LOP3.LUT R8, R8, R9, RZ, 0x3c, !PT ;  /* 0x0000000908087212 */ /* 0x000fe400078e3cff */
[----:B------:R-:W-:Y:S01]  /*d100*/  LOP3.LUT R6, R6, R7, RZ, 0x3c, !PT ;  /* 0x0000000706067212 */ /* 0x000fe200078e3cff */
[--C-:B------:R-:W-:Y:S01]  /*d110*/  IMAD.X R7, RZ, RZ, R21.reuse, P5 ;  /* 0x000000ffff077224 */ /* 0x100fe200028e0615 */
[----:B------:R-:W-:Y:S01]  /*d120*/  LOP3.LUT R4, R4, R5, RZ, 0x3c, !PT ;  /* 0x0000000504047212 */ /* 0x000fe200078e3cff */
[----:B------:R-:W-:Y:S01]  /*d130*/  IMAD.X R5, RZ, RZ, R21, P6 ;  /* 0x000000ffff057224 */ /* 0x000fe200030e0615 */
[----:B------:R-:W-:Y:S01]  /*d140*/  IADD3.X R9, RZ, R21, RZ, P4, !PT ;  /* 0x00000015ff097210 */ /* 0x000fe200027fe4ff */
[----:B------:R-:W-:Y:S02]  /*d150*/  WARPGROUP.DEPBAR.LE gsb0, 0x0 ;  /* 0x00008000000079c5 */ /* 0x000fe40000010000 */
[----:B------:R-:W-:-:S06]  /*d160*/  WARPGROUP.ARRIVE ;  /* 0x00000000000079c5 */ /* 0x000fcc0000000000 */
[----:B------:R-:W-:Y:S01]  /*d170*/  HGMMA.64x128x16.F32 R24, R216, gdesc[UR4].tnspB, R24, gsb0 ;  /* 0x41e00004d8187df0 */ /* 0x000fe20008000818 */
[----:B------:R-:W-:Y:S02]  /*d180*/  ULDC.64 UR6, c[0x0][0xb90] ;  /* 0x0002e40000067ab9 */ /* 0x000fe40000000a00 */
[----:B------:R-:W-:Y:S02]  /*d190*/  UIMAD.WIDE.U32 UR4, UR10, UR6, URZ ;  /* 0x000000060a0472a5 */ /* 0x000fe4000f8e003f */
[----:B------:R-:W-:-:S04]  /*d1a0*/  UIMAD UR6, UR11, UR6, URZ ;  /* 0x000000060b0672a4 */ /* 0x000fc8000f8e023f */
[----:B------:R-:W-:Y:S01]  /*d1b0*/  UIMAD UR6, UR10, UR7, UR6 ;  /* 0x000000070a0672a4 */ /* 0x000fe2000f8e0206 */
[----:B------:R-:W-:Y:S01]  /*d1c0*/  IMAD.U32 R88, RZ, RZ, UR4 ;  /* 0x00000004ff587e24 */ /* 0x000fe2000f8e00ff */
[----:B------:R-:W-:Y:S01]  /*d1d0*/  USHF.R.S32.HI UR7, URZ, 0x1f, UR13 ;  /* 0x0000001f3f077899 */ /* 0x000fe2000801140d */
[----:B------:R-:W-:Y:S01]  /*d1e0*/  IMAD.U32 R89, RZ, RZ, UR5 ;  /* 0x00000005ff597e24 */ /* 0x000fe2000f8e00ff */
[----:B------:R-:W-:-:S06]  /*d1f0*/  UIADD3 UR4, UR5, UR6, URZ ;  /* 0x0000000605047290 */ /* 0x000fcc000fffe03f */
[----:B------:R-:W-:Y:S01]  /*d200*/  IMAD.U32 R89, RZ, RZ, UR4 ;  /* 0x00000004ff597e24 */ /* 0x000fe2000f8e00ff */
[----:B------:R-:W-:Y:S01]  /*d210*/  ULDC.64 UR4, c[0x0][0xb88] ;  /* 0x0002e20000047ab9 */ /* 0x000fe20000000a00 */
[----:B--2---:R-:W-:Y:S01]  /*d220*/  IMAD.WIDE.U32 R88, R90, UR13, R88 ;  /* 0x0000000d5a587c25 */ /* 0x004fe2000f8e0058 */
[----:B------:R-:W-:-:S04]  /*d230*/  UIMAD UR6, UR11, UR8, URZ ;  /* 0x000000080b0672a4 */ /* 0x000fc8000f8e023f */
[----:B------:R-:W-:Y:S02]  /*d240*/  UIMAD UR6, UR10, UR9, UR6 ;  /* 0x000000090a0672a4 */ /* 0x000fe4000f8e0206 */
[----:B------:R-:W-:Y:S01]  /*d250*/  UIADD3 UR60, UR60, 0x1, URZ ;  /* 0x000000013c3c7890 */ /* 0x000fe2000fffe03f */
[----:B------:R-:W-:Y:S02]  /*d260*/  WARPGROUP.DEPBAR.LE gsb0, 0x0 ;  /* 0x00008000000079c5 */ /* 0x000fe40000010000 */
[----:B------:R0:W-:Y:S01]  /*d270*/  @!P1 SYNCS.ARRIVE.TRANS64.RED.A1T0 RZ, [R102+URZ], RZ ;  /* 0x000000ff66ff99a7 */ /* 0x0001e2000810043f */
[-C--:B---3--:R-:W-:Y:S01]  /*d280*/  FMUL.FTZ R99, R57, R108.reuse ;  /* 0x0000006c39637220 */ /* 0x088fe20000410000 */
[-C--:B------:R-:W-:Y:S01]  /*d290*/  FMUL.FTZ R25, R25, R108.reuse ;  /* 0x0000006c19197220 */ /* 0x080fe20000410000 */
[-C--:B------:R-:W-:Y:S01]  /*d2a0*/  FMUL.FTZ R24, R24, R108.reuse ;  /* 0x0000006c18187220 */ /* 0x080fe20000410000 */
[----:B------:R-:W-:Y:S02]  /*d2b0*/  IMAD.MOV R57, RZ, RZ, -R103 ;  /* 0x000000ffff397224 */ /* 0x000fe400078e0a67 */
[-C--:B------:R-:W-:Y:S01]  /*d2c0*/  FMUL.FTZ R27, R27, R97.reuse ;  /* 0x000000611b1b7220 */ /* 0x080fe20000410000 */
[----:B------:R-:W-:Y:S01]  /*d2d0*/  FMUL.FTZ R26, R26, R97 ;  /* 0x000000611a1a7220 */ /* 0x000fe20000410000 */
[-C--:B------:R-:W-:Y:S01]  /*d2e0*/  FMUL.FTZ R29, R29, R108.reuse ;  /* 0x0000006c1d1d7220 */ /* 0x080fe20000410000 */
[-C--:B------:R-:W-:Y:S01]  /*d2f0*/  FMUL.FTZ R28, R28, R108.reuse ;  /* 0x0000006c1c1c7220 */ /* 0x080fe20000410000 */
[-C--:B------:R-:W-:Y:S01]  /*d300*/  FMUL.FTZ R33, R33, R108.reuse ;  /* 0x0000006c21217220 */ /* 0x080fe20000410000 */
[-C--:B------:R-:W-:Y:S01]  /*d310*/  FMUL.FTZ R32, R32, R108.reuse ;  /* 0x0000006c20207220 */ /* 0x080fe20000410000 */
[----:B------:R-:W-:Y:S01]  /*d320*/  FMUL.FTZ R100, R36, R108 ;  /* 0x0000006c24647220 */ /* 0x000fe20000410000 */
[----:B------:R-:W-:Y:S01]  /*d330*/  IMAD R57, R0, R57, R114 ;  /* 0x0000003900397224 */ /* 0x000fe200078e0272 */
[----:B------:R-:W-:Y:S01]  /*d340*/  F2FP.F16.F32.PACK_AB R24, R25, R24 ;  /* 0x000000181918723e */ /* 0x000fe200000000ff */
[----:B------:R-:W-:Y:S01]  /*d350*/  IMAD R36, R90, UR7, RZ ;  /* 0x000000075a247c24 */ /* 0x000fe2000f8e02ff */
[----:B------:R-:W-:Y:S01]  /*d360*/  F2FP.F16.F32.PACK_AB R25, R27, R26 ;  /* 0x0000001a1b19723e */ /* 0x000fe200000000ff */
[-C--:B------:R-:W-:Y:S01]  /*d370*/  FMUL.FTZ R31, R31, R97.reuse ;  /* 0x000000611f1f7220 */ /* 0x080fe20000410000 */
[-C--:B------:R-:W-:Y:S01]  /*d380*/  FMUL.FTZ R30, R30, R97.reuse ;  /* 0x000000611e1e7220 */ /* 0x080fe20000410000 */
[----:B------:R-:W-:Y:S01]  /*d390*/  F2FP.F16.F32.PACK_AB R26, R29, R28 ;  /* 0x0000001c1d1a723e */ /* 0x000fe200000000ff */
[----:B------:R-:W-:Y:S01]  /*d3a0*/  FMUL.FTZ R37, R37, R108 ;  /* 0x0000006c25257220 */ /* 0x000fe20000410000 */
[----:B------:R-:W-:Y:S01]  /*d3b0*/  F2FP.F16.F32.PACK_AB R28, R33, R32 ;  /* 0x00000020211c723e */ /* 0x000fe200000000ff */
[----:B------:R-:W-:Y:S01]  /*d3c0*/  IMAD R91, R91, UR13, R36 ;  /* 0x0000000d5b5b7c24 */ /* 0x000fe2000f8e0224 */
[----:B------:R-:W-:Y:S01]  /*d3d0*/  SHF.R.S32.HI R32, RZ, 0x1f, R57 ;  /* 0x0000001fff207819 */ /* 0x000fe20000011439 */
[-C--:B------:R-:W-:Y:S01]  /*d3e0*/  FMUL.FTZ R39, R39, R97.reuse ;  /* 0x0000006127277220 */ /* 0x080fe20000410000 */
[----:B------:R-:W-:Y:S01]  /*d3f0*/  SHF.R.S32.HI R33, RZ, 0x1f, R103 ;  /* 0x0000001fff217819 */ /* 0x000fe20000011467 */
[----:B------:R-:W-:Y:S01]  /*d400*/  FMUL.FTZ R38, R38, R97 ;  /* 0x0000006126267220 */ /* 0x000fe20000410000 */
[----:B------:R-:W-:Y:S01]  /*d410*/  IADD3 R36, P0, R103, R88, RZ ;  /* 0x0000005867247210 */ /* 0x000fe20007f1e0ff */
[----:B------:R-:W-:Y:S01]  /*d420*/  FMUL.FTZ R41, R41, R108 ;  /* 0x0000006c29297220 */ /* 0x000fe20000410000 */
[----:B------:R-:W-:Y:S01]  /*d430*/  F2FP.F16.F32.PACK_AB R27, R31, R30 ;  /* 0x0000001e1f1b723e */ /* 0x000fe200000000ff */
[----:B------:R-:W-:Y:S01]  /*d440*/  BAR.SYNC.DEFER_BLOCKING 0x1, 0x100 ;  /* 0x0044000000007b1d */ /* 0x000fe20000010000 */
[----:B------:R-:W-:Y:S01]  /*d450*/  F2FP.F16.F32.PACK_AB R30, R37, R100 ;  /* 0x00000064251e723e */ /* 0x000fe200000000ff */
[----:B------:R-:W-:Y:S01]  /*d460*/  FMUL.FTZ R40, R40, R108 ;  /* 0x0000006c28287220 */ /* 0x000fe20000410000 */
[----:B------:R-:W-:Y:S01]  /*d470*/  IADD3.X R37, R33, R89, R91, P0, !PT ;  /* 0x0000005921257210 */ /* 0x000fe200007fe45b */
[----:B------:R-:W-:Y:S01]  /*d480*/  IMAD R32, R32, UR4, RZ ;  /* 0x0000000420207c24 */ /* 0x000fe2000f8e02ff */
[----:B------:R-:W-:Y:S01]  /*d490*/  F2FP.F16.F32.PACK_AB R31, R39, R38 ;  /* 0x00000026271f723e */ /* 0x000fe200000000ff */
[-C--:B------:R-:W-:Y:S01]  /*d4a0*/  FMUL.FTZ R45, R45, R108.reuse ;  /* 0x0000006c2d2d7220 */ /* 0x080fe20000410000 */
[-C--:B------:R-:W-:Y:S01]  /*d4b0*/  FMUL.FTZ R44, R44, R108.reuse ;  /* 0x0000006c2c2c7220 */ /* 0x080fe20000410000 */
[-C--:B------:R-:W-:Y:S01]  /*d4c0*/  FMUL.FTZ R49, R49, R108.reuse ;  /* 0x0000006c31317220 */ /* 0x080fe20000410000 */
[-C--:B------:R-:W-:Y:S01]  /*d4d0*/  FMUL.FTZ R48, R48, R108.reuse ;  /* 0x0000006c30307220 */ /* 0x080fe20000410000 */
[-C--:B------:R-:W-:Y:S01]  /*d4e0*/  FMUL.FTZ R53, R53, R108.reuse ;  /* 0x0000006c35357220 */ /* 0x080fe20000410000 */
[-C--:B------:R-:W-:Y:S01]  /*d4f0*/  FMUL.FTZ R52, R52, R108.reuse ;  /* 0x0000006c34347220 */ /* 0x080fe20000410000 */
[-C--:B0-----:R-:W-:Y:S01]  /*d500*/  FMUL.FTZ R102, R56, R108.reuse ;  /* 0x0000006c38667220 */ /* 0x081fe20000410000 */
[-C--:B------:R-:W-:Y:S01]  /*d510*/  FMUL.FTZ R101, R61, R108.reuse ;  /* 0x0000006c3d657220 */ /* 0x080fe20000410000 */
        /* <DEDUP_REMOVED lines=11> */
[----:B------:R-:W-:Y:S01]  /*d5d0*/  FMUL.FTZ R85, R85, R108 ;  /* 0x0000006c55557220 */ /* 0x000fe20000410000 */
[----:B------:R-:W-:-:S02]  /*d5e0*/  IMAD R39, R57, UR5, R32 ;  /* 0x0000000539277c24 */ /* 0x000fc4000f8e0220 */
[----:B------:R-:W-:Y:S01]  /*d5f0*/  FMUL.FTZ R108, R84, R108 ;  /* 0x0000006c546c7220 */ /* 0x000fe20000410000 */
[----:B------:R-:W-:Y:S01]  /*d600*/  IMAD.WIDE.U32 R36, R57, UR4, R36 ;  /* 0x0000000439247c25 */ /* 0x000fe2000f8e0024 */
[----:B------:R-:W-:-:S03]  /*d610*/  F2FP.F16.F32.PACK_AB R32, R41, R40 ;  /* 0x000000282920723e */ /* 0x000fc600000000ff */
        /* <DEDUP_REMOVED lines=25> */
[----:B------:R-:W-:Y:S01]  /*d7b0*/  IMAD R41, R17, 0x80, R228 ;  /* 0x0000008011297824 */ /* 0x000fe200078e02e4 */
[----:B------:R-:W-:Y:S01]  /*d7c0*/  ULDC UR4, c[0x0][0xa88] ;  /* 0x0002a20000047ab9 */ /* 0x000fe20000000800 */
[----:B------:R-:W-:Y:S01]  /*d7d0*/  FMUL.FTZ R97, R86, R97 ;  /* 0x0000006156617220 */ /* 0x000fe20000410000 */
[----:B------:R-:W-:Y:S01]  /*d7e0*/  IMAD R86, R0, UR4, RZ ;  /* 0x0000000400567c24 */ /* 0x000fe2000f8e02ff */
[----:B------:R0:W-:Y:S01]  /*d7f0*/  STSM.16.M88.4 [R110], R24 ;  /* 0x000000186e007844 */ /* 0x0001e20000000200 */
[----:B------:R-:W-:Y:S01]  /*d800*/  ULDC.64 UR4, c[0x0][0xb50] ;  /* 0x0002d40000047ab9 */ /* 0x000fe20000000a00 */
[----:B------:R-:W-:-:S02]  /*d810*/  LOP3.LUT P0, RZ, R223, 0x3, RZ, 0xc0, !PT ;  /* 0x00000003dfff7812 */ /* 0x000fc4000780c0ff */
[----:B------:R-:W-:Y:S02]  /*d820*/  F2FP.F16.F32.PACK_AB R29, R35, R34 ;  /* 0x00000022231d723e */ /* 0x000fe400000000ff */
[----:B------:R-:W-:Y:S02]  /*d830*/  F2FP.F16.F32.PACK_AB R33, R43, R42 ;  /* 0x0000002a2b21723e */ /* 0x000fe400000000ff */
[----:B------:R-:W-:Y:S01]  /*d840*/  F2FP.F16.F32.PACK_AB R34, R45, R44 ;  /* 0x0000002c2d22723e */ /* 0x000fe200000000ff */
[----:B------:R1:W-:Y:S01]  /*d850*/  STSM.16.M88.4 [R107], R28 ;  /* 0x0000001c6b007844 */ /* 0x0003e20000000200 */
[----:B------:R-:W-:Y:S02]  /*d860*/  F2FP.F16.F32.PACK_AB R35, R47, R46 ;  /* 0x0000002e2f23723e */ /* 0x000fe400000000ff */
[----:B------:R-:W-:Y:S02]  /*d870*/  ISETP.GE.OR P1, PT, R41, R86, P0 ;  /* 0x000000562900720c */ /* 0x000fe40000726670 */
[----:B------:R-:W-:Y:S01]  /*d880*/  F2FP.F16.F32.PACK_AB R72, R73, R72 ;  /* 0x000000484948723e */ /* 0x000fe200000000ff */
[----:B------:R2:W-:Y:S01]  /*d890*/  STSM.16.M88.4 [R105], R32 ;  /* 0x0000002069007844 */ /* 0x0005e20000000200 */
[----:B0-----:R-:W-:Y:S01]  /*d8a0*/  VIADD R25, R41, 0x8 ;  /* 0x0000000829197836 */ /* 0x001fe20000000000 */
[----:B------:R-:W-:Y:S01]  /*d8b0*/  F2FP.F16.F32.PACK_AB R24, R49, R48 ;  /* 0x000000303118723e */ /* 0x000fe200000000ff */
[----:B------:R-:W-:Y:S01]  /*d8c0*/  IMAD.IADD R27, R37, 0x1, R39 ;  /* 0x00000001251b7824 */ /* 0x000fe200078e0227 */
[----:B------:R-:W-:-:S02]  /*d8d0*/  LEA R37, P3, R36, UR4, 0x2 ;  /* 0x0000000424257c11 */ /* 0x000fc4000f8610ff */
[----:B------:R-:W-:Y:S02]  /*d8e0*/  ISETP.GE.OR P0, PT, R25, R86, P0 ;  /* 0x000000561900720c */ /* 0x000fe40000706670 */
[----:B------:R-:W-:Y:S01]  /*d8f0*/  LEA.HI.X R36, R36, UR5, R27, 0x2, P3 ;  /* 0x0000000524247c11 */ /* 0x000fe200098f141b */
[----:B------:R-:W-:Y:S01]  /*d900*/  SHFL.IDX PT, R56, R37, RZ, 0x1c1f ;  /* 0x001c1fff25387589 */ /* 0x000fe200000e0000 */
[----:B------:R-:W-:Y:S02]  /*d910*/  F2FP.F16.F32.PACK_AB R25, R51, R50 ;  /* 0x000000323319723e */ /* 0x000fe400000000ff */
[----:B------:R-:W-:Y:S01]  /*d920*/  F2FP.F16.F32.PACK_AB R26, R53, R52 ;  /* 0x00000034351a723e */ /* 0x000fe200000000ff */
[----:B------:R-:W0:Y:S01]  /*d930*/  SHFL.IDX PT, R57, R36, RZ, 0x1c1f ;  /* 0x001c1fff24397589 */ /* 0x000e2200000e0000 */
[----:B------:R-:W-:Y:S02]  /*d940*/  F2FP.F16.F32.PACK_AB R27, R55, R54 ;  /* 0x00000036371b723e */ /* 0x000fe400000000ff */
[----:B-1----:R-:W-:Y:S01]  /*d950*/  F2FP.F16.F32.PACK_AB R28, R99, R102 ;  /* 0x00000066631c723e */ /* 0x002fe200000000ff */
[----:B------:R-:W-:Y:S01]  /*d960*/  SHFL.IDX PT, R58, R37, 0x1, 0x1c1f ;  /* 0x003c1f00253a7f89 */ /* 0x000fe200000e0000 */
[----:B------:R-:W-:-:S02]  /*d970*/  F2FP.F16.F32.PACK_AB R29, R60, R61 ;  /* 0x0000003d3c1d723e */ /* 0x000fc400000000ff */
[----:B------:R-:W-:Y:S01]  /*d980*/  F2FP.F16.F32.PACK_AB R30, R101, R106 ;  /* 0x0000006a651e723e */ /* 0x000fe200000000ff */
[----:B------:R-:W-:Y:S01]  /*d990*/  STSM.16.M88.4 [R98], R24 ;  /* 0x0000001862007844 */ /* 0x000fe20000000200 */
[----:B------:R-:W-:Y:S01]  /*d9a0*/  F2FP.F16.F32.PACK_AB R31, R63, R62 ;  /* 0x0000003e3f1f723e */ /* 0x000fe200000000ff */
[----:B------:R-:W1:Y:S01]  /*d9b0*/  @P2 LDC R61, c[0x0][0xbec] ;  /* 0x0002fb00ff3d2b82 */ /* 0x000e620000000800 */
[----:B--2---:R-:W-:Y:S01]  /*d9c0*/  F2FP.F16.F32.PACK_AB R32, R65, R64 ;  /* 0x000000404120723e */ /* 0x004fe200000000ff */
[----:B------:R-:W2:Y:S01]  /*d9d0*/  SHFL.IDX PT, R59, R36, 0x1, 0x1c1f ;  /* 0x003c1f00243b7f89 */ /* 0x000ea200000e0000 */
[----:B------:R-:W-:Y:S02]  /*d9e0*/  F2FP.F16.F32.PACK_AB R33, R67, R66 ;  /* 0x000000424321723e */ /* 0x000fe400000000ff */
[----:B------:R-:W-:Y:S01]  /*d9f0*/  F2FP.F16.F32.PACK_AB R34, R69, R68 ;  /* 0x000000444522723e */ /* 0x000fe200000000ff */
[----:B------:R-:W-:Y:S01]  /*da00*/  STSM.16.M88.4 [R104], R28 ;  /* 0x0000001c68007844 */ /* 0x000fe20000000200 */
[----:B------:R-:W-:Y:S01]  /*da10*/  F2FP.F16.F32.PACK_AB R35, R71, R70 ;  /* 0x000000464723723e */ /* 0x000fe200000000ff */
[----:B------:R-:W3:Y:S01]  /*da20*/  @P2 LDC R60, c[0x0][0xbf0] ;  /* 0x0002fc00ff3c2b82 */ /* 0x000ee20000000800 */
[----:B------:R-:W-:-:S02]  /*da30*/  F2FP.F16.F32.PACK_AB R73, R75, R74 ;  /* 0x0000004a4b49723e */ /* 0x000fc400000000ff */
[----:B------:R-:W-:Y:S01]  /*da40*/  F2FP.F16.F32.PACK_AB R80, R81, R80 ;  /* 0x000000505150723e */ /* 0x000fe200000000ff */
[----:B------:R-:W-:Y:S01]  /*da50*/  STSM.16.M88.4 [R96], R32 ;  /* 0x0000002060007844 */ /* 0x000fe20000000200 */
[----:B------:R-:W-:Y:S02]  /*da60*/  F2FP.F16.F32.PACK_AB R74, R77, R76 ;  /* 0x0000004c4d4a723e */ /* 0x000fe400000000ff */
[----:B------:R-:W-:Y:S02]  /*da70*/  F2FP.F16.F32.PACK_AB R75, R79, R78 ;  /* 0x0000004e4f4b723e */ /* 0x000fe400000000ff */
[----:B------:R-:W-:Y:S02]  /*da80*/  F2FP.F16.F32.PACK_AB R81, R83, R82 ;  /* 0x000000525351723e */ /* 0x000fe400000000ff */
[----:B------:R-:W-:Y:S01]  /*da90*/  F2FP.F16.F32.PACK_AB R82, R85, R108 ;  /* 0x0000006c5552723e */ /* 0x000fe200000000ff */
[----:B------:R-:W-:Y:S01]  /*daa0*/  STSM.16.M88.4 [R95], R72 ;  /* 0x000000485f007844 */ /* 0x000fe20000000200 */
[----:B------:R-:W-:-:S05]  /*dab0*/  F2FP.F16.F32.PACK_AB R83, R84, R97 ;  /* 0x000000615453723e */ /* 0x000fca00000000ff */
[----:B------:R-:W-:Y:S01]  /*dac0*/  STSM.16.M88.4 [R94], R80 ;  /* 0x000000505e007844 */ /* 0x000fe20000000200 */
[----:B------:R-:W-:Y:S01]  /*dad0*/  BAR.SYNC.DEFER_BLOCKING 0x1, 0x100 ;  /* 0x0044000000007b1d */ /* 0x000fe20000010000 */
[----:B------:R-:W-:-:S04]  /*dae0*/  UIMAD.WIDE.U32 UR4, UR10, UR8, URZ ;  /* 0x000000080a0472a5 */ /* 0x000fc8000f8e003f */
[----:B------:R-:W-:Y:S01]  /*daf0*/  UIADD3 UR5, UR5, UR6, URZ ;  /* 0x0000000605057290 */ /* 0x000fe2000fffe03f */
[----:B------:R-:W-:Y:S01]  /*db00*/  ULDC.64 UR8, c[0x0][0xaf0] ;  /* 0x0002bc0000087ab9 */ /* 0x000fe20000000a00 */
[----:B0-----:R0:W-:Y:S04]  /*db10*/  @!P1 ST.E desc[UR14][R56.64], R93 ;  /* 0x0000005d38009985 */ /* 0x0011e8000c10190e */
[----:B--2---:R2:W-:Y:S04]  /*db20*/  @!P0 ST.E desc[UR14][R58.64], R92 ;  /* 0x0000005c3a008985 */ /* 0x0045e8000c10190e */
[----:B------:R4:W5:Y:S01]  /*db30*/  LD.E.128 R44, desc[UR14][R20.64] ;  /* 0x0000000e142c7980 */ /* 0x000962000c101d00 */
[----:B0-----:R-:W-:-:S03]  /*db40*/  IMAD R56, R23, 0x20, R222 ;  /* 0x0000002017387824 */ /* 0x001fc600078e02de */
[----:B------:R1:W5:Y:S01]  /*db50*/  LD.E.128 R28, desc[UR14][R2.64] ;  /* 0x0000000e021c7980 */ /* 0x000362000c101d00 */
[----:B------:R-:W-:Y:S02]  /*db60*/  UIMAD UR6, UR7, UR8, URZ ;  /* 0x00000008070672a4 */ /* 0x000fe4000f8e023f */
[----:B------:R-:W-:Y:S01]  /*db70*/  UIMAD.WIDE.U32 UR4, UR13, UR8, UR4 ;  /* 0x000000080d0472a5 */ /* 0x000fe2000f8e0004 */
[----:B------:R0:W5:Y:S01]  /*db80*/  LD.E.128 R32, desc[UR14][R4.64] ;  /* 0x0000000e04207980 */ /* 0x000162000c101d00 */
[----:B----4-:R-:W4:Y:S01]  /*db90*/  LDC.64 R20, c[0x0][0xae0] ;  /* 0x0002b800ff147b82 */ /* 0x010f220000000a00 */
[----:B------:R-:W-:Y:S02]  /*dba0*/  LEA R56, R17, R56, 0x7 ;  /* 0x0000003811387211 */ /* 0x000fe400078e38ff */
[----:B------:R2:W5:Y:S03]  /*dbb0*/  LD.E.128 R48, desc[UR14][R6.64] ;  /* 0x0000000e06307980 */ /* 0x000566000c101d00 */
[----:B-1----:R-:W-:Y:S01]  /*dbc0*/  @P2 IMAD.HI.U32 R3, R56, R61, RZ ;  /* 0x0000003d38032227 */ /* 0x002fe200078e00ff */
[----:B------:R-:W5:Y:S03]  /*dbd0*/  LD.E.128 R40, desc[UR14][R14.64] ;  /* 0x0000000e0e287980 */ /* 0x000f66000c101d00 */
[----:B------:R-:W-:Y:S01]  /*dbe0*/  IMAD.MOV.U32 R2, RZ, RZ, R56 ;  /* 0x000000ffff027224 */ /* 0x000fe200078e0038 */
[----:B---3--:R-:W-:Y:S01]  /*dbf0*/  @P2 SHF.R.U32.HI R2, RZ, R60, R3 ;  /* 0x0000003cff022219 */ /* 0x008fe20000011603 */
[----:B------:R-:W-:Y:S01]  /*dc00*/  UIMAD UR6, UR13, UR9, UR6 ;  /* 0x000000090d0672a4 */ /* 0x000fe2000f8e0206 */
[----:B------:R-:W5:Y:S02]  /*dc10*/  LD.E.128 R36, desc[UR14][R12.64] ;  /* 0x0000000e0c247980 */ /* 0x000f64000c101d00 */
[--C-:B------:R-:W-:Y:S01]  /*dc20*/  SHF.R.S32.HI R3, RZ, 0x1f, R2.reuse ;  /* 0x0000001fff037819 */ /* 0x100fe20000011402 */
[----:B0-----:R-:W-:Y:S01]  /*dc30*/  IMAD.MOV R5, RZ, RZ, -R2 ;  /* 0x000000ffff057224 */ /* 0x001fe200078e0a02 */
[----:B------:R-:W-:Y:S01]  /*dc40*/  UIADD3 UR5, UR5, UR6, URZ ;  /* 0x0000000605057290 */ /* 0x000fe2000fffe03f */
[----:B------:R-:W5:Y:S02]  /*dc50*/  LD.E.128 R24, desc[UR14][R10.64] ;  /* 0x0000000e0a187980 */ /* 0x000f64000c101d00 */
[----:B------:R-:W-:-:S02]  /*dc60*/  IMAD R5, R0, R5, R56 ;  /* 0x0000000500057224 */ /* 0x000fc400078e0238 */
[----:B------:R0:W5:Y:S01]  /*dc70*/  LD.E.128 R52, desc[UR14][R8.64] ;  /* 0x0000000e08347980 */ /* 0x000162000c101d00 */
[----:B------:R-:W-:Y:S01]  /*dc80*/  R2UR UR10, R220 ;  /* 0x00000000dc0a72ca */ /* 0x000fe200000e0000 */
[-C--:B----4-:R-:W-:Y:S01]  /*dc90*/  IMAD R3, R3, R20.reuse, RZ ;  /* 0x0000001403037224 */ /* 0x090fe200078e02ff */
[----:B------:R-:W-:Y:S01]  /*dca0*/  SHF.R.S32.HI R0, RZ, 0x1f, R5 ;  /* 0x0000001fff007819 */ /* 0x000fe20000011405 */
[----:B------:R-:W-:Y:S01]  /*dcb0*/  @!PT LDS RZ, [RZ] ;  /* 0x00000000fffff984 */ /* 0x000fe20000000800 */
[----:B------:R-:W-:Y:S01]  /*dcc0*/  @!PT LDS RZ, [RZ] ;  /* 0x00000000fffff984 */ /* 0x000fe20000000800 */
[----:B------:R-:W-:Y:S01]  /*dcd0*/  @!PT LDS RZ, [RZ] ;  /* 0x00000000fffff984 */ /* 0x000fe20000000800 */
[----:B------:R-:W-:Y:S01]  /*dce0*/  @!PT LDS RZ, [RZ] ;  /* 0x00000000fffff984 */ /* 0x000fe20000000800 */
[----:B------:R1:W-:Y:S06]  /*dcf0*/  MEMBAR.ALL.CTA ;  /* 0x0000000000007992 */ /* 0x0003ec0000008000 */
[----:B-1----:R-:W1:Y:S01]  /*dd00*/  FENCE.VIEW.ASYNC.S ;  /* 0x00000000000073c6 */ /* 0x002e620000000000 */
[----:B------:R-:W-:Y:S01]  /*dd10*/  R2UR UR9, R16 ;  /* 0x00000000100972ca */ /* 0x000fe200000e0000 */
[C---:B--2---:R-:W-:Y:S01]  /*dd20*/  IMAD R7, R2.reuse, R21, R3 ;  /* 0x0000001502077224 */ /* 0x044fe200078e0203 */
[----:B------:R-:W-:Y:S01]  /*dd30*/  UISETP.NE.AND UP0, UPT, UR60, 0x2, UPT ;  /* 0x000000023c00788c */ /* 0x000fe2000bf05270 */
[----:B------:R-:W-:Y:S01]  /*dd40*/  IMAD.WIDE.U32 R2, R2, R20, UR4 ;  /* 0x0000000402027e25 */ /* 0x000fe2000f8e0014 */
[----:B------:R-:W-:Y:S01]  /*dd50*/  ULDC.64 UR4, c[0x0][0xad8] ;  /* 0x0002b60000047ab9 */ /* 0x000fe20000000a00 */
[----:B------:R-:W-:-:S02]  /*dd60*/  ULDC.64 UR6, c[0x0][0xa80] ;  /* 0x0002a00000067ab9 */ /* 0x000fc40000000a00 */
[----:B------:R-:W-:Y:S02]  /*dd70*/  IMAD.IADD R3, R3, 0x1, R7 ;  /* 0x0000000103037824 */ /* 0x000fe400078e0207 */
[----:B------:R-:W-:Y:S02]  /*dd80*/  IMAD R0, R0, UR4, RZ ;  /* 0x0000000400007c24 */ /* 0x000fe4000f8e02ff */
[----:B------:R-:W-:Y:S02]  /*dd90*/  IMAD R17, R17, 0x80, R222 ;  /* 0x0000008011117824 */ /* 0x000fe400078e02de */
[----:B------:R-:W-:Y:S01]  /*dda0*/  IMAD.WIDE.U32 R2, R5, UR4, R2 ;  /* 0x0000000405027c25 */ /* 0x000fe2000f8e0002 */
[----:B------:R-:W-:-:S03]  /*ddb0*/  UIADD3 UR4, UR12, 0x34820, URZ ;  /* 0x000348200c047890 */ /* 0x000fc6000fffe03f */
[----:B------:R-:W-:Y:S01]  /*ddc0*/  IMAD R7, R5, UR5, R0 ;  /* 0x0000000505077c24 */ /* 0x000fe2000f8e0200 */
[-C--:B------:R-:W-:Y:S02]  /*ddd0*/  ISETP.GE.AND P1, PT, R17, R86.reuse, PT ;  /* 0x000000561100720c */ /* 0x080fe40003f26270 */
[C---:B------:R-:W-:Y:S01]  /*dde0*/  LEA R0, P2, R2.reuse, UR6, 0x1 ;  /* 0x0000000602007c11 */ /* 0x040fe2000f8408ff */
[----:B------:R-:W-:Y:S01]  /*ddf0*/  USEL UR6, URZ, 0x1, UP0 ;  /* 0x000000013f067887 */ /* 0x000fe20008000000 */
[----:B------:R-:W-:Y:S01]  /*de00*/  IADD3 R3, R3, R7, RZ ;  /* 0x0000000703037210 */ /* 0x000fe20007ffe0ff */
[----:B------:R-:W-:Y:S01]  /*de10*/  UPRMT UR4, URZ, 0x654, UR4 ;  /* 0x000006543f047896 */ /* 0x000fe20008000004 */
[----:B------:R-:W-:Y:S01]  /*de20*/  VIADD R5, R17, 0x20 ;  /* 0x0000002011057836 */ /* 0x000fe20000000000 */
[----:B------:R-:W-:Y:S01]  /*de30*/  ULDC UR5, c[0x0][0xc] ;  /* 0x0000030000057ab9 */ /* 0x000fe20000000800 */
[----:B------:R-:W-:Y:S01]  /*de40*/  ULOP3.LUT UR9, UR9, UR6, URZ, 0x3c, !UPT ;  /* 0x0000000609097292 */ /* 0x000fe2000f8e3c3f */
[----:B0-----:R-:W-:Y:S01]  /*de50*/  LEA.HI.X R8, R2, UR7, R3, 0x1, P2 ;  /* 0x0000000702087c11 */ /* 0x001fe200090f0c03 */
[----:B------:R-:W-:Y:S01]  /*de60*/  UIADD3 UR10, UR5, UR10, URZ ;  /* 0x0000000a050a7290 */ /* 0x000fe2000fffe03f */
[-C--:B------:R-:W-:Y:S01]  /*de70*/  ISETP.GE.AND P3, PT, R5, R86.reuse, PT ;  /* 0x000000560500720c */ /* 0x080fe20003f66270 */
[----:B------:R-:W-:Y:S01]  /*de80*/  VIADD R5, R17, 0x40 ;  /* 0x0000004011057836 */ /* 0x000fe20000000000 */
[----:B------:R-:W-:Y:S01]  /*de90*/  USEL UR60, UR60, URZ, UP0 ;  /* 0x0000003f3c3c7287 */ /* 0x000fe20008000000 */
[----:B-1----:R0:W1:Y:S01]  /*dea0*/  SHFL.IDX PT, R6, R0, RZ, 0x181f ;  /* 0x00181fff00067589 */ /* 0x00206200000e0000 */
[----:B------:R-:W-:Y:S01]  /*deb0*/  IMAD.U32 R16, RZ, RZ, UR9 ;  /* 0x00000009ff107e24 */ /* 0x000fe2000f8e00ff */
[----:B------:R-:W-:Y:S01]  /*dec0*/  SYNCS.ARRIVE.TRANS64.RED.A1T0 RZ, [UR4], RZ ;  /* 0x000000ffffff79a7 */ /* 0x000fe20008100404 */
[----:B------:R-:W-:Y:S01]  /*ded0*/  IMAD.U32 R220, RZ, RZ, UR10 ;  /* 0x0000000affdc7e24 */ /* 0x000fe2000f8e00ff */
[----:B------:R0:W2:Y:S01]  /*dee0*/  SHFL.IDX PT, R7, R8, RZ, 0x181f ;  /* 0x00181fff08077589 */ /* 0x0000a200000e0000 */
[----:B------:R-:W-:Y:S01]  /*def0*/  BSSY B0, `(.L_x_29) ;  /* 0x000000c000007945 */ /* 0x000fe20003800000 */
[----:B------:R-:W-:-:S03]  /*df00*/  ISETP.GE.AND P0, PT, R5, R86, PT ;  /* 0x000000560500720c */ /* 0x000fc60003f06270 */
[----:B------:R-:W-:Y:S10]  /*df10*/  @P1 BRA `(.L_x_30) ;  /* 0x0000000000241947 */ /* 0x000ff40003800000 */
[----:B------:R-:W-:Y:S01]  /*df20*/  ULDC UR4, c[0x0][0xac8] ;  /* 0x0002b20000047ab9 */ /* 0x000fe20000000800 */
[----:B------:R-:W-:Y:S01]  /*df30*/  ULDC.64 UR6, c[0x0][0x208] ;  /* 0x0000820000067ab9 */ /* 0x000fe20000000a00 */
[----:B------:R-:W-:Y:S02]  /*df40*/  ISETP.GE.AND P2, PT, R22, UR4, PT ;  /* 0x0000000416007c0c */ /* 0x000fe4000bf46270 */
[----:B------:R-:W-:-:S11]  /*df50*/  ISETP.GE.AND P1, PT, R19, UR4, PT ;  /* 0x0000000413007c0c */ /* 0x000fd6000bf26270 */
[C---:B-1----:R-:W-:Y:S02]  /*df60*/  @!P2 LEA R4, P4, R22.reuse, R6, 0x1 ;  /* 0x000000061604a211 */ /* 0x042fe400078808ff */
[----:B--2---:R-:W-:Y:S02]  /*df70*/  @!P1 IMAD.WIDE R2, R19, 0x2, R6 ;  /* 0x0000000213029825 */ /* 0x004fe400078e0206 */
[----:B------:R-:W-:-:S03]  /*df80*/  @!P2 LEA.HI.X R5, R22, R7, R232, 0x1, P4 ;  /* 0x000000071605a211 */ /* 0x000fc600020f0ce8 */
[----:B-----5:R3:W-:Y:S04]  /*df90*/  @!P1 ST.E.128 desc[UR6][R2.64], R44 ;  /* 0x0000002c02009985 */ /* 0x0207e8000c101d06 */
[----:B------:R3:W-:Y:S02]  /*dfa0*/  @!P2 ST.E.128 desc[UR6][R4.64], R52 ;  /* 0x000000340400a985 */ /* 0x0007e4000c101d06 */
.L_x_30:
[----:B------:R-:W-:Y:S05]  /*dfb0*/  BSYNC B0 ;  /* 0x0000000000007941 */ /* 0x000fea0003800000 */
.L_x_29:
[----:B--2---:R2:W4:Y:S01]  /*dfc0*/  SHFL.IDX PT, R7, R8, 0x1, 0x181f ;  /* 0x00381f0008077f89 */ /* 0x00452200000e0000 */
[----:B------:R-:W-:Y:S03]  /*dfd0*/  BSSY B0, `(.L_x_31) ;  /* 0x000000c000007945 */ /* 0x000fe60003800000 */
[----:B-1----:R2:W1:Y:S01]  /*dfe0*/  SHFL.IDX PT, R6, R0, 0x1, 0x181f ;  /* 0x00381f0000067f89 */ /* 0x00246200000e0000 */
[----:B------:R-:W-:Y:S05]  /*dff0*/  @P3 BRA `(.L_x_32) ;  /* 0x0000000000243947 */ /* 0x000fea0003800000 */
[----:B------:R-:W-:Y:S01]  /*e000*/  ULDC UR4, c[0x0][0xac8] ;  /* 0x0002b20000047ab9 */ /* 0x000fe20000000800 */
[----:B------:R-:W-:Y:S01]  /*e010*/  ULDC.64 UR6, c[0x0][0x208] ;  /* 0x0000820000067ab9 */ /* 0x000fe20000000a00 */
[----:B------:R-:W-:Y:S02]  /*e020*/  ISETP.GE.AND P3, PT, R22, UR4, PT ;  /* 0x0000000416007c0c */ /* 0x000fe4000bf66270 */
[----:B------:R-:W-:-:S11]  /*e030*/  ISETP.GE.AND P2, PT, R19, UR4, PT ;  /* 0x0000000413007c0c */ /* 0x000fd6000bf46270 */
[C---:B-1-3--:R-:W-:Y:S02]  /*e040*/  @!P3 LEA R4, P1, R22.reuse, R6, 0x1 ;  /* 0x000000061604b211 */ /* 0x04afe400078208ff */
[----:B----4-:R-:W-:Y:S02]  /*e050*/  @!P2 IMAD.WIDE R2, R19, 0x2, R6 ;  /* 0x000000021302a825 */ /* 0x010fe400078e0206 */
[----:B------:R-:W-:-:S03]  /*e060*/  @!P3 LEA.HI.X R5, R22, R7, R232, 0x1, P1 ;  /* 0x000000071605b211 */ /* 0x000fc600008f0ce8 */
[----:B-----5:R1:W-:Y:S04]  /*e070*/  @!P2 ST.E.128 desc[UR6][R2.64], R40 ;  /* 0x000000280200a985 */ /* 0x0203e8000c101d06 */
[----:B------:R1:W-:Y:S02]  /*e080*/  @!P3 ST.E.128 desc[UR6][R4.64], R48 ;  /* 0x000000300400b985 */ /* 0x0003e4000c101d06 */
.L_x_32:
[----:B------:R-:W-:Y:S05]  /*e090*/  BSYNC B0 ;  /* 0x0000000000007941 */ /* 0x000fea0003800000 */
.L_x_31:
[----:B----4-:R4:W0:Y:S01]  /*e0a0*/  SHFL.IDX PT, R7, R8, 0x2, 0x181f ;  /* 0x00581f0008077f89 */ /* 0x01082200000e0000 */
        /* <DEDUP_REMOVED lines=8> */
[----:B0-----:R-:W-:Y:S02]  /*e130*/  @!P1 IMAD.WIDE R2, R19, 0x2, R6 ;  /* 0x0000000213029825 */ /* 0x001fe400078e0206 */
[----:B------:R-:W-:-:S03]  /*e140*/  @!P2 LEA.HI.X R5, R22, R7, R232, 0x1, P0 ;  /* 0x000000071605a211 */ /* 0x000fc600000f0ce8 */
[----:B-----5:R0:W-:Y:S04]  /*e150*/  @!P1 ST.E.128 desc[UR6][R2.64], R36 ;  /* 0x0000002402009985 */ /* 0x0201e8000c101d06 */
[----:B------:R0:W-:Y:S02]  /*e160*/  @!P2 ST.E.128 desc[UR6][R4.64], R32 ;  /* 0x000000200400a985 */ /* 0x0001e4000c101d06 */
.L_x_34:
[----:B------:R-:W-:Y:S05]  /*e170*/  BSYNC B0 ;  /* 0x0000000000007941 */ /* 0x000fea0003800000 */
.L_x_33:
[----:B0--3--:R-:W-:Y:S01]  /*e180*/  VIADD R3, R17, 0x60 ;  /* 0x0000006011037836 */ /* 0x009fe20000000000 */
[----:B------:R0:W3:Y:S01]  /*e190*/  SHFL.IDX PT, R7, R8, 0x3, 0x181f ;  /* 0x00781f0008077f89 */ /* 0x0000e200000e0000 */
[----:B------:R-:W-:Y:S01]  /*e1a0*/  BSSY B0, `(.L_x_35) ;  /* 0x000000e000007945 */ /* 0x000fe20003800000 */
[----:B------:R-:W-:Y:S02]  /*e1b0*/  VIADD R221, R221, 0x1 ;  /* 0x00000001dddd7836 */ /* 0x000fe40000000000 */
[----:B------:R-:W-:Y:S01]  /*e1c0*/  ISETP.GE.AND P0, PT, R3, R86, PT ;  /* 0x000000560300720c */ /* 0x000fe20003f06270 */
[----:B-1----:R0:W1:-:S12]  /*e1d0*/  SHFL.IDX PT, R6, R0, 0x3, 0x181f ;  /* 0x00781f0000067f89 */ /* 0x00205800000e0000 */
[----:B0-----:R-:W-:Y:S05]  /*e1e0*/  @P0 BRA `(.L_x_36) ;  /* 0x0000000000240947 */ /* 0x001fea0003800000 */
[----:B------:R-:W-:Y:S01]  /*e1f0*/  ULDC UR4, c[0x0][0xac8] ;  /* 0x0002b20000047ab9 */ /* 0x000fe20000000800 */
[----:B------:R-:W-:Y:S01]  /*e200*/  ULDC.64 UR6, c[0x0][0x208] ;  /* 0x0000820000067ab9 */ /* 0x000fe20000000a00 */
[----:B------:R-:W-:Y:S02]  /*e210*/  ISETP.GE.AND P2, PT, R22, UR4, PT ;  /* 0x0000000416007c0c */ /* 0x000fe4000bf46270 */
[----:B------:R-:W-:-:S11]  /*e220*/  ISETP.GE.AND P1, PT, R19, UR4, PT ;  /* 0x0000000413007c0c */ /* 0x000fd6000bf26270 */
[C---:B-1----:R-:W-:Y:S02]  /*e230*/  @!P2 LEA R4, P0, R22.reuse, R6, 0x1 ;  /* 0x000000061604a211 */ /* 0x042fe400078008ff */
[----:B---3--:R-:W-:Y:S02]  /*e240*/  @!P1 IMAD.WIDE R2, R19, 0x2, R6 ;  /* 0x0000000213029825 */ /* 0x008fe400078e0206 */
[----:B------:R-:W-:-:S03]  /*e250*/  @!P2 LEA.HI.X R5, R22, R7, R232, 0x1, P0 ;  /* 0x000000071605a211 */ /* 0x000fc600000f0ce8 */
[----:B-----5:R0:W-:Y:S04]  /*e260*/  @!P1 ST.E.128 desc[UR6][R2.64], R24 ;  /* 0x0000001802009985 */ /* 0x0201e8000c101d06 */
[----:B------:R0:W-:Y:S02]  /*e270*/  @!P2 ST.E.128 desc[UR6][R4.64], R28 ;  /* 0x0000001c0400a985 */ /* 0x0001e4000c101d06 */
.L_x_36:
[----:B------:R-:W-:Y:S05]  /*e280*/  BSYNC B0 ;  /* 0x0000000000007941 */ /* 0x000fea0003800000 */
.L_x_35:
[----:B--2-4-:R-:W2:Y:S01]  /*e290*/  LDC R0, c[0x0][0xc34] ;  /* 0x00030d00ff007b82 */ /* 0x014ea20000000800 */
[----:B------:R-:W-:-:S13]  /*e2a0*/  R2UR UR4, R220 ;  /* 0x00000000dc0472ca */ /* 0x000fda00000e0000 */
[----:B--2---:R-:W-:-:S13]  /*e2b0*/  ISETP.LE.AND P0, PT, R0, UR4, PT ;  /* 0x0000000400007c0c */ /* 0x004fda000bf03270 */
[----:B------:R-:W-:Y:S05]  /*e2c0*/  @!P0 BRA `(.L_x_37) ;  /* 0xffffff2800b48947 */ /* 0x000fea000383ffff */
[----:B------:R-:W-:Y:S05]  /*e2d0*/  EXIT ;  /* 0x000000000000794d */ /* 0x000fea0003800000 */
.L_x_7:
[----:B------:R-:W-:-:S08]  /*e2e0*/  NOP ;  /* 0x0000000000007918 */ /* 0x000fd00000000000 */
[----:B--2---:R-:W0:-:S00]  /*e2f0*/  USETMAXREG.DEALLOC.CTAPOOL 0x18 ;  /* 0x00000018000079c8 */ /* 0x004e0000080e0500 */
[----:B------:R-:W1:Y:S01]  /*e300*/  S2UR UR5, SR_CTAID.X ;  /* 0x00000000000579c3 */ /* 0x000e620000002500 */
[----:B0-----:R-:W-:Y:S02]  /*e310*/  IMAD.MOV.U32 R2, RZ, RZ, 0x1 ;  /* 0x00000001ff027424 */ /* 0x001fe400078e00ff */
[----:B------:R-:W-:-:S05]  /*e320*/  IMAD.MOV.U32 R18, RZ, RZ, RZ ;  /* 0x000000ffff127224 */ /* 0x000fca00078e00ff */
[----:B------:R-:W1:Y:S02]  /*e330*/  LDC R3, c[0x0][0xc34] ;  /* 0x00030d00ff037b82 */ /* 0x000e640000000800 */
[----:B-1----:R-:W-:Y:S02]  /*e340*/  ISETP.LE.AND P0, PT, R3, UR5, PT ;  /* 0x0000000503007c0c */ /* 0x002fe4000bf03270 */
[----:B------:R-:W-:-:S05]  /*e350*/  MOV R3, 0x1 ;  /* 0x0000000100037802 */ /* 0x000fca0000000f00 */
[----:B------:R0:W-:Y:S06]  /*e360*/  STL [R1], R3 ;  /* 0x0000000301007387 */ /* 0x0001ec0000100800 */
[----:B------:R-:W-:Y:S05]  /*e370*/  @P0 BRA `(.L_x_38) ;  /* 0x0000003800c00947 */ /* 0x000fea0003800000 */
[----:B------:R-:W1:Y:S01]  /*e380*/  S2UR UR4, SR_CgaCtaId ;  /* 0x00000000000479c3 */ /* 0x000e620000008800 */
[C---:B------:R-:W-:Y:S01]  /*e390*/  IMAD.SHL.U32 R2, R0.reuse, 0x8, RZ ;  /* 0x0000000800027824 */ /* 0x040fe200078e00ff */
[----:B------:R-:W-:Y:S01]  /*e3a0*/  LOP3.LUT R5, R0, 0x7f, RZ, 0xc0, !PT ;  /* 0x0000007f00057812 */ /* 0x000fe200078ec0ff */
[----:B------:R-:W-:Y:S01]  /*e3b0*/  UMOV UR36, 0x400 ;  /* 0x0000040000247882 */ /* 0x000fe20000000000 */
[----:B------:R-:W-:Y:S01]  /*e3c0*/  IMAD.MOV.U32 R18, RZ, RZ, RZ ;  /* 0x000000ffff127224 */ /* 0x000fe200078e00ff */
[----:B------:R-:W-:Y:S01]  /*e3d0*/  ULDC.64 UR38, c[0x0][0x198] ;  /* 0x0000660000267ab9 */ /* 0x000fe20000000a00 */
[C---:B0-----:R-:W-:Y:S01]  /*e3e0*/  LOP3.LUT R3, R2.reuse, 0x1f8, RZ, 0xc0, !PT ;  /* 0x000001f802037812 */ /* 0x041fe200078ec0ff */
[----:B------:R-:W-:Y:S01]  /*e3f0*/  ULDC UR37, c[0x0][0xc] ;  /* 0x0000030000257ab9 */ /* 0x000fe20000000800 */
[----:B------:R-:W-:Y:S02]  /*e400*/  LOP3.LUT R2, R2, 0x38, RZ, 0xc0, !PT ;  /* 0x0000003802027812 */ /* 0x000fe400078ec0ff */
[----:B------:R-:W-:Y:S01]  /*e410*/  LOP3.LUT R4, R3, 0x38, R0, 0x78, !PT ;  /* 0x0000003803047812 */ /* 0x000fe200078e7800 */
[----:B------:R-:W-:Y:S01]  /*e420*/  IMAD.SHL.U32 R3, R5, 0x8, RZ ;  /* 0x0000000805037824 */ /* 0x000fe200078e00ff */
[----:B------:R-:W-:-:S04]  /*e430*/  SHF.R.U32.HI R5, RZ, 0x3, R5 ;  /* 0x00000003ff057819 */ /* 0x000fc80000011605 */
[----:B------:R-:W-:Y:S01]  /*e440*/  LOP3.LUT R4, R4, 0x200, R3, 0xf8, !PT ;  /* 0x0000020004047812 */ /* 0x000fe200078ef803 */
[----:B------:R-:W-:-:S05]  /*e450*/  IMAD.SHL.U32 R3, R0, 0x10, RZ ;  /* 0x0000001000037824 */ /* 0x000fca00078e00ff */
[----:B------:R-:W-:Y:S01]  /*e460*/  LOP3.LUT R0, R5, 0x70, R3, 0xf8, !PT ;  /* 0x0000007005007812 */ /* 0x000fe200078ef803 */
[----:B------:R-:W-:Y:S01]  /*e470*/  IMAD.U32 R3, RZ, RZ, UR5 ;  /* 0x00000005ff037e24 */ /* 0x000fe2000f8e00ff */
[----:B-1----:R-:W-:Y:S01]  /*e480*/  ULEA UR36, UR4, UR36, 0x18 ;  /* 0x0000002404247291 */ /* 0x002fe2000f8ec03f */
[----:B------:R-:W-:-:S05]  /*e490*/  IMAD.MOV.U32 R0, RZ, RZ, 0x1 ;  /* 0x00000001ff007424 */ /* 0x000fca00078e00ff */
[----:B------:R-:W-:-:S05]  /*e4a0*/  LEA R4, R4, UR36, 0x1 ;  /* 0x0000002404047c11 */ /* 0x000fca000f8e08ff */
[----:B------:R-:W-:Y:S04]  /*e4b0*/  STL [R1+0x14], R4 ;  /* 0x0000140401007387 */ /* 0x000fe80000100800 */
[----:B------:R-:W-:Y:S04]  /*e4c0*/  STL [R1+0x28], R3 ;  /* 0x0000280301007387 */ /* 0x000fe80000100800 */
[----:B------:R0:W-:Y:S04]  /*e4d0*/  STL [R1], R0 ;  /* 0x0000000001007387 */ /* 0x0001e80000100800 */
[----:B------:R1:W-:Y:S01]  /*e4e0*/  STL [R1+0x30], RZ ;  /* 0x000030ff01007387 */ /* 0x0003e20000100800 */
[----:B0-----:R-:W-:-:S07]  /*e4f0*/  LOP3.LUT R0, R2, 0x40, RZ, 0xfc, !PT ;  /* 0x0000004002007812 */ /* 0x001fce00078efcff */
.L_x_111:
[----:B0-----:R-:W2:Y:S01]  /*e500*/  LDL R2, [R1+0x28] ;  /* 0x0000280001027983 */ /* 0x001ea20000100800 */
[----:B------:R-:W0:Y:S01]  /*e510*/  LDC R0, c[0x0][0xc38] ;  /* 0x00030e00ff007b82 */ /* 0x000e220000000800 */
[----:B------:R-:W-:Y:S05]  /*e520*/  YIELD ;  /* 0x0000000000007946 */ /* 0x000fea0003800000 */
[----:B------:R-:W-:Y:S02]  /*e530*/  ULDC.64 UR4, c[0x0][0x418] ;  /* 0x0001060000047ab9 */ /* 0x000fe40000000a00 */
[----:B---3--:R-:W3:Y:S01]  /*e540*/  LDC R16, c[0x0][0xc44] ;  /* 0x00031100ff107b82 */ /* 0x008ee20000000800 */
[----:B------:R-:W-:-:S03]  /*e550*/  UISETP.NE.U32.AND UP0, UPT, UR4, URZ, UPT ;  /* 0x0000003f0400728c */ /* 0x000fc6000bf05070 */
[----:B------:R-:W-:Y:S01]  /*e560*/  ULDC UR4, c[0x0][0x424] ;  /* 0x0001090000047ab9 */ /* 0x000fe20000000800 */
[----:B------:R-:W-:-:S04]  /*e570*/  UISETP.NE.AND.EX UP0, UPT, UR5, URZ, UPT, UP0 ;  /* 0x0000003f0500728c */ /* 0x000fc8000bf05300 */
[----:B------:R-:W-:Y:S01]  /*e580*/  USEL UR4, UR4, 0x1, UP0 ;  /* 0x0000000104047887 */ /* 0x000fe20008000000 */
[----:B0-----:R-:W-:Y:S02]  /*e590*/  ISETP.NE.AND P0, PT, R0, 0x1, PT ;  /* 0x000000010000780c */ /* 0x001fe40003f05270 */
[----:B---3--:R-:W-:-:S11]  /*e5a0*/  ISETP.NE.AND P1, PT, R16, 0x1, PT ;  /* 0x000000011000780c */ /* 0x008fd60003f25270 */
[----:B------:R-:W2:Y:S08]  /*e5b0*/  @P0 LDC R0, c[0x0][0xc3c] ;  /* 0x00030f00ff000b82 */ /* 0x000eb00000000800 */
[----:B------:R-:W0:Y:S01]  /*e5c0*/  @P0 LDC R3, c[0x0][0xc40] ;  /* 0x00031000ff030b82 */ /* 0x000e220000000800 */
[----:B--2---:R-:W-:Y:S01]  /*e5d0*/  @P0 IMAD.HI.U32 R0, R2, R0, RZ ;  /* 0x0000000002000227 */ /* 0x004fe200078e00ff */
[----:B------:R-:W-:-:S04]  /*e5e0*/  MOV R4, R2 ;  /* 0x0000000200047202 */ /* 0x000fc80000000f00 */
[----:B0-----:R-:W-:Y:S02]  /*e5f0*/  @P0 SHF.R.U32.HI R4, RZ, R3, R0 ;  /* 0x00000003ff040219 */ /* 0x001fe40000011600 */
[----:B------:R-:W0:Y:S03]  /*e600*/  @P1 LDC.64 R2, c[0x0][0xc48] ;  /* 0x00031200ff021b82 */ /* 0x000e260000000a00 */
[----:B------:R-:W-:Y:S01]  /*e610*/  IMAD.MOV.U32 R19, RZ, RZ, R4 ;  /* 0x000000ffff137224 */ /* 0x000fe200078e0004 */
[----:B------:R2:W-:Y:S04]  /*e620*/  STL [R1+0x20], R4 ;  /* 0x0000200401007387 */ /* 0x0005e80000100800 */
[----:B------:R-:W3:Y:S01]  /*e630*/  LDC R0, c[0x0][0x2f0] ;  /* 0x0000bc00ff007b82 */ /* 0x000ee20000000800 */
[----:B0-----:R-:W-:-:S05]  /*e640*/  @P1 IMAD.HI.U32 R2, R4, R2, RZ ;  /* 0x0000000204021227 */ /* 0x001fca00078e00ff */
[----:B------:R-:W-:Y:S01]  /*e650*/  @P1 SHF.R.U32.HI R19, RZ, R3, R2 ;  /* 0x00000003ff131219 */ /* 0x000fe20000011602 */
[----:B---3--:R-:W-:Y:S01]  /*e660*/  IMAD R2, R0, UR4, RZ ;  /* 0x0000000400027c24 */ /* 0x008fe2000f8e02ff */
[----:B------:R-:W-:-:S03]  /*e670*/  UIADD3 UR4, UR36, 0x1e400, URZ ;  /* 0x0001e40024047890 */ /* 0x000fc6000fffe03f */
[----:B------:R-:W-:Y:S01]  /*e680*/  IMAD.MOV R3, RZ, RZ, -R19 ;  /* 0x000000ffff037224 */ /* 0x000fe200078e0a13 */
[----:B------:R2:W-:Y:S01]  /*e690*/  STL [R1+0x18], R19 ;  /* 0x0000181301007387 */ /* 0x0005e20000100800 */
[----:B------:R-:W-:Y:S01]  /*e6a0*/  VIADD R0, R2, 0xaf ;  /* 0x000000af02007836 */ /* 0x000fe20000000000 */
[----:B------:R-:W-:Y:S01]  /*e6b0*/  ULOP3.LUT UP0, URZ, UR4, 0x3ff, URZ, 0xc0, !UPT ;  /* 0x000003ff043f7892 */ /* 0x000fe2000f80c03f */
[----:B------:R-:W-:Y:S01]  /*e6c0*/  IMAD R16, R16, R3, R4 ;  /* 0x0000000310107224 */ /* 0x000fe200078e0204 */
[----:B------:R2:W-:Y:S01]  /*e6d0*/  STL [R1+0x2c], R2 ;  /* 0x00002c0201007387 */ /* 0x0005e20000100800 */
[----:B------:R-:W-:-:S03]  /*e6e0*/  IMAD.HI R0, R0, 0x2e8ba2e9, RZ ;  /* 0x2e8ba2e900007827 */ /* 0x000fc600078e02ff */
[----:B------:R-:W-:Y:S02]  /*e6f0*/  PLOP3.LUT P0, PT, PT, PT, UP0, 0x80, 0x0 ;  /* 0x000000000000781c */ /* 0x000fe40003f0f008 */
[----:B------:R-:W-:-:S04]  /*e700*/  SHF.R.U32.HI R3, RZ, 0x1f, R0 ;  /* 0x0000001fff037819 */ /* 0x000fc80000011600 */
[----:B------:R-:W-:-:S05]  /*e710*/  LEA.HI.SX32 R0, R0, R3, 0x1b ;  /* 0x0000000300007211 */ /* 0x000fca00078fdaff */
[----:B------:R2:W-:Y:S02]  /*e720*/  STL [R1+0x24], R0 ;  /* 0x0000240001007387 */ /* 0x0005e40000100800 */
[----:B-1----:R-:W-:Y:S05]  /*e730*/  @!P0 BRA `(.L_x_39) ;  /* 0x0000000000408947 */ /* 0x002fea0003800000 */
[----:B--2---:R-:W-:Y:S01]  /*e740*/  MOV R2, 0x0 ;  /* 0x0000000000027802 */ /* 0x004fe20000000f00 */
[----:B------:R-:W-:Y:S01]  /*e750*/  ULDC.64 UR6, c[0x4][0xa0] ;  /* 0x0100280000067ab9 */ /* 0x000fe20000000a00 */
[----:B------:R-:W-:Y:S01]  /*e760*/  ULDC.64 UR8, c[0x4][0xa8] ;  /* 0x01002a0000087ab9 */ /* 0x000fe20000000a00 */
[----:B------:R-:W-:Y:S01]  /*e770*/  ULDC.64 UR4, c[0x4][0x28] ;  /* 0x01000a0000047ab9 */ /* 0x000fe20000000a00 */
[----:B------:R-:W-:Y:S01]  /*e780*/  IMAD.U32 R4, RZ, RZ, UR6 ;  /* 0x00000006ff047e24 */ /* 0x000fe2000f8e00ff */
[----:B------:R-:W-:Y:S01]  /*e790*/  MOV R7, UR9 ;  /* 0x0000000900077c02 */ /* 0x000fe20008000f00 */
[----:B------:R-:W0:Y:S01]  /*e7a0*/  LDC.64 R2, c[0x4][R2] ;  /* 0x0100000002027b82 */ /* 0x000e220000000a00 */
[----:B------:R-:W-:Y:S02]  /*e7b0*/  IMAD.U32 R5, RZ, RZ, UR7 ;  /* 0x00000007ff057e24 */ /* 0x000fe4000f8e00ff */
[----:B------:R-:W-:Y:S02]  /*e7c0*/  IMAD.U32 R6, RZ, RZ, UR8 ;  /* 0x00000008ff067e24 */ /* 0x000fe4000f8e00ff */
[----:B------:R-:W-:-:S02]  /*e7d0*/  IMAD.U32 R10, RZ, RZ, UR4 ;  /* 0x00000004ff0a7e24 */ /* 0x000fc4000f8e00ff */
[----:B------:R-:W-:Y:S02]  /*e7e0*/  IMAD.U32 R11, RZ, RZ, UR5 ;  /* 0x00000005ff0b7e24 */ /* 0x000fe4000f8e00ff */
[----:B------:R-:W-:Y:S02]  /*e7f0*/  IMAD.MOV.U32 R8, RZ, RZ, 0x70 ;  /* 0x00000070ff087424 */ /* 0x000fe400078e00ff */
[----:B------:R-:W-:Y:S02]  /*e800*/  IMAD.MOV.U32 R12, RZ, RZ, 0x1 ;  /* 0x00000001ff0c7424 */ /* 0x000fe400078e00ff */
[----:B------:R-:W-:-:S07]  /*e810*/  IMAD.MOV.U32 R13, RZ, RZ, RZ ;  /* 0x000000ffff0d7224 */ /* 0x000fce00078e00ff */
[----:B------:R-:W-:-:S07]  /*e820*/  LEPC R20, `(.L_x_39) ;  /* 0x000000001014794e */ /* 0x000fce0000000000 */
[----:B01----:R-:W-:Y:S05]  /*e830*/  CALL.ABS.NOINC R2 ;  /* 0x0000000002007343 */ /* 0x003fea0003c00000 */
.L_x_39:
[----:B------:R-:W-:-:S04]  /*e840*/  UIADD3 UR4, UR36, 0x400, URZ ;  /* 0x0000040024047890 */ /* 0x000fc8000fffe03f */
[----:B------:R-:W-:-:S06]  /*e850*/  ULOP3.LUT UP0, URZ, UR4, 0x3ff, URZ, 0xc0, !UPT ;  /* 0x000003ff043f7892 */ /* 0x000fcc000f80c03f */
[----:B------:R-:W-:-:S13]  /*e860*/  PLOP3.LUT P0, PT, PT, PT, UP0, 0x80, 0x0 ;  /* 0x000000000000781c */ /* 0x000fda0003f0f008 */
[----:B------:R-:W-:Y:S05]  /*e870*/  @!P0 BRA `(.L_x_40) ;  /* 0x00000000007c8947 */ /* 0x000fea0003800000 */
[----:B------:R-:W-:Y:S01]  /*e880*/  MOV R17, 0x0 ;  /* 0x0000000000117802 */ /* 0x000fe20000000f00 */
[----:B------:R-:W-:Y:S01]  /*e890*/  ULDC.64 UR6, c[0x4][0xa0] ;  /* 0x0100280000067ab9 */ /* 0x000fe20000000a00 */
[----:B------:R-:W-:Y:S01]  /*e8a0*/  ULDC.64 UR8, c[0x4][0xa8] ;  /* 0x01002a0000087ab9 */ /* 0x000fe20000000a00 */
[----:B------:R-:W-:Y:S01]  /*e8b0*/  ULDC.64 UR4, c[0x4][0x30] ;  /* 0x01000c0000047ab9 */ /* 0x000fe20000000a00 */
[----:B--2---:R0:W2:Y:S01]  /*e8c0*/  LDC.64 R2, c[0x4][R17] ;  /* 0x0100000011027b82 */ /* 0x0040a20000000a00 */
[----:B------:R-:W-:Y:S01]  /*e8d0*/  IMAD.U32 R4, RZ, RZ, UR6 ;  /* 0x00000006ff047e24 */ /* 0x000fe2000f8e00ff */
[----:B------:R-:W-:Y:S01]  /*e8e0*/  MOV R5, UR7 ;  /* 0x0000000700057c02 */ /* 0x000fe20008000f00 */
[----:B------:R-:W-:Y:S01]  /*e8f0*/  IMAD.U32 R6, RZ, RZ, UR8 ;  /* 0x00000008ff067e24 */ /* 0x000fe2000f8e00ff */
[----:B------:R-:W-:Y:S01]  /*e900*/  MOV R13, RZ ;  /* 0x000000ff000d7202 */ /* 0x000fe20000000f00 */
[----:B------:R-:W-:Y:S02]  /*e910*/  IMAD.U32 R7, RZ, RZ, UR9 ;  /* 0x00000009ff077e24 */ /* 0x000fe4000f8e00ff */
[----:B------:R-:W-:-:S02]  /*e920*/  IMAD.U32 R10, RZ, RZ, UR4 ;  /* 0x00000004ff0a7e24 */ /* 0x000fc4000f8e00ff */
[----:B------:R-:W-:Y:S02]  /*e930*/  IMAD.U32 R11, RZ, RZ, UR5 ;  /* 0x00000005ff0b7e24 */ /* 0x000fe4000f8e00ff */
[----:B------:R-:W-:Y:S02]  /*e940*/  IMAD.MOV.U32 R8, RZ, RZ, 0x70 ;  /* 0x00000070ff087424 */ /* 0x000fe400078e00ff */
[----:B0-----:R-:W-:-:S07]  /*e950*/  IMAD.MOV.U32 R12, RZ, RZ, 0x1 ;  /* 0x00000001ff0c7424 */ /* 0x001fce00078e00ff */
[----:B------:R-:W-:-:S07]  /*e960*/  LEPC R20, `(.L_x_41) ;  /* 0x000000001014794e */ /* 0x000fce0000000000 */
[----:B-12---:R-:W-:Y:S05]  /*e970*/  CALL.ABS.NOINC R2 ;  /* 0x0000000002007343 */ /* 0x006fea0003c00000 */
.L_x_41:
[----:B------:R0:W1:Y:S01]  /*e980*/  LDC.64 R2, c[0x4][R17] ;  /* 0x0100000011027b82 */ /* 0x0000620000000a00 */
[----:B------:R-:W-:Y:S01]  /*e990*/  ULDC.64 UR6, c[0x4][0xa0] ;  /* 0x0100280000067ab9 */ /* 0x000fe20000000a00 */
[----:B------:R-:W-:Y:S01]  /*e9a0*/  ULDC.64 UR8, c[0x4][0xa8] ;  /* 0x01002a0000087ab9 */ /* 0x000fe20000000a00 */
[----:B------:R-:W-:Y:S01]  /*e9b0*/  ULDC.64 UR4, c[0x4][0x38] ;  /* 0x01000e0000047ab9 */ /* 0x000fe20000000a00 */
[----:B------:R-:W-:Y:S01]  /*e9c0*/  IMAD.U32 R4, RZ, RZ, UR6 ;  /* 0x00000006ff047e24 */ /* 0x000fe2000f8e00ff */
[----:B------:R-:W-:Y:S01]  /*e9d0*/  MOV R8, 0x70 ;  /* 0x0000007000087802 */ /* 0x000fe20000000f00 */
[----:B------:R-:W-:Y:S02]  /*e9e0*/  IMAD.U32 R5, RZ, RZ, UR7 ;  /* 0x00000007ff057e24 */ /* 0x000fe4000f8e00ff */
[----:B------:R-:W-:Y:S02]  /*e9f0*/  IMAD.U32 R6, RZ, RZ, UR8 ;  /* 0x00000008ff067e24 */ /* 0x000fe4000f8e00ff */
[----:B------:R-:W-:-:S02]  /*ea00*/  IMAD.U32 R7, RZ, RZ, UR9 ;  /* 0x00000009ff077e24 */ /* 0x000fc4000f8e00ff */
[----:B------:R-:W-:Y:S02]  /*ea10*/  IMAD.U32 R10, RZ, RZ, UR4 ;  /* 0x00000004ff0a7e24 */ /* 0x000fe4000f8e00ff */
[----:B------:R-:W-:Y:S02]  /*ea20*/  IMAD.U32 R11, RZ, RZ, UR5 ;  /* 0x00000005ff0b7e24 */ /* 0x000fe4000f8e00ff */
[----:B------:R-:W-:Y:S02]  /*ea30*/  IMAD.MOV.U32 R12, RZ, RZ, 0x1 ;  /* 0x00000001ff0c7424 */ /* 0x000fe400078e00ff */
[----:B0-----:R-:W-:-:S07]  /*ea40*/  IMAD.MOV.U32 R13, RZ, RZ, RZ ;  /* 0x000000ffff0d7224 */ /* 0x001fce00078e00ff */
[----:B------:R-:W-:-:S07]  /*ea50*/  LEPC R20, `(.L_x_40) ;  /* 0x000000001014794e */ /* 0x000fce0000000000 */
[----:B-1----:R-:W-:Y:S05]  /*ea60*/  CALL.ABS.NOINC R2 ;  /* 0x0000000002007343 */ /* 0x002fea0003c00000 */
.L_x_40:
[----:B------:R-:W-:Y:S01]  /*ea70*/  ULDC.64 UR4, c[0x0][0x9f8] ;  /* 0x00027e0000047ab9 */ /* 0x000fe20000000a00 */
[----:B------:R-:W3:Y:S01]  /*ea80*/  LDL R17, [R1+0x24] ;  /* 0x0000240001117983 */ /* 0x000ee20000100800 */
[----:B------:R-:W-:Y:S01]  /*ea90*/  ISETP.NE.U32.AND P0, PT, RZ, UR4, PT ;  /* 0x00000004ff007c0c */ /* 0x000fe2000bf05070 */
[----:B------:R-:W-:-:S03]  /*eaa0*/  ULDC.64 UR6, c[0x0][0x208] ;  /* 0x0000820000067ab9 */ /* 0x000fc60000000a00 */
[----:B------:R-:W-:-:S13]  /*eab0*/  ISETP.NE.AND.EX P0, PT, RZ, UR5, PT, P0 ;  /* 0x00000005ff007c0c */ /* 0x000fda000bf05300 */
[----:B--2---:R-:W0:Y:S02]  /*eac0*/  @P0 LDC.64 R2, c[0x0][0x9f8] ;  /* 0x00027e00ff020b82 */ /* 0x004e240000000a00 */
[----:B0-----:R-:W-:-:S05]  /*ead0*/  @P0 IMAD.WIDE R2, R19, 0x4, R2 ;  /* 0x0000000413020825 */ /* 0x001fca00078e0202 */
[----:B------:R0:W2:Y:S01]  /*eae0*/  @P0 LDG.E R19, desc[UR6][R2.64] ;  /* 0x0000000602130981 */ /* 0x0000a2000c1e1900 */
[----:B------:R-:W-:Y:S01]  /*eaf0*/  UMOV UR4, 0xffffffff ;  /* 0xffffffff00047882 */ /* 0x000fe20000000000 */
[----:B0-----:R-:W0:Y:S02]  /*eb00*/  LDC.64 R2, c[0x0][0x418] ;  /* 0x00010600ff027b82 */ /* 0x001e240000000a00 */
[----:B0-----:R-:W-:-:S04]  /*eb10*/  ISETP.NE.U32.AND P0, PT, R2, RZ, PT ;  /* 0x000000ff0200720c */ /* 0x001fc80003f05070 */
[----:B------:R-:W-:-:S04]  /*eb20*/  ISETP.NE.AND.EX P1, PT, R3, RZ, PT, P0 ;  /* 0x000000ff0300720c */ /* 0x000fc80003f25300 */
[----:B------:R-:W-:Y:S01]  /*eb30*/  P2R R0, PR, RZ, 0x2 ;  /* 0x00000002ff007803 */ /* 0x000fe20000000000 */
[----:B---3--:R-:W-:-:S05]  /*eb40*/  VIADD R8, R17, 0xffffffff ;  /* 0xffffffff11087836 */ /* 0x008fca0000000000 */
[----:B------:R0:W-:Y:S04]  /*eb50*/  STL [R1+0x1c], R8 ;  /* 0x00001c0801007387 */ /* 0x0001e80000100800 */
[----:B------:R0:W-:Y:S01]  /*eb60*/  STL [R1+0x10], R0 ;  /* 0x0000100001007387 */ /* 0x0001e20000100800 */
[----:B--2---:R-:W-:Y:S02]  /*eb70*/  SHF.R.S32.HI R7, RZ, 0x1f, R19 ;  /* 0x0000001fff077819 */ /* 0x004fe40000011413 */
[----:B------:R-:W-:-:S03]  /*eb80*/  SEL R17, R19, RZ, !P1 ;  /* 0x000000ff13117207 */ /* 0x000fc60004800000 */
[----:B------:R0:W-:Y:S01]  /*eb90*/  STL [R1+0x8], R7 ;  /* 0x0000080701007387 */ /* 0x0001e20000100800 */
[----:B------:R-:W-:Y:S05]  /*eba0*/  BRA.DIV UR4, `(.L_x_42) ;  /* 0x0000003a04047947 */ /* 0x000fea000b800000 */
[----:B0-----:R-:W0:Y:S02]  /*ebb0*/  S2R R0, SR_TID.X ;  /* 0x0000000000007919 */ /* 0x001e240000002100 */
[----:B0-----:R-:W-:-:S04]  /*ebc0*/  SHF.R.U32.HI R0, RZ, 0x5, R0 ;  /* 0x00000005ff007819 */ /* 0x001fc80000011600 */
[----:B------:R-:W-:-:S05]  /*ebd0*/  LOP3.LUT R0, R0, 0x3, RZ, 0xc0, !PT ;  /* 0x0000000300007812 */ /* 0x000fca00078ec0ff */
[----:B------:R0:W2:Y:S02]  /*ebe0*/  SHFL.IDX PT, R14, R0, RZ, 0x1f ;  /* 0x00001fff000e7589 */ /* 0x0000a400000e0000 */
.L_x_127:
[----:B------:R-:W-:Y:S02]  /*ebf0*/  PLOP3.LUT P2, PT, PT, PT, PT, 0x8, 0x0 ;  /* 0x000000000000781c */ /* 0x000fe40003f4e170 */
[----:B--2---:R-:W-:Y:S02]  /*ec00*/  ISETP.NE.AND P0, PT, R14, RZ, PT ;  /* 0x000000ff0e00720c */ /* 0x004fe40003f05270 */
[----:B0-----:R-:W-:-:S05]  /*ec10*/  P2R R0, PR, RZ, 0x4 ;  /* 0x00000004ff007803 */ /* 0x001fca0000000000 */
[----:B------:R0:W-:Y:S06]  /*ec20*/  STL [R1+0xc], R0 ;  /* 0x00000c0001007387 */ /* 0x0001ec0000100800 */
[----:B------:R-:W-:Y:S05]  /*ec30*/  @P0 BRA `(.L_x_43) ;  /* 0x0000000400100947 */ /* 0x000fea0003800000 */
[----:B------:R-:W-:-:S03]  /*ec40*/  UMOV UR4, 0xffffffff ;  /* 0xffffffff00047882 */ /* 0x000fc60000000000 */
[----:B------:R-:W-:Y:S05]  /*ec50*/  BRA.DIV UR4, `(.L_x_44) ;  /* 0x0000003a040c7947 */ /* 0x000fea000b800000 */
[----:B------:R-:W-:-:S13]  /*ec60*/  ELECT P6, URZ, PT ;  /* 0x00000000003f782f */ /* 0x000fda00038c0000 */
.L_x_130:
[----:B------:R-:W-:Y:S05]  /*ec70*/  @!P6 BRA `(.L_x_43) ;  /* 0x000000040000e947 */ /* 0x000fea0003800000 */
[----:B------:R2:W-:Y:S01]  /*ec80*/  STL [R1+0x4], R8 ;  /* 0x0000040801007387 */ /* 0x0005e20000100800 */
[----:B------:R-:W-:Y:S01]  /*ec90*/  IMAD.MOV.U32 R17, RZ, RZ, R19 ;  /* 0x000000ffff117224 */ /* 0x000fe200078e0013 */
[----:B------:R-:W-:Y:S06]  /*eca0*/  @!P1 BRA `(.L_x_45) ;  /* 0x0000000000509947 */ /* 0x000fec0003800000 */
[----:B------:R-:W3:Y:S01]  /*ecb0*/  LDC R6, c[0x0][0x43c] ;  /* 0x00010f00ff067b82 */ /* 0x000ee20000000800 */
[----:B0-----:R-:W-:Y:S01]  /*ecc0*/  IMAD.MOV.U32 R0, RZ, RZ, R8 ;  /* 0x000000ffff007224 */ /* 0x001fe200078e0008 */
[----:B------:R-:W-:Y:S01]  /*ecd0*/  ULDC.64 UR4, c[0x0][0x428] ;  /* 0x00010a0000047ab9 */ /* 0x000fe20000000a00 */
[----:B------:R-:W-:Y:S01]  /*ece0*/  ULDC.64 UR6, c[0x0][0x208] ;  /* 0x0000820000067ab9 */ /* 0x000fe20000000a00 */
[----:B---3--:R-:W-:-:S13]  /*ecf0*/  ISETP.NE.AND P0, PT, R6, 0x1, PT ;  /* 0x000000010600780c */ /* 0x008fda0003f05270 */
[----:B------:R-:W0:Y:S02]  /*ed00*/  @P0 LDC.64 R4, c[0x0][0x440] ;  /* 0x00011000ff040b82 */ /* 0x000e240000000a00 */
[----:B0-----:R-:W-:-:S05]  /*ed10*/  @P0 IMAD.HI.U32 R4, R8, R4, RZ ;  /* 0x0000000408040227 */ /* 0x001fca00078e00ff */
[----:B------:R-:W-:-:S04]  /*ed20*/  @P0 SHF.R.U32.HI R0, RZ, R5, R4 ;  /* 0x00000005ff000219 */ /* 0x000fc80000011604 */
[--C-:B------:R-:W-:Y:S01]  /*ed30*/  SHF.R.S32.HI R5, RZ, 0x1f, R0.reuse ;  /* 0x0000001fff057819 */ /* 0x100fe20000011400 */
[----:B------:R-:W-:-:S04]  /*ed40*/  IMAD.MOV R4, RZ, RZ, -R0 ;  /* 0x000000ffff047224 */ /* 0x000fc800078e0a00 */
[----:B------:R-:W-:Y:S01]  /*ed50*/  IMAD R6, R6, R4, R8 ;  /* 0x0000000406067224 */ /* 0x000fe200078e0208 */
[----:B------:R-:W-:-:S04]  /*ed60*/  MOV R4, R0 ;  /* 0x0000000000047202 */ /* 0x000fc80000000f00 */
[----:B------:R0:W-:Y:S01]  /*ed70*/  STL [R1+0x4], R6 ;  /* 0x0000040601007387 */ /* 0x0001e20000100800 */
[----:B------:R-:W-:-:S03]  /*ed80*/  IMAD.WIDE.U32 R4, R19, UR4, R4 ;  /* 0x0000000413047c25 */ /* 0x000fc6000f8e0004 */
[----:B------:R-:W-:Y:S01]  /*ed90*/  LEA R2, P0, R4, R2, 0x2 ;  /* 0x0000000204027211 */ /* 0x000fe200078010ff */
[----:B0-----:R-:W-:-:S04]  /*eda0*/  IMAD R6, R7, UR4, RZ ;  /* 0x0000000407067c24 */ /* 0x001fc8000f8e02ff */
[----:B------:R-:W-:-:S04]  /*edb0*/  IMAD R0, R19, UR5, R6 ;  /* 0x0000000513007c24 */ /* 0x000fc8000f8e0206 */
[----:B------:R-:W-:-:S05]  /*edc0*/  IMAD.IADD R0, R5, 0x1, R0 ;  /* 0x0000000105007824 */ /* 0x000fca00078e0200 */
[----:B------:R-:W-:-:S05]  /*edd0*/  LEA.HI.X R3, R4, R3, R0, 0x2, P0 ;  /* 0x0000000304037211 */ /* 0x000fca00000f1400 */
[----:B------:R3:W5:Y:S02]  /*ede0*/  LDG.E R17, desc[UR6][R2.64] ;  /* 0x0000000602117981 */ /* 0x000764000c1e1900 */
.L_x_45:
[----:B---3--:R-:W3:Y:S01]  /*edf0*/  LDL R2, [R1] ;  /* 0x0000000001027983 */ /* 0x008ee20000100800 */
[----:B0-----:R-:W-:Y:S02]  /*ee00*/  LEA R0, R18, UR36, 0x3 ;  /* 0x0000002412007c11 */ /* 0x001fe4000f8e18ff */
[----:B---3--:R-:W-:-:S04]  /*ee10*/  SHF.L.U32 R2, R2, 0x1f, RZ ;  /* 0x0000001f02027819 */ /* 0x008fc800000006ff */
[----:B------:R-:W0:Y:S02]  /*ee20*/  SYNCS.PHASECHK.TRANS64.TRYWAIT P0, [R0+URZ+0x34840], R2 ;  /* 0x03484002000075a7 */ /* 0x000e24000800017f */
[----:B0-----:R-:W-:Y:S05]  /*ee30*/  @!P0 BRA `(.L_x_46) ;  /* 0x0000003400b48947 */ /* 0x001fea0003800000 */
.L_x_131:
[----:B------:R-:W3:Y:S02]  /*ee40*/  S2R R3, SR_TID.X ;  /* 0x0000000000037919 */ /* 0x000ee40000002100 */
[----:B---3--:R-:W-:-:S04]  /*ee50*/  LOP3.LUT R3, R3, 0x7f, RZ, 0xc0, !PT ;  /* 0x0000007f03037812 */ /* 0x008fc800078ec0ff */
[----:B------:R-:W-:-:S13]  /*ee60*/  ISETP.NE.AND P0, PT, R3, RZ, PT ;  /* 0x000000ff0300720c */ /* 0x000fda0003f05270 */
[----:B------:R-:W-:Y:S05]  /*ee70*/  @P0 BRA `(.L_x_47) ;  /* 0x00000000001c0947 */ /* 0x000fea0003800000 */
[----:B------:R-:W3:Y:S01]  /*ee80*/  S2R R3, SR_TID.X ;  /* 0x0000000000037919 */ /* 0x000ee20000002100 */
[----:B0-----:R-:W-:-:S04]  /*ee90*/  IMAD.MOV.U32 R2, RZ, RZ, 0xb000 ;  /* 0x0000b000ff027424 */ /* 0x001fc800078e00ff */
[----:B------:R4:W-:Y:S01]  /*eea0*/  SYNCS.ARRIVE.TRANS64 RZ, [R0+URZ+0x34830], R2 ;  /* 0x0348300200ff79a7 */ /* 0x0009e2000800003f */
[----:B---3--:R-:W-:-:S04]  /*eeb0*/  LOP3.LUT R3, R3, 0x1f, RZ, 0xc0, !PT ;  /* 0x0000001f03037812 */ /* 0x008fc800078ec0ff */
[----:B------:R-:W-:-:S13]  /*eec0*/  ISETP.NE.AND P0, PT, R3, RZ, PT ;  /* 0x000000ff0300720c */ /* 0x000fda0003f05270 */
[----:B----4-:R-:W-:Y:S05]  /*eed0*/  @!P0 BRA `(.L_x_47) ;  /* 0x0000000000048947 */ /* 0x010fea0003800000 */
[----:B------:R-:W-:Y:S01]  /*eee0*/  BPT.TRAP 0x1 ;  /* 0x000000040000795c */ /* 0x000fe20000300000 */
.L_x_47:
[----:B0-----:R-:W3:Y:S01]  /*eef0*/  LDL R2, [R1+0x4] ;  /* 0x0000040001027983 */ /* 0x001ee20000100800 */
[----:B------:R-:W-:Y:S01]  /*ef00*/  R2UR UR6, R18 ;  /* 0x00000000120672ca */ /* 0x000fe200000e0000 */
[----:B------:R-:W-:Y:S01]  /*ef10*/  UIADD3 UR4, UP0, UR38, 0x370, URZ ;  /* 0x0000037026047890 */ /* 0x000fe2000ff1e03f */
[----:B------:R-:W-:Y:S01]  /*ef20*/  R2UR UR9, R0 ;  /* 0x00000000000972ca */ /* 0x000fe200000e0000 */
[----:B------:R-:W-:Y:S01]  /*ef30*/  UMOV UR10, URZ ;  /* 0x0000003f000a7c82 */ /* 0x000fe20008000000 */
[----:B------:R-:W-:Y:S01]  /*ef40*/  R2UR UR12, R16 ;  /* 0x00000000100c72ca */ /* 0x000fe200000e0000 */
[----:B------:R-:W-:Y:S01]  /*ef50*/  UIADD3.X UR5, URZ, UR39, URZ, UP0, !UPT ;  /* 0x000000273f057290 */ /* 0x000fe200087fe43f */
[----:B-----5:R-:W-:Y:S01]  /*ef60*/  R2UR UR13, R17 ;  /* 0x00000000110d72ca */ /* 0x020fe200000e0000 */
[----:B------:R-:W-:Y:S01]  /*ef70*/  UMOV UR7, 0x14f00000 ;  /* 0x14f0000000077882 */ /* 0x000fe20000000000 */
[----:B------:R-:W-:Y:S01]  /*ef80*/  PLOP3.LUT P0, PT, PT, PT, PT, 0x80, 0x0 ;  /* 0x000000000000781c */ /* 0x000fe20003f0f070 */
[----:B------:R-:W-:-:S03]  /*ef90*/  UMOV UR15, 0x40 ;  /* 0x00000040000f7882 */ /* 0x000fc60000000000 */
[----:B------:R-:W-:Y:S01]  /*efa0*/  P2R R0, PR, RZ, 0x1 ;  /* 0x00000001ff007803 */ /* 0x000fe20000000000 */
[----:B------:R-:W-:Y:S02]  /*efb0*/  UIMAD UR6, UR6, 0xb000, UR36 ;  /* 0x0000b000060678a4 */ /* 0x000fe4000f8e0224 */
[----:B------:R-:W-:Y:S02]  /*efc0*/  UIADD3 UR9, UR9, 0x34830, URZ ;  /* 0x0003483009097890 */ /* 0x000fe4000fffe03f */
[----:B------:R-:W-:Y:S01]  /*efd0*/  UIADD3 UR8, UR6, 0x1e400, URZ ;  /* 0x0001e40006087890 */ /* 0x000fe2000fffe03f */
[----:B------:R4:W-:Y:S01]  /*efe0*/  STL [R1+0xc], R0 ;  /* 0x00000c0001007387 */ /* 0x0009e20000100800 */
[----:B------:R-:W-:-:S03]  /*eff0*/  UIADD3 UR14, UR6, 0x23c00, URZ ;  /* 0x00023c00060e7890 */ /* 0x000fc6000fffe03f */
[----:B------:R-:W-:Y:S01]  /*f000*/  UMOV UR6, 0x0 ;  /* 0x0000000000067882 */ /* 0x000fe20000000000 */
[----:B---3--:R-:W-:-:S13]  /*f010*/  R2UR UR11, R2 ;  /* 0x00000000020b72ca */ /* 0x008fda00000e0000 */
[----:B------:R-:W-:-:S09]  /*f020*/  UIMAD UR11, UR11, 0xb0, URZ ;  /* 0x000000b00b0b78a4 */ /* 0x000fd2000f8e023f */
[----:B------:R0:W-:Y:S02]  /*f030*/  UTMALDG.4D [UR8], [UR4], desc[UR6] ;  /* 0x00000608040075b4 */ /* 0x0001e40008019000 */
[----:B0-----:R-:W-:Y:S01]  /*f040*/  UMOV UR8, UR14 ;  /* 0x0000000e00087c82 */ /* 0x001fe20008000000 */
[----:B------:R-:W-:Y:S02]  /*f050*/  UMOV UR10, UR15 ;  /* 0x0000000f000a7c82 */ /* 0x000fe40008000000 */
[----:B------:R4:W-:Y:S02]  /*f060*/  UTMALDG.4D [UR8], [UR4], desc[UR6] ;  /* 0x00000608040075b4 */ /* 0x0009e40008019000 */
[----:B----4-:R-:W-:Y:S01]  /*f070*/  NOP ;  /* 0x0000000000007918 */ /* 0x010fe20000000000 */
.L_x_43:
[----:B------:R-:W-:Y:S05]  /*f080*/  WARPSYNC.ALL ;  /* 0x0000000000007948 */ /* 0x000fea0003800000 */
[----:B------:R-:W-:Y:S01]  /*f090*/  UIADD3 UR4, UR36, 0x16400, URZ ;  /* 0x0001640024047890 */ /* 0x000fe2000fffe03f */
[----:B------:R-:W-:Y:S03]  /*f0a0*/  BAR.SYNC.DEFER_BLOCKING 0x8, 0x180 ;  /* 0x0206000000007b1d */ /* 0x000fe60000010000 */
[----:B------:R-:W-:-:S06]  /*f0b0*/  ULOP3.LUT UP0, URZ, UR4, 0x3ff, URZ, 0xc0, !UPT ;  /* 0x000003ff043f7892 */ /* 0x000fcc000f80c03f */
[----:B------:R-:W-:-:S13]  /*f0c0*/  PLOP3.LUT P0, PT, PT, PT, UP0, 0x80, 0x0 ;  /* 0x000000000000781c */ /* 0x000fda0003f0f008 */
[----:B------:R-:W-:Y:S05]  /*f0d0*/  @!P0 BRA `(.L_x_48) ;  /* 0x0000000000408947 */ /* 0x000fea0003800000 */
[----:B------:R-:W-:Y:S01]  /*f0e0*/  MOV R2, 0x0 ;  /* 0x0000000000027802 */ /* 0x000fe20000000f00 */
[----:B------:R-:W-:Y:S01]  /*f0f0*/  ULDC.64 UR6, c[0x4][0xa0] ;  /* 0x0100280000067ab9 */ /* 0x000fe20000000a00 */
[----:B------:R-:W-:Y:S01]  /*f100*/  ULDC.64 UR8, c[0x4][0xa8] ;  /* 0x01002a0000087ab9 */ /* 0x000fe20000000a00 */
[----:B------:R-:W-:Y:S01]  /*f110*/  ULDC.64 UR4, c[0x4][0x20] ;  /* 0x0100080000047ab9 */ /* 0x000fe20000000a00 */
[----:B------:R-:W-:Y:S01]  /*f120*/  IMAD.U32 R4, RZ, RZ, UR6 ;  /* 0x00000006ff047e24 */ /* 0x000fe2000f8e00ff */
[----:B------:R-:W-:Y:S01]  /*f130*/  MOV R10, UR4 ;  /* 0x00000004000a7c02 */ /* 0x000fe20008000f00 */
[----:B------:R-:W3:Y:S01]  /*f140*/  LDC.64 R2, c[0x4][R2] ;  /* 0x0100000002027b82 */ /* 0x000ee20000000a00 */
[----:B------:R-:W-:Y:S02]  /*f150*/  IMAD.U32 R5, RZ, RZ, UR7 ;  /* 0x00000007ff057e24 */ /* 0x000fe4000f8e00ff */
[----:B------:R-:W-:Y:S02]  /*f160*/  IMAD.U32 R6, RZ, RZ, UR8 ;  /* 0x00000008ff067e24 */ /* 0x000fe4000f8e00ff */
[----:B------:R-:W-:-:S02]  /*f170*/  IMAD.U32 R7, RZ, RZ, UR9 ;  /* 0x00000009ff077e24 */ /* 0x000fc4000f8e00ff */
[----:B------:R-:W-:Y:S02]  /*f180*/  IMAD.U32 R11, RZ, RZ, UR5 ;  /* 0x00000005ff0b7e24 */ /* 0x000fe4000f8e00ff */
[----:B--2---:R-:W-:Y:S02]  /*f190*/  IMAD.MOV.U32 R8, RZ, RZ, 0x70 ;  /* 0x00000070ff087424 */ /* 0x004fe400078e00ff */
[----:B------:R-:W-:Y:S02]  /*f1a0*/  IMAD.MOV.U32 R12, RZ, RZ, 0x1 ;  /* 0x00000001ff0c7424 */ /* 0x000fe400078e00ff */
[----:B------:R-:W-:-:S07]  /*f1b0*/  IMAD.MOV.U32 R13, RZ, RZ, RZ ;  /* 0x000000ffff0d7224 */ /* 0x000fce00078e00ff */
[----:B------:R-:W-:-:S07]  /*f1c0*/  LEPC R20, `(.L_x_48) ;  /* 0x000000001014794e */ /* 0x000fce0000000000 */
[----:B01-3--:R-:W-:Y:S05]  /*f1d0*/  CALL.ABS.NOINC R2 ;  /* 0x0000000002007343 */ /* 0x00bfea0003c00000 */
.L_x_48:
[----:B------:R-:W3:Y:S01]  /*f1e0*/  LDL.LU R5, [R1+0x18] ;  /* 0x0000180001057983 */ /* 0x000ee20000300800 */
[----:B0-----:R-:W-:Y:S01]  /*f1f0*/  SHF.R.S32.HI R0, RZ, 0x1f, R16 ;  /* 0x0000001fff007819 */ /* 0x001fe20000011410 */
[----:B------:R-:W-:Y:S01]  /*f200*/  ULDC.64 UR4, c[0x0][0x2d8] ;  /* 0x0000b60000047ab9 */ /* 0x000fe20000000a00 */
[----:B--2---:R-:W0:Y:S01]  /*f210*/  LDC R8, c[0x0][0x448] ;  /* 0x00011200ff087b82 */ /* 0x004e220000000800 */
[----:B------:R-:W2:Y:S01]  /*f220*/  LDL.LU R7, [R1+0x20] ;  /* 0x0000200001077983 */ /* 0x000ea20000300800 */
[----:B------:R-:W-:-:S03]  /*f230*/  ULDC.64 UR6, c[0x0][0x280] ;  /* 0x0000a00000067ab9 */ /* 0x000fc60000000a00 */
[----:B------:R-:W4:Y:S01]  /*f240*/  LDL R4, [R1+0x28] ;  /* 0x0000280001047983 */ /* 0x000f220000100800 */
[----:B------:R-:W-:Y:S02]  /*f250*/  IMAD R0, R0, UR4, RZ ;  /* 0x0000000400007c24 */ /* 0x000fe4000f8e02ff */
[C---:B------:R-:W-:Y:S01]  /*f260*/  IMAD.WIDE.U32 R2, R16.reuse, UR4, RZ ;  /* 0x0000000410027c25 */ /* 0x040fe2000f8e00ff */
[----:B------:R-:W1:Y:S03]  /*f270*/  S2R R10, SR_TID.X ;  /* 0x00000000000a7919 */ /* 0x000e660000002100 */
[----:B------:R-:W-:Y:S01]  /*f280*/  IMAD R0, R16, UR5, R0 ;  /* 0x0000000510007c24 */ /* 0x000fe2000f8e0200 */
[----:B------:R-:W-:-:S03]  /*f290*/  ULDC.64 UR4, c[0x0][0x2e0] ;  /* 0x0000b80000047ab9 */ /* 0x000fc60000000a00 */
[----:B------:R-:W-:Y:S01]  /*f2a0*/  IMAD.IADD R3, R3, 0x1, R0 ;  /* 0x0000000103037824 */ /* 0x000fe200078e0200 */
[----:B0-----:R-:W-:-:S13]  /*f2b0*/  ISETP.NE.AND P0, PT, R8, 0x1, PT ;  /* 0x000000010800780c */ /* 0x001fda0003f05270 */
[----:B------:R-:W0:Y:S01]  /*f2c0*/  @P0 LDC R6, c[0x0][0x44c] ;  /* 0x00011300ff060b82 */ /* 0x000e220000000800 */
[----:B-1----:R-:W-:-:S04]  /*f2d0*/  SHF.L.U32 R10, R10, 0x3, RZ ;  /* 0x000000030a0a7819 */ /* 0x002fc800000006ff */
[----:B------:R-:W-:Y:S02]  /*f2e0*/  LOP3.LUT R10, R10, 0x38, RZ, 0xc0, !PT ;  /* 0x000000380a0a7812 */ /* 0x000fe400078ec0ff */
[----:B---3--:R-:W-:Y:S01]  /*f2f0*/  SHF.R.S32.HI R0, RZ, 0x1f, R5 ;  /* 0x0000001fff007819 */ /* 0x008fe20000011405 */
[----:B------:R-:W-:-:S04]  /*f300*/  IMAD.WIDE.U32 R2, R5, UR4, R2 ;  /* 0x0000000405027c25 */ /* 0x000fc8000f8e0002 */
[----:B------:R-:W-:Y:S01]  /*f310*/  IMAD R0, R0, UR4, RZ ;  /* 0x0000000400007c24 */ /* 0x000fe2000f8e02ff */
[----:B------:R-:W-:-:S03]  /*f320*/  ULDC UR4, c[0x0][0xc38] ;  /* 0x00030e0000047ab9 */ /* 0x000fc60000000800 */
[----:B------:R-:W-:Y:S02]  /*f330*/  IMAD R0, R5, UR5, R0 ;  /* 0x0000000505007c24 */ /* 0x000fe4000f8e0200 */
[----:B------:R-:W1:Y:S02]  /*f340*/  S2R R5, SR_TID.X ;  /* 0x0000000000057919 */ /* 0x000e640000002100 */
[----:B------:R-:W-:Y:S01]  /*f350*/  IMAD.IADD R3, R3, 0x1, R0 ;  /* 0x0000000103037824 */ /* 0x000fe200078e0200 */
[----:B--2---:R-:W-:Y:S02]  /*f360*/  IADD3 R0, -R7, RZ, RZ ;  /* 0x000000ff07007210 */ /* 0x004fe40007ffe1ff */
[----:B------:R-:W2:Y:S03]  /*f370*/  @P0 LDC R7, c[0x0][0x450] ;  /* 0x00011400ff070b82 */ /* 0x000ea60000000800 */
[----:B----4-:R-:W-:Y:S01]  /*f380*/  IMAD R0, R0, UR4, R4 ;  /* 0x0000000400007c24 */ /* 0x010fe2000f8e0204 */
[----:B------:R-:W-:-:S03]  /*f390*/  ULDC.64 UR4, c[0x0][0x2d0] ;  /* 0x0000b40000047ab9 */ /* 0x000fc60000000a00 */
[----:B------:R-:W-:Y:S01]  /*f3a0*/  IMAD.SHL.U32 R4, R0, 0x80, RZ ;  /* 0x0000008000047824 */ /* 0x000fe200078e00ff */
[----:B-1----:R-:W-:-:S04]  /*f3b0*/  LOP3.LUT R5, R5, 0x7f, RZ, 0xc0, !PT ;  /* 0x0000007f05057812 */ /* 0x002fc800078ec0ff */
[----:B------:R-:W-:Y:S02]  /*f3c0*/  SHF.R.U32.HI R9, RZ, 0x3, R5 ;  /* 0x00000003ff097819 */ /* 0x000fe40000011605 */
[----:B------:R-:W1:Y:S02]  /*f3d0*/  S2R R5, SR_TID.X ;  /* 0x0000000000057919 */ /* 0x000e640000002100 */
[----:B-1----:R-:W-:-:S05]  /*f3e0*/  IMAD.SHL.U32 R5, R5, 0x10, RZ ;  /* 0x0000001005057824 */ /* 0x002fca00078e00ff */
[----:B------:R-:W-:Y:S02]  /*f3f0*/  LOP3.LUT R5, R9, 0x70, R5, 0xf8, !PT ;  /* 0x0000007009057812 */ /* 0x000fe400078ef805 */
[----:B------:R-:W1:Y:S02]  /*f400*/  S2R R9, SR_TID.X ;  /* 0x0000000000097919 */ /* 0x000e640000002100 */
[----:B------:R-:W-:-:S05]  /*f410*/  LOP3.LUT R0, R5, R4, RZ, 0xfc, !PT ;  /* 0x0000000405007212 */ /* 0x000fca00078efcff */
[----:B0-----:R-:W-:-:S04]  /*f420*/  @P0 IMAD.HI.U32 R6, R0, R6, RZ ;  /* 0x0000000600060227 */ /* 0x001fc800078e00ff */
[----:B------:R-:W-:Y:S01]  /*f430*/  IMAD.MOV.U32 R5, RZ, RZ, R0 ;  /* 0x000000ffff057224 */ /* 0x000fe200078e0000 */
[----:B--2---:R-:W-:-:S05]  /*f440*/  @P0 SHF.R.U32.HI R5, RZ, R7, R6 ;  /* 0x00000007ff050219 */ /* 0x004fca0000011606 */
[----:B------:R-:W-:Y:S02]  /*f450*/  IMAD.MOV R6, RZ, RZ, -R5 ;  /* 0x000000ffff067224 */ /* 0x000fe400078e0a05 */
[----:B------:R-:W-:-:S04]  /*f460*/  IMAD.WIDE.U32 R2, R5, UR4, R2 ;  /* 0x0000000405027c25 */ /* 0x000fc8000f8e0002 */
[----:B------:R-:W-:Y:S01]  /*f470*/  IMAD R0, R8, R6, R0 ;  /* 0x0000000608007224 */ /* 0x000fe200078e0200 */
[----:B------:R-:W-:-:S05]  /*f480*/  SHF.R.S32.HI R6, RZ, 0x1f, R5 ;  /* 0x0000001fff067819 */ /* 0x000fca0000011405 */
[----:B------:R-:W-:Y:S02]  /*f490*/  IMAD R6, R6, UR4, RZ ;  /* 0x0000000406067c24 */ /* 0x000fe4000f8e02ff */
[----:B-1----:R-:W-:Y:S02]  /*f4a0*/  IMAD.SHL.U32 R9, R9, 0x8, RZ ;  /* 0x0000000809097824 */ /* 0x002fe400078e00ff */
[----:B------:R-:W-:Y:S01]  /*f4b0*/  IMAD R6, R5, UR5, R6 ;  /* 0x0000000505067c24 */ /* 0x000fe2000f8e0206 */
[----:B------:R-:W-:Y:S01]  /*f4c0*/  SHF.R.S32.HI R5, RZ, 0x1f, R0 ;  /* 0x0000001fff057819 */ /* 0x000fe20000011400 */
[----:B------:R-:W-:Y:S01]  /*f4d0*/  ULDC.64 UR4, c[0x0][0x2c8] ;  /* 0x0000b20000047ab9 */ /* 0x000fe20000000a00 */
[----:B------:R-:W-:Y:S01]  /*f4e0*/  LOP3.LUT R9, R9, 0x38, RZ, 0xc0, !PT ;  /* 0x0000003809097812 */ /* 0x000fe200078ec0ff */
[----:B------:R-:W-:Y:S02]  /*f4f0*/  IMAD.IADD R3, R3, 0x1, R6 ;  /* 0x0000000103037824 */ /* 0x000fe400078e0206 */
[----:B------:R-:W-:Y:S01]  /*f500*/  IMAD R5, R5, UR4, RZ ;  /* 0x0000000405057c24 */ /* 0x000fe2000f8e02ff */
[----:B------:R-:W-:Y:S01]  /*f510*/  LOP3.LUT R9, R9, 0x40, RZ, 0xfc, !PT ;  /* 0x0000004009097812 */ /* 0x000fe200078efcff */
[----:B------:R-:W-:Y:S01]  /*f520*/  IMAD.WIDE.U32 R2, R0, UR4, R2 ;  /* 0x0000000400027c25 */ /* 0x000fe2000f8e0002 */
[----:B------:R-:W-:-:S02]  /*f530*/  ULDC UR4, c[0x0][0x2b8] ;  /* 0x0000ae0000047ab9 */ /* 0x000fc40000000800 */
[----:B------:R-:W-:Y:S01]  /*f540*/  ISETP.GE.AND P1, PT, R9, UR4, PT ;  /* 0x0000000409007c0c */ /* 0x000fe2000bf26270 */
[----:B------:R-:W-:Y:S01]  /*f550*/  IMAD R5, R0, UR5, R5 ;  /* 0x0000000500057c24 */ /* 0x000fe2000f8e0205 */
[----:B------:R0:W5:Y:S01]  /*f560*/  LDL R9, [R1+0x14] ;  /* 0x0000140001097983 */ /* 0x0001620000100800 */
[----:B------:R-:W-:Y:S02]  /*f570*/  LEA R0, P2, R2, UR6, 0x1 ;  /* 0x0000000602007c11 */ /* 0x000fe4000f8408ff */
[----:B------:R-:W-:Y:S01]  /*f580*/  IMAD.IADD R5, R3, 0x1, R5 ;  /* 0x0000000103057824 */ /* 0x000fe200078e0205 */
[----:B------:R-:W-:Y:S01]  /*f590*/  ISETP.GE.AND P0, PT, R10, UR4, PT ;  /* 0x000000040a007c0c */ /* 0x000fe2000bf06270 */
[----:B------:R-:W-:-:S03]  /*f5a0*/  UMOV UR4, 0xffffffff ;  /* 0xffffffff00047882 */ /* 0x000fc60000000000 */
[----:B------:R-:W-:Y:S01]  /*f5b0*/  LEA.HI.X R2, R2, UR7, R5, 0x1, P2 ;  /* 0x0000000702027c11 */ /* 0x000fe200090f0c05 */
[----:B0-----:R-:W-:Y:S08]  /*f5c0*/  BRA.DIV UR4, `(.L_x_49) ;  /* 0x0000002e04e47947 */ /* 0x001ff0000b800000 */
[----:B------:R-:W0:Y:S01]  /*f5d0*/  S2R R6, SR_TID.X ;  /* 0x0000000000067919 */ /* 0x000e220000002100 */
[----:B------:R-:W-:Y:S01]  /*f5e0*/  ULDC UR4, c[0x0][0x288] ;  /* 0x0000a20000047ab9 */ /* 0x000fe20000000800 */
[----:B------:R-:W-:Y:S01]  /*f5f0*/  ULDC.64 UR6, c[0x0][0x208] ;  /* 0x0000820000067ab9 */ /* 0x000fe20000000a00 */
[----:B------:R-:W-:Y:S01]  /*f600*/  IMAD R3, R8, UR4, RZ ;  /* 0x0000000408037c24 */ /* 0x000fe2000f8e02ff */
[----:B------:R-:W1:Y:S04]  /*f610*/  SHFL.IDX PT, R7, R0, RZ, 0x181f ;  /* 0x00181fff00077589 */ /* 0x000e6800000e0000 */
[----:B------:R-:W-:Y:S01]  /*f620*/  SHFL.IDX PT, R8, R2, 0x1, 0x181f ;  /* 0x00381f0002087f89 */ /* 0x000fe200000e0000 */
[----:B0-----:R-:W-:-:S04]  /*f630*/  LOP3.LUT R6, R6, 0x7f, RZ, 0xc0, !PT ;  /* 0x0000007f06067812 */ /* 0x001fc800078ec0ff */
[----:B------:R-:W-:-:S05]  /*f640*/  SHF.R.U32.HI R6, RZ, 0x3, R6 ;  /* 0x00000003ff067819 */ /* 0x000fca0000011606 */
[----:B------:R-:W-:Y:S02]  /*f650*/  IMAD.IADD R4, R6, 0x1, R4 ;  /* 0x0000000106047824 */ /* 0x000fe400078e0204 */
[----:B------:R-:W0:Y:S02]  /*f660*/  SHFL.IDX PT, R6, R2, RZ, 0x181f ;  /* 0x00181fff02067589 */ /* 0x000e2400000e0000 */
[C---:B------:R-:W-:Y:S01]  /*f670*/  VIADD R5, R4.reuse, 0x10 ;  /* 0x0000001004057836 */ /* 0x040fe20000000000 */
[----:B------:R-:W-:-:S04]  /*f680*/  ISETP.GE.AND P4, PT, R4, R3, PT ;  /* 0x000000030400720c */ /* 0x000fc80003f86270 */
[----:B------:R-:W-:Y:S02]  /*f690*/  ISETP.GE.AND P2, PT, R5, R3, PT ;  /* 0x000000030500720c */ /* 0x000fe40003f46270 */
[----:B------:R-:W2:Y:S07]  /*f6a0*/  SHFL.IDX PT, R5, R0, 0x1, 0x181f ;  /* 0x00381f0000057f89 */ /* 0x000eae00000e0000 */
[----:B-1----:R-:W-:-:S05]  /*f6b0*/  @!P4 LEA R7, P3, R10, R7, 0x1 ;  /* 0x000000070a07c211 */ /* 0x002fca00078608ff */
[----:B0-----:R-:W-:-:S05]  /*f6c0*/  @!P4 IMAD.X R6, RZ, RZ, R6, P3 ;  /* 0x000000ffff06c224 */ /* 0x001fca00018e0606 */
[----:B------:R-:W-:-:S04]  /*f6d0*/  @!P4 LOP3.LUT R7, R7, R6, RZ, 0x3c, !PT ;  /* 0x000000060707c212 */ /* 0x000fc800078e3cff */
[C---:B------:R-:W-:Y:S02]  /*f6e0*/  @!P4 LOP3.LUT R6, R7.reuse, R6, RZ, 0x3c, !PT ;  /* 0x000000060706c212 */ /* 0x040fe400078e3cff */
[----:B--2---:R-:W-:Y:S02]  /*f6f0*/  @!P2 LEA R5, P3, R10, R5, 0x1 ;  /* 0x000000050a05a211 */ /* 0x004fe400078608ff */
[----:B------:R-:W-:-:S05]  /*f700*/  @!P4 LOP3.LUT R7, R7, R6, RZ, 0x3c, !PT ;  /* 0x000000060707c212 */ /* 0x000fca00078e3cff */
[----:B-----5:R-:W-:Y:S04]  /*f710*/  @!P4 LDGSTS.E.BYPASS.LTC128B.128 [R9+0x16400], desc[UR6][R6.64], !P0 ;  /* 0x164000000609cfae */ /* 0x020fe8000c101d46 */
[----:B------:R0:W-:Y:S02]  /*f720*/  @!P4 LDGSTS.E.BYPASS.LTC128B.128 [R9+0x1a400], desc[UR6][R6.64+0x80], !P1 ;  /* 0x1a4000800609cfae */ /* 0x0001e4000c901d46 */
[----:B0-----:R-:W-:-:S05]  /*f730*/  @!P2 IMAD.X R6, RZ, RZ, R8, P3 ;  /* 0x000000ffff06a224 */ /* 0x001fca00018e0608 */
[----:B------:R-:W-:Y:S01]  /*f740*/  @!P2 MOV R7, R6 ;  /* 0x000000060007a202 */ /* 0x000fe20000000f00 */
[----:B------:R-:W-:Y:S02]  /*f750*/  @!P2 IMAD.MOV.U32 R6, RZ, RZ, R5 ;  /* 0x000000ffff06a224 */ /* 0x000fe400078e0005 */
[----:B------:R-:W-:-:S03]  /*f760*/  VIADD R5, R4, 0x20 ;  /* 0x0000002004057836 */ /* 0x000fc60000000000 */
[----:B------:R-:W-:Y:S04]  /*f770*/  @!P2 LDGSTS.E.BYPASS.LTC128B.128 [R9+0x16c00], desc[UR6][R6.64], !P0 ;  /* 0x16c000000609afae */ /* 0x000fe8000c101d46 */
[----:B------:R0:W-:Y:S01]  /*f780*/  @!P2 LDGSTS.E.BYPASS.LTC128B.128 [R9+0x1ac00], desc[UR6][R6.64+0x80], !P1 ;  /* 0x1ac000800609afae */ /* 0x0001e2000c901d46 */
[----:B------:R-:W-:-:S03]  /*f790*/  ISETP.GE.AND P2, PT, R5, R3, PT ;  /* 0x000000030500720c */ /* 0x000fc60003f46270 */
[----:B------:R-:W-:Y:S04]  /*f7a0*/  SHFL.IDX PT, R5, R2, 0x2, 0x181f ;  /* 0x00581f0002057f89 */ /* 0x000fe800000e0000 */
[----:B0-----:R-:W0:Y:S06]  /*f7b0*/  SHFL.IDX PT, R6, R0, 0x2, 0x181f ;  /* 0x00581f0000067f89 */ /* 0x001e2c00000e0000 */
[----:B0-----:R-:W-:-:S05]  /*f7c0*/  @!P2 LEA R6, P3, R10, R6, 0x1 ;  /* 0x000000060a06a211 */ /* 0x001fca00078608ff */
[----:B------:R-:W-:-:S04]  /*f7d0*/  @!P2 IMAD.X R5, RZ, RZ, R5, P3 ;  /* 0x000000ffff05a224 */ /* 0x000fc800018e0605 */
[----:B------:R-:W-:Y:S02]  /*f7e0*/  @!P2 IMAD.MOV.U32 R7, RZ, RZ, R5 ;  /* 0x000000ffff07a224 */ /* 0x000fe400078e0005 */
[----:B------:R-:W-:-:S03]  /*f7f0*/  VIADD R5, R4, 0x30 ;  /* 0x0000003004057836 */ /* 0x000fc60000000000 */
[----:B------:R-:W-:Y:S04]  /*f800*/  @!P2 LDGSTS.E.BYPASS.LTC128B.128 [R9+0x17400], desc[UR6][R6.64], !P0 ;  /* 0x174000000609afae */ /* 0x000fe8000c101d46 */
[----:B------:R0:W-:Y:S01]  /*f810*/  @!P2 LDGSTS.E.BYPASS.LTC128B.128 [R9+0x1b400], desc[UR6][R6.64+0x80], !P1 ;  /* 0x1b4000800609afae */ /* 0x0001e2000c901d46 */
[----:B------:R-:W-:-:S03]  /*f820*/  ISETP.GE.AND P2, PT, R5, R3, PT ;  /* 0x000000030500720c */ /* 0x000fc60003f46270 */
[----:B------:R-:W-:Y:S04]  /*f830*/  SHFL.IDX PT, R5, R2, 0x3, 0x181f ;  /* 0x00781f0002057f89 */ /* 0x000fe800000e0000 */
[----:B0-----:R-:W0:Y:S06]  /*f840*/  SHFL.IDX PT, R6, R0, 0x3, 0x181f ;  /* 0x00781f0000067f89 */ /* 0x001e2c00000e0000 */
[----:B0-----:R-:W-:-:S04]  /*f850*/  @!P2 LEA R6, P3, R10, R6, 0x1 ;  /* 0x000000060a06a211 */ /* 0x001fc800078608ff */
[----:B------:R-:W-:-:S05]  /*f860*/  @!P2 IADD3.X R5, RZ, R5, RZ, P3, !PT ;  /* 0x00000005ff05a210 */ /* 0x000fca0001ffe4ff */
        /* <DEDUP_REMOVED lines=24> */
[----:B0-----:R-:W0:Y:S04]  /*f9f0*/  SHFL.IDX PT, R6, R0, 0x6, 0x181f ;  /* 0x00d81f0000067f89 */ /* 0x001e2800000e0000 */
[----:B------:R-:W1:Y:S02]  /*fa00*/  SHFL.IDX PT, R0, R0, 0x7, 0x181f ;  /* 0x00f81f0000007f89 */ /* 0x000e6400000e0000 */
[----:B0-----:R-:W-:-:S05]  /*fa10*/  @!P2 LEA R6, P3, R10, R6, 0x1 ;  /* 0x000000060a06a211 */ /* 0x001fca00078608ff */
[----:B------:R-:W-:-:S04]  /*fa20*/  @!P2 IMAD.X R5, RZ, RZ, R5, P3 ;  /* 0x000000ffff05a224 */ /* 0x000fc800018e0605 */
[----:B------:R-:W-:Y:S02]  /*fa30*/  @!P2 IMAD.MOV.U32 R7, RZ, RZ, R5 ;  /* 0x000000ffff07a224 */ /* 0x000fe400078e0005 */
[----:B------:R0:W2:Y:S04]  /*fa40*/  SHFL.IDX PT, R5, R2, 0x7, 0x181f ;  /* 0x00f81f0002057f89 */ /* 0x0000a800000e0000 */
[----:B------:R0:W-:Y:S04]  /*fa50*/  @!P2 LDGSTS.E.BYPASS.LTC128B.128 [R9+0x19400], desc[UR6][R6.64], !P0 ;  /* 0x194000000609afae */ /* 0x0001e8000c101d46 */
[----:B-1----:R0:W-:Y:S02]  /*fa60*/  @!P2 LDGSTS.E.BYPASS.LTC128B.128 [R9+0x1d400], desc[UR6][R6.64+0x80], !P1 ;  /* 0x1d4000800609afae */ /* 0x0021e4000c901d46 */
.L_x_148:
[----:B------:R-:W-:Y:S01]  /*fa70*/  VIADD R4, R4, 0x70 ;  /* 0x0000007004047836 */ /* 0x000fe20000000000 */
[----:B------:R-:W-:Y:S04]  /*fa80*/  BSSY B0, `(.L_x_50) ;  /* 0x000000b000007945 */ /* 0x000fe80003800000 */
[----:B------:R-:W-:-:S13]  /*fa90*/  ISETP.GE.AND P2, PT, R4, R3, PT ;  /* 0x000000030400720c */ /* 0x000fda0003f46270 */
[----:B------:R-:W-:Y:S05]  /*faa0*/  @P2 BRA `(.L_x_51) ;  /* 0x0000000000202947 */ /* 0x000fea0003800000 */
[----:B0-----:R-:W-:Y:S01]  /*fab0*/  LEA R2, P2, R10, R0, 0x1 ;  /* 0x000000000a027211 */ /* 0x001fe200078408ff */
[----:B------:R-:W-:-:S03]  /*fac0*/  ULDC.64 UR4, c[0x0][0x208] ;  /* 0x0000820000047ab9 */ /* 0x000fc60000000a00 */
[----:B--2---:R-:W-:-:S05]  /*fad0*/  IADD3.X R3, RZ, R5, RZ, P2, !PT ;  /* 0x00000005ff037210 */ /* 0x004fca00017fe4ff */
[----:B------:R-:W-:Y:S01]  /*fae0*/  @!PT LDS RZ, [RZ] ;  /* 0x00000000fffff984 */ /* 0x000fe20000000800 */
[----:B------:R-:W-:Y:S01]  /*faf0*/  @!PT LDS RZ, [RZ] ;  /* 0x00000000fffff984 */ /* 0x000fe20000000800 */
[----:B------:R-:W-:Y:S01]  /*fb00*/  @!PT LDS RZ, [RZ] ;  /* 0x00000000fffff984 */ /* 0x000fe20000000800 */
[----:B------:R1:W-:Y:S04]  /*fb10*/  LDGSTS.E.BYPASS.LTC128B.128 [R9+0x19c00], desc[UR4][R2.64], !P0 ;  /* 0x19c0000002097fae */ /* 0x0003e8000c101d44 */
[----:B------:R1:W-:Y:S02]  /*fb20*/  LDGSTS.E.BYPASS.LTC128B.128 [R9+0x1dc00], desc[UR4][R2.64+0x80], !P1 ;  /* 0x1dc0008002097fae */ /* 0x0003e4000c901d44 */
.L_x_51:
[----:B------:R-:W-:Y:S05]  /*fb30*/  BSYNC B0 ;  /* 0x0000000000007941 */ /* 0x000fea0003800000 */
.L_x_50:
[----:B01----:R-:W3:Y:S01]  /*fb40*/  LDL R2, [R1+0x30] ;  /* 0x0000300001027983 */ /* 0x003ee20000100800 */
[----:B------:R-:W-:Y:S01]  /*fb50*/  NOP ;  /* 0x0000000000007918 */ /* 0x000fe20000000000 */
[----:B------:R-:W-:Y:S02]  /*fb60*/  SYNCS.ARRIVE.TRANS64.RED.A0T1 RZ, [UR36+0x34800], RZ ;  /* 0x034800ffffff79a7 */ /* 0x000fe40008200424 */
[----:B------:R-:W-:Y:S01]  /*fb70*/  ARRIVES.LDGSTSBAR.64.TRANSCNT [UR36+0x34800] ;  /* 0x03480000ff0079b0 */ /* 0x000fe20008000aa4 */
[----:B---3--:R-:W-:-:S04]  /*fb80*/  LOP3.LUT R0, R2, 0x1, RZ, 0xc, !PT ;  /* 0x0000000102007812 */ /* 0x008fc800078e0cff */
[----:B------:R-:W-:Y:S01]  /*fb90*/  SHF.L.U32 R0, R0, 0x1f, RZ ;  /* 0x0000001f00007819 */ /* 0x000fe200000006ff */
[----:B------:R-:W-:Y:S01]  /*fba0*/  NOP ;  /* 0x0000000000007918 */ /* 0x000fe20000000000 */
[----:B------:R-:W3:Y:S01]  /*fbb0*/  LDL.LU R2, [R1+0x2c] ;  /* 0x00002c0001027983 */ /* 0x000ee20000300800 */
[----:B------:R-:W-:Y:S01]  /*fbc0*/  SYNCS.ARRIVE.TRANS64.A1T0 RZ, [UR36+0x34800], RZ ;  /* 0x034800ffffff79a7 */ /* 0x000fe20008100024 */
[----:B------:R-:W-:Y:S01]  /*fbd0*/  BSSY B0, `(.L_x_52) ;  /* 0x0000005000007945 */ /* 0x000fe20003800000 */
[----:B------:R-:W-:Y:S01]  /*fbe0*/  IMAD.U32 R11, RZ, RZ, UR36 ;  /* 0x00000024ff0b7e24 */ /* 0x000fe2000f8e00ff */
[----:B------:R-:W0:Y:S01]  /*fbf0*/  SYNCS.PHASECHK.TRANS64.TRYWAIT P0, [UR36+0x34820], R0 ;  /* 0x03482000ff0075a7 */ /* 0x000e220008000164 */
[----:B---3--:R-:W-:Y:S01]  /*fc00*/  ISETP.GE.AND P1, PT, R2, 0xb1, PT ;  /* 0x000000b10200780c */ /* 0x008fe20003f26270 */
[----:B0-----:R-:W-:-:S12]  /*fc10*/  @!P0 BRA `(.L_x_53) ;  /* 0x0000003400108947 */ /* 0x001fd80003800000 */
.L_x_149:
[----:B------:R-:W-:Y:S05]  /*fc20*/  BSYNC B0 ;  /* 0x0000000000007941 */ /* 0x000fea0003800000 */
.L_x_52:
[----:B------:R-:W-:Y:S01]  /*fc30*/  VIADD R10, R11, 0x34800 ;  /* 0x000348000b0a7836 */ /* 0x000fe20000000000 */
[----:B------:R-:W-:Y:S06]  /*fc40*/  @!P1 BRA `(.L_x_54) ;  /* 0x0000001c00549947 */ /* 0x000fec0003800000 */
[----:B------:R-:W3:Y:S01]  /*fc50*/  LDL R2, [R1+0x24] ;  /* 0x0000240001027983 */ /* 0x000ee20000100800 */
[----:B0-----:R-:W-:Y:S02]  /*fc60*/  IMAD.MOV.U32 R0, RZ, RZ, 0x1 ;  /* 0x00000001ff007424 */ /* 0x001fe400078e00ff */
[----:B---3--:R-:W-:-:S05]  /*fc70*/  IMAD.MOV R9, RZ, RZ, -R2 ;  /* 0x000000ffff097224 */ /* 0x008fca00078e0a02 */
[----:B------:R-:W-:-:S05]  /*fc80*/  VIADDMNMX R9, R9, R0, 0xffffffff, !PT ;  /* 0xffffffff09097446 */ /* 0x000fca0007800100 */
[----:B------:R-:W-:-:S05]  /*fc90*/  IMAD.IADD R0, R2, 0x1, R9 ;  /* 0x0000000102007824 */ /* 0x000fca00078e0209 */
[----:B------:R-:W-:-:S04]  /*fca0*/  LOP3.LUT R0, R0, 0x1, RZ, 0xc0, !PT ;  /* 0x0000000100007812 */ /* 0x000fc800078ec0ff */
[----:B------:R-:W-:Y:S02]  /*fcb0*/  ISETP.NE.U32.AND P0, PT, R0, 0x1, PT ;  /* 0x000000010000780c */ /* 0x000fe40003f05070 */
[----:B------:R-:W-:-:S11]  /*fcc0*/  IADD3 R0, R2, -0x2, RZ ;  /* 0xfffffffe02007810 */ /* 0x000fd60007ffe0ff */
[----:B------:R-:W-:Y:S05]  /*fcd0*/  @P0 BRA `(.L_x_55) ;  /* 0x0000000800680947 */ /* 0x000fea0003800000 */
[----:B------:R-:W3:Y:S04]  /*fce0*/  LDL R3, [R1+0xc] ;  /* 0x00000c0001037983 */ /* 0x000ee80000100800 */
[----:B------:R-:W4:Y:S01]  /*fcf0*/  LDL R2, [R1] ;  /* 0x0000000001027983 */ /* 0x000f220000100800 */
[----:B------:R-:W-:Y:S01]  /*fd00*/  VIADD R4, R18, 0x1 ;  /* 0x0000000112047836 */ /* 0x000fe20000000000 */
[----:B------:R-:W-:Y:S04]  /*fd10*/  BSSY B0, `(.L_x_56) ;  /* 0x0000092000007945 */ /* 0x000fe80003800000 */
[----:B------:R-:W-:-:S04]  /*fd20*/  ISETP.NE.AND P0, PT, R4, 0x2, PT ;  /* 0x000000020400780c */ /* 0x000fc80003f05270 */
[----:B------:R-:W-:Y:S02]  /*fd30*/  SEL R8, RZ, 0x1, P0 ;  /* 0x00000001ff087807 */ /* 0x000fe40000000000 */
[----:B------:R-:W-:Y:S02]  /*fd40*/  SEL R4, R4, RZ, P0 ;  /* 0x000000ff04047207 */ /* 0x000fe40000000000 */
[----:B---3--:R-:W-:Y:S02]  /*fd50*/  ISETP.NE.AND P2, PT, R3, RZ, PT ;  /* 0x000000ff0300720c */ /* 0x008fe40003f45270 */
[----:B----4-:R-:W-:-:S11]  /*fd60*/  LOP3.LUT R8, R2, R8, RZ, 0x3c, !PT ;  /* 0x0000000802087212 */ /* 0x010fd600078e3cff */
[----:B------:R-:W-:Y:S05]  /*fd70*/  @!P2 BRA `(.L_x_57) ;  /* 0x00000008002ca947 */ /* 0x000fea0003800000 */
[----:B------:R-:W3:Y:S01]  /*fd80*/  LDL R2, [R1+0x10] ;  /* 0x0000100001027983 */ /* 0x000ee20000100800 */
[----:B------:R-:W-:Y:S01]  /*fd90*/  IMAD.MOV.U32 R6, RZ, RZ, R17 ;  /* 0x000000ffff067224 */ /* 0x000fe200078e0011 */
[----:B---3--:R-:W-:-:S13]  /*fda0*/  ISETP.NE.AND P2, PT, R2, RZ, PT ;  /* 0x000000ff0200720c */ /* 0x008fda0003f45270 */
[----:B------:R-:W-:Y:S05]  /*fdb0*/  @!P2 BRA `(.L_x_58) ;  /* 0x000000000050a947 */ /* 0x000fea0003800000 */
[----:B------:R-:W3:Y:S01]  /*fdc0*/  LDL R7, [R1+0x8] ;  /* 0x0000080001077983 */ /* 0x000ee20000100800 */
[----:B------:R-:W0:Y:S01]  /*fdd0*/  LDC R6, c[0x0][0x43c] ;  /* 0x00010f00ff067b82 */ /* 0x000e220000000800 */
[----:B------:R-:W-:Y:S01]  /*fde0*/  ULDC.64 UR4, c[0x0][0x428] ;  /* 0x00010a0000047ab9 */ /* 0x000fe20000000a00 */
[----:B------:R-:W-:Y:S01]  /*fdf0*/  ULDC.64 UR6, c[0x0][0x208] ;  /* 0x0000820000067ab9 */ /* 0x000fe20000000a00 */
[----:B0-----:R-:W-:-:S13]  /*fe00*/  ISETP.NE.AND P0, PT, R6, 0x1, PT ;  /* 0x000000010600780c */ /* 0x001fda0003f05270 */
[----:B------:R-:W2:Y:S02]  /*fe10*/  @P0 LDC.64 R2, c[0x0][0x440] ;  /* 0x00011000ff020b82 */ /* 0x000ea40000000a00 */
[----:B--2---:R-:W-:-:S04]  /*fe20*/  @P0 IMAD.HI.U32 R5, R0, R2, RZ ;  /* 0x0000000200050227 */ /* 0x004fc800078e00ff */
[----:B------:R-:W-:Y:S01]  /*fe30*/  IMAD.MOV.U32 R2, RZ, RZ, R0 ;  /* 0x000000ffff027224 */ /* 0x000fe200078e0000 */
[----:B------:R-:W-:-:S05]  /*fe40*/  @P0 SHF.R.U32.HI R2, RZ, R3, R5 ;  /* 0x00000003ff020219 */ /* 0x000fca0000011605 */
[----:B------:R-:W-:-:S04]  /*fe50*/  IMAD.MOV R3, RZ, RZ, -R2 ;  /* 0x000000ffff037224 */ /* 0x000fc800078e0a02 */
[----:B------:R-:W-:Y:S01]  /*fe60*/  IMAD R0, R6, R3, R0 ;  /* 0x0000000306007224 */ /* 0x000fe200078e0200 */
[----:B------:R-:W-:-:S03]  /*fe70*/  SHF.R.S32.HI R3, RZ, 0x1f, R2 ;  /* 0x0000001fff037819 */ /* 0x000fc60000011402 */
[----:B------:R-:W-:-:S04]  /*fe80*/  IMAD.WIDE.U32 R2, R19, UR4, R2 ;  /* 0x0000000413027c25 */ /* 0x000fc8000f8e0002 */
[----:B---3--:R-:W-:-:S04]  /*fe90*/  IMAD R5, R7, UR4, RZ ;  /* 0x0000000407057c24 */ /* 0x008fc8000f8e02ff */
[----:B------:R-:W-:Y:S01]  /*fea0*/  IMAD R5, R19, UR5, R5 ;  /* 0x0000000513057c24 */ /* 0x000fe2000f8e0205 */
[----:B------:R-:W-:Y:S02]  /*feb0*/  ULDC.64 UR4, c[0x0][0x418] ;  /* 0x0001060000047ab9 */ /* 0x000fe40000000a00 */
[----:B------:R-:W-:Y:S01]  /*fec0*/  LEA R6, P0, R2, UR4, 0x2 ;  /* 0x0000000402067c11 */ /* 0x000fe2000f8010ff */
[----:B------:R-:W-:-:S05]  /*fed0*/  IMAD.IADD R3, R5, 0x1, R3 ;  /* 0x0000000105037824 */ /* 0x000fca00078e0203 */
[----:B------:R-:W-:-:S05]  /*fee0*/  LEA.HI.X R7, R2, UR5, R3, 0x2, P0 ;  /* 0x0000000502077c11 */ /* 0x000fca00080f1403 */
[----:B------:R0:W5:Y:S02]  /*fef0*/  LDG.E R6, desc[UR6][R6.64] ;  /* 0x0000000606067981 */ /* 0x000164000c1e1900 */
.L_x_58:
[----:B------:R-:W-:Y:S01]  /*ff00*/  LEA R3, R4, UR36, 0x3 ;  /* 0x0000002404037c11 */ /* 0x000fe2000f8e18ff */
[----:B------:R-:W-:Y:S01]  /*ff10*/  BSSY B1, `(.L_x_59) ;  /* 0x0000004000017945 */ /* 0x000fe20003800000 */
[----:B------:R-:W-:-:S04]  /*ff20*/  SHF.L.U32 R2, R8, 0x1f, RZ ;  /* 0x0000001f08027819 */ /* 0x000fc800000006ff */
[----:B------:R-:W1:Y:S02]  /*ff30*/  SYNCS.PHASECHK.TRANS64.TRYWAIT P0, [R3+URZ+0x34840], R2 ;  /* 0x03484002030075a7 */ /* 0x000e64000800017f */
[----:B-1----:R-:W-:Y:S05]  /*ff40*/  @!P0 BRA `(.L_x_60) ;  /* 0x0000003000588947 */ /* 0x002fea0003800000 */
.L_x_150:
[----:B------:R-:W-:Y:S05]  /*ff50*/  BSYNC B1 ;  /* 0x0000000000017941 */ /* 0x000fea0003800000 */
.L_x_59:
[----:B--2---:R-:W2:Y:S01]  /*ff60*/  S2R R5, SR_TID.X ;  /* 0x0000000000057919 */ /* 0x004ea20000002100 */
[----:B------:R-:W-:Y:S01]  /*ff70*/  BSSY B1, `(.L_x_61) ;  /* 0x000000b000017945 */ /* 0x000fe20003800000 */
[----:B--2---:R-:W-:-:S04]  /*ff80*/  LOP3.LUT R5, R5, 0x7f, RZ, 0xc0, !PT ;  /* 0x0000007f05057812 */ /* 0x004fc800078ec0ff */
[----:B------:R-:W-:-:S13]  /*ff90*/  ISETP.NE.AND P1, PT, R5, RZ, PT ;  /* 0x000000ff0500720c */ /* 0x000fda0003f25270 */
[----:B------:R-:W-:Y:S05]  /*ffa0*/  @P1 BRA `(.L_x_62) ;  /* 0x00000000001c1947 */ /* 0x000fea0003800000 */
[----:B------:R-:W2:Y:S01]  /*ffb0*/  S2R R5, SR_TID.X ;  /* 0x0000000000057919 */ /* 0x000ea20000002100 */
[----:B-1----:R-:W-:-:S04]  /*ffc0*/  MOV R2, 0xb000 ;  /* 0x0000b00000027802 */ /* 0x002fc80000000f00 */
[----:B------:R3:W-:Y:S01]  /*ffd0*/  SYNCS.ARRIVE.TRANS64 RZ, [R3+URZ+0x34830], R2 ;  /* 0x0348300203ff79a7 */ /* 0x0007e2000800003f */
[----:B--2---:R-:W-:-:S04]  /*ffe0*/  LOP3.LUT R5, R5, 0x1f, RZ, 0xc0, !PT ;  /* 0x0000001f05057812 */ /* 0x004fc800078ec0ff */
[----:B------:R-:W-:-:S13]  /*fff0*/  ISETP.NE.AND P0, PT, R5, RZ, PT ;  /* 0x000000ff0500720c */ /* 0x000fda0003f05270 */
[----:B---3--:R-:W-:Y:S05]  /*10000*/  @!P0 BRA `(.L_x_62) ;  /* 0x0000000000048947 */ /* 0x008fea0003800000 */
[----:B------:R-:W-:Y:S01]  /*10010*/  BPT.TRAP 0x1 ;  /* 0x000000040000795c */ /* 0x000fe20000300000 */
.L_x_62:
[----:B------:R-:W-:Y:S05]  /*10020*/  BSYNC B1 ;  /* 0x0000000000017941 */ /* 0x000fea0003800000 */
.L_x_61:
[----:B------:R-:W-:Y:S01]  /*10030*/  IMAD.MOV.U32 R14, RZ, RZ, RZ ;  /* 0x000000ffff0e7224 */ /* 0x000fe200078e00ff */
[----:B------:R-:W-:Y:S01]  /*10040*/  UIADD3 UR4, UP0, UR38, 0x370, URZ ;  /* 0x0000037026047890 */ /* 0x000fe2000ff1e03f */
[----:B-1----:R-:W-:Y:S01]  /*10050*/  IMAD R2, R4, 0xb000, R11 ;  /* 0x0000b00004027824 */ /* 0x002fe200078e020b */
[----:B------:R-:W-:Y:S01]  /*10060*/  PLOP3.LUT P0, PT, PT, PT, PT, 0x80, 0x0 ;  /* 0x000000000000781c */ /* 0x000fe20003f0f070 */
[----:B------:R-:W-:Y:S01]  /*10070*/  VIADD R3, R3, 0x34830 ;  /* 0x0003483003037836 */ /* 0x000fe20000000000 */
[----:B------:R-:W-:Y:S01]  /*10080*/  R2UR UR10, R14 ;  /* 0x000000000e0a72ca */ /* 0x000fe200000e0000 */
[----:B------:R-:W-:Y:S01]  /*10090*/  IMAD R5, R0, 0xb0, RZ ;  /* 0x000000b000057824 */ /* 0x000fe200078e02ff */
[----:B------:R-:W-:Y:S01]  /*100a0*/  UIADD3.X UR5, URZ, UR39, URZ, UP0, !UPT ;  /* 0x000000273f057290 */ /* 0x000fe200087fe43f */
[----:B0-----:R-:W-:Y:S01]  /*100b0*/  VIADD R7, R2, 0x1e400 ;  /* 0x0001e40002077836 */ /* 0x001fe20000000000 */
[----:B------:R-:W-:Y:S01]  /*100c0*/  UMOV UR6, 0x0 ;  /* 0x0000000000067882 */ /* 0x000fe20000000000 */
[----:B------:R-:W-:-:S10]  /*100d0*/  UMOV UR7, 0x14f00000 ;  /* 0x14f0000000077882 */ /* 0x000fd40000000000 */
.L_x_63:
[----:B------:R-:W-:-:S13]  /*100e0*/  @P0 ELECT P2, URZ, PT ;  /* 0x00000000003f082f */ /* 0x000fda0003840000 */
[----:B-----5:R-:W-:Y:S02]  /*100f0*/  @P2 R2UR UR13, R6 ;  /* 0x00000000060d22ca */ /* 0x020fe400000e0000 */
[----:B------:R-:W-:Y:S02]  /*10100*/  @P2 R2UR UR12, R16 ;  /* 0x00000000100c22ca */ /* 0x000fe400000e0000 */
[----:B------:R-:W-:Y:S02]  /*10110*/  @P2 R2UR UR11, R5 ;  /* 0x00000000050b22ca */ /* 0x000fe400000e0000 */
[----:B------:R-:W-:Y:S02]  /*10120*/  @P2 R2UR UR9, R3 ;  /* 0x00000000030922ca */ /* 0x000fe400000e0000 */
[----:B------:R-:W-:Y:S02]  /*10130*/  @P2 R2UR UR8, R7 ;  /* 0x00000000070822ca */ /* 0x000fe400000e0000 */
[----:B------:R-:W-:-:S02]  /*10140*/  @P2 PLOP3.LUT P0, PT, P2, PT, PT, 0x8, 0x0 ;  /* 0x000000000000281c */ /* 0x000fc4000170e170 */
[----:B------:R-:W-:-:S09]  /*10150*/  PLOP3.LUT P2, PT, PT, PT, PT, 0x8, 0x0 ;  /* 0x000000000000781c */ /* 0x000fd20003f4e170 */
[----:B------:R0:W-:Y:S02]  /*10160*/  UTMALDG.4D [UR8], [UR4], desc[UR6] ;  /* 0x00000608040075b4 */ /* 0x0001e40008019000 */
[----:B0-----:R-:W-:Y:S05]  /*10170*/  @P0 BRA.U.ANY `(.L_x_63) ;  /* 0xfffffffd00d80947 */ /* 0x001fea000393ffff */
[----:B------:R-:W-:Y:S01]  /*10180*/  IMAD.MOV.U32 R15, RZ, RZ, 0x40 ;  /* 0x00000040ff0f7424 */ /* 0x000fe200078e00ff */
[----:B------:R-:W-:Y:S01]  /*10190*/  PLOP3.LUT P0, PT, PT, PT, PT, 0x80, 0x0 ;  /* 0x000000000000781c */ /* 0x000fe20003f0f070 */
[----:B------:R-:W-:Y:S01]  /*101a0*/  VIADD R2, R2, 0x23c00 ;  /* 0x00023c0002027836 */ /* 0x000fe20000000000 */
[----:B------:R-:W-:Y:S01]  /*101b0*/  UMOV UR6, 0x0 ;  /* 0x0000000000067882 */ /* 0x000fe20000000000 */
[----:B------:R-:W-:Y:S01]  /*101c0*/  UMOV UR7, 0x14f00000 ;  /* 0x14f0000000077882 */ /* 0x000fe20000000000 */
[----:B------:R-:W-:-:S15]  /*101d0*/  R2UR UR10, R15 ;  /* 0x000000000f0a72ca */ /* 0x000fde00000e0000 */
.L_x_64:
[----:B------:R-:W-:-:S13]  /*101e0*/  @P0 ELECT P2, URZ, PT ;  /* 0x00000000003f082f */ /* 0x000fda0003840000 */
[----:B------:R-:W-:Y:S02]  /*101f0*/  @P2 R2UR UR13, R6 ;  /* 0x00000000060d22ca */ /* 0x000fe400000e0000 */
        /* <DEDUP_REMOVED lines=8> */
[----:B------:R-:W2:Y:S01]  /*10280*/  LDL.LU R7, [R1] ;  /* 0x0000000001077983 */ /* 0x000ea20000300800 */
[----:B------:R-:W-:Y:S01]  /*10290*/  LEA R3, R18, R10, 0x3 ;  /* 0x0000000a12037211 */ /* 0x000fe200078e18ff */
[----:B------:R-:W-:Y:S01]  /*102a0*/  BSSY B1, `(.L_x_65) ;  /* 0x0000004000017945 */ /* 0x000fe20003800000 */
[----:B--2---:R-:W-:-:S04]  /*102b0*/  SHF.L.U32 R2, R7, 0x1f, RZ ;  /* 0x0000001f07027819 */ /* 0x004fc800000006ff */
[----:B------:R-:W0:Y:S02]  /*102c0*/  SYNCS.PHASECHK.TRANS64.TRYWAIT P0, [R3+URZ+0x60], R2 ;  /* 0x00006002030075a7 */ /* 0x000e24000800017f */
[----:B0-----:R-:W-:Y:S05]  /*102d0*/  @!P0 BRA `(.L_x_66) ;  /* 0x0000002c00888947 */ /* 0x001fea0003800000 */
.L_x_151:
[----:B------:R-:W-:Y:S05]  /*102e0*/  BSYNC B1 ;  /* 0x0000000000017941 */ /* 0x000fea0003800000 */
.L_x_65:
[----:B------:R-:W-:Y:S01]  /*102f0*/  BSSY B1, `(.L_x_67) ;  /* 0x000000c000017945 */ /* 0x000fe20003800000 */
[----:B------:R-:W-:Y:S02]  /*10300*/  IMAD.MOV.U32 R12, RZ, RZ, 0x0 ;  /* 0x00000000ff0c7424 */ /* 0x000fe400078e00ff */
[----:B------:R-:W-:Y:S01]  /*10310*/  IMAD.MOV.U32 R13, RZ, RZ, 0x14f00000 ;  /* 0x14f00000ff0d7424 */ /* 0x000fe200078e00ff */
[----:B------:R-:W-:Y:S06]  /*10320*/  @P1 BRA `(.L_x_68) ;  /* 0x0000000000201947 */ /* 0x000fec0003800000 */
[----:B------:R-:W1:Y:S01]  /*10330*/  S2R R5, SR_TID.X ;  /* 0x0000000000057919 */ /* 0x000e620000002100 */
[----:B0-----:R-:W-:Y:S01]  /*10340*/  LEA R2, R18, UR36, 0x3 ;  /* 0x0000002412027c11 */ /* 0x001fe2000f8e18ff */
[----:B------:R-:W-:-:S04]  /*10350*/  IMAD.MOV.U32 R3, RZ, RZ, 0xb000 ;  /* 0x0000b000ff037424 */ /* 0x000fc800078e00ff */
[----:B------:R2:W-:Y:S01]  /*10360*/  SYNCS.ARRIVE.TRANS64 RZ, [R2+URZ+0x34850], R3 ;  /* 0x0348500302ff79a7 */ /* 0x0005e2000800003f */
[----:B-1----:R-:W-:-:S04]  /*10370*/  LOP3.LUT R5, R5, 0x1f, RZ, 0xc0, !PT ;  /* 0x0000001f05057812 */ /* 0x002fc800078ec0ff */
[----:B------:R-:W-:-:S13]  /*10380*/  ISETP.NE.AND P0, PT, R5, RZ, PT ;  /* 0x000000ff0500720c */ /* 0x000fda0003f05270 */
[----:B--2---:R-:W-:Y:S05]  /*10390*/  @!P0 BRA `(.L_x_68) ;  /* 0x0000000000048947 */ /* 0x004fea0003800000 */
[----:B------:R-:W-:Y:S01]  /*103a0*/  BPT.TRAP 0x1 ;  /* 0x000000040000795c */ /* 0x000fe20000300000 */
.L_x_68:
[----:B------:R-:W-:Y:S05]  /*103b0*/  BSYNC B1 ;  /* 0x0000000000017941 */ /* 0x000fea0003800000 */
.L_x_67:
[----:B------:R-:W2:Y:S01]  /*103c0*/  LDL.LU R5, [R1+0x4] ;  /* 0x0000040001057983 */ /* 0x000ea20000300800 */
[----:B------:R-:W-:Y:S01]  /*103d0*/  R2UR UR10, R14 ;  /* 0x000000000e0a72ca */ /* 0x000fe200000e0000 */
[----:B0-----:R-:W-:Y:S01]  /*103e0*/  IMAD R3, R18, 0xb000, R11 ;  /* 0x0000b00012037824 */ /* 0x001fe200078e020b */
[----:B------:R-:W-:Y:S01]  /*103f0*/  R2UR UR6, R12 ;  /* 0x000000000c0672ca */ /* 0x000fe200000e0000 */
[----:B------:R-:W-:Y:S01]  /*10400*/  UIADD3 UR4, UP0, UR38, 0x470, URZ ;  /* 0x0000047026047890 */ /* 0x000fe2000ff1e03f */
[----:B------:R-:W-:Y:S01]  /*10410*/  R2UR UR7, R13 ;  /* 0x000000000d0772ca */ /* 0x000fe200000e0000 */
[----:B------:R-:W-:Y:S01]  /*10420*/  VIADD R7, R3, 0x400 ;  /* 0x0000040003077836 */ /* 0x000fe20000000000 */
[----:B------:R-:W-:Y:S01]  /*10430*/  LEA R2, R18, UR36, 0x3 ;  /* 0x0000002412027c11 */ /* 0x000fe2000f8e18ff */
[----:B------:R-:W-:Y:S01]  /*10440*/  UIADD3.X UR5, URZ, UR39, URZ, UP0, !UPT ;  /* 0x000000273f057290 */ /* 0x000fe200087fe43f */
[----:B------:R-:W-:-:S03]  /*10450*/  PLOP3.LUT P0, PT, PT, PT, PT, 0x80, 0x0 ;  /* 0x000000000000781c */ /* 0x000fc60003f0f070 */
[----:B------:R-:W-:Y:S02]  /*10460*/  VIADD R2, R2, 0x34850 ;  /* 0x0003485002027836 */ /* 0x000fe40000000000 */
[----:B--2---:R-:W-:-:S08]  /*10470*/  IMAD R5, R5, 0xb0, RZ ;  /* 0x000000b005057824 */ /* 0x004fd000078e02ff */
.L_x_69:
        /* <DEDUP_REMOVED lines=10> */
[----:B------:R-:W-:Y:S02]  /*10520*/  R2UR UR10, R15 ;  /* 0x000000000f0a72ca */ /* 0x000fe400000e0000 */
[----:B------:R-:W-:Y:S02]  /*10530*/  R2UR UR6, R12 ;  /* 0x000000000c0672ca */ /* 0x000fe400000e0000 */
[----:B------:R-:W-:Y:S02]  /*10540*/  R2UR UR7, R13 ;  /* 0x000000000d0772ca */ /* 0x000fe400000e0000 */
[----:B------:R-:W-:Y:S02]  /*10550*/  PLOP3.LUT P0, PT, PT, PT, PT, 0x80, 0x0 ;  /* 0x000000000000781c */ /* 0x000fe40003f0f070 */
[----:B------:R-:W-:-:S11]  /*10560*/  IADD3 R3, R3, 0x5c00, RZ ;  /* 0x00005c0003037810 */ /* 0x000fd60007ffe0ff */
.L_x_70:
        /* <DEDUP_REMOVED lines=10> */
[----:B------:R0:W-:Y:S01]  /*10610*/  STL [R1+0x4], R0 ;  /* 0x0000040001007387 */ /* 0x0001e20000100800 */
[----:B------:R-:W-:-:S07]  /*10620*/  IMAD.MOV.U32 R17, RZ, RZ, R6 ;  /* 0x000000ffff117224 */ /* 0x000fce00078e0006 */
.L_x_57:
[----:B------:R-:W-:Y:S05]  /*10630*/  BSYNC B0 ;  /* 0x0000000000007941 */ /* 0x000fea0003800000 */
.L_x_56:
[----:B0-----:R-:W3:Y:S01]  /*10640*/  LDL.LU R0, [R1+0x24] ;  /* 0x0000240001007983 */ /* 0x001ee20000300800 */
[----:B------:R-:W-:-:S03]  /*10650*/  IMAD.MOV.U32 R18, RZ, RZ, R4 ;  /* 0x000000ffff127224 */ /* 0x000fc600078e0004 */
[----:B------:R0:W-:Y:S02]  /*10660*/  STL [R1], R8 ;  /* 0x0000000801007387 */ /* 0x0001e40000100800 */
[----:B0--3--:R-:W-:-:S07]  /*10670*/  VIADD R0, R0, 0xfffffffd ;  /* 0xfffffffd00007836 */ /* 0x009fce0000000000 */
.L_x_55:
[----:B------:R-:W3:Y:S01]  /*10680*/  LDL.LU R2, [R1+0x1c] ;  /* 0x00001c0001027983 */ /* 0x000ee20000300800 */
[----:B------:R-:W-:Y:S01]  /*10690*/  IMAD.MOV R9, RZ, RZ, -R9 ;  /* 0x000000ffff097224 */ /* 0x000fe200078e0a09 */
[----:B------:R-:W-:Y:S04]  /*106a0*/  BSSY B0, `(.L_x_54) ;  /* 0x000012f000007945 */ /* 0x000fe80003800000 */
[----:B---3--:R-:W-:-:S13]  /*106b0*/  ISETP.NE.AND P0, PT, R2, R9, PT ;  /* 0x000000090200720c */ /* 0x008fda0003f05270 */
[----:B------:R-:W-:Y:S05]  /*106c0*/  @!P0 BRA `(.L_x_71) ;  /* 0x0000001000b08947 */ /* 0x000fea0003800000 */
[----:B------:R-:W-:-:S07]  /*106d0*/  IMAD.MOV.U32 R4, RZ, RZ, R17 ;  /* 0x000000ffff047224 */ /* 0x000fce00078e0011 */
.L_x_102:
[----:B---3--:R-:W3:Y:S04]  /*106e0*/  LDL R3, [R1+0xc] ;  /* 0x00000c0001037983 */ /* 0x008ee80000100800 */
[----:B------:R-:W4:Y:S01]  /*106f0*/  LDL R2, [R1] ;  /* 0x0000000001027983 */ /* 0x000f220000100800 */
[----:B------:R-:W-:Y:S01]  /*10700*/  IADD3 R6, R18, 0x1, RZ ;  /* 0x0000000112067810 */ /* 0x000fe20007ffe0ff */
[----:B------:R-:W-:Y:S03]  /*10710*/  BSSY B1, `(.L_x_72) ;  /* 0x0000090000017945 */ /* 0x000fe60003800000 */
[----:B------:R-:W-:-:S04]  /*10720*/  ISETP.NE.AND P0, PT, R6, 0x2, PT ;  /* 0x000000020600780c */ /* 0x000fc80003f05270 */
[----:B------:R-:W-:Y:S02]  /*10730*/  SEL R7, RZ, 0x1, P0 ;  /* 0x00000001ff077807 */ /* 0x000fe40000000000 */
[----:B------:R-:W-:Y:S02]  /*10740*/  SEL R6, R6, RZ, P0 ;  /* 0x000000ff06067207 */ /* 0x000fe40000000000 */
[----:B---3--:R-:W-:Y:S02]  /*10750*/  ISETP.NE.AND P1, PT, R3, RZ, PT ;  /* 0x000000ff0300720c */ /* 0x008fe40003f25270 */
[----:B----4-:R-:W-:-:S11]  /*10760*/  LOP3.LUT R7, R2, R7, RZ, 0x3c, !PT ;  /* 0x0000000702077212 */ /* 0x010fd600078e3cff */
[----:B01----:R-:W-:Y:S05]  /*10770*/  @!P1 BRA `(.L_x_73) ;  /* 0x0000000800249947 */ /* 0x003fea0003800000 */
[----:B------:R-:W3:Y:S01]  /*10780*/  LDL R2, [R1+0x10] ;  /* 0x0000100001027983 */ /* 0x000ee20000100800 */
[----:B------:R-:W-:Y:S01]  /*10790*/  IMAD.MOV.U32 R8, RZ, RZ, R0 ;  /* 0x000000ffff087224 */ /* 0x000fe200078e0000 */
[----:B---3--:R-:W-:-:S13]  /*107a0*/  ISETP.NE.AND P1, PT, R2, RZ, PT ;  /* 0x000000ff0200720c */ /* 0x008fda0003f25270 */
[----:B------:R-:W-:Y:S05]  /*107b0*/  @!P1 BRA `(.L_x_74) ;  /* 0x0000000000509947 */ /* 0x000fea0003800000 */
[----:B------:R-:W3:Y:S01]  /*107c0*/  LDL R9, [R1+0x8] ;  /* 0x0000080001097983 */ /* 0x000ee20000100800 */
[----:B--2---:R-:W0:Y:S01]  /*107d0*/  LDC R5, c[0x0][0x43c] ;  /* 0x00010f00ff057b82 */ /* 0x004e220000000800 */
[----:B------:R-:W-:Y:S01]  /*107e0*/  ULDC.64 UR4, c[0x0][0x428] ;  /* 0x00010a0000047ab9 */ /* 0x000fe20000000a00 */
[----:B------:R-:W-:Y:S01]  /*107f0*/  ULDC.64 UR6, c[0x0][0x208] ;  /* 0x0000820000067ab9 */ /* 0x000fe20000000a00 */
[----:B0-----:R-:W-:-:S13]  /*10800*/  ISETP.NE.AND P0, PT, R5, 0x1, PT ;  /* 0x000000010500780c */ /* 0x001fda0003f05270 */
[----:B------:R-:W0:Y:S02]  /*10810*/  @P0 LDC.64 R2, c[0x0][0x440] ;  /* 0x00011000ff020b82 */ /* 0x000e240000000a00 */
[----:B0-----:R-:W-:-:S04]  /*10820*/  @P0 IMAD.HI.U32 R4, R0, R2, RZ ;  /* 0x0000000200040227 */ /* 0x001fc800078e00ff */
[----:B------:R-:W-:Y:S01]  /*10830*/  IMAD.MOV.U32 R2, RZ, RZ, R0 ;  /* 0x000000ffff027224 */ /* 0x000fe200078e0000 */
[----:B------:R-:W-:-:S04]  /*10840*/  @P0 SHF.R.U32.HI R2, RZ, R3, R4 ;  /* 0x00000003ff020219 */ /* 0x000fc80000011604 */
[--C-:B------:R-:W-:Y:S01]  /*10850*/  SHF.R.S32.HI R3, RZ, 0x1f, R2.reuse ;  /* 0x0000001fff037819 */ /* 0x100fe20000011402 */
[--C-:B------:R-:W-:Y:S02]  /*10860*/  IMAD.MOV R8, RZ, RZ, -R2.reuse ;  /* 0x000000ffff087224 */ /* 0x100fe400078e0a02 */
[----:B------:R-:W-:-:S04]  /*10870*/  IMAD.WIDE.U32 R2, R19, UR4, R2 ;  /* 0x0000000413027c25 */ /* 0x000fc8000f8e0002 */
[----:B------:R-:W-:Y:S02]  /*10880*/  IMAD R8, R5, R8, R0 ;  /* 0x0000000805087224 */ /* 0x000fe400078e0200 */
[----:B---3--:R-:W-:-:S04]  /*10890*/  IMAD R4, R9, UR4, RZ ;  /* 0x0000000409047c24 */ /* 0x008fc8000f8e02ff */
[----:B------:R-:W-:Y:S01]  /*108a0*/  IMAD R4, R19, UR5, R4 ;  /* 0x0000000513047c24 */ /* 0x000fe2000f8e0204 */
[----:B------:R-:W-:-:S03]  /*108b0*/  ULDC.64 UR4, c[0x0][0x418] ;  /* 0x0001060000047ab9 */ /* 0x000fc60000000a00 */
[----:B------:R-:W-:Y:S01]  /*108c0*/  IMAD.IADD R3, R4, 0x1, R3 ;  /* 0x0000000104037824 */ /* 0x000fe200078e0203 */
[----:B------:R-:W-:-:S04]  /*108d0*/  LEA R4, P0, R2, UR4, 0x2 ;  /* 0x0000000402047c11 */ /* 0x000fc8000f8010ff */
[----:B------:R-:W-:-:S05]  /*108e0*/  LEA.HI.X R5, R2, UR5, R3, 0x2, P0 ;  /* 0x0000000502057c11 */ /* 0x000fca00080f1403 */
[----:B------:R0:W5:Y:S04]  /*108f0*/  LDG.E R4, desc[UR6][R4.64] ;  /* 0x0000000604047981 */ /* 0x000168000c1e1900 */
.L_x_74:
[----:B------:R-:W-:Y:S01]  /*10900*/  LEA R3, R6, UR36, 0x3 ;  /* 0x0000002406037c11 */ /* 0x000fe2000f8e18ff */
[----:B------:R-:W-:Y:S01]  /*10910*/  BSSY B2, `(.L_x_75) ;  /* 0x0000004000027945 */ /* 0x000fe20003800000 */
[----:B------:R-:W-:-:S04]  /*10920*/  SHF.L.U32 R2, R7, 0x1f, RZ ;  /* 0x0000001f07027819 */ /* 0x000fc800000006ff */
[----:B------:R-:W1:Y:S02]  /*10930*/  SYNCS.PHASECHK.TRANS64.TRYWAIT P0, [R3+URZ+0x34840], R2 ;  /* 0x03484002030075a7 */ /* 0x000e64000800017f */
[----:B-1----:R-:W-:Y:S05]  /*10940*/  @!P0 BRA `(.L_x_76) ;  /* 0x0000002800008947 */ /* 0x002fea0003800000 */
.L_x_152:
[----:B------:R-:W-:Y:S05]  /*10950*/  BSYNC B2 ;  /* 0x0000000000027941 */ /* 0x000fea0003800000 */
.L_x_75:
[----:B0-2---:R-:W0:Y:S01]  /*10960*/  S2R R5, SR_TID.X ;  /* 0x0000000000057919 */ /* 0x005e220000002100 */
[----:B------:R-:W-:Y:S01]  /*10970*/  BSSY B2, `(.L_x_77) ;  /* 0x000000b000027945 */ /* 0x000fe20003800000 */
[----:B0-----:R-:W-:-:S04]  /*10980*/  LOP3.LUT R5, R5, 0x7f, RZ, 0xc0, !PT ;  /* 0x0000007f05057812 */ /* 0x001fc800078ec0ff */
[----:B------:R-:W-:-:S13]  /*10990*/  ISETP.NE.AND P1, PT, R5, RZ, PT ;  /* 0x000000ff0500720c */ /* 0x000fda0003f25270 */
[----:B------:R-:W-:Y:S05]  /*109a0*/  @P1 BRA `(.L_x_78) ;  /* 0x00000000001c1947 */ /* 0x000fea0003800000 */
[----:B------:R-:W0:Y:S01]  /*109b0*/  S2R R5, SR_TID.X ;  /* 0x0000000000057919 */ /* 0x000e220000002100 */
[----:B-1----:R-:W-:-:S04]  /*109c0*/  IMAD.MOV.U32 R2, RZ, RZ, 0xb000 ;  /* 0x0000b000ff027424 */ /* 0x002fc800078e00ff */
[----:B------:R2:W-:Y:S01]  /*109d0*/  SYNCS.ARRIVE.TRANS64 RZ, [R3+URZ+0x34830], R2 ;  /* 0x0348300203ff79a7 */ /* 0x0005e2000800003f */
[----:B0-----:R-:W-:-:S04]  /*109e0*/  LOP3.LUT R5, R5, 0x1f, RZ, 0xc0, !PT ;  /* 0x0000001f05057812 */ /* 0x001fc800078ec0ff */
[----:B------:R-:W-:-:S13]  /*109f0*/  ISETP.NE.AND P0, PT, R5, RZ, PT ;  /* 0x000000ff0500720c */ /* 0x000fda0003f05270 */
[----:B--2---:R-:W-:Y:S05]  /*10a00*/  @!P0 BRA `(.L_x_78) ;  /* 0x0000000000048947 */ /* 0x004fea0003800000 */
[----:B------:R-:W-:Y:S01]  /*10a10*/  BPT.TRAP 0x1 ;  /* 0x000000040000795c */ /* 0x000fe20000300000 */
.L_x_78:
[----:B------:R-:W-:Y:S05]  /*10a20*/  BSYNC B2 ;  /* 0x0000000000027941 */ /* 0x000fea0003800000 */
.L_x_77:
[----:B------:R-:W-:Y:S01]  /*10a30*/  MOV R14, RZ ;  /* 0x000000ff000e7202 */ /* 0x000fe20000000f00 */
[----:B-1----:R-:W-:Y:S01]  /*10a40*/  IMAD R2, R6, 0xb000, R11 ;  /* 0x0000b00006027824 */ /* 0x002fe200078e020b */
[----:B------:R-:W-:Y:S01]  /*10a50*/  UIADD3 UR4, UP0, UR38, 0x370, URZ ;  /* 0x0000037026047890 */ /* 0x000fe2000ff1e03f */
[----:B------:R-:W-:Y:S01]  /*10a60*/  PLOP3.LUT P0, PT, PT, PT, PT, 0x80, 0x0 ;  /* 0x000000000000781c */ /* 0x000fe20003f0f070 */
[----:B------:R-:W-:Y:S01]  /*10a70*/  VIADD R3, R3, 0x34830 ;  /* 0x0003483003037836 */ /* 0x000fe20000000000 */
[----:B------:R-:W-:Y:S01]  /*10a80*/  R2UR UR10, R14 ;  /* 0x000000000e0a72ca */ /* 0x000fe200000e0000 */
[----:B------:R-:W-:Y:S01]  /*10a90*/  IMAD R5, R8, 0xb0, RZ ;  /* 0x000000b008057824 */ /* 0x000fe200078e02ff */
[----:B------:R-:W-:Y:S01]  /*10aa0*/  UIADD3.X UR5, URZ, UR39, URZ, UP0, !UPT ;  /* 0x000000273f057290 */ /* 0x000fe200087fe43f */
[----:B------:R-:W-:Y:S01]  /*10ab0*/  VIADD R9, R2, 0x1e400 ;  /* 0x0001e40002097836 */ /* 0x000fe20000000000 */
[----:B------:R-:W-:Y:S01]  /*10ac0*/  UMOV UR6, 0x0 ;  /* 0x0000000000067882 */ /* 0x000fe20000000000 */
[----:B------:R-:W-:-:S10]  /*10ad0*/  UMOV UR7, 0x14f00000 ;  /* 0x14f0000000077882 */ /* 0x000fd40000000000 */
.L_x_79:
        /* <DEDUP_REMOVED lines=16> */
.L_x_80:
        /* <DEDUP_REMOVED lines=11> */
[----:B------:R-:W-:Y:S01]  /*10c90*/  IMAD R2, R18, 0x8, R10 ;  /* 0x0000000812027824 */ /* 0x000fe200078e020a */
[----:B------:R-:W-:Y:S01]  /*10ca0*/  BSSY B2, `(.L_x_81) ;  /* 0x0000004000027945 */ /* 0x000fe20003800000 */
[----:B--2---:R-:W-:-:S04]  /*10cb0*/  SHF.L.U32 R3, R12, 0x1f, RZ ;  /* 0x0000001f0c037819 */ /* 0x004fc800000006ff */
[----:B------:R-:W0:Y:S02]  /*10cc0*/  SYNCS.PHASECHK.TRANS64.TRYWAIT P0, [R2+URZ+0x60], R3 ;  /* 0x00006003020075a7 */ /* 0x000e24000800017f */
[----:B0-----:R-:W-:Y:S05]  /*10cd0*/  @!P0 BRA `(.L_x_82) ;  /* 0x0000002400308947 */ /* 0x001fea0003800000 */
.L_x_153:
[----:B------:R-:W-:Y:S05]  /*10ce0*/  BSYNC B2 ;  /* 0x0000000000027941 */ /* 0x000fea0003800000 */
.L_x_81:
[----:B------:R-:W-:Y:S01]  /*10cf0*/  BSSY B2, `(.L_x_83) ;  /* 0x000000b000027945 */ /* 0x000fe20003800000 */
[----:B------:R-:W-:Y:S01]  /*10d00*/  MOV R12, 0x0 ;  /* 0x00000000000c7802 */ /* 0x000fe20000000f00 */
[----:B------:R-:W-:Y:S02]  /*10d10*/  IMAD.MOV.U32 R13, RZ, RZ, 0x14f00000 ;  /* 0x14f00000ff0d7424 */ /* 0x000fe400078e00ff */
[----:B------:R-:W-:Y:S05]  /*10d20*/  @P1 BRA `(.L_x_84) ;  /* 0x00000000001c1947 */ /* 0x000fea0003800000 */
[----:B------:R-:W1:Y:S01]  /*10d30*/  S2R R5, SR_TID.X ;  /* 0x0000000000057919 */ /* 0x000e620000002100 */
[----:B0-----:R-:W-:-:S04]  /*10d40*/  IMAD.MOV.U32 R3, RZ, RZ, 0xb000 ;  /* 0x0000b000ff037424 */ /* 0x001fc800078e00ff */
[----:B------:R2:W-:Y:S01]  /*10d50*/  SYNCS.ARRIVE.TRANS64 RZ, [R2+URZ+0x50], R3 ;  /* 0x0000500302ff79a7 */ /* 0x0005e2000800003f */
[----:B-1----:R-:W-:-:S04]  /*10d60*/  LOP3.LUT R5, R5, 0x1f, RZ, 0xc0, !PT ;  /* 0x0000001f05057812 */ /* 0x002fc800078ec0ff */
[----:B------:R-:W-:-:S13]  /*10d70*/  ISETP.NE.AND P0, PT, R5, RZ, PT ;  /* 0x000000ff0500720c */ /* 0x000fda0003f05270 */
[----:B--2---:R-:W-:Y:S05]  /*10d80*/  @!P0 BRA `(.L_x_84) ;  /* 0x0000000000048947 */ /* 0x004fea0003800000 */
[----:B------:R-:W-:Y:S01]  /*10d90*/  BPT.TRAP 0x1 ;  /* 0x000000040000795c */ /* 0x000fe20000300000 */
.L_x_84:
[----:B------:R-:W-:Y:S05]  /*10da0*/  BSYNC B2 ;  /* 0x0000000000027941 */ /* 0x000fea0003800000 */
.L_x_83:
[----:B0-----:R-:W2:Y:S01]  /*10db0*/  LDL.LU R3, [R1+0x4] ;  /* 0x0000040001037983 */ /* 0x001ea20000300800 */
[----:B------:R-:W-:Y:S01]  /*10dc0*/  R2UR UR10, R14 ;  /* 0x000000000e0a72ca */ /* 0x000fe200000e0000 */
[----:B------:R-:W-:Y:S01]  /*10dd0*/  IMAD R18, R18, 0xb000, R11 ;  /* 0x0000b00012127824 */ /* 0x000fe200078e020b */
[----:B------:R-:W-:Y:S01]  /*10de0*/  R2UR UR6, R12 ;  /* 0x000000000c0672ca */ /* 0x000fe200000e0000 */
[----:B------:R-:W-:Y:S01]  /*10df0*/  UIADD3 UR4, UP0, UR38, 0x470, URZ ;  /* 0x0000047026047890 */ /* 0x000fe2000ff1e03f */
[----:B------:R-:W-:Y:S01]  /*10e00*/  R2UR UR7, R13 ;  /* 0x000000000d0772ca */ /* 0x000fe200000e0000 */
[----:B------:R-:W-:Y:S01]  /*10e10*/  VIADD R2, R2, 0x50 ;  /* 0x0000005002027836 */ /* 0x000fe20000000000 */
[----:B------:R-:W-:Y:S01]  /*10e20*/  PLOP3.LUT P0, PT, PT, PT, PT, 0x80, 0x0 ;  /* 0x000000000000781c */ /* 0x000fe20003f0f070 */
[----:B------:R-:W-:Y:S01]  /*10e30*/  VIADD R5, R18, 0x400 ;  /* 0x0000040012057836 */ /* 0x000fe20000000000 */
[----:B------:R-:W-:Y:S01]  /*10e40*/  UIADD3.X UR5, URZ, UR39, URZ, UP0, !UPT ;  /* 0x000000273f057290 */ /* 0x000fe200087fe43f */
[----:B--2---:R-:W-:-:S11]  /*10e50*/  IMAD R3, R3, 0xb0, RZ ;  /* 0x000000b003037824 */ /* 0x004fd600078e02ff */
.L_x_85:
        /* <DEDUP_REMOVED lines=10> */
[----:B------:R-:W-:Y:S01]  /*10f00*/  R2UR UR10, R9 ;  /* 0x00000000090a72ca */ /* 0x000fe200000e0000 */
[----:B------:R-:W-:Y:S01]  /*10f10*/  VIADD R18, R18, 0x5c00 ;  /* 0x00005c0012127836 */ /* 0x000fe20000000000 */
[----:B------:R-:W-:Y:S02]  /*10f20*/  R2UR UR6, R12 ;  /* 0x000000000c0672ca */ /* 0x000fe400000e0000 */
[----:B------:R-:W-:Y:S02]  /*10f30*/  R2UR UR7, R13 ;  /* 0x000000000d0772ca */ /* 0x000fe400000e0000 */
[----:B------:R-:W-:-:S13]  /*10f40*/  PLOP3.LUT P0, PT, PT, PT, PT, 0x80, 0x0 ;  /* 0x000000000000781c */ /* 0x000fda0003f0f070 */
.L_x_86:
        /* <DEDUP_REMOVED lines=11> */
[----:B------:R-:W-:-:S07]  /*11000*/  MOV R17, R4 ;  /* 0x0000000400117202 */ /* 0x000fce0000000f00 */
.L_x_73:
[----:B------:R-:W-:Y:S05]  /*11010*/  BSYNC B1 ;  /* 0x0000000000017941 */ /* 0x000fea0003800000 */
.L_x_72:
[----:B------:R-:W3:Y:S01]  /*11020*/  LDL R2, [R1+0xc] ;  /* 0x00000c0001027983 */ /* 0x000ee20000100800 */
[----:B------:R-:W-:Y:S01]  /*11030*/  VIADD R18, R6, 0x1 ;  /* 0x0000000106127836 */ /* 0x000fe20000000000 */
[----:B------:R-:W-:Y:S04]  /*11040*/  BSSY B1, `(.L_x_87) ;  /* 0x0000091000017945 */ /* 0x000fe80003800000 */
[----:B------:R-:W-:-:S04]  /*11050*/  ISETP.NE.AND P0, PT, R18, 0x2, PT ;  /* 0x000000021200780c */ /* 0x000fc80003f05270 */
[----:B------:R-:W-:Y:S02]  /*11060*/  SEL R18, R18, RZ, P0 ;  /* 0x000000ff12127207 */ /* 0x000fe40000000000 */
[----:B---3--:R-:W-:Y:S02]  /*11070*/  ISETP.NE.AND P1, PT, R2, RZ, PT ;  /* 0x000000ff0200720c */ /* 0x008fe40003f25270 */
[----:B------:R-:W-:-:S04]  /*11080*/  SEL R2, RZ, 0x1, P0 ;  /* 0x00000001ff027807 */ /* 0x000fc80000000000 */
[----:B------:R-:W-:-:S05]  /*11090*/  LOP3.LUT R9, R7, R2, RZ, 0x3c, !PT ;  /* 0x0000000207097212 */ /* 0x000fca00078e3cff */
[----:B------:R1:W-:Y:S02]  /*110a0*/  STL [R1], R9 ;  /* 0x0000000901007387 */ /* 0x0003e40000100800 */
[----:B------:R-:W-:Y:S05]  /*110b0*/  @!P1 BRA `(.L_x_88) ;  /* 0x0000000800249947 */ /* 0x000fea0003800000 */
[----:B------:R-:W3:Y:S01]  /*110c0*/  LDL R3, [R1+0x10] ;  /* 0x0000100001037983 */ /* 0x000ee20000100800 */
[----:B0-----:R-:W-:Y:S01]  /*110d0*/  VIADD R8, R0, 0xffffffff ;  /* 0xffffffff00087836 */ /* 0x001fe20000000000 */
        /* <DEDUP_REMOVED lines=17> */
[----:B------:R-:W-:-:S03]  /*111f0*/  ULDC.64 UR4, c[0x0][0x418] ;  /* 0x0001060000047ab9 */ /* 0x000fc60000000a00 */
[----:B------:R-:W-:Y:S01]  /*11200*/  IMAD.IADD R3, R4, 0x1, R3 ;  /* 0x0000000104037824 */ /* 0x000fe200078e0203 */
[----:B------:R-:W-:-:S04]  /*11210*/  LEA R4, P0, R2, UR4, 0x2 ;  /* 0x0000000402047c11 */ /* 0x000fc8000f8010ff */
[----:B------:R-:W-:-:S05]  /*11220*/  LEA.HI.X R5, R2, UR5, R3, 0x2, P0 ;  /* 0x0000000502057c11 */ /* 0x000fca00080f1403 */
[----:B------:R0:W5:Y:S04]  /*11230*/  LDG.E R4, desc[UR6][R4.64] ;  /* 0x0000000604047981 */ /* 0x000168000c1e1900 */
.L_x_89:
[----:B------:R-:W-:Y:S01]  /*11240*/  LEA R2, R18, UR36, 0x3 ;  /* 0x0000002412027c11 */ /* 0x000fe2000f8e18ff */
[----:B------:R-:W-:Y:S01]  /*11250*/  BSSY B2, `(.L_x_90) ;  /* 0x0000004000027945 */ /* 0x000fe20003800000 */
[----:B------:R-:W-:-:S04]  /*11260*/  SHF.L.U32 R3, R9, 0x1f, RZ ;  /* 0x0000001f09037819 */ /* 0x000fc800000006ff */
[----:B------:R-:W3:Y:S02]  /*11270*/  SYNCS.PHASECHK.TRANS64.TRYWAIT P0, [R2+URZ+0x34840], R3 ;  /* 0x03484003020075a7 */ /* 0x000ee4000800017f */
[----:B---3--:R-:W-:Y:S05]  /*11280*/  @!P0 BRA `(.L_x_91) ;  /* 0x0000001c00d88947 */ /* 0x008fea0003800000 */
.L_x_154:
[----:B------:R-:W-:Y:S05]  /*11290*/  BSYNC B2 ;  /* 0x0000000000027941 */ /* 0x000fea0003800000 */
.L_x_90:
[----:B0-2---:R-:W0:Y:S01]  /*112a0*/  S2R R5, SR_TID.X ;  /* 0x0000000000057919 */ /* 0x005e220000002100 */
[----:B------:R-:W-:Y:S01]  /*112b0*/  BSSY B2, `(.L_x_92) ;  /* 0x000000b000027945 */ /* 0x000fe20003800000 */
[----:B0-----:R-:W-:-:S04]  /*112c0*/  LOP3.LUT R5, R5, 0x7f, RZ, 0xc0, !PT ;  /* 0x0000007f05057812 */ /* 0x001fc800078ec0ff */
[----:B------:R-:W-:-:S13]  /*112d0*/  ISETP.NE.AND P1, PT, R5, RZ, PT ;  /* 0x000000ff0500720c */ /* 0x000fda0003f25270 */
[----:B------:R-:W-:Y:S05]  /*112e0*/  @P1 BRA `(.L_x_93) ;  /* 0x00000000001c1947 */ /* 0x000fea0003800000 */
[----:B------:R-:W0:Y:S01]  /*112f0*/  S2R R5, SR_TID.X ;  /* 0x0000000000057919 */ /* 0x000e220000002100 */
[----:B---3--:R-:W-:-:S04]  /*11300*/  MOV R3, 0xb000 ;  /* 0x0000b00000037802 */ /* 0x008fc80000000f00 */
[----:B------:R2:W-:Y:S01]  /*11310*/  SYNCS.ARRIVE.TRANS64 RZ, [R2+URZ+0x34830], R3 ;  /* 0x0348300302ff79a7 */ /* 0x0005e2000800003f */
[----:B0-----:R-:W-:-:S04]  /*11320*/  LOP3.LUT R5, R5, 0x1f, RZ, 0xc0, !PT ;  /* 0x0000001f05057812 */ /* 0x001fc800078ec0ff */
[----:B------:R-:W-:-:S13]  /*11330*/  ISETP.NE.AND P0, PT, R5, RZ, PT ;  /* 0x000000ff0500720c */ /* 0x000fda0003f05270 */
[----:B--2---:R-:W-:Y:S05]  /*11340*/  @!P0 BRA `(.L_x_93) ;  /* 0x0000000000048947 */ /* 0x004fea0003800000 */
[----:B------:R-:W-:Y:S01]  /*11350*/  BPT.TRAP 0x1 ;  /* 0x000000040000795c */ /* 0x000fe20000300000 */
.L_x_93:
[----:B------:R-:W-:Y:S05]  /*11360*/  BSYNC B2 ;  /* 0x0000000000027941 */ /* 0x000fea0003800000 */
.L_x_92:
[----:B------:R-:W-:Y:S01]  /*11370*/  IMAD.MOV.U32 R14, RZ, RZ, RZ ;  /* 0x000000ffff0e7224 */ /* 0x000fe200078e00ff */
[----:B------:R-:W-:Y:S01]  /*11380*/  UIADD3 UR4, UP0, UR38, 0x370, URZ ;  /* 0x0000037026047890 */ /* 0x000fe2000ff1e03f */
[C---:B---3--:R-:W-:Y:S01]  /*11390*/  IMAD R3, R18.reuse, 0x8, R10 ;  /* 0x0000000812037824 */ /* 0x048fe200078e020a */
[----:B------:R-:W-:Y:S01]  /*113a0*/  PLOP3.LUT P0, PT, PT, PT, PT, 0x80, 0x0 ;  /* 0x000000000000781c */ /* 0x000fe20003f0f070 */
[----:B------:R-:W-:Y:S01]  /*113b0*/  IMAD R2, R18, 0xb000, R11 ;  /* 0x0000b00012027824 */ /* 0x000fe200078e020b */
[----:B------:R-:W-:Y:S01]  /*113c0*/  R2UR UR10, R14 ;  /* 0x000000000e0a72ca */ /* 0x000fe200000e0000 */
[----:B------:R-:W-:Y:S01]  /*113d0*/  VIADD R3, R3, 0x30 ;  /* 0x0000003003037836 */ /* 0x000fe20000000000 */
[----:B------:R-:W-:Y:S01]  /*113e0*/  UIADD3.X UR5, URZ, UR39, URZ, UP0, !UPT ;  /* 0x000000273f057290 */ /* 0x000fe200087fe43f */
[----:B------:R-:W-:Y:S01]  /*113f0*/  IMAD R5, R8, 0xb0, RZ ;  /* 0x000000b008057824 */ /* 0x000fe200078e02ff */
[----:B------:R-:W-:Y:S01]  /*11400*/  UMOV UR6, 0x0 ;  /* 0x0000000000067882 */ /* 0x000fe20000000000 */
[----:B-1----:R-:W-:Y:S01]  /*11410*/  VIADD R9, R2, 0x1e400 ;  /* 0x0001e40002097836 */ /* 0x002fe20000000000 */
[----:B------:R-:W-:-:S09]  /*11420*/  UMOV UR7, 0x14f00000 ;  /* 0x14f0000000077882 */ /* 0x000fd20000000000 */
.L_x_94:
        /* <DEDUP_REMOVED lines=12> */
[----:B------:R-:W-:Y:S01]  /*114f0*/  UMOV UR6, 0x0 ;  /* 0x0000000000067882 */ /* 0x000fe20000000000 */
[----:B------:R-:W-:Y:S01]  /*11500*/  IADD3 R2, R2, 0x23c00, RZ ;  /* 0x00023c0002027810 */ /* 0x000fe20007ffe0ff */
[----:B------:R-:W-:Y:S01]  /*11510*/  UMOV UR7, 0x14f00000 ;  /* 0x14f0000000077882 */ /* 0x000fe20000000000 */
[----:B------:R-:W-:-:S15]  /*11520*/  R2UR UR10, R9 ;  /* 0x00000000090a72ca */ /* 0x000fde00000e0000 */
.L_x_95:
        /* <DEDUP_REMOVED lines=10> */
[----:B------:R-:W-:Y:S01]  /*115d0*/  SHF.L.U32 R7, R7, 0x1f, RZ ;  /* 0x0000001f07077819 */ /* 0x000fe200000006ff */
[----:B------:R-:W-:Y:S01]  /*115e0*/  IMAD R2, R6, 0x8, R10 ;  /* 0x0000000806027824 */ /* 0x000fe200078e020a */
[----:B------:R-:W-:Y:S03]  /*115f0*/  BSSY B2, `(.L_x_96) ;  /* 0x0000003000027945 */ /* 0x000fe60003800000 */
[----:B------:R-:W0:Y:S02]  /*11600*/  SYNCS.PHASECHK.TRANS64.TRYWAIT P0, [R2+URZ+0x60], R7 ;  /* 0x00006007020075a7 */ /* 0x000e24000800017f */
[----:B0-----:R-:W-:Y:S05]  /*11610*/  @!P0 BRA `(.L_x_97) ;  /* 0x0000001c00088947 */ /* 0x001fea0003800000 */
.L_x_155:
[----:B------:R-:W-:Y:S05]  /*11620*/  BSYNC B2 ;  /* 0x0000000000027941 */ /* 0x000fea0003800000 */
.L_x_96:
[----:B------:R-:W-:Y:S01]  /*11630*/  BSSY B2, `(.L_x_98) ;  /* 0x000000b000027945 */ /* 0x000fe20003800000 */
[----:B------:R-:W-:Y:S02]  /*11640*/  IMAD.MOV.U32 R12, RZ, RZ, 0x0 ;  /* 0x00000000ff0c7424 */ /* 0x000fe400078e00ff */
[----:B------:R-:W-:Y:S01]  /*11650*/  IMAD.MOV.U32 R13, RZ, RZ, 0x14f00000 ;  /* 0x14f00000ff0d7424 */ /* 0x000fe200078e00ff */
[----:B------:R-:W-:Y:S06]  /*11660*/  @P1 BRA `(.L_x_99) ;  /* 0x00000000001c1947 */ /* 0x000fec0003800000 */
[----:B------:R-:W1:Y:S01]  /*11670*/  S2R R5, SR_TID.X ;  /* 0x0000000000057919 */ /* 0x000e620000002100 */
[----:B------:R-:W-:-:S04]  /*11680*/  IMAD.MOV.U32 R3, RZ, RZ, 0xb000 ;  /* 0x0000b000ff037424 */ /* 0x000fc800078e00ff */
[----:B------:R2:W-:Y:S01]  /*11690*/  SYNCS.ARRIVE.TRANS64 RZ, [R2+URZ+0x50], R3 ;  /* 0x0000500302ff79a7 */ /* 0x0005e2000800003f */
[----:B-1----:R-:W-:-:S04]  /*116a0*/  LOP3.LUT R5, R5, 0x1f, RZ, 0xc0, !PT ;  /* 0x0000001f05057812 */ /* 0x002fc800078ec0ff */
[----:B------:R-:W-:-:S13]  /*116b0*/  ISETP.NE.AND P0, PT, R5, RZ, PT ;  /* 0x000000ff0500720c */ /* 0x000fda0003f05270 */
[----:B--2---:R-:W-:Y:S05]  /*116c0*/  @!P0 BRA `(.L_x_99) ;  /* 0x0000000000048947 */ /* 0x004fea0003800000 */
[----:B------:R-:W-:Y:S01]  /*116d0*/  BPT.TRAP 0x1 ;  /* 0x000000040000795c */ /* 0x000fe20000300000 */
.L_x_99:
[----:B------:R-:W-:Y:S05]  /*116e0*/  BSYNC B2 ;  /* 0x0000000000027941 */ /* 0x000fea0003800000 */
.L_x_98:
[----:B------:R-:W2:Y:S01]  /*116f0*/  LDL.LU R3, [R1+0x4] ;  /* 0x0000040001037983 */ /* 0x000ea20000300800 */
[----:B------:R-:W-:Y:S01]  /*11700*/  R2UR UR10, R14 ;  /* 0x000000000e0a72ca */ /* 0x000fe200000e0000 */
[----:B------:R-:W-:Y:S01]  /*11710*/  IMAD R6, R6, 0xb000, R11 ;  /* 0x0000b00006067824 */ /* 0x000fe200078e020b */
[----:B------:R-:W-:Y:S01]  /*11720*/  R2UR UR6, R12 ;  /* 0x000000000c0672ca */ /* 0x000fe200000e0000 */
[----:B------:R-:W-:Y:S01]  /*11730*/  UIADD3 UR4, UP0, UR38, 0x470, URZ ;  /* 0x0000047026047890 */ /* 0x000fe2000ff1e03f */
[----:B------:R-:W-:Y:S01]  /*11740*/  R2UR UR7, R13 ;  /* 0x000000000d0772ca */ /* 0x000fe200000e0000 */
[----:B0-----:R-:W-:Y:S01]  /*11750*/  VIADD R2, R2, 0x50 ;  /* 0x0000005002027836 */ /* 0x001fe20000000000 */
[----:B------:R-:W-:Y:S01]  /*11760*/  PLOP3.LUT P0, PT, PT, PT, PT, 0x80, 0x0 ;  /* 0x000000000000781c */ /* 0x000fe20003f0f070 */
[----:B------:R-:W-:Y:S01]  /*11770*/  UIADD3.X UR5, URZ, UR39, URZ, UP0, !UPT ;  /* 0x000000273f057290 */ /* 0x000fe200087fe43f */
[----:B------:R-:W-:Y:S01]  /*11780*/  IADD3 R5, R6, 0x400, RZ ;  /* 0x0000040006057810 */ /* 0x000fe20007ffe0ff */
[----:B--2---:R-:W-:-:S10]  /*11790*/  IMAD R3, R3, 0xb0, RZ ;  /* 0x000000b003037824 */ /* 0x004fd400078e02ff */
.L_x_100:
        /* <DEDUP_REMOVED lines=15> */
.L_x_101:
        /* <DEDUP_REMOVED lines=12> */
.L_x_88:
[----:B------:R-:W-:Y:S05]  /*11950*/  BSYNC B1 ;  /* 0x0000000000017941 */ /* 0x000fea0003800000 */
.L_x_87:
[C---:B------:R-:W-:Y:S01]  /*11960*/  ISETP.GT.AND P0, PT, R0.reuse, 0x1, PT ;  /* 0x000000010000780c */ /* 0x040fe20003f04270 */
[----:B------:R-:W-:-:S12]  /*11970*/  VIADD R0, R0, 0xfffffffe ;  /* 0xfffffffe00007836 */ /* 0x000fd80000000000 */
[----:B------:R-:W-:Y:S05]  /*11980*/  @P0 BRA `(.L_x_102) ;  /* 0xffffffec00540947 */ /* 0x000fea000383ffff */
.L_x_71:
[----:B------:R-:W-:Y:S05]  /*11990*/  BSYNC B0 ;  /* 0x0000000000007941 */ /* 0x000fea0003800000 */
.L_x_54:
[----:B0-----:R-:W4:Y:S01]  /*119a0*/  LDL.LU R0, [R1+0xc] ;  /* 0x00000c0001007983 */ /* 0x001f220000300800 */
[----:B------:R-:W-:Y:S01]  /*119b0*/  BSSY B0, `(.L_x_103) ;  /* 0x000003b000007945 */ /* 0x000fe20003800000 */
[----:B----4-:R-:W-:-:S13]  /*119c0*/  ISETP.NE.AND P0, PT, R0, RZ, PT ;  /* 0x000000ff0000720c */ /* 0x010fda0003f05270 */
[----:B------:R-:W-:Y:S05]  /*119d0*/  @!P0 BRA `(.L_x_104) ;  /* 0x0000000000e08947 */ /* 0x000fea0003800000 */
[----:B------:R-:W4:Y:S01]  /*119e0*/  LDL R0, [R1] ;  /* 0x0000000001007983 */ /* 0x000f220000100800 */
[----:B------:R-:W-:Y:S01]  /*119f0*/  LEA R3, R18, UR36, 0x3 ;  /* 0x0000002412037c11 */ /* 0x000fe2000f8e18ff */
[----:B------:R-:W-:Y:S01]  /*11a00*/  BSSY B1, `(.L_x_105) ;  /* 0x0000007000017945 */ /* 0x000fe20003800000 */
[----:B------:R-:W0:Y:S02]  /*11a10*/  S2R R2, SR_TID.X ;  /* 0x0000000000027919 */ /* 0x000e240000002100 */
[----:B0-----:R-:W-:-:S04]  /*11a20*/  LOP3.LUT R2, R2, 0x7f, RZ, 0xc0, !PT ;  /* 0x0000007f02027812 */ /* 0x001fc800078ec0ff */
[----:B------:R-:W-:Y:S02]  /*11a30*/  ISETP.NE.AND P1, PT, R2, RZ, PT ;  /* 0x000000ff0200720c */ /* 0x000fe40003f25270 */
[----:B----4-:R-:W-:-:S04]  /*11a40*/  SHF.L.U32 R0, R0, 0x1f, RZ ;  /* 0x0000001f00007819 */ /* 0x010fc800000006ff */
[----:B------:R-:W0:Y:S02]  /*11a50*/  SYNCS.PHASECHK.TRANS64.TRYWAIT P0, [R3+URZ+0x34860], R0 ;  /* 0x03486000030075a7 */ /* 0x000e24000800017f */
[----:B0-----:R-:W-:Y:S05]  /*11a60*/  @!P0 BRA `(.L_x_106) ;  /* 0x0000001800088947 */ /* 0x001fea0003800000 */
.L_x_156:
[----:B------:R-:W-:Y:S05]  /*11a70*/  BSYNC B1 ;  /* 0x0000000000017941 */ /* 0x000fea0003800000 */
.L_x_105:
[----:B------:R-:W-:Y:S04]  /*11a80*/  BSSY B1, `(.L_x_107) ;  /* 0x0000009000017945 */ /* 0x000fe80003800000 */
[----:B------:R-:W-:Y:S05]  /*11a90*/  @P1 BRA `(.L_x_108) ;  /* 0x00000000001c1947 */ /* 0x000fea0003800000 */
[----:B------:R-:W4:Y:S01]  /*11aa0*/  S2R R2, SR_TID.X ;  /* 0x0000000000027919 */ /* 0x000f220000002100 */
[----:B0-----:R-:W-:-:S04]  /*11ab0*/  IMAD.MOV.U32 R0, RZ, RZ, 0xb000 ;  /* 0x0000b000ff007424 */ /* 0x001fc800078e00ff */
[----:B------:R0:W-:Y:S01]  /*11ac0*/  SYNCS.ARRIVE.TRANS64 RZ, [R3+URZ+0x34850], R0 ;  /* 0x0348500003ff79a7 */ /* 0x0001e2000800003f */
[----:B----4-:R-:W-:-:S04]  /*11ad0*/  LOP3.LUT R2, R2, 0x1f, RZ, 0xc0, !PT ;  /* 0x0000001f02027812 */ /* 0x010fc800078ec0ff */
[----:B------:R-:W-:-:S13]  /*11ae0*/  ISETP.NE.AND P0, PT, R2, RZ, PT ;  /* 0x000000ff0200720c */ /* 0x000fda0003f05270 */
[----:B0-----:R-:W-:Y:S05]  /*11af0*/  @!P0 BRA `(.L_x_108) ;  /* 0x0000000000048947 */ /* 0x001fea0003800000 */
[----:B------:R-:W-:Y:S01]  /*11b00*/  BPT.TRAP 0x1 ;  /* 0x000000040000795c */ /* 0x000fe20000300000 */
.L_x_108:
[----:B------:R-:W-:Y:S05]  /*11b10*/  BSYNC B1 ;  /* 0x0000000000017941 */ /* 0x000fea0003800000 */
.L_x_107:
[----:B------:R-:W4:Y:S01]  /*11b20*/  LDL R2, [R1+0x4] ;  /* 0x0000040001027983 */ /* 0x000f220000100800 */
[----:B------:R-:W-:Y:S01]  /*11b30*/  IMAD R11, R18, 0xb000, R11 ;  /* 0x0000b000120b7824 */ /* 0x000fe200078e020b */
[----:B------:R-:W-:Y:S01]  /*11b40*/  UIADD3 UR4, UP0, UR38, 0x470, URZ ;  /* 0x0000047026047890 */ /* 0x000fe2000ff1e03f */
[----:B0-----:R-:W-:Y:S01]  /*11b50*/  VIADD R0, R3, 0x34850 ;  /* 0x0003485003007836 */ /* 0x001fe20000000000 */
[----:B------:R-:W-:Y:S01]  /*11b60*/  PLOP3.LUT P0, PT, PT, PT, PT, 0x80, 0x0 ;  /* 0x000000000000781c */ /* 0x000fe20003f0f070 */
[----:B------:R-:W-:Y:S01]  /*11b70*/  UMOV UR6, 0x0 ;  /* 0x0000000000067882 */ /* 0x000fe20000000000 */
[----:B------:R-:W-:Y:S01]  /*11b80*/  UIADD3.X UR5, URZ, UR39, URZ, UP0, !UPT ;  /* 0x000000273f057290 */ /* 0x000fe200087fe43f */
[----:B------:R-:W-:Y:S01]  /*11b90*/  UMOV UR7, 0x14f00000 ;  /* 0x14f0000000077882 */ /* 0x000fe20000000000 */
[----:B------:R-:W-:Y:S01]  /*11ba0*/  UMOV UR10, URZ ;  /* 0x0000003f000a7c82 */ /* 0x000fe20008000000 */
[----:B----4-:R-:W-:Y:S01]  /*11bb0*/  IMAD R3, R2, 0xb0, RZ ;  /* 0x000000b002037824 */ /* 0x010fe200078e02ff */
[----:B------:R-:W-:-:S08]  /*11bc0*/  IADD3 R2, R11, 0x400, RZ ;  /* 0x000004000b027810 */ /* 0x000fd00007ffe0ff */
.L_x_109:
        /* <DEDUP_REMOVED lines=10> */
[----:B------:R-:W-:Y:S01]  /*11c70*/  PLOP3.LUT P0, PT, PT, PT, PT, 0x80, 0x0 ;  /* 0x000000000000781c */ /* 0x000fe20003f0f070 */
[----:B------:R-:W-:Y:S01]  /*11c80*/  VIADD R11, R11, 0x5c00 ;  /* 0x00005c000b0b7836 */ /* 0x000fe20000000000 */
[----:B------:R-:W-:Y:S01]  /*11c90*/  UMOV UR6, 0x0 ;  /* 0x0000000000067882 */ /* 0x000fe20000000000 */
[----:B------:R-:W-:Y:S01]  /*11ca0*/  UMOV UR7, 0x14f00000 ;  /* 0x14f0000000077882 */ /* 0x000fe20000000000 */
[----:B------:R-:W-:-:S09]  /*11cb0*/  UMOV UR10, 0x40 ;  /* 0x00000040000a7882 */ /* 0x000fd20000000000 */
.L_x_110:
        /* <DEDUP_REMOVED lines=10> */
.L_x_104:
[----:B------:R-:W-:Y:S05]  /*11d60*/  BSYNC B0 ;  /* 0x0000000000007941 */ /* 0x000fea0003800000 */
.L_x_103:
[----:B--2---:R-:W2:Y:S01]  /*11d70*/  LDL.LU R5, [R1+0x28] ;  /* 0x0000280001057983 */ /* 0x004ea20000300800 */
[----:B------:R-:W-:Y:S01]  /*11d80*/  VIADD R18, R18, 0x1 ;  /* 0x0000000112127836 */ /* 0x000fe20000000000 */
[----:B------:R-:W-:Y:S02]  /*11d90*/  ULDC UR4, c[0x0][0xc34] ;  /* 0x00030d0000047ab9 */ /* 0x000fe40000000800 */
[----:B------:R-:W4:Y:S04]  /*11da0*/  LDL.LU R4, [R1] ;  /* 0x0000000001047983 */ /* 0x000f280000300800 */
[----:B------:R-:W5:Y:S01]  /*11db0*/  LDL.LU R2, [R1+0x30] ;  /* 0x0000300001027983 */ /* 0x000f620000300800 */
[----:B------:R-:W-:-:S04]  /*11dc0*/  ISETP.NE.AND P0, PT, R18, 0x2, PT ;  /* 0x000000021200780c */ /* 0x000fc80003f05270 */
[----:B------:R-:W-:Y:S02]  /*11dd0*/  SEL R0, RZ, 0x1, P0 ;  /* 0x00000001ff007807 */ /* 0x000fe40000000000 */
[----:B------:R-:W-:Y:S01]  /*11de0*/  SEL R18, R18, RZ, P0 ;  /* 0x000000ff12127207 */ /* 0x000fe20000000000 */
[----:B--2---:R-:W-:Y:S01]  /*11df0*/  VIADD R5, R5, UR37 ;  /* 0x0000002505057c36 */ /* 0x004fe20008000000 */
[----:B----4-:R-:W-:-:S04]  /*11e00*/  LOP3.LUT R4, R4, R0, RZ, 0x3c, !PT ;  /* 0x0000000004047212 */ /* 0x010fc800078e3cff */
[----:B------:R0:W-:Y:S01]  /*11e10*/  STL [R1+0x28], R5 ;  /* 0x0000280501007387 */ /* 0x0001e20000100800 */
[----:B------:R-:W-:Y:S01]  /*11e20*/  ISETP.GE.AND P1, PT, R5, UR4, PT ;  /* 0x0000000405007c0c */ /* 0x000fe2000bf26270 */
[----:B-----5:R-:W-:-:S05]  /*11e30*/  VIADD R2, R2, 0x1 ;  /* 0x0000000102027836 */ /* 0x020fca0000000000 */
[----:B------:R0:W-:Y:S04]  /*11e40*/  STL [R1+0x30], R2 ;  /* 0x0000300201007387 */ /* 0x0001e80000100800 */
[----:B------:R0:W-:Y:S03]  /*11e50*/  STL [R1], R4 ;  /* 0x0000000401007387 */ /* 0x0001e60000100800 */
[----:B------:R-:W-:Y:S05]  /*11e60*/  @!P1 BRA `(.L_x_111) ;  /* 0xffffffc400a49947 */ /* 0x000fea000383ffff */
[----:B0-----:R-:W-:-:S07]  /*11e70*/  LOP3.LUT R2, R2, 0x1, RZ, 0xc, !PT ;  /* 0x0000000102027812 */ /* 0x001fce00078e0cff */
.L_x_38:
[----:B0-----:R-:W0:Y:S01]  /*11e80*/  S2R R3, SR_CgaCtaId ;  /* 0x0000000000037919 */ /* 0x001e220000008800 */
[----:B------:R-:W-:Y:S01]  /*11e90*/  MOV R0, 0x400 ;  /* 0x0000040000007802 */ /* 0x000fe20000000f00 */
[----:B------:R-:W-:Y:S03]  /*11ea0*/  BSSY B0, `(.L_x_112) ;  /* 0x0000005000007945 */ /* 0x000fe60003800000 */
[----:B0-----:R-:W-:Y:S02]  /*11eb0*/  LEA R0, R3, R0, 0x18 ;  /* 0x0000000003007211 */ /* 0x001fe400078ec0ff */
[----:B------:R-:W-:-:S04]  /*11ec0*/  SHF.L.U32 R3, R2, 0x1f, RZ ;  /* 0x0000001f02037819 */ /* 0x000fc800000006ff */
[----:B------:R-:W0:Y:S02]  /*11ed0*/  SYNCS.PHASECHK.TRANS64.TRYWAIT P0, [R0+URZ+0x34820], R3 ;  /* 0x03482003000075a7 */ /* 0x000e24000800017f */
[----:B0-----:R-:W-:Y:S05]  /*11ee0*/  @!P0 BRA `(.L_x_113) ;  /* 0x0000001000fc8947 */ /* 0x001fea0003800000 */
.L_x_157:
[----:B------:R-:W-:Y:S05]  /*11ef0*/  BSYNC B0 ;  /* 0x0000000000007941 */ /* 0x000fea0003800000 */
.L_x_112:
[----:B------:R-:W-:-:S03]  /*11f00*/  UMOV UR4, 0xffffffff ;  /* 0xffffffff00047882 */ /* 0x000fc60000000000 */
[----:B------:R-:W-:Y:S05]  /*11f10*/  BRA.DIV UR4, `(.L_x_114) ;  /* 0x0000001604047947 */ /* 0x000fea000b800000 */
[----:B------:R-:W2:Y:S02]  /*11f20*/  S2R R2, SR_TID.X ;  /* 0x0000000000027919 */ /* 0x000ea40000002100 */
[----:B--2---:R-:W-:-:S04]  /*11f30*/  SHF.R.U32.HI R2, RZ, 0x5, R2 ;  /* 0x00000005ff027819 */ /* 0x004fc80000011602 */
[----:B------:R-:W-:-:S05]  /*11f40*/  LOP3.LUT R2, R2, 0x3, RZ, 0xc0, !PT ;  /* 0x0000000302027812 */ /* 0x000fca00078ec0ff */
[----:B------:R2:W4:Y:S02]  /*11f50*/  SHFL.IDX PT, R14, R2, RZ, 0x1f ;  /* 0x00001fff020e7589 */ /* 0x00052400000e0000 */
.L_x_160:
[----:B----4-:R-:W-:Y:S01]  /*11f60*/  ISETP.NE.AND P0, PT, R14, RZ, PT ;  /* 0x000000ff0e00720c */ /* 0x010fe20003f05270 */
[----:B------:R-:W-:-:S12]  /*11f70*/  BSSY B0, `(.L_x_115) ;  /* 0x0000025000007945 */ /* 0x000fd80003800000 */
[----:B------:R-:W-:Y:S05]  /*11f80*/  @P0 BRA `(.L_x_116) ;  /* 0x00000000008c0947 */ /* 0x000fea0003800000 */
[----:B------:R-:W-:-:S03]  /*11f90*/  UMOV UR4, 0xffffffff ;  /* 0xffffffff00047882 */ /* 0x000fc60000000000 */
[----:B------:R-:W-:Y:S05]  /*11fa0*/  BRA.DIV UR4, `(.L_x_117) ;  /* 0x0000001604147947 */ /* 0x000fea000b800000 */
[----:B------:R-:W-:-:S13]  /*11fb0*/  ELECT P6, URZ, PT ;  /* 0x00000000003f782f */ /* 0x000fda00038c0000 */
.L_x_163:
[----:B------:R-:W-:Y:S05]  /*11fc0*/  @!P6 BRA `(.L_x_116) ;  /* 0x00000000007ce947 */ /* 0x000fea0003800000 */
[----:B--2---:R-:W2:Y:S02]  /*11fd0*/  LDL.LU R2, [R1+0x34] ;  /* 0x0000340001027983 */ /* 0x004ea40000300800 */
[----:B--2---:R-:W-:-:S04]  /*11fe0*/  LOP3.LUT R2, R2, 0x2, RZ, 0xfc, !PT ;  /* 0x0000000202027812 */ /* 0x004fc800078efcff */
[----:B------:R-:W-:-:S13]  /*11ff0*/  ISETP.NE.AND P2, PT, R2, 0x3, PT ;  /* 0x000000030200780c */ /* 0x000fda0003f45270 */
[----:B------:R-:W-:Y:S05]  /*12000*/  @!P2 BRA `(.L_x_118) ;  /* 0x000000000004a947 */ /* 0x000fea0003800000 */
[----:B------:R-:W-:Y:S01]  /*12010*/  BPT.TRAP 0x1 ;  /* 0x000000040000795c */ /* 0x000fe20000300000 */
.L_x_118:
[----:B------:R-:W2:Y:S01]  /*12020*/  LDL.LU R7, [R1] ;  /* 0x0000000001077983 */ /* 0x000ea20000300800 */
[----:B0-----:R-:W-:Y:S02]  /*12030*/  VIADD R3, R0, 0x34840 ;  /* 0x0003484000037836 */ /* 0x001fe40000000000 */
[----:B------:R-:W-:-:S03]  /*12040*/  VIADD R2, R18, 0x1 ;  /* 0x0000000112027836 */ /* 0x000fc60000000000 */
[----:B------:R-:W-:Y:S02]  /*12050*/  LEA R6, R18, R3, 0x3 ;  /* 0x0000000312067211 */ /* 0x000fe400078e18ff */
[----:B------:R-:W-:-:S04]  /*12060*/  ISETP.NE.AND P1, PT, R2, 0x2, PT ;  /* 0x000000020200780c */ /* 0x000fc80003f25270 */
[----:B------:R-:W-:Y:S02]  /*12070*/  SEL R4, RZ, 0x1, P1 ;  /* 0x00000001ff047807 */ /* 0x000fe40000800000 */
[C---:B--2---:R-:W-:Y:S02]  /*12080*/  SHF.L.U32 R5, R7.reuse, 0x1f, RZ ;  /* 0x0000001f07057819 */ /* 0x044fe400000006ff */
[----:B------:R-:W-:Y:S02]  /*12090*/  LOP3.LUT R7, R7, R4, RZ, 0x3c, !PT ;  /* 0x0000000407077212 */ /* 0x000fe400078e3cff */
[----:B------:R-:W0:Y:S01]  /*120a0*/  SYNCS.PHASECHK.TRANS64.TRYWAIT P0, [R6+URZ], R5 ;  /* 0x00000005060075a7 */ /* 0x000e22000800017f */
[----:B------:R-:W-:Y:S02]  /*120b0*/  SEL R4, R2, RZ, P1 ;  /* 0x000000ff02047207 */ /* 0x000fe40000800000 */
[----:B------:R-:W-:-:S03]  /*120c0*/  SHF.L.U32 R2, R7, 0x1f, RZ ;  /* 0x0000001f07027819 */ /* 0x000fc600000006ff */
[----:B------:R-:W-:Y:S01]  /*120d0*/  IMAD R3, R4, 0x8, R3 ;  /* 0x0000000804037824 */ /* 0x000fe200078e0203 */
[----:B0-----:R-:W-:Y:S06]  /*120e0*/  @!P0 BRA `(.L_x_119) ;  /* 0x0000001000e48947 */ /* 0x001fec0003800000 */
.L_x_164:
[----:B------:R-:W2:Y:S02]  /*120f0*/  SYNCS.PHASECHK.TRANS64.TRYWAIT P0, [R3+URZ], R2 ;  /* 0x00000002030075a7 */ /* 0x000ea4000800017f */
[----:B--2---:R-:W-:Y:S05]  /*12100*/  @!P0 BRA `(.L_x_120) ;  /* 0x0000001000f08947 */ /* 0x004fea0003800000 */
.L_x_165:
[----:B------:R-:W-:Y:S05]  /*12110*/  @!P2 BRA `(.L_x_121) ;  /* 0x000000000004a947 */ /* 0x000fea0003800000 */
[----:B------:R-:W-:Y:S01]  /*12120*/  BPT.TRAP 0x1 ;  /* 0x000000040000795c */ /* 0x000fe20000300000 */
.L_x_121:
[----:B--2---:R-:W-:-:S04]  /*12130*/  VIADD R3, R0, 0x34860 ;  /* 0x0003486000037836 */ /* 0x004fc80000000000 */
[----:B------:R-:W-:-:S04]  /*12140*/  IMAD R18, R18, 0x8, R3 ;  /* 0x0000000812127824 */ /* 0x000fc800078e0203 */
[----:B------:R-:W2:Y:S02]  /*12150*/  SYNCS.PHASECHK.TRANS64.TRYWAIT P0, [R18+URZ], R5 ;  /* 0x00000005120075a7 */ /* 0x000ea4000800017f */
[----:B--2---:R-:W-:Y:S05]  /*12160*/  @!P0 BRA `(.L_x_122) ;  /* 0x0000001000ec8947 */ /* 0x004fea0003800000 */
.L_x_166:
[----:B------:R-:W-:-:S07]  /*12170*/  IMAD R3, R4, 0x8, R3 ;  /* 0x0000000804037824 */ /* 0x000fce00078e0203 */
.L_x_123:
[----:B----4-:R4:W0:Y:S02]  /*12180*/  SYNCS.PHASECHK.TRANS64.TRYWAIT P0, [R3+URZ], R2 ;  /* 0x00000002030075a7 */ /* 0x010824000800017f */
[----:B0-----:R-:W-:Y:S05]  /*12190*/  @!P0 NANOSLEEP.SYNCS 0x989680 ;  /* 0x009896800000895d */ /* 0x001fea0003900000 */
[----:B------:R-:W0:Y:S02]  /*121a0*/  @!P0 SYNCS.PHASECHK.TRANS64 P0, [R3+URZ], R2 ;  /* 0x00000002030085a7 */ /* 0x000e24000800007f */
[----:B0-----:R-:W-:Y:S05]  /*121b0*/  @!P0 BRA `(.L_x_123) ;  /* 0xfffffffc00f08947 */ /* 0x001fea000383ffff */
.L_x_116:
[----:B------:R-:W-:Y:S05]  /*121c0*/  BSYNC B0 ;  /* 0x0000000000007941 */ /* 0x000fea0003800000 */
.L_x_115:
[----:B------:R-:W-:Y:S05]  /*121d0*/  EXIT ;  /* 0x000000000000794d */ /* 0x000fea0003800000 */
.L_x_10:
[----:B------:R-:W-:-:S13]  /*121e0*/  R2UR UR4, R2 ;  /* 0x00000000020472ca */ /* 0x000fda00000e0000 */
[----:B0-----:R-:W-:-:S04]  /*121f0*/  MOV R3, UR4 ;  /* 0x0000000400037c02 */ /* 0x001fc80008000f00 */
[----:B------:R0:W1:Y:S03]  /*12200*/  SYNCS.PHASECHK.TRANS64.TRYWAIT P1, [R3+URZ+0x34800], R0 ;  /* 0x03480000030075a7 */ /* 0x000066000802017f */
[----:B-1----:R-:W-:Y:S05]  /*12210*/  @!P1 NANOSLEEP.SYNCS 0x989680 ;  /* 0x009896800000995d */ /* 0x002fea0003900000 */
[----:B------:R-:W1:Y:S02]  /*12220*/  @!P1 SYNCS.PHASECHK.TRANS64 P1, [R3+URZ+0x34800], R0 ;  /* 0x03480000030095a7 */ /* 0x000e64000802007f */
[----:B-1----:R-:W-:Y:S05]  /*12230*/  @!P1 BRA `(.L_x_10) ;  /* 0xfffffffc00e89947 */ /* 0x002fea000383ffff */
[----:B------:R-:W-:Y:S05]  /*12240*/  BRA `(.L_x_124) ;  /* 0xfffffeec00e47947 */ /* 0x000fea000383ffff */
.L_x_14:
[----:B-1----:R1:W2:Y:S02]  /*12250*/  SYNCS.PHASECHK.TRANS64.TRYWAIT P2, [R3+URZ+0x34830], R0 ;  /* 0x03483000030075a7 */ /* 0x0022a4000804017f */
[----:B--2---:R-:W-:Y:S05]  /*12260*/  @!P2 NANOSLEEP.SYNCS 0x989680 ;  /* 0x009896800000a95d */ /* 0x004fea0003900000 */
[----:B------:R-:W2:Y:S02]  /*12270*/  @!P2 SYNCS.PHASECHK.TRANS64 P2, [R3+URZ+0x34830], R0 ;  /* 0x034830000300a5a7 */ /* 0x000ea4000804007f */
[----:B--2---:R-:W-:Y:S05]  /*12280*/  @!P2 BRA `(.L_x_14) ;  /* 0xfffffffc00f0a947 */ /* 0x004fea000383ffff */
[----:B------:R-:W-:Y:S05]  /*12290*/  BRA `(.L_x_13) ;  /* 0xfffffef000187947 */ /* 0x000fea000383ffff */
.L_x_19:
[----:B-1----:R-:W-:-:S04]  /*122a0*/  IMAD.U32 R21, RZ, RZ, UR6 ;  /* 0x00000006ff157e24 */ /* 0x002fc8000f8e00ff */
[----:B------:R1:W2:Y:S03]  /*122b0*/  SYNCS.PHASECHK.TRANS64.TRYWAIT P2, [R21+URZ+0x34830], R14 ;  /* 0x0348300e150075a7 */ /* 0x0002a6000804017f */
[----:B--2---:R-:W-:Y:S05]  /*122c0*/  @!P2 NANOSLEEP.SYNCS 0x989680 ;  /* 0x009896800000a95d */ /* 0x004fea0003900000 */
[----:B------:R-:W2:Y:S02]  /*122d0*/  @!P2 SYNCS.PHASECHK.TRANS64 P2, [R21+URZ+0x34830], R14 ;  /* 0x0348300e1500a5a7 */ /* 0x000ea4000804007f */
[----:B--2---:R-:W-:Y:S05]  /*122e0*/  @!P2 BRA `(.L_x_19) ;  /* 0xfffffffc00eca947 */ /* 0x004fea000383ffff */
[----:B------:R-:W-:Y:S05]  /*122f0*/  BRA `(.L_x_16) ;  /* 0xffffff4800d87947 */ /* 0x000fea000383ffff */
.L_x_23:
[----:B-1----:R-:W-:-:S04]  /*12300*/  IMAD.U32 R15, RZ, RZ, UR6 ;  /* 0x00000006ff0f7e24 */ /* 0x002fc8000f8e00ff */
[----:B------:R1:W2:Y:S03]  /*12310*/  SYNCS.PHASECHK.TRANS64.TRYWAIT P2, [R15+URZ+0x34850], R14 ;  /* 0x0348500e0f0075a7 */ /* 0x0002a6000804017f */
[----:B--2---:R-:W-:Y:S05]  /*12320*/  @!P2 NANOSLEEP.SYNCS 0x989680 ;  /* 0x009896800000a95d */ /* 0x004fea0003900000 */
[----:B------:R-:W2:Y:S02]  /*12330*/  @!P2 SYNCS.PHASECHK.TRANS64 P2, [R15+URZ+0x34850], R14 ;  /* 0x0348500e0f00a5a7 */ /* 0x000ea4000804007f */
[----:B--2---:R-:W-:Y:S05]  /*12340*/  @!P2 BRA `(.L_x_23) ;  /* 0xfffffffc00eca947 */ /* 0x004fea000383ffff */
[----:B------:R-:W-:Y:S05]  /*12350*/  BRA `(.L_x_20) ;  /* 0xffffff7000887947 */ /* 0x000fea000383ffff */
.L_x_28:
[----:B-1----:R-:W-:-:S04]  /*12360*/  IMAD.U32 R5, RZ, RZ, UR8 ;  /* 0x00000008ff057e24 */ /* 0x002fc8000f8e00ff */
[----:B------:R1:W2:Y:S03]  /*12370*/  SYNCS.PHASECHK.TRANS64.TRYWAIT P0, [R5+URZ+0x34850], R0 ;  /* 0x03485000050075a7 */ /* 0x0002a6000800017f */
[----:B--2---:R-:W-:Y:S05]  /*12380*/  @!P0 NANOSLEEP.SYNCS 0x989680 ;  /* 0x009896800000895d */ /* 0x004fea0003900000 */
[----:B------:R-:W2:Y:S02]  /*12390*/  @!P0 SYNCS.PHASECHK.TRANS64 P0, [R5+URZ+0x34850], R0 ;  /* 0x03485000050085a7 */ /* 0x000ea4000800007f */
[----:B--2---:R-:W-:Y:S05]  /*123a0*/  @!P0 BRA `(.L_x_28) ;  /* 0xfffffffc00ec8947 */ /* 0x004fea000383ffff */
[----:B------:R-:W-:Y:S05]  /*123b0*/  BRA `(.L_x_27) ;  /* 0xffffffa0002c7947 */ /* 0x000fea000383ffff */
.L_x_42:
[----:B0-----:R-:W0:Y:S01]  /*123c0*/  S2R R0, SR_TID.X ;  /* 0x0000000000007919 */ /* 0x001e220000002100 */
[----:B------:R-:W-:Y:S01]  /*123d0*/  BSSY B0, `(.L_x_125) ;  /* 0x000000a000007945 */ /* 0x000fe20003800000 */
[----:B------:R-:W-:Y:S01]  /*123e0*/  IMAD.MOV.U32 R12, RZ, RZ, RZ ;  /* 0x000000ffff0c7224 */ /* 0x000fe200078e00ff */
[----:B------:R-:W-:Y:S01]  /*123f0*/  MOV R11, 0x1f ;  /* 0x0000001f000b7802 */ /* 0x000fe20000000f00 */
[----:B------:R-:W-:Y:S01]  /*12400*/  IMAD.MOV.U32 R15, RZ, RZ, -0x1 ;  /* 0xffffffffff0f7424 */ /* 0x000fe200078e00ff */
[----:B0-----:R-:W-:-:S04]  /*12410*/  SHF.R.U32.HI R0, RZ, 0x5, R0 ;  /* 0x00000005ff007819 */ /* 0x001fc80000011600 */
[----:B------:R-:W-:-:S05]  /*12420*/  LOP3.LUT R0, R0, 0x3, RZ, 0xc0, !PT ;  /* 0x0000000300007812 */ /* 0x000fca00078ec0ff */
[----:B------:R-:W-:-:S07]  /*12430*/  IMAD.MOV.U32 R13, RZ, RZ, R0 ;  /* 0x000000ffff0d7224 */ /* 0x000fce00078e0000 */
[----:B-1----:R-:W-:Y:S05]  /*12440*/  WARPSYNC.COLLECTIVE R15, `(.L_x_126) ;  /* 0x000000000f087348 */ /* 0x002fea0003c00000 */
[----:B------:R0:W2:Y:S02]  /*12450*/  SHFL.IDX P6, R14, R13, R12, R11 ;  /* 0x0000000c0d0e7389 */ /* 0x0000a400000c000b */
[----:B012---:R-:W-:Y:S01]  /*12460*/  ENDCOLLECTIVE ;  /* 0x000000000000791b */ /* 0x007fe20003800000 */
.L_x_126:
[----:B------:R-:W-:Y:S05]  /*12470*/  BSYNC B0 ;  /* 0x0000000000007941 */ /* 0x000fea0003800000 */
.L_x_125:
[----:B------:R-:W-:Y:S05]  /*12480*/  BRA `(.L_x_127) ;  /* 0xffffffc400d87947 */ /* 0x000fea000383ffff */
.L_x_44:
[----:B------:R-:W-:Y:S01]  /*12490*/  BSSY B0, `(.L_x_128) ;  /* 0x0000006000007945 */ /* 0x000fe20003800000 */
[----:B------:R-:W-:-:S07]  /*124a0*/  IMAD.MOV.U32 R15, RZ, RZ, -0x1 ;  /* 0xffffffffff0f7424 */ /* 0x000fce00078e00ff */
[----:B01----:R-:W-:Y:S05]  /*124b0*/  WARPSYNC.COLLECTIVE R15, `(.L_x_129) ;  /* 0x000000000f0c7348 */ /* 0x003fea0003c00000 */
[----:B------:R-:W-:Y:S02]  /*124c0*/  ELECT P6, UR62, PT ;  /* 0x00000000003e782f */ /* 0x000fe400038c0000 */
[----:B------:R-:W-:Y:S01]  /*124d0*/  MOV R14, UR62 ;  /* 0x0000003e000e7c02 */ /* 0x000fe20008000f00 */
[----:B01----:R-:W-:Y:S10]  /*124e0*/  ENDCOLLECTIVE ;  /* 0x000000000000791b */ /* 0x003ff40003800000 */
.L_x_129:
[----:B------:R-:W-:Y:S05]  /*124f0*/  BSYNC B0 ;  /* 0x0000000000007941 */ /* 0x000fea0003800000 */
.L_x_128:
[----:B------:R-:W-:Y:S05]  /*12500*/  BRA `(.L_x_130) ;  /* 0xffffffc400d87947 */ /* 0x000fea000383ffff */
.L_x_46:
[----:B0-----:R0:W3:Y:S02]  /*12510*/  SYNCS.PHASECHK.TRANS64.TRYWAIT P0, [R0+URZ+0x34840], R2 ;  /* 0x03484002000075a7 */ /* 0x0010e4000800017f */
[----:B---3--:R-:W-:Y:S05]  /*12520*/  @!P0 NANOSLEEP.SYNCS 0x989680 ;  /* 0x009896800000895d */ /* 0x008fea0003900000 */
[----:B------:R-:W3:Y:S02]  /*12530*/  @!P0 SYNCS.PHASECHK.TRANS64 P0, [R0+URZ+0x34840], R2 ;  /* 0x03484002000085a7 */ /* 0x000ee4000800007f */
[----:B---3--:R-:W-:Y:S05]  /*12540*/  @!P0 BRA `(.L_x_46) ;  /* 0xfffffffc00f08947 */ /* 0x008fea000383ffff */
[----:B------:R-:W-:Y:S05]  /*12550*/  BRA `(.L_x_131) ;  /* 0xffffffc800387947 */ /* 0x000fea000383ffff */
.L_x_49:
[----:B------:R-:W-:Y:S01]  /*12560*/  IMAD.MOV.U32 R13, RZ, RZ, R2 ;  /* 0x000000ffff0d7224 */ /* 0x000fe200078e0002 */
[----:B------:R-:W-:Y:S01]  /*12570*/  MOV R15, 0xffffffff ;  /* 0xffffffff000f7802 */ /* 0x000fe20000000f00 */
[----:B------:R-:W-:Y:S01]  /*12580*/  IMAD.MOV.U32 R12, RZ, RZ, RZ ;  /* 0x000000ffff0c7224 */ /* 0x000fe200078e00ff */
[----:B------:R-:W0:Y:S01]  /*12590*/  S2R R7, SR_TID.X ;  /* 0x0000000000077919 */ /* 0x000e220000002100 */
[----:B------:R-:W-:-:S07]  /*125a0*/  IMAD.MOV.U32 R11, RZ, RZ, 0x181f ;  /* 0x0000181fff0b7424 */ /* 0x000fce00078e00ff */
[----:B0----5:R-:W-:Y:S05]  /*125b0*/  WARPSYNC.COLLECTIVE R15, `(.L_x_132) ;  /* 0x000000000f087348 */ /* 0x021fea0003c00000 */
[----:B------:R1:W2:Y:S02]  /*125c0*/  SHFL.IDX P6, R14, R13, R12, R11 ;  /* 0x0000000c0d0e7389 */ /* 0x0002a400000c000b */
[----:B012--5:R-:W-:Y:S01]  /*125d0*/  ENDCOLLECTIVE ;  /* 0x000000000000791b */ /* 0x027fe20003800000 */
.L_x_132:
[----:B------:R-:W-:Y:S02]  /*125e0*/  IMAD.MOV.U32 R13, RZ, RZ, R0 ;  /* 0x000000ffff0d7224 */ /* 0x000fe400078e0000 */
[----:B------:R-:W-:-:S07]  /*125f0*/  IMAD.MOV.U32 R6, RZ, RZ, R14 ;  /* 0x000000ffff067224 */ /* 0x000fce00078e000e */
[----:B------:R-:W-:Y:S05]  /*12600*/  WARPSYNC.COLLECTIVE R15, `(.L_x_133) ;  /* 0x000000000f087348 */ /* 0x000fea0003c00000 */
[----:B------:R0:W1:Y:S02]  /*12610*/  SHFL.IDX P6, R14, R13, R12, R11 ;  /* 0x0000000c0d0e7389 */ /* 0x00006400000c000b */
[----:B01----:R-:W-:Y:S01]  /*12620*/  ENDCOLLECTIVE ;  /* 0x000000000000791b */ /* 0x003fe20003800000 */
.L_x_133:
[----:B------:R-:W-:Y:S01]  /*12630*/  LOP3.LUT R7, R7, 0x7f, RZ, 0xc0, !PT ;  /* 0x0000007f07077812 */ /* 0x000fe200078ec0ff */
[----:B------:R-:W-:Y:S01]  /*12640*/  ULDC UR4, c[0x0][0x288] ;  /* 0x0000a20000047ab9 */ /* 0x000fe20000000800 */
[----:B------:R-:W-:Y:S01]  /*12650*/  ULDC.64 UR6, c[0x0][0x208] ;  /* 0x0000820000067ab9 */ /* 0x000fe20000000a00 */
[----:B------:R-:W-:Y:S01]  /*12660*/  IMAD R3, R8, UR4, RZ ;  /* 0x0000000408037c24 */ /* 0x000fe2000f8e02ff */
[----:B------:R-:W-:-:S05]  /*12670*/  SHF.R.U32.HI R5, RZ, 0x3, R7 ;  /* 0x00000003ff057819 */ /* 0x000fca0000011607 */
[----:B------:R-:W-:Y:S02]  /*12680*/  IMAD.IADD R4, R5, 0x1, R4 ;  /* 0x0000000105047824 */ /* 0x000fe400078e0204 */
[----:B------:R-:W-:-:S03]  /*12690*/  IMAD.MOV.U32 R13, RZ, RZ, R2 ;  /* 0x000000ffff0d7224 */ /* 0x000fc600078e0002 */
[C---:B------:R-:W-:Y:S01]  /*126a0*/  ISETP.GE.AND P2, PT, R4.reuse, R3, PT ;  /* 0x000000030400720c */ /* 0x040fe20003f46270 */
[----:B------:R-:W-:Y:S01]  /*126b0*/  IMAD.MOV.U32 R12, RZ, RZ, 0x1 ;  /* 0x00000001ff0c7424 */ /* 0x000fe200078e00ff */
[----:B------:R-:W-:Y:S01]  /*126c0*/  IADD3 R5, R4, 0x10, RZ ;  /* 0x0000001004057810 */ /* 0x000fe20007ffe0ff */
[----:B------:R-:W-:-:S10]  /*126d0*/  IMAD.MOV.U32 R7, RZ, RZ, R14 ;  /* 0x000000ffff077224 */ /* 0x000fd400078e000e */
[----:B------:R-:W-:-:S05]  /*126e0*/  @!P2 LEA R7, P3, R10, R7, 0x1 ;  /* 0x000000070a07a211 */ /* 0x000fca00078608ff */
[----:B------:R-:W-:-:S05]  /*126f0*/  @!P2 IMAD.X R6, RZ, RZ, R6, P3 ;  /* 0x000000ffff06a224 */ /* 0x000fca00018e0606 */
[----:B------:R-:W-:-:S04]  /*12700*/  @!P2 LOP3.LUT R7, R7, R6, RZ, 0x3c, !PT ;  /* 0x000000060707a212 */ /* 0x000fc800078e3cff */
[----:B------:R-:W-:-:S04]  /*12710*/  @!P2 LOP3.LUT R6, R7, R6, RZ, 0x3c, !PT ;  /* 0x000000060706a212 */ /* 0x000fc800078e3cff */
[----:B------:R-:W-:-:S05]  /*12720*/  @!P2 LOP3.LUT R7, R7, R6, RZ, 0x3c, !PT ;  /* 0x000000060707a212 */ /* 0x000fca00078e3cff */
[----:B------:R-:W-:Y:S01]  /*12730*/  @!PT LDS RZ, [RZ] ;  /* 0x00000000fffff984 */ /* 0x000fe20000000800 */
[----:B------:R-:W-:Y:S01]  /*12740*/  @!PT LDS RZ, [RZ] ;  /* 0x00000000fffff984 */ /* 0x000fe20000000800 */
[----:B------:R-:W-:Y:S01]  /*12750*/  @!PT LDS RZ, [RZ] ;  /* 0x00000000fffff984 */ /* 0x000fe20000000800 */
[----:B------:R0:W-:Y:S04]  /*12760*/  @!P2 LDGSTS.E.BYPASS.LTC128B.128 [R9+0x16400], desc[UR6][R6.64], !P0 ;  /* 0x164000000609afae */ /* 0x0001e8000c101d46 */
[----:B------:R0:W-:Y:S01]  /*12770*/  @!P2 LDGSTS.E.BYPASS.LTC128B.128 [R9+0x1a400], desc[UR6][R6.64+0x80], !P1 ;  /* 0x1a4000800609afae */ /* 0x0001e2000c901d46 */
[----:B------:R-:W-:-:S13]  /*12780*/  ISETP.GE.AND P2, PT, R5, R3, PT ;  /* 0x000000030500720c */ /* 0x000fda0003f46270 */
[----:B0-----:R-:W-:Y:S05]  /*12790*/  WARPSYNC.COLLECTIVE R15, `(.L_x_134) ;  /* 0x000000000f087348 */ /* 0x001fea0003c00000 */
[----:B------:R1:W2:Y:S02]  /*127a0*/  SHFL.IDX P6, R14, R13, R12, R11 ;  /* 0x0000000c0d0e7389 */ /* 0x0002a400000c000b */
[----:B012---:R-:W-:Y:S01]  /*127b0*/  ENDCOLLECTIVE ;  /* 0x000000000000791b */ /* 0x007fe20003800000 */
.L_x_134:
[----:B------:R-:W-:Y:S02]  /*127c0*/  IMAD.MOV.U32 R13, RZ, RZ, R0 ;  /* 0x000000ffff0d7224 */ /* 0x000fe400078e0000 */
[----:B------:R-:W-:-:S07]  /*127d0*/  IMAD.MOV.U32 R8, RZ, RZ, R14 ;  /* 0x000000ffff087224 */ /* 0x000fce00078e000e */
[----:B------:R-:W-:Y:S05]  /*127e0*/  WARPSYNC.COLLECTIVE R15, `(.L_x_135) ;  /* 0x000000000f087348 */ /* 0x000fea0003c00000 */
[----:B------:R0:W1:Y:S02]  /*127f0*/  SHFL.IDX P6, R14, R13, R12, R11 ;  /* 0x0000000c0d0e7389 */ /* 0x00006400000c000b */
[----:B01----:R-:W-:Y:S01]  /*12800*/  ENDCOLLECTIVE ;  /* 0x000000000000791b */ /* 0x003fe20003800000 */
.L_x_135:
[----:B------:R-:W-:Y:S01]  /*12810*/  ULDC.64 UR4, c[0x0][0x208] ;  /* 0x0000820000047ab9 */ /* 0x000fe20000000a00 */
[----:B------:R-:W-:Y:S02]  /*12820*/  IMAD.MOV.U32 R13, RZ, RZ, R2 ;  /* 0x000000ffff0d7224 */ /* 0x000fe400078e0002 */
[----:B------:R-:W-:Y:S02]  /*12830*/  IMAD.MOV.U32 R12, RZ, RZ, 0x2 ;  /* 0x00000002ff0c7424 */ /* 0x000fe400078e00ff */
[----:B------:R-:W-:-:S05]  /*12840*/  IMAD.MOV.U32 R5, RZ, RZ, R14 ;  /* 0x000000ffff057224 */ /* 0x000fca00078e000e */
[----:B------:R-:W-:-:S04]  /*12850*/  @!P2 LEA R5, P3, R10, R5, 0x1 ;  /* 0x000000050a05a211 */ /* 0x000fc800078608ff */
[----:B------:R-:W-:Y:S01]  /*12860*/  @!P2 IADD3.X R6, RZ, R8, RZ, P3, !PT ;  /* 0x00000008ff06a210 */ /* 0x000fe20001ffe4ff */
[----:B------:R-:W-:-:S04]  /*12870*/  VIADD R8, R4, 0x60 ;  /* 0x0000006004087836 */ /* 0x000fc80000000000 */
[----:B------:R-:W-:Y:S02]  /*12880*/  @!P2 IMAD.MOV.U32 R7, RZ, RZ, R6 ;  /* 0x000000ffff07a224 */ /* 0x000fe400078e0006 */
[----:B------:R-:W-:Y:S02]  /*12890*/  @!P2 IMAD.MOV.U32 R6, RZ, RZ, R5 ;  /* 0x000000ffff06a224 */ /* 0x000fe400078e0005 */
[----:B------:R-:W-:-:S03]  /*128a0*/  VIADD R5, R4, 0x20 ;  /* 0x0000002004057836 */ /* 0x000fc60000000000 */
        /* <DEDUP_REMOVED lines=9> */
.L_x_136:
[----:B------:R-:W-:Y:S01]  /*12940*/  IMAD.MOV.U32 R13, RZ, RZ, R0 ;  /* 0x000000ffff0d7224 */ /* 0x000fe200078e0000 */
[----:B------:R-:W-:-:S07]  /*12950*/  MOV R5, R14 ;  /* 0x0000000e00057202 */ /* 0x000fce0000000f00 */
[----:B------:R-:W-:Y:S05]  /*12960*/  WARPSYNC.COLLECTIVE R15, `(.L_x_137) ;  /* 0x000000000f087348 */ /* 0x000fea0003c00000 */
[----:B------:R0:W1:Y:S02]  /*12970*/  SHFL.IDX P6, R14, R13, R12, R11 ;  /* 0x0000000c0d0e7389 */ /* 0x00006400000c000b */
[----:B01----:R-:W-:Y:S01]  /*12980*/  ENDCOLLECTIVE ;  /* 0x000000000000791b */ /* 0x003fe20003800000 */
.L_x_137:
[----:B------:R-:W-:Y:S01]  /*12990*/  ULDC.64 UR4, c[0x0][0x208] ;  /* 0x0000820000047ab9 */ /* 0x000fe20000000a00 */
[----:B------:R-:W-:Y:S01]  /*129a0*/  MOV R13, R2 ;  /* 0x00000002000d7202 */ /* 0x000fe20000000f00 */
[----:B------:R-:W-:Y:S02]  /*129b0*/  IMAD.MOV.U32 R12, RZ, RZ, 0x3 ;  /* 0x00000003ff0c7424 */ /* 0x000fe400078e00ff */
[----:B------:R-:W-:-:S05]  /*129c0*/  IMAD.MOV.U32 R6, RZ, RZ, R14 ;  /* 0x000000ffff067224 */ /* 0x000fca00078e000e */
[----:B------:R-:W-:-:S05]  /*129d0*/  @!P2 LEA R6, P3, R10, R6, 0x1 ;  /* 0x000000060a06a211 */ /* 0x000fca00078608ff */
[----:B------:R-:W-:-:S04]  /*129e0*/  @!P2 IMAD.X R5, RZ, RZ, R5, P3 ;  /* 0x000000ffff05a224 */ /* 0x000fc800018e0605 */
        /* <DEDUP_REMOVED lines=11> */
.L_x_138:
[----:B------:R-:W-:Y:S02]  /*12aa0*/  IMAD.MOV.U32 R13, RZ, RZ, R0 ;  /* 0x000000ffff0d7224 */ /* 0x000fe400078e0000 */
[----:B------:R-:W-:-:S07]  /*12ab0*/  IMAD.MOV.U32 R5, RZ, RZ, R14 ;  /* 0x000000ffff057224 */ /* 0x000fce00078e000e */
[----:B------:R-:W-:Y:S05]  /*12ac0*/  WARPSYNC.COLLECTIVE R15, `(.L_x_139) ;  /* 0x000000000f087348 */ /* 0x000fea0003c00000 */
[----:B------:R0:W1:Y:S02]  /*12ad0*/  SHFL.IDX P6, R14, R13, R12, R11 ;  /* 0x0000000c0d0e7389 */ /* 0x00006400000c000b */
[----:B01----:R-:W-:Y:S01]  /*12ae0*/  ENDCOLLECTIVE ;  /* 0x000000000000791b */ /* 0x003fe20003800000 */
.L_x_139:
[----:B------:R-:W-:Y:S01]  /*12af0*/  ULDC.64 UR4, c[0x0][0x208] ;  /* 0x0000820000047ab9 */ /* 0x000fe20000000a00 */
[----:B------:R-:W-:Y:S02]  /*12b00*/  IMAD.MOV.U32 R13, RZ, RZ, R2 ;  /* 0x000000ffff0d7224 */ /* 0x000fe400078e0002 */
[----:B------:R-:W-:Y:S02]  /*12b10*/  IMAD.MOV.U32 R12, RZ, RZ, 0x4 ;  /* 0x00000004ff0c7424 */ /* 0x000fe400078e00ff */
[----:B------:R-:W-:-:S05]  /*12b20*/  IMAD.MOV.U32 R6, RZ, RZ, R14 ;  /* 0x000000ffff067224 */ /* 0x000fca00078e000e */
[----:B------:R-:W-:-:S05]  /*12b30*/  @!P2 LEA R6, P3, R10, R6, 0x1 ;  /* 0x000000060a06a211 */ /* 0x000fca00078608ff */
[----:B------:R-:W-:-:S05]  /*12b40*/  @!P2 IMAD.X R5, RZ, RZ, R5, P3 ;  /* 0x000000ffff05a224 */ /* 0x000fca00018e0605 */
[----:B------:R-:W-:Y:S01]  /*12b50*/  @!P2 MOV R7, R5 ;  /* 0x000000050007a202 */ /* 0x000fe20000000f00 */
[----:B------:R-:W-:-:S04]  /*12b60*/  VIADD R5, R4, 0x40 ;  /* 0x0000004004057836 */ /* 0x000fc80000000000 */
        /* <DEDUP_REMOVED lines=9> */
.L_x_140:
[----:B------:R-:W-:Y:S02]  /*12c00*/  IMAD.MOV.U32 R13, RZ, RZ, R0 ;  /* 0x000000ffff0d7224 */ /* 0x000fe400078e0000 */
[----:B------:R-:W-:-:S07]  /*12c10*/  IMAD.MOV.U32 R5, RZ, RZ, R14 ;  /* 0x000000ffff057224 */ /* 0x000fce00078e000e */
[----:B------:R-:W-:Y:S05]  /*12c20*/  WARPSYNC.COLLECTIVE R15, `(.L_x_141) ;  /* 0x000000000f087348 */ /* 0x000fea0003c00000 */
[----:B------:R0:W1:Y:S02]  /*12c30*/  SHFL.IDX P6, R14, R13, R12, R11 ;  /* 0x0000000c0d0e7389 */ /* 0x00006400000c000b */
[----:B01----:R-:W-:Y:S01]  /*12c40*/  ENDCOLLECTIVE ;  /* 0x000000000000791b */ /* 0x003fe20003800000 */
.L_x_141:
[----:B------:R-:W-:Y:S01]  /*12c50*/  ULDC.64 UR4, c[0x0][0x208] ;  /* 0x0000820000047ab9 */ /* 0x000fe20000000a00 */
[----:B------:R-:W-:Y:S02]  /*12c60*/  IMAD.MOV.U32 R13, RZ, RZ, R2 ;  /* 0x000000ffff0d7224 */ /* 0x000fe400078e0002 */
[----:B------:R-:W-:Y:S01]  /*12c70*/  IMAD.MOV.U32 R12, RZ, RZ, 0x5 ;  /* 0x00000005ff0c7424 */ /* 0x000fe200078e00ff */
[----:B------:R-:W-:-:S04]  /*12c80*/  MOV R6, R14 ;  /* 0x0000000e00067202 */ /* 0x000fc80000000f00 */
        /* <DEDUP_REMOVED lines=13> */
.L_x_142:
[----:B------:R-:W-:Y:S01]  /*12d60*/  IMAD.MOV.U32 R13, RZ, RZ, R0 ;  /* 0x000000ffff0d7224 */ /* 0x000fe200078e0000 */
[----:B------:R-:W-:-:S07]  /*12d70*/  MOV R5, R14 ;  /* 0x0000000e00057202 */ /* 0x000fce0000000f00 */
[----:B------:R-:W-:Y:S05]  /*12d80*/  WARPSYNC.COLLECTIVE R15, `(.L_x_143) ;  /* 0x000000000f087348 */ /* 0x000fea0003c00000 */
[----:B------:R0:W1:Y:S02]  /*12d90*/  SHFL.IDX P6, R14, R13, R12, R11 ;  /* 0x0000000c0d0e7389 */ /* 0x00006400000c000b */
[----:B01----:R-:W-:Y:S01]  /*12da0*/  ENDCOLLECTIVE ;  /* 0x000000000000791b */ /* 0x003fe20003800000 */
.L_x_143:
[----:B------:R-:W-:Y:S01]  /*12db0*/  ULDC.64 UR4, c[0x0][0x208] ;  /* 0x0000820000047ab9 */ /* 0x000fe20000000a00 */
[----:B------:R-:W-:Y:S01]  /*12dc0*/  IMAD.MOV.U32 R13, RZ, RZ, R2 ;  /* 0x000000ffff0d7224 */ /* 0x000fe200078e0002 */
[----:B------:R-:W-:Y:S01]  /*12dd0*/  MOV R12, 0x6 ;  /* 0x00000006000c7802 */ /* 0x000fe20000000f00 */
[----:B------:R-:W-:-:S05]  /*12de0*/  IMAD.MOV.U32 R6, RZ, RZ, R14 ;  /* 0x000000ffff067224 */ /* 0x000fca00078e000e */
[----:B------:R-:W-:-:S05]  /*12df0*/  @!P2 LEA R6, P3, R10, R6, 0x1 ;  /* 0x000000060a06a211 */ /* 0x000fca00078608ff */
[----:B------:R-:W-:-:S04]  /*12e00*/  @!P2 IMAD.X R5, RZ, RZ, R5, P3 ;  /* 0x000000ffff05a224 */ /* 0x000fc800018e0605 */
[----:B------:R-:W-:-:S05]  /*12e10*/  @!P2 IMAD.MOV.U32 R7, RZ, RZ, R5 ;  /* 0x000000ffff07a224 */ /* 0x000fca00078e0005 */
        /* <DEDUP_REMOVED lines=9> */
.L_x_144:
[----:B------:R-:W-:Y:S02]  /*12eb0*/  IMAD.MOV.U32 R13, RZ, RZ, R0 ;  /* 0x000000ffff0d7224 */ /* 0x000fe400078e0000 */
[----:B------:R-:W-:-:S07]  /*12ec0*/  IMAD.MOV.U32 R5, RZ, RZ, R14 ;  /* 0x000000ffff057224 */ /* 0x000fce00078e000e */
[----:B------:R-:W-:Y:S05]  /*12ed0*/  WARPSYNC.COLLECTIVE R15, `(.L_x_145) ;  /* 0x000000000f087348 */ /* 0x000fea0003c00000 */
[----:B------:R0:W1:Y:S02]  /*12ee0*/  SHFL.IDX P6, R14, R13, R12, R11 ;  /* 0x0000000c0d0e7389 */ /* 0x00006400000c000b */
[----:B01----:R-:W-:Y:S01]  /*12ef0*/  ENDCOLLECTIVE ;  /* 0x000000000000791b */ /* 0x003fe20003800000 */
.L_x_145:
[----:B------:R-:W-:Y:S01]  /*12f00*/  ULDC.64 UR4, c[0x0][0x208] ;  /* 0x0000820000047ab9 */ /* 0x000fe20000000a00 */
[----:B------:R-:W-:Y:S02]  /*12f10*/  IMAD.MOV.U32 R13, RZ, RZ, R2 ;  /* 0x000000ffff0d7224 */ /* 0x000fe400078e0002 */
[----:B------:R-:W-:Y:S02]  /*12f20*/  IMAD.MOV.U32 R12, RZ, RZ, 0x7 ;  /* 0x00000007ff0c7424 */ /* 0x000fe400078e00ff */
[----:B------:R-:W-:-:S05]  /*12f30*/  IMAD.MOV.U32 R6, RZ, RZ, R14 ;  /* 0x000000ffff067224 */ /* 0x000fca00078e000e */
[----:B------:R-:W-:-:S05]  /*12f40*/  @!P2 LEA R6, P3, R10, R6, 0x1 ;  /* 0x000000060a06a211 */ /* 0x000fca00078608ff */
[----:B------:R-:W-:-:S05]  /*12f50*/  @!P2 IMAD.X R5, RZ, RZ, R5, P3 ;  /* 0x000000ffff05a224 */ /* 0x000fca00018e0605 */
[----:B------:R-:W-:-:S05]  /*12f60*/  @!P2 MOV R7, R5 ;  /* 0x000000050007a202 */ /* 0x000fca0000000f00 */
[----:B------:R-:W-:Y:S01]  /*12f70*/  @!PT LDS RZ, [RZ] ;  /* 0x00000000fffff984 */ /* 0x000fe20000000800 */
[----:B------:R-:W-:Y:S01]  /*12f80*/  @!PT LDS RZ, [RZ] ;  /* 0x00000000fffff984 */ /* 0x000fe20000000800 */
[----:B------:R-:W-:Y:S01]  /*12f90*/  @!PT LDS RZ, [RZ] ;  /* 0x00000000fffff984 */ /* 0x000fe20000000800 */
[----:B------:R0:W-:Y:S04]  /*12fa0*/  @!P2 LDGSTS.E.BYPASS.LTC128B.128 [R9+0x19400], desc[UR4][R6.64], !P0 ;  /* 0x194000000609afae */ /* 0x0001e8000c101d44 */
[----:B------:R0:W-:Y:S02]  /*12fb0*/  @!P2 LDGSTS.E.BYPASS.LTC128B.128 [R9+0x1d400], desc[UR4][R6.64+0x80], !P1 ;  /* 0x1d4000800609afae */ /* 0x0001e4000c901d44 */
[----:B0-----:R-:W-:Y:S05]  /*12fc0*/  WARPSYNC.COLLECTIVE R15, `(.L_x_146) ;  /* 0x000000000f087348 */ /* 0x001fea0003c00000 */
[----:B------:R1:W2:Y:S02]  /*12fd0*/  SHFL.IDX P6, R14, R13, R12, R11 ;  /* 0x0000000c0d0e7389 */ /* 0x0002a400000c000b */
[----:B012---:R-:W-:Y:S01]  /*12fe0*/  ENDCOLLECTIVE ;  /* 0x000000000000791b */ /* 0x007fe20003800000 */
.L_x_146:
[----:B------:R-:W-:Y:S02]  /*12ff0*/  IMAD.MOV.U32 R13, RZ, RZ, R0 ;  /* 0x000000ffff0d7224 */ /* 0x000fe400078e0000 */
[----:B------:R-:W-:-:S07]  /*13000*/  IMAD.MOV.U32 R5, RZ, RZ, R14 ;  /* 0x000000ffff057224 */ /* 0x000fce00078e000e */
[----:B------:R-:W-:Y:S05]  /*13010*/  WARPSYNC.COLLECTIVE R15, `(.L_x_147) ;  /* 0x000000000f087348 */ /* 0x000fea0003c00000 */
[----:B------:R0:W1:Y:S02]  /*13020*/  SHFL.IDX P6, R14, R13, R12, R11 ;  /* 0x0000000c0d0e7389 */ /* 0x00006400000c000b */
[----:B01----:R-:W-:Y:S01]  /*13030*/  ENDCOLLECTIVE ;  /* 0x000000000000791b */ /* 0x003fe20003800000 */
.L_x_147:
[----:B------:R-:W-:Y:S01]  /*13040*/  IMAD.MOV.U32 R0, RZ, RZ, R14 ;  /* 0x000000ffff007224 */ /* 0x000fe200078e000e */
[----:B------:R-:W-:Y:S06]  /*13050*/  BRA `(.L_x_148) ;  /* 0xffffffc800847947 */ /* 0x000fec000383ffff */
.L_x_53:
[----:B0-----:R0:W1:Y:S02]  /*13060*/  SYNCS.PHASECHK.TRANS64.TRYWAIT P0, [R11+URZ+0x34820], R0 ;  /* 0x034820000b0075a7 */ /* 0x001064000800017f */
[----:B-1----:R-:W-:Y:S05]  /*13070*/  @!P0 NANOSLEEP.SYNCS 0x989680 ;  /* 0x009896800000895d */ /* 0x002fea0003900000 */
[----:B------:R-:W1:Y:S02]  /*13080*/  @!P0 SYNCS.PHASECHK.TRANS64 P0, [R11+URZ+0x34820], R0 ;  /* 0x034820000b0085a7 */ /* 0x000e64000800007f */
[----:B-1----:R-:W-:Y:S05]  /*13090*/  @!P0 BRA `(.L_x_53) ;  /* 0xfffffffc00f08947 */ /* 0x002fea000383ffff */
[----:B------:R-:W-:Y:S05]  /*130a0*/  BRA `(.L_x_149) ;  /* 0xffffffc800dc7947 */ /* 0x000fea000383ffff */
.L_x_60:
[----:B-1----:R1:W3:Y:S02]  /*130b0*/  SYNCS.PHASECHK.TRANS64.TRYWAIT P0, [R3+URZ+0x34840], R2 ;  /* 0x03484002030075a7 */ /* 0x0022e4000800017f */
[----:B---3--:R-:W-:Y:S05]  /*130c0*/  @!P0 NANOSLEEP.SYNCS 0x989680 ;  /* 0x009896800000895d */ /* 0x008fea0003900000 */
[----:B------:R-:W3:Y:S02]  /*130d0*/  @!P0 SYNCS.PHASECHK.TRANS64 P0, [R3+URZ+0x34840], R2 ;  /* 0x03484002030085a7 */ /* 0x000ee4000800007f */
[----:B---3--:R-:W-:Y:S05]  /*130e0*/  @!P0 BRA `(.L_x_60) ;  /* 0xfffffffc00f08947 */ /* 0x008fea000383ffff */
[----:B------:R-:W-:Y:S05]  /*130f0*/  BRA `(.L_x_150) ;  /* 0xffffffcc00947947 */ /* 0x000fea000383ffff */
.L_x_66:
[----:B0-----:R0:W1:Y:S02]  /*13100*/  SYNCS.PHASECHK.TRANS64.TRYWAIT P0, [R3+URZ+0x60], R2 ;  /* 0x00006002030075a7 */ /* 0x001064000800017f */
[----:B-1----:R-:W-:Y:S05]  /*13110*/  @!P0 NANOSLEEP.SYNCS 0x989680 ;  /* 0x009896800000895d */ /* 0x002fea0003900000 */
[----:B------:R-:W1:Y:S02]  /*13120*/  @!P0 SYNCS.PHASECHK.TRANS64 P0, [R3+URZ+0x60], R2 ;  /* 0x00006002030085a7 */ /* 0x000e64000800007f */
[----:B-1----:R-:W-:Y:S05]  /*13130*/  @!P0 BRA `(.L_x_66) ;  /* 0xfffffffc00f08947 */ /* 0x002fea000383ffff */
[----:B------:R-:W-:Y:S05]  /*13140*/  BRA `(.L_x_151) ;  /* 0xffffffd000647947 */ /* 0x000fea000383ffff */
.L_x_76:
[----:B-1----:R1:W3:Y:S02]  /*13150*/  SYNCS.PHASECHK.TRANS64.TRYWAIT P0, [R3+URZ+0x34840], R2 ;  /* 0x03484002030075a7 */ /* 0x0022e4000800017f */
[----:B---3--:R-:W-:Y:S05]  /*13160*/  @!P0 NANOSLEEP.SYNCS 0x989680 ;  /* 0x009896800000895d */ /* 0x008fea0003900000 */
[----:B------:R-:W3:Y:S02]  /*13170*/  @!P0 SYNCS.PHASECHK.TRANS64 P0, [R3+URZ+0x34840], R2 ;  /* 0x03484002030085a7 */ /* 0x000ee4000800007f */
[----:B---3--:R-:W-:Y:S05]  /*13180*/  @!P0 BRA `(.L_x_76) ;  /* 0xfffffffc00f08947 */ /* 0x008fea000383ffff */
[----:B------:R-:W-:Y:S05]  /*13190*/  BRA `(.L_x_152) ;  /* 0xffffffd400ec7947 */ /* 0x000fea000383ffff */
.L_x_82:
[----:B0-----:R0:W1:Y:S02]  /*131a0*/  SYNCS.PHASECHK.TRANS64.TRYWAIT P0, [R2+URZ+0x60], R3 ;  /* 0x00006003020075a7 */ /* 0x001064000800017f */
[----:B-1----:R-:W-:Y:S05]  /*131b0*/  @!P0 NANOSLEEP.SYNCS 0x989680 ;  /* 0x009896800000895d */ /* 0x002fea0003900000 */
[----:B------:R-:W1:Y:S02]  /*131c0*/  @!P0 SYNCS.PHASECHK.TRANS64 P0, [R2+URZ+0x60], R3 ;  /* 0x00006003020085a7 */ /* 0x000e64000800007f */
[----:B-1----:R-:W-:Y:S05]  /*131d0*/  @!P0 BRA `(.L_x_82) ;  /* 0xfffffffc00f08947 */ /* 0x002fea000383ffff */
[----:B------:R-:W-:Y:S05]  /*131e0*/  BRA `(.L_x_153) ;  /* 0xffffffd800bc7947 */ /* 0x000fea000383ffff */
.L_x_91:
[----:B---3--:R3:W4:Y:S02]  /*131f0*/  SYNCS.PHASECHK.TRANS64.TRYWAIT P0, [R2+URZ+0x34840], R3 ;  /* 0x03484003020075a7 */ /* 0x008724000800017f */
[----:B----4-:R-:W-:Y:S05]  /*13200*/  @!P0 NANOSLEEP.SYNCS 0x989680 ;  /* 0x009896800000895d */ /* 0x010fea0003900000 */
[----:B------:R-:W4:Y:S02]  /*13210*/  @!P0 SYNCS.PHASECHK.TRANS64 P0, [R2+URZ+0x34840], R3 ;  /* 0x03484003020085a7 */ /* 0x000f24000800007f */
[----:B----4-:R-:W-:Y:S05]  /*13220*/  @!P0 BRA `(.L_x_91) ;  /* 0xfffffffc00f08947 */ /* 0x010fea000383ffff */
[----:B------:R-:W-:Y:S05]  /*13230*/  BRA `(.L_x_154) ;  /* 0xffffffe000147947 */ /* 0x000fea000383ffff */
.L_x_97:
[----:B0-----:R0:W1:Y:S02]  /*13240*/  SYNCS.PHASECHK.TRANS64.TRYWAIT P0, [R2+URZ+0x60], R7 ;  /* 0x00006007020075a7 */ /* 0x001064000800017f */
[----:B-1----:R-:W-:Y:S05]  /*13250*/  @!P0 NANOSLEEP.SYNCS 0x989680 ;  /* 0x009896800000895d */ /* 0x002fea0003900000 */
[----:B------:R-:W1:Y:S02]  /*13260*/  @!P0 SYNCS.PHASECHK.TRANS64 P0, [R2+URZ+0x60], R7 ;  /* 0x00006007020085a7 */ /* 0x000e64000800007f */
[----:B-1----:R-:W-:Y:S05]  /*13270*/  @!P0 BRA `(.L_x_97) ;  /* 0xfffffffc00f08947 */ /* 0x002fea000383ffff */
[----:B------:R-:W-:Y:S05]  /*13280*/  BRA `(.L_x_155) ;  /* 0xffffffe000e47947 */ /* 0x000fea000383ffff */
.L_x_106:
[----:B0-----:R0:W4:Y:S02]  /*13290*/  SYNCS.PHASECHK.TRANS64.TRYWAIT P0, [R3+URZ+0x34860], R0 ;  /* 0x03486000030075a7 */ /* 0x001124000800017f */
[----:B----4-:R-:W-:Y:S05]  /*132a0*/  @!P0 NANOSLEEP.SYNCS 0x989680 ;  /* 0x009896800000895d */ /* 0x010fea0003900000 */
[----:B------:R-:W4:Y:S02]  /*132b0*/  @!P0 SYNCS.PHASECHK.TRANS64 P0, [R3+URZ+0x34860], R0 ;  /* 0x03486000030085a7 */ /* 0x000f24000800007f */
[----:B----4-:R-:W-:Y:S05]  /*132c0*/  @!P0 BRA `(.L_x_106) ;  /* 0xfffffffc00f08947 */ /* 0x010fea000383ffff */
[----:B------:R-:W-:Y:S05]  /*132d0*/  BRA `(.L_x_156) ;  /* 0xffffffe400e47947 */ /* 0x000fea000383ffff */
.L_x_113:
[----:B0-----:R0:W2:Y:S02]  /*132e0*/  SYNCS.PHASECHK.TRANS64.TRYWAIT P0, [R0+URZ+0x34820], R3 ;  /* 0x03482003000075a7 */ /* 0x0010a4000800017f */
[----:B--2---:R-:W-:Y:S05]  /*132f0*/  @!P0 NANOSLEEP.SYNCS 0x989680 ;  /* 0x009896800000895d */ /* 0x004fea0003900000 */
[----:B------:R-:W2:Y:S02]  /*13300*/  @!P0 SYNCS.PHASECHK.TRANS64 P0, [R0+URZ+0x34820], R3 ;  /* 0x03482003000085a7 */ /* 0x000ea4000800007f */
[----:B--2---:R-:W-:Y:S05]  /*13310*/  @!P0 BRA `(.L_x_113) ;  /* 0xfffffffc00f08947 */ /* 0x004fea000383ffff */
[----:B------:R-:W-:Y:S05]  /*13320*/  BRA `(.L_x_157) ;  /* 0xffffffe800f07947 */ /* 0x000fea000383ffff */
.L_x_114:
[----:B------:R-:W2:Y:S01]  /*13330*/  S2R R2, SR_TID.X ;  /* 0x0000000000027919 */ /* 0x000ea20000002100 */
[----:B------:R-:W-:Y:S01]  /*13340*/  BSSY B0, `(.L_x_158) ;  /* 0x000000a000007945 */ /* 0x000fe20003800000 */
[----:B------:R-:W-:Y:S02]  /*13350*/  IMAD.MOV.U32 R12, RZ, RZ, RZ ;  /* 0x000000ffff0c7224 */ /* 0x000fe400078e00ff */
[----:B------:R-:W-:Y:S02]  /*13360*/  IMAD.MOV.U32 R11, RZ, RZ, 0x1f ;  /* 0x0000001fff0b7424 */ /* 0x000fe400078e00ff */
[----:B------:R-:W-:Y:S01]  /*13370*/  IMAD.MOV.U32 R15, RZ, RZ, -0x1 ;  /* 0xffffffffff0f7424 */ /* 0x000fe200078e00ff */
[----:B--2---:R-:W-:-:S04]  /*13380*/  SHF.R.U32.HI R2, RZ, 0x5, R2 ;  /* 0x00000005ff027819 */ /* 0x004fc80000011602 */
[----:B------:R-:W-:-:S04]  /*13390*/  LOP3.LUT R2, R2, 0x3, RZ, 0xc0, !PT ;  /* 0x0000000302027812 */ /* 0x000fc800078ec0ff */
[----:B------:R-:W-:-:S07]  /*133a0*/  MOV R13, R2 ;  /* 0x00000002000d7202 */ /* 0x000fce0000000f00 */
[----:B01-3--:R-:W-:Y:S05]  /*133b0*/  WARPSYNC.COLLECTIVE R15, `(.L_x_159) ;  /* 0x000000000f087348 */ /* 0x00bfea0003c00000 */
[----:B------:R2:W4:Y:S02]  /*133c0*/  SHFL.IDX P6, R14, R13, R12, R11 ;  /* 0x0000000c0d0e7389 */ /* 0x00052400000c000b */
[----:B01234-:R-:W-:Y:S01]  /*133d0*/  ENDCOLLECTIVE ;  /* 0x000000000000791b */ /* 0x01ffe20003800000 */
.L_x_159:
[----:B------:R-:W-:Y:S05]  /*133e0*/  BSYNC B0 ;  /* 0x0000000000007941 */ /* 0x000fea0003800000 */
.L_x_158:
[----:B------:R-:W-:Y:S05]  /*133f0*/  BRA `(.L_x_160) ;  /* 0xffffffe800d87947 */ /* 0x000fea000383ffff */
.L_x_117:
[----:B------:R-:W-:Y:S01]  /*13400*/  BSSY B1, `(.L_x_161) ;  /* 0x0000006000017945 */ /* 0x000fe20003800000 */
[----:B------:R-:W-:-:S07]  /*13410*/  IMAD.MOV.U32 R15, RZ, RZ, -0x1 ;  /* 0xffffffffff0f7424 */ /* 0x000fce00078e00ff */
[----:B0123--:R-:W-:Y:S05]  /*13420*/  WARPSYNC.COLLECTIVE R15, `(.L_x_162) ;  /* 0x000000000f0c7348 */ /* 0x00ffea0003c00000 */
[----:B------:R-:W-:Y:S02]  /*13430*/  ELECT P6, UR62, PT ;  /* 0x00000000003e782f */ /* 0x000fe400038c0000 */
[----:B------:R-:W-:Y:S01]  /*13440*/  MOV R14, UR62 ;  /* 0x0000003e000e7c02 */ /* 0x000fe20008000f00 */
[----:B0123--:R-:W-:Y:S10]  /*13450*/  ENDCOLLECTIVE ;  /* 0x000000000000791b */ /* 0x00fff40003800000 */
.L_x_162:
[----:B------:R-:W-:Y:S05]  /*13460*/  BSYNC B1 ;  /* 0x0000000000017941 */ /* 0x000fea0003800000 */
.L_x_161:
[----:B------:R-:W-:Y:S05]  /*13470*/  BRA `(.L_x_163) ;  /* 0xffffffe800d07947 */ /* 0x000fea000383ffff */
.L_x_119:
[----:B0-----:R0:W2:Y:S02]  /*13480*/  SYNCS.PHASECHK.TRANS64.TRYWAIT P0, [R6+URZ], R5 ;  /* 0x00000005060075a7 */ /* 0x0010a4000800017f */
[----:B--2---:R-:W-:Y:S05]  /*13490*/  @!P0 NANOSLEEP.SYNCS 0x989680 ;  /* 0x009896800000895d */ /* 0x004fea0003900000 */
[----:B------:R-:W2:Y:S02]  /*134a0*/  @!P0 SYNCS.PHASECHK.TRANS64 P0, [R6+URZ], R5 ;  /* 0x00000005060085a7 */ /* 0x000ea4000800007f */
[----:B--2---:R-:W-:Y:S05]  /*134b0*/  @!P0 BRA `(.L_x_119) ;  /* 0xfffffffc00f08947 */ /* 0x004fea000383ffff */
[----:B------:R-:W-:Y:S05]  /*134c0*/  BRA `(.L_x_164) ;  /* 0xffffffec00087947 */ /* 0x000fea000383ffff */
.L_x_120:
[----:B--2---:R2:W4:Y:S02]  /*134d0*/  SYNCS.PHASECHK.TRANS64.TRYWAIT P0, [R3+URZ], R2 ;  /* 0x00000002030075a7 */ /* 0x004524000800017f */
[----:B----4-:R-:W-:Y:S05]  /*134e0*/  @!P0 NANOSLEEP.SYNCS 0x989680 ;  /* 0x009896800000895d */ /* 0x010fea0003900000 */
[----:B------:R-:W4:Y:S02]  /*134f0*/  @!P0 SYNCS.PHASECHK.TRANS64 P0, [R3+URZ], R2 ;  /* 0x00000002030085a7 */ /* 0x000f24000800007f */
[----:B----4-:R-:W-:Y:S05]  /*13500*/  @!P0 BRA `(.L_x_120) ;  /* 0xfffffffc00f08947 */ /* 0x010fea000383ffff */
[----:B------:R-:W-:Y:S05]  /*13510*/  BRA `(.L_x_165) ;  /* 0xffffffe800fc7947 */ /* 0x000fea000383ffff */
.L_x_122:
[----:B--2---:R2:W4:Y:S02]  /*13520*/  SYNCS.PHASECHK.TRANS64.TRYWAIT P0, [R18+URZ], R5 ;  /* 0x00000005120075a7 */ /* 0x004524000800017f */
[----:B----4-:R-:W-:Y:S05]  /*13530*/  @!P0 NANOSLEEP.SYNCS 0x989680 ;  /* 0x009896800000895d */ /* 0x010fea0003900000 */
[----:B------:R-:W4:Y:S02]  /*13540*/  @!P0 SYNCS.PHASECHK.TRANS64 P0, [R18+URZ], R5 ;  /* 0x00000005120085a7 */ /* 0x000f24000800007f */
[----:B----4-:R-:W-:Y:S05]  /*13550*/  @!P0 BRA `(.L_x_122) ;  /* 0xfffffffc00f08947 */ /* 0x010fea000383ffff */
[----:B------:R-:W-:Y:S05]  /*13560*/  BRA `(.L_x_166) ;  /* 0xffffffec00007947 */ /* 0x000fea000383ffff */
.L_x_167:
[----:B------:R-:W-:-:S00]  /*13570*/  BRA `(.L_x_167) ;  /* 0xfffffffc00fc7947 */ /* 0x000fc0000383ffff */
[----:B------:R-:W-:-:S00]  /*13580*/  NOP ;  /* 0x0000000000007918 */ /* 0x000fc00000000000 */
[----:B------:R-:W-:-:S00]  /*13590*/  NOP ;  /* 0x0000000000007918 */ /* 0x000fc00000000000 */
[----:B------:R-:W-:-:S00]  /*135a0*/  NOP ;  /* 0x0000000000007918 */ /* 0x000fc00000000000 */
[----:B------:R-:W-:-:S00]  /*135b0*/  NOP ;  /* 0x0000000000007918 */ /* 0x000fc00000000000 */
[----:B------:R-:W-:-:S00]  /*135c0*/  NOP ;  /* 0x0000000000007918 */ /* 0x000fc00000000000 */
[----:B------:R-:W-:-:S00]  /*135d0*/  NOP ;  /* 0x0000000000007918 */ /* 0x000fc00000000000 */
[----:B------:R-:W-:-:S00]  /*135e0*/  NOP ;  /* 0x0000000000007918 */ /* 0x000fc00000000000 */
[----:B------:R-:W-:-:S00]  /*135f0*/  NOP ;  /* 0x0000000000007918 */ /* 0x000fc00000000000 */
.L_x_3217:


//--------------------- .text._ZN7cutlass13device_kernelIN5flash11enable_sm90INS1_16FlashAttnFwdSm90INS1_25CollectiveMainloopFwdSm90ILi2EN4cute5tupleIJNS5_1CILi2EEENS7_ILi1EEES9_EEENS6_IJNS7_ILi128EEENS7_ILi176EEESB_EEELi128ENS_6half_tEfNS_4arch4Sm90ELb0ELb0ELb1ELb0ELb0ELb0ELb0ELb1ELb1ELb1ELb0ELb0EEENS1_21CollectiveEpilogueFwdINS6_IJSB_SB_SC_EEESA_SE_SG_Li256ELb0ELb1ELb0ELb0EEENS1_29StaticPersistentTileSchedulerILb0EEEEEEEEEvNT_6ParamsE --------------------------
	.section	.text._ZN7cutlass13device_kernelIN5flash11enable_sm90INS1_16FlashAttnFwdSm90INS1_25CollectiveMainloopFwdSm90ILi2EN4cute5tupleIJNS5_1CILi2EEENS7_ILi1EEES9_EEENS6_IJNS7_ILi128EEENS7_ILi176EEESB_EEELi128ENS_6half_tEfNS_4arch4Sm90ELb0ELb0ELb1ELb0ELb0ELb0ELb0ELb1ELb1ELb1ELb0ELb0EEENS1_21CollectiveEpilogueFwdINS6_IJSB_SB_SC_EEESA_SE_SG_Li256ELb0ELb1ELb0ELb0EEENS1_29StaticPersistentTileSchedulerILb0EEEEEEEEEvNT_6ParamsE,"ax",@progbits
	.align	128
.text._ZN7cutlass13device_kernelIN5flash11enable_sm90INS1_16FlashAttnFwdSm90INS1_25CollectiveMainloopFwdSm90ILi2EN4cute5tupleIJNS5_1CILi2EEENS7_ILi1EEES9_EEENS6_IJNS7_ILi128EEENS7_ILi176EEESB_EEELi128ENS_6half_tEfNS_4arch4Sm90ELb0ELb0ELb1ELb0ELb0ELb0ELb0ELb1ELb1ELb1ELb0ELb0EEENS1_21CollectiveEpilogueFwdINS6_IJSB_SB_SC_EEESA_SE_SG_Li256ELb0ELb1ELb0ELb0EEENS1_29StaticPersistentTileSchedulerILb0EEEEEEEEEvNT_6ParamsE:
        .type           _ZN7cutlass13device_kernelIN5flash11enable_sm90INS1_16FlashAttnFwdSm90INS1_25CollectiveMainloopFwdSm90ILi2EN4cute5tupleIJNS5_1CILi2EEENS7_ILi1EEES9_EEENS6_IJNS7_ILi128EEENS7_ILi176EEESB_EEELi128ENS_6half_tEfNS_4arch4Sm90ELb0ELb0ELb1ELb0ELb0ELb0ELb0ELb1ELb1ELb1ELb0ELb0EEENS1_21CollectiveEpilogueFwdINS6_IJSB_SB_SC_EEESA_SE_SG_Li256ELb0ELb1ELb0ELb0EEENS1_29StaticPersistentTileSchedulerILb0EEEEEEEEEvNT_6ParamsE,@function
        .size           _ZN7cutlass13device_kernelIN5flash11enable_sm90INS1_16FlashAttnFwdSm90INS1_25CollectiveMainloopFwdSm90ILi2EN4cute5tupleIJNS5_1CILi2EEENS7_ILi1EEES9_EEENS6_IJNS7_ILi128EEENS7_ILi176EEESB_EEELi128ENS_6half_tEfNS_4arch4Sm90ELb0ELb0ELb1ELb0ELb0ELb0ELb0ELb1ELb1ELb1ELb0ELb0EEENS1_21CollectiveEpilogueFwdINS6_IJSB_SB_SC_EEESA_SE_SG_Li256ELb0ELb1ELb0ELb0EEENS1_29StaticPersistentTileSchedulerILb0EEEEEEEEEvNT_6ParamsE,(.L_x_3218 - _ZN7cutlass13device_kernelIN5flash11enable_sm90INS1_16FlashAttnFwdSm90INS1_25CollectiveMainloopFwdSm90ILi2EN4cute5tupleIJNS5_1CILi2EEENS7_ILi1EEES9_EEENS6_IJNS7_ILi128EEENS7_ILi176EEESB_EEELi128ENS_6half_tEfNS_4arch4Sm90ELb0ELb0ELb1ELb0ELb0ELb0ELb0ELb1ELb1ELb1ELb0ELb0EEENS1_21CollectiveEpilogueFwdINS6_IJSB_SB_SC_EEESA_SE_SG_Li256ELb0ELb1ELb0ELb0EEENS1_29StaticPersistentTileSchedulerILb0EEEEEEEEEvNT_6ParamsE)
        .other          _ZN7cutlass13device_kernelIN5flash11enable_sm90INS1_16FlashAttnFwdSm90INS1_25CollectiveMainloopFwdSm90ILi2EN4cute5tupleIJNS5_1CILi2EEENS7_ILi1EEES9_EEENS6_IJNS7_ILi128EEENS7_ILi176EEESB_EEELi128ENS_6half_tEfNS_4arch4Sm90ELb0ELb0ELb1ELb0ELb0ELb0ELb0ELb1ELb1ELb1ELb0ELb0EEENS1_21CollectiveEpilogueFwdINS6_IJSB_SB_SC_EEESA_SE_SG_Li256ELb0ELb1ELb0ELb0EEENS1_29StaticPersistentTileSchedulerILb0EEEEEEEEEvNT_6ParamsE,@"STO_CUDA_ENTRY STV_DEFAULT"
_ZN7cutlass13device_kernelIN5flash11enable_sm90INS1_16FlashAttnFwdSm90INS1_25CollectiveMainloopFwdSm90ILi2EN4cute5tupleIJNS5_1CILi2EEENS7_ILi1EEES9_EEENS6_IJNS7_ILi128EEENS7_ILi176EEESB_EEELi128ENS_6half_tEfNS_4arch4Sm90ELb0ELb0ELb1ELb0ELb0ELb0ELb0ELb1ELb1ELb1ELb0ELb0EEENS1_21CollectiveEpilogueFwdINS6_IJSB_SB_SC_EEESA_SE_SG_Li256ELb0ELb1ELb0ELb0EEENS1_29StaticPersistentTileSchedulerILb0EEEEEEEEEvNT_6ParamsE:
        /* <DEDUP_REMOVED lines=17> */
.L_x_169:
[----:B------:R-:W-:Y:S05]  /*0110*/  BSYNC B0 ;  /* 0x0000000000007941 */ /* 0x000fea0003800000 */
.L_x_168:
        /* <DEDUP_REMOVED lines=11> */
[----:B------:R2:W3:Y:S01]  /*01d0*/  SHFL.IDX PT, R13, R4, RZ, 0x1f ;  /* 0x00001fff040d7589 */ /* 0x0004e200000e0000 */
[----:B0-----:R-:W-:Y:S01]  /*01e0*/  ISETP.NE.AND P1, PT, R3, RZ, PT ;  /* 0x000000ff0300720c */ /* 0x001fe20003f25270 */
[----:B-1----:R-:W-:Y:S02]  /*01f0*/  @UP0 ULEA UR8, UR8, UR6, 0x18 ;  /* 0x0000000608080291 */ /* 0x002fe4000f8ec03f */
[----:B------:R-:W-:-:S04]  /*0200*/  @UP0 UIADD3 UR6, -UR7, 0x100000, URZ ;  /* 0x0010000007060890 */ /* 0x000fc8000fffe13f */
[----:B------:R-:W-:Y:S02]  /*0210*/  @UP0 USHF.L.U32 UR7, UR6, 0xb, URZ ;  /* 0x0000000b06070899 */ /* 0x000fe4000800063f */
[----:B------:R-:W-:Y:S01]  /*0220*/  @UP0 USHF.L.U32 UR6, UR6, 0x1, URZ ;  /* 0x0000000106060899 */ /* 0x000fe2000800063f */
[----:B------:R-:W-:Y:S01]  /*0230*/  VOTEU.ANY UP0, P0 ;  /* 0x00000000003f7886 */ /* 0x000fe20000000100 */
[----:B------:R-:W0:Y:S04]  /*0240*/  FENCE.VIEW.ASYNC.S ;  /* 0x00000000000073c6 */ /* 0x000e280000000000 */
[----:B0-----:R2:W0:Y:S06]  /*0250*/  @UP0 SYNCS.EXCH.64 URZ, [UR8+0x34800], UR4 ;  /* 0x03480004083f05b2 */ /* 0x00142c0008000100 */
[----:B------:R2:W1:Y:S02]  /*0260*/  @UP1 SYNCS.EXCH.64 URZ, [UR8+0x34820], UR6 ;  /* 0x03482006083f15b2 */ /* 0x0004640008000100 */
[----:B--23--:R-:W-:Y:S05]  /*0270*/  @P1 BRA `(.L_x_170) ;  /* 0x0000000000481947 */ /* 0x00cfea0003800000 */
[----:B------:R-:W2:Y:S01]  /*0280*/  S2UR UR5, SR_CgaCtaId ;  /* 0x00000000000579c3 */ /* 0x000ea20000008800 */
[----:B------:R-:W-:Y:S01]  /*0290*/  UMOV UR4, 0x400 ;  /* 0x0000040000047882 */ /* 0x000fe20000000000 */
[----:B------:R-:W-:Y:S01]  /*02a0*/  UMOV UR6, 0x1 ;  /* 0x0000000100067882 */ /* 0x000fe20000000000 */
[----:B------:R-:W-:Y:S01]  /*02b0*/  UMOV UR7, 0x4 ;  /* 0x0000000400077882 */ /* 0x000fe20000000000 */
[----:B------:R-:W-:Y:S01]  /*02c0*/  ELECT P0, URZ, PT ;  /* 0x00000000003f782f */ /* 0x000fe20003800000 */
[----:B--2---:R-:W-:Y:S02]  /*02d0*/  ULEA UR8, UR5, UR4, 0x18 ;  /* 0x0000000405087291 */ /* 0x004fe4000f8ec03f */
[----:B------:R-:W-:-:S04]  /*02e0*/  UIADD3 UR4, -UR6, 0x100000, URZ ;  /* 0x0010000006047890 */ /* 0x000fc8000fffe13f */
[----:B------:R-:W-:Y:S02]  /*02f0*/  USHF.L.U32 UR5, UR4, 0xb, URZ ;  /* 0x0000000b04057899 */ /* 0x000fe4000800063f */
[----:B------:R-:W-:Y:S02]  /*0300*/  USHF.L.U32 UR4, UR4, 0x1, URZ ;  /* 0x0000000104047899 */ /* 0x000fe4000800063f */
[----:B------:R-:W-:-:S04]  /*0310*/  UIADD3 UR6, -UR7, 0x100000, URZ ;  /* 0x0010000007067890 */ /* 0x000fc8000fffe13f */
[----:B------:R-:W-:Y:S02]  /*0320*/  USHF.L.U32 UR7, UR6, 0xb, URZ ;  /* 0x0000000b06077899 */ /* 0x000fe4000800063f */
[----:B------:R-:W-:Y:S01]  /*0330*/  USHF.L.U32 UR6, UR6, 0x1, URZ ;  /* 0x0000000106067899 */ /* 0x000fe2000800063f */
[----:B------:R-:W2:Y:S03]  /*0340*/  FENCE.VIEW.ASYNC.S ;  /* 0x00000000000073c6 */ /* 0x000ea60000000000 */
[----:B--2---:R2:W3:Y:S08]  /*0350*/  SYNCS.EXCH.64 URZ, [UR8+0x34830], UR4 ;  /* 0x03483004083f75b2 */ /* 0x0044f00008000100 */
[----:B------:R2:W4:Y:S01]  /*0360*/  SYNCS.EXCH.64 URZ, [UR8+0x34840], UR6 ;  /* 0x03484006083f75b2 */ /* 0x0005220008000100 */
[----:B------:R2:W0:Y:S01]  /*0370*/  SYNCS.EXCH.64 URZ, [UR8+0x34838], UR4 ;  /* 0x03483804083f75b2 */ /* 0x0004220008000100 */
[----:B------:R2:W0:Y:S01]  /*0380*/  SYNCS.EXCH.64 URZ, [UR8+0x34848], UR6 ;  /* 0x03484806083f75b2 */ /* 0x0004220008000100 */
[----:B------:R-:W-:Y:S01]  /*0390*/  NOP ;  /* 0x0000000000007918 */ /* 0x000fe20000000000 */
.L_x_170:
[----:B--2---:R-:W2:Y:S01]  /*03a0*/  S2UR UR4, SR_CTAID.Y ;  /* 0x00000000000479c3 */ /* 0x004ea20000002600 */
[----:B------:R-:W5:Y:S01]  /*03b0*/  SHFL.IDX PT, R8, R2, RZ, 0x1f ;  /* 0x00001fff02087589 */ /* 0x000f6200000e0000 */
[----:B------:R-:W-:Y:S01]  /*03c0*/  ULDC UR5, c[0x0][0x154] ;  /* 0x0000550000057ab9 */ /* 0x000fe20000000800 */
[----:B------:R-:W-:Y:S01]  /*03d0*/  SHF.R.S32.HI R5, RZ, 0x1f, R0 ;  /* 0x0000001fff057819 */ /* 0x000fe20000011400 */
[----:B------:R-:W-:-:S03]  /*03e0*/  NOP ;  /* 0x0000000000007918 */ /* 0x000fc60000000000 */
[----:B------:R-:W-:Y:S01]  /*03f0*/  LEA.HI R5, R5, R0, RZ, 0x7 ;  /* 0x0000000005057211 */ /* 0x000fe200078f38ff */
[----:B------:R-:W3:Y:S08]  /*0400*/  S2UR UR6, SR_CTAID.X ;  /* 0x00000000000679c3 */ /* 0x000ef00000002500 */
[----:B------:R-:W1:Y:S01]  /*0410*/  LDC R7, c[0x0][0x148] ;  /* 0x00005200ff077b82 */ /* 0x000e620000000800 */
[----:B--2---:R-:W-:-:S02]  /*0420*/  I2FP.F32.U32 R4, UR4 ;  /* 0x0000000400047c45 */ /* 0x004fc40008201000 */
[----:B-----5:R-:W-:-:S03]  /*0430*/  ISETP.NE.AND P0, PT, R8, RZ, PT ;  /* 0x000000ff0800720c */ /* 0x020fc60003f05270 */
[----:B------:R-:W-:Y:S01]  /*0440*/  FMUL R6, R4, UR5 ;  /* 0x0000000504067c20 */ /* 0x000fe20008400000 */
[----:B---3--:R-:W-:-:S05]  /*0450*/  I2FP.F32.U32 R4, UR6 ;  /* 0x0000000600047c45 */ /* 0x008fca0008201000 */
[----:B------:R-:W2:Y:S02]  /*0460*/  F2I.U32.TRUNC.NTZ R6, R6 ;  /* 0x0000000600067305 */ /* 0x000ea4000020f000 */
[----:B--2---:R-:W-:-:S04]  /*0470*/  IMAD.MOV R12, RZ, RZ, -R6 ;  /* 0x000000ffff0c7224 */ /* 0x004fc800078e0a06 */
[----:B-1----:R-:W-:Y:S01]  /*0480*/  IMAD R12, R7, R12, UR4 ;  /* 0x00000004070c7e24 */ /* 0x002fe2000f8e020c */
[----:B------:R-:W-:Y:S02]  /*0490*/  ULDC UR4, c[0x0][0x150] ;  /* 0x0000540000047ab9 */ /* 0x000fe40000000800 */
[----:B------:R-:W-:Y:S01]  /*04a0*/  FMUL R10, R4, UR4 ;  /* 0x00000004040a7c20 */ /* 0x000fe20008400000 */
[----:B------:R-:W-:Y:S06]  /*04b0*/  @P0 BRA `(.L_x_171) ;  /* 0x0000000000480947 */ /* 0x000fec0003800000 */
[----:B------:R-:W1:Y:S01]  /*04c0*/  S2UR UR5, SR_CgaCtaId ;  /* 0x00000000000579c3 */ /* 0x000e620000008800 */
[----:B------:R-:W-:Y:S01]  /*04d0*/  UMOV UR4, 0x400 ;  /* 0x0000040000047882 */ /* 0x000fe20000000000 */
[----:B------:R-:W-:Y:S01]  /*04e0*/  UMOV UR6, 0x1 ;  /* 0x0000000100067882 */ /* 0x000fe20000000000 */
[----:B------:R-:W-:Y:S01]  /*04f0*/  UMOV UR7, 0x4 ;  /* 0x0000000400077882 */ /* 0x000fe20000000000 */
[----:B------:R-:W-:Y:S01]  /*0500*/  ELECT P0, URZ, PT ;  /* 0x00000000003f782f */ /* 0x000fe20003800000 */
[----:B-1----:R-:W-:Y:S02]  /*0510*/  ULEA UR8, UR5, UR4, 0x18 ;  /* 0x0000000405087291 */ /* 0x002fe4000f8ec03f */
[----:B------:R-:W-:-:S04]  /*0520*/  UIADD3 UR4, -UR6, 0x100000, URZ ;  /* 0x0010000006047890 */ /* 0x000fc8000fffe13f */
[----:B------:R-:W-:Y:S02]  /*0530*/  USHF.L.U32 UR5, UR4, 0xb, URZ ;  /* 0x0000000b04057899 */ /* 0x000fe4000800063f */
[----:B------:R-:W-:Y:S02]  /*0540*/  USHF.L.U32 UR4, UR4, 0x1, URZ ;  /* 0x0000000104047899 */ /* 0x000fe4000800063f */
[----:B------:R-:W-:-:S04]  /*0550*/  UIADD3 UR6, -UR7, 0x100000, URZ ;  /* 0x0010000007067890 */ /* 0x000fc8000fffe13f */
[----:B------:R-:W-:Y:S02]  /*0560*/  USHF.L.U32 UR7, UR6, 0xb, URZ ;  /* 0x0000000b06077899 */ /* 0x000fe4000800063f */
[----:B------:R-:W-:Y:S01]  /*0570*/  USHF.L.U32 UR6, UR6, 0x1, URZ ;  /* 0x0000000106067899 */ /* 0x000fe2000800063f */
[----:B------:R-:W1:Y:S03]  /*0580*/  FENCE.VIEW.ASYNC.S ;  /* 0x00000000000073c6 */ /* 0x000e660000000000 */
[----:B-1----:R1:W2:Y:S08]  /*0590*/  SYNCS.EXCH.64 URZ, [UR8+0x34850], UR4 ;  /* 0x03485004083f75b2 */ /* 0x0022b00008000100 */
[----:B------:R1:W3:Y:S01]  /*05a0*/  SYNCS.EXCH.64 URZ, [UR8+0x34860], UR6 ;  /* 0x03486006083f75b2 */ /* 0x0002e20008000100 */
[----:B------:R1:W0:Y:S01]  /*05b0*/  SYNCS.EXCH.64 URZ, [UR8+0x34858], UR4 ;  /* 0x03485804083f75b2 */ /* 0x0002220008000100 */
[----:B------:R1:W0:Y:S01]  /*05c0*/  SYNCS.EXCH.64 URZ, [UR8+0x34868], UR6 ;  /* 0x03486806083f75b2 */ /* 0x0002220008000100 */
[----:B------:R-:W-:Y:S01]  /*05d0*/  NOP ;  /* 0x0000000000007918 */ /* 0x000fe20000000000 */
.L_x_171:
[----:B------:R-:W5:Y:S01]  /*05e0*/  SHFL.IDX PT, R9, R2, RZ, 0x1f ;  /* 0x00001fff02097589 */ /* 0x000f6200000e0000 */
[----:B------:R-:W-:Y:S01]  /*05f0*/  LOP3.LUT R5, R5, 0xffffff80, RZ, 0xc0, !PT ;  /* 0xffffff8005057812 */ /* 0x000fe200078ec0ff */
[----:B------:R-:W0:Y:S01]  /*0600*/  LDC R11, c[0x0][0x144] ;  /* 0x00005100ff0b7b82 */ /* 0x000e220000000800 */
[----:B------:R-:W0:Y:S01]  /*0610*/  F2I.U32.TRUNC.NTZ R10, R10 ;  /* 0x0000000a000a7305 */ /* 0x000e22000020f000 */
[----:B------:R-:W-:Y:S02]  /*0620*/  NOP ;  /* 0x0000000000007918 */ /* 0x000fe40000000000 */
[----:B------:R-:W-:-:S05]  /*0630*/  IMAD.IADD R5, R0, 0x1, -R5 ;  /* 0x0000000100057824 */ /* 0x000fca00078e0a05 */
[----:B------:R-:W-:-:S04]  /*0640*/  SHF.R.S32.HI R4, RZ, 0x1f, R5 ;  /* 0x0000001fff047819 */ /* 0x000fc80000011405 */
[----:B------:R-:W-:-:S04]  /*0650*/  LEA.HI R4, R4, R5, RZ, 0x3 ;  /* 0x0000000504047211 */ /* 0x000fc800078f18ff */
[--C-:B------:R-:W-:Y:S02]  /*0660*/  SHF.R.S32.HI R6, RZ, 0x3, R4.reuse ;  /* 0x00000003ff067819 */ /* 0x100fe40000011404 */
[----:B------:R-:W-:Y:S02]  /*0670*/  SHF.R.S32.HI R7, RZ, 0x1f, R4 ;  /* 0x0000001fff077819 */ /* 0x000fe40000011404 */
[----:B------:R-:W-:Y:S02]  /*0680*/  SHF.R.S32.HI R4, RZ, 0x1f, R3 ;  /* 0x0000001fff047819 */ /* 0x000fe40000011403 */
[----:B-----5:R-:W-:Y:S02]  /*0690*/  ISETP.NE.AND P0, PT, R9, RZ, PT ;  /* 0x000000ff0900720c */ /* 0x020fe40003f05270 */
[----:B------:R-:W-:Y:S02]  /*06a0*/  LEA.HI R7, R7, R6, RZ, 0x2 ;  /* 0x0000000607077211 */ /* 0x000fe400078f10ff */
[----:B------:R-:W-:-:S02]  /*06b0*/  LEA.HI R4, R4, R3, RZ, 0x2 ;  /* 0x0000000304047211 */ /* 0x000fc400078f10ff */
[----:B------:R-:W-:Y:S02]  /*06c0*/  LOP3.LUT R7, R7, 0xfffffffc, RZ, 0xc0, !PT ;  /* 0xfffffffc07077812 */ /* 0x000fe400078ec0ff */
[----:B------:R-:W-:-:S05]  /*06d0*/  SHF.R.S32.HI R9, RZ, 0x1f, R8 ;  /* 0x0000001fff097819 */ /* 0x000fca0000011408 */
[----:B------:R-:W-:Y:S05]  /*06e0*/  @P0 BRA `(.L_x_172) ;  /* 0x0000000000480947 */ /* 0x000fea0003800000 */
[----:B-1----:R-:W1:Y:S01]  /*06f0*/  S2UR UR5, SR_CgaCtaId ;  /* 0x00000000000579c3 */ /* 0x002e620000008800 */
[----:B------:R-:W-:Y:S01]  /*0700*/  UMOV UR4, 0x400 ;  /* 0x0000040000047882 */ /* 0x000fe20000000000 */
[----:B------:R-:W-:Y:S01]  /*0710*/  UMOV UR6, 0x1 ;  /* 0x0000000100067882 */ /* 0x000fe20000000000 */
[----:B------:R-:W-:Y:S01]  /*0720*/  UMOV UR9, 0x2 ;  /* 0x0000000200097882 */ /* 0x000fe20000000000 */
[----:B------:R-:W-:-:S04]  /*0730*/  UIADD3 UR6, -UR6, 0x100000, URZ ;  /* 0x0010000006067890 */ /* 0x000fc8000fffe13f */
[----:B------:R-:W-:Y:S02]  /*0740*/  USHF.L.U32 UR7, UR6, 0xb, URZ ;  /* 0x0000000b06077899 */ /* 0x000fe4000800063f */
[----:B------:R-:W-:Y:S01]  /*0750*/  USHF.L.U32 UR6, UR6, 0x1, URZ ;  /* 0x0000000106067899 */ /* 0x000fe2000800063f */
[----:B------:R-:W-:Y:S01]  /*0760*/  ELECT P0, URZ, PT ;  /* 0x00000000003f782f */ /* 0x000fe20003800000 */
[----:B-1----:R-:W-:Y:S02]  /*0770*/  ULEA UR8, UR5, UR4, 0x18 ;  /* 0x0000000405087291 */ /* 0x002fe4000f8ec03f */
[----:B------:R-:W-:-:S04]  /*0780*/  UIADD3 UR4, -UR9, 0x100000, URZ ;  /* 0x0010000009047890 */ /* 0x000fc8000fffe13f */
[----:B------:R-:W-:Y:S02]  /*0790*/  USHF.L.U32 UR5, UR4, 0xb, URZ ;  /* 0x0000000b04057899 */ /* 0x000fe4000800063f */
[----:B------:R-:W-:Y:S01]  /*07a0*/  USHF.L.U32 UR4, UR4, 0x1, URZ ;  /* 0x0000000104047899 */ /* 0x000fe2000800063f */
[----:B------:R-:W1:Y:S03]  /*07b0*/  FENCE.VIEW.ASYNC.S ;  /* 0x00000000000073c6 */ /* 0x000e660000000000 */
[----:B-1----:R1:W0:Y:S08]  /*07c0*/  SYNCS.EXCH.64 URZ, [UR8+0x34870], UR6 ;  /* 0x03487006083f75b2 */ /* 0x0022300008000100 */
[----:B------:R1:W0:Y:S01]  /*07d0*/  SYNCS.EXCH.64 URZ, [UR8+0x34880], UR4 ;  /* 0x03488004083f75b2 */ /* 0x0002220008000100 */
[----:B------:R1:W0:Y:S01]  /*07e0*/  SYNCS.EXCH.64 URZ, [UR8+0x34878], UR6 ;  /* 0x03487806083f75b2 */ /* 0x0002220008000100 */
[----:B------:R1:W0:Y:S01]  /*07f0*/  SYNCS.EXCH.64 URZ, [UR8+0x34888], UR4 ;  /* 0x03488804083f75b2 */ /* 0x0002220008000100 */
[----:B------:R-:W-:Y:S01]  /*0800*/  NOP ;  /* 0x0000000000007918 */ /* 0x000fe20000000000 */
.L_x_172:
[----:B------:R-:W5:Y:S01]  /*0810*/  SHFL.IDX PT, R14, R2, RZ, 0x1f ;  /* 0x00001fff020e7589 */ /* 0x000f6200000e0000 */
[----:B-1----:R-:W1:Y:S01]  /*0820*/  S2UR UR4, SR_CTAID.X ;  /* 0x00000000000479c3 */ /* 0x002e620000002500 */
[----:B------:R-:W-:Y:S01]  /*0830*/  LOP3.LUT R4, R4, 0x3ffffffc, RZ, 0xc0, !PT ;  /* 0x3ffffffc04047812 */ /* 0x000fe200078ec0ff */
[----:B------:R-:W-:Y:S01]  /*0840*/  IMAD.IADD R7, R6, 0x1, -R7 ;  /* 0x0000000106077824 */ /* 0x000fe200078e0a07 */
[----:B------:R-:W-:Y:S01]  /*0850*/  LEA.HI R9, R9, R8, RZ, 0x2 ;  /* 0x0000000809097211 */ /* 0x000fe200078f10ff */
[----:B0-----:R-:W-:Y:S01]  /*0860*/  IMAD.MOV R10, RZ, RZ, -R10 ;  /* 0x000000ffff0a7224 */ /* 0x001fe200078e0a0a */
[----:B------:R-:W-:Y:S01]  /*0870*/  NOP ;  /* 0x0000000000007918 */ /* 0x000fe20000000000 */
[----:B------:R-:W-:Y:S01]  /*0880*/  IMAD.IADD R4, R3, 0x1, -R4 ;  /* 0x0000000103047824 */ /* 0x000fe200078e0a04 */
[----:B------:R-:W-:-:S03]  /*0890*/  LOP3.LUT R9, R9, 0x3ffffffc, RZ, 0xc0, !PT ;  /* 0x3ffffffc09097812 */ /* 0x000fc600078ec0ff */
[----:B------:R-:W-:Y:S02]  /*08a0*/  IMAD R4, R4, 0x4, R7 ;  /* 0x0000000404047824 */ /* 0x000fe400078e0207 */
[----:B------:R-:W-:Y:S02]  /*08b0*/  IMAD.IADD R8, R8, 0x1, -R9 ;  /* 0x0000000108087824 */ /* 0x000fe400078e0a09 */
[----:B------:R-:W0:Y:S01]  /*08c0*/  LDC R9, c[0x0][0x140] ;  /* 0x00005000ff097b82 */ /* 0x000e220000000800 */
[----:B------:R-:W-:Y:S01]  /*08d0*/  LEA.HI R3, R4, R4, RZ, 0x1 ;  /* 0x0000000404037211 */ /* 0x000fe200078f08ff */
[----:B------:R-:W-:-:S03]  /*08e0*/  IMAD R8, R8, 0x4, R7 ;  /* 0x0000000408087824 */ /* 0x000fc600078e0207 */
[----:B------:R-:W-:Y:S02]  /*08f0*/  LOP3.LUT R3, R3, 0xfffffffe, RZ, 0xc0, !PT ;  /* 0xfffffffe03037812 */ /* 0x000fe400078ec0ff */
[----:B------:R-:W-:Y:S02]  /*0900*/  LEA.HI R6, R8, R8, RZ, 0x1 ;  /* 0x0000000808067211 */ /* 0x000fe400078f08ff */
[----:B-----5:R-:W-:Y:S01]  /*0910*/  ISETP.NE.AND P0, PT, R14, RZ, PT ;  /* 0x000000ff0e00720c */ /* 0x020fe20003f05270 */
[----:B-1----:R-:W-:Y:S02]  /*0920*/  IMAD R11, R11, R10, UR4 ;  /* 0x000000040b0b7e24 */ /* 0x002fe4000f8e020a */
[----:B------:R-:W-:-:S05]  /*0930*/  IMAD.IADD R3, R4, 0x1, -R3 ;  /* 0x0000000104037824 */ /* 0x000fca00078e0a03 */
[----:B------:R-:W-:Y:S02]  /*0940*/  ISETP.NE.AND P4, PT, R3, R11, PT ;  /* 0x0000000b0300720c */ /* 0x000fe40003f85270 */
[----:B------:R-:W-:-:S05]  /*0950*/  LOP3.LUT R3, R6, 0xfffffffe, RZ, 0xc0, !PT ;  /* 0xfffffffe06037812 */ /* 0x000fca00078ec0ff */
[----:B------:R-:W-:Y:S01]  /*0960*/  IMAD.IADD R6, R8, 0x1, -R3 ;  /* 0x0000000108067824 */ /* 0x000fe200078e0a03 */
        /* <DEDUP_REMOVED lines=19> */
.L_x_173:
[----:B------:R-:W5:Y:S01]  /*0aa0*/  SHFL.IDX PT, R7, R2, RZ, 0x1f ;  /* 0x00001fff02077589 */ /* 0x000f6200000e0000 */
[----:B------:R-:W-:Y:S01]  /*0ab0*/  IMAD.SHL.U32 R3, R4, 0x4, RZ ;  /* 0x0000000404037824 */ /* 0x000fe200078e00ff */
[----:B------:R-:W-:Y:S01]  /*0ac0*/  ISETP.NE.AND P3, PT, R6, R11, PT ;  /* 0x0000000b0600720c */ /* 0x000fe20003f65270 */
[----:B------:R-:W-:Y:S01]  /*0ad0*/  IMAD.SHL.U32 R23, R8, 0x4, RZ ;  /* 0x0000000408177824 */ /* 0x000fe200078e00ff */
[----:B------:R-:W-:Y:S01]  /*0ae0*/  LOP3.LUT P0, RZ, R5, 0x7, RZ, 0xc0, !PT ;  /* 0x0000000705ff7812 */ /* 0x000fe2000780c0ff */
[----:B------:R-:W-:Y:S01]  /*0af0*/  IMAD.MOV.U32 R22, RZ, RZ, 0x1 ;  /* 0x00000001ff167424 */ /* 0x000fe200078e00ff */
[----:B------:R-:W-:Y:S01]  /*0b00*/  LOP3.LUT R10, R4, 0xc, R3, 0x78, !PT ;  /* 0x0000000c040a7812 */ /* 0x000fe200078e7803 */
[----:B------:R-:W-:Y:S01]  /*0b10*/  IMAD.MOV.U32 R19, RZ, RZ, 0x1 ;  /* 0x00000001ff137424 */ /* 0x000fe200078e00ff */
[----:B------:R-:W-:Y:S01]  /*0b20*/  LOP3.LUT R23, R8, 0xc, R23, 0x78, !PT ;  /* 0x0000000c08177812 */ /* 0x000fe200078e7817 */
[----:B------:R-:W-:Y:S01]  /*0b30*/  NOP ;  /* 0x0000000000007918 */ /* 0x000fe20000000000 */
[C---:B------:R-:W-:Y:S01]  /*0b40*/  @P4 LEA.HI R3, R10.reuse, R10, RZ, 0x1 ;  /* 0x0000000a0a034211 */ /* 0x040fe200078f08ff */
[----:B------:R0:W-:Y:S01]  /*0b50*/  STL [R1], R10 ;  /* 0x0000000a01007387 */ /* 0x0001e20000100800 */
[----:B------:R-:W-:-:S02]  /*0b60*/  ISETP.LT.U32.AND P6, PT, R10, 0x2, !P0 ;  /* 0x000000020a00780c */ /* 0x000fc400047c1070 */
[----:B------:R-:W-:Y:S02]  /*0b70*/  @P4 SHF.R.S32.HI R3, RZ, 0x1, R3 ;  /* 0x00000001ff034819 */ /* 0x000fe40000011403 */
[----:B------:R-:W-:Y:S02]  /*0b80*/  @P3 LEA.HI R4, R23, R23, RZ, 0x1 ;  /* 0x0000001717043211 */ /* 0x000fe400078f08ff */
[----:B------:R-:W-:Y:S02]  /*0b90*/  @P4 ISETP.NE.AND P5, PT, R3, R12, PT ;  /* 0x0000000c0300420c */ /* 0x000fe40003fa5270 */
[----:B------:R-:W-:Y:S02]  /*0ba0*/  @P3 SHF.R.S32.HI R4, RZ, 0x1, R4 ;  /* 0x00000001ff043819 */ /* 0x000fe40000011404 */
[----:B------:R-:W-:Y:S02]  /*0bb0*/  @P4 SEL R22, RZ, 0x1, P5 ;  /* 0x00000001ff164807 */ /* 0x000fe40002800000 */
[----:B-----5:R-:W-:-:S02]  /*0bc0*/  ISETP.NE.AND P5, PT, R7, RZ, PT ;  /* 0x000000ff0700720c */ /* 0x020fc40003fa5270 */
[----:B------:R-:W-:Y:S02]  /*0bd0*/  @P3 ISETP.NE.AND P4, PT, R4, R12, PT ;  /* 0x0000000c0400320c */ /* 0x000fe40003f85270 */
[----:B------:R-:W-:Y:S02]  /*0be0*/  SEL R3, RZ, 0x1, !P6 ;  /* 0x00000001ff037807 */ /* 0x000fe40007000000 */
[----:B------:R-:W-:Y:S02]  /*0bf0*/  ISETP.LT.U32.AND P0, PT, R23, 0x2, !P0 ;  /* 0x000000021700780c */ /* 0x000fe40004701070 */
[----:B0-----:R-:W-:Y:S02]  /*0c00*/  ISETP.EQ.U32.AND P1, PT, R9, 0x1, PT ;  /* 0x000000010900780c */ /* 0x001fe40003f22070 */
[----:B------:R-:W-:Y:S02]  /*0c10*/  ISETP.NE.AND P2, PT, R13, RZ, PT ;  /* 0x000000ff0d00720c */ /* 0x000fe40003f45270 */
[----:B------:R-:W-:-:S02]  /*0c20*/  LOP3.LUT R22, R22, R3, RZ, 0xc0, !PT ;  /* 0x0000000316167212 */ /* 0x000fc400078ec0ff */
[----:B------:R-:W-:Y:S02]  /*0c30*/  SEL R4, RZ, 0x1, !P0 ;  /* 0x00000001ff047807 */ /* 0x000fe40004000000 */
[----:B------:R-:W-:Y:S01]  /*0c40*/  @P3 SEL R19, RZ, 0x1, P4 ;  /* 0x00000001ff133807 */ /* 0x000fe20002000000 */
[----:B------:R-:W-:Y:S06]  /*0c50*/  @P5 BRA `(.L_x_174) ;  /* 0x0000000000485947 */ /* 0x000fec0003800000 */
[----:B-1----:R-:W0:Y:S01]  /*0c60*/  S2UR UR5, SR_CgaCtaId ;  /* 0x00000000000579c3 */ /* 0x002e220000008800 */
        /* <DEDUP_REMOVED lines=12> */
[----:B0-----:R0:W1:Y:S08]  /*0d30*/  SYNCS.EXCH.64 URZ, [UR8+0x348b0], UR4 ;  /* 0x0348b004083f75b2 */ /* 0x0010700008000100 */
[----:B------:R0:W0:Y:S01]  /*0d40*/  SYNCS.EXCH.64 URZ, [UR8+0x348c0], UR6 ;  /* 0x0348c006083f75b2 */ /* 0x0000220008000100 */
[----:B------:R0:W0:Y:S01]  /*0d50*/  SYNCS.EXCH.64 URZ, [UR8+0x348b8], UR4 ;  /* 0x0348b804083f75b2 */ /* 0x0000220008000100 */
[----:B------:R0:W0:Y:S01]  /*0d60*/  SYNCS.EXCH.64 URZ, [UR8+0x348c8], UR6 ;  /* 0x0348c806083f75b2 */ /* 0x0000220008000100 */
[----:B------:R-:W-:Y:S01]  /*0d70*/  NOP ;  /* 0x0000000000007918 */ /* 0x000fe20000000000 */
.L_x_174:
[----:B------:R-:W-:Y:S01]  /*0d80*/  LOP3.LUT R19, R19, R4, RZ, 0xc0, !PT ;  /* 0x0000000413137212 */ /* 0x000fe200078ec0ff */
[----:B------:R-:W-:Y:S01]  /*0d90*/  NOP ;  /* 0x0000000000007918 */ /* 0x000fe20000000000 */
[----:B------:R-:W-:Y:S05]  /*0da0*/  @!P1 BRA `(.L_x_175) ;  /* 0x0000000000089947 */ /* 0x000fea0003800000 */
[----:B01234-:R-:W-:Y:S01]  /*0db0*/  UCGABAR_ARV ;  /* 0x00000000000079c7 */ /* 0x01ffe20008000000 */
[----:B------:R-:W-:Y:S05]  /*0dc0*/  BRA `(.L_x_176) ;  /* 0x0000000000047947 */ /* 0x000fea0003800000 */
.L_x_175:
[----:B01234-:R-:W-:Y:S01]  /*0dd0*/  NOP ;  /* 0x0000000000007918 */ /* 0x01ffe20000000000 */
.L_x_176:
[----:B------:R-:W-:Y:S05]  /*0de0*/  @!P1 BRA `(.L_x_177) ;  /* 0x00000000000c9947 */ /* 0x000fea0003800000 */
[----:B------:R-:W-:Y:S01]  /*0df0*/  UCGABAR_WAIT ;  /* 0x0000000000007dc7 */ /* 0x000fe20008000000 */
[----:B------:R-:W-:Y:S01]  /*0e00*/  CCTL.IVALL ;  /* 0x00000000ff00798f */ /* 0x000fe20002000000 */
[----:B------:R-:W-:Y:S05]  /*0e10*/  BRA `(.L_x_178) ;  /* 0x0000000000047947 */ /* 0x000fea0003800000 */
.L_x_177:
[----:B------:R-:W-:Y:S06]  /*0e20*/  BAR.SYNC.DEFER_BLOCKING 0x0 ;  /* 0x0000000000007b1d */ /* 0x000fec0000010000 */
.L_x_178:
[----:B------:R-:W-:-:S05]  /*0e30*/  IMAD.MOV.U32 R3, RZ, RZ, 0x1 ;  /* 0x00000001ff037424 */ /* 0x000fca00078e00ff */
[----:B------:R-:W-:-:S05]  /*0e40*/  SEL R3, R3, 0x2, !P2 ;  /* 0x0000000203037807 */ /* 0x000fca0005000000 */
[----:B------:R0:W-:Y:S01]  /*0e50*/  STL [R1+0x2c], R3 ;  /* 0x00002c0301007387 */ /* 0x0001e20000100800 */
[----:B------:R-:W-:Y:S05]  /*0e60*/  @!P2 BRA `(.L_x_179) ;  /* 0x000000d400f4a947 */ /* 0x000fea0003800000 */
.L_x_180:
[----:B------:R-:W-:-:S08]  /*0e70*/  NOP ;  /* 0x0000000000007918 */ /* 0x000fd00000000000 */
[----:B------:R-:W1:Y:S02]  /*0e80*/  USETMAXREG.TRY_ALLOC.CTAPOOL UP0, 0xf0 ;  /* 0x000000f0000079c8 */ /* 0x000e640008000600 */
[----:B-1----:R-:W-:-:S13]  /*0e90*/  PLOP3.LUT P0, PT, PT, PT, UP0, 0x80, 0x0 ;  /* 0x000000000000781c */ /* 0x002fda0003f0f008 */
[----:B------:R-:W-:Y:S05]  /*0ea0*/  @!P0 BRA `(.L_x_180) ;  /* 0xfffffffc00f08947 */ /* 0x000fea000383ffff */
[----:B------:R-:W-:Y:S01]  /*0eb0*/  LOP3.LUT R2, R0, 0xffffff80, RZ, 0xc0, !PT ;  /* 0xffffff8000027812 */ /* 0x000fe200078ec0ff */
[----:B------:R-:W1:Y:S08]  /*0ec0*/  S2UR UR4, SR_CTAID.X ;  /* 0x00000000000479c3 */ /* 0x000e700000002500 */
[----:B------:R-:W-:Y:S06]  /*0ed0*/  BAR.ARV 0x8, 0x180 ;  /* 0x0206000000007b1d */ /* 0x000fec0000002000 */
[----:B------:R-:W-:-:S02]  /*0ee0*/  ISETP.NE.AND P0, PT, R2, 0x80, PT ;  /* 0x000000800200780c */ /* 0x000fc40003f05270 */
[----:B------:R-:W1:Y:S11]  /*0ef0*/  LDC R2, c[0x0][0xc34] ;  /* 0x00030d00ff027b82 */ /* 0x000e760000000800 */
[----:B------:R-:W-:Y:S06]  /*0f00*/  @!P0 BAR.ARV 0x9, 0x100 ;  /* 0x0244000000008b1d */ /* 0x000fec0000002000 */
[----:B-1----:R-:W-:-:S13]  /*0f10*/  ISETP.LE.AND P0, PT, R2, UR4, PT ;  /* 0x0000000402007c0c */ /* 0x002fda000bf03270 */
[----:B------:R-:W-:Y:S05]  /*0f20*/  @P0 EXIT ;  /* 0x000000000000094d */ /* 0x000fea0003800000 */
[----:B------:R-:W2:Y:S01]  /*0f30*/  LDL.LU R10, [R1+0x2c] ;  /* 0x00002c00010a7983 */ /* 0x000ea20000300800 */
[----:B------:R-:W-:Y:S01]  /*0f40*/  VIADD R0, R0, 0xffffff80 ;  /* 0xffffff8000007836 */ /* 0x000fe20000000000 */
[----:B------:R-:W-:Y:S01]  /*0f50*/  UMOV UR60, URZ ;  /* 0x0000003f003c7c82 */ /* 0x000fe20008000000 */
[----:B------:R-:W-:Y:S02]  /*0f60*/  IMAD.MOV.U32 R234, RZ, RZ, -0x2 ;  /* 0xfffffffeffea7424 */ /* 0x000fe400078e00ff */
[----:B------:R-:W-:Y:S01]  /*0f70*/  IMAD.U32 R223, RZ, RZ, UR4 ;  /* 0x00000004ffdf7e24 */ /* 0x000fe2000f8e00ff */
[----:B0-----:R-:W-:Y:S01]  /*0f80*/  SHF.R.S32.HI R3, RZ, 0x1f, R0 ;  /* 0x0000001fff037819 */ /* 0x001fe20000011400 */
        /* <DEDUP_REMOVED lines=15> */
[----:B------:R-:W-:Y:S01]  /*1080*/  LEA.HI R2, R7, R226, RZ, 0x2 ;  /* 0x000000e207027211 */ /* 0x000fe200078f10ff */
[----:B------:R-:W-:Y:S01]  /*1090*/  IMAD R9, R9, 0x40, R6 ;  /* 0x0000004009097824 */ /* 0x000fe200078e0206 */
[----:B------:R-:W-:Y:S02]  /*10a0*/  LEA.HI R225, R3, R0, RZ, 0x3 ;  /* 0x0000000003e17211 */ /* 0x000fe400078f18ff */
[--C-:B------:R-:W-:Y:S02]  /*10b0*/  SHF.R.S32.HI R6, RZ, 0x2, R2.reuse ;  /* 0x00000002ff067819 */ /* 0x100fe40000011402 */
[----:B------:R-:W-:Y:S02]  /*10c0*/  SHF.R.S32.HI R13, RZ, 0x1f, R2 ;  /* 0x0000001fff0d7819 */ /* 0x000fe40000011402 */
[----:B------:R-:W-:Y:S02]  /*10d0*/  LEA.HI R4, R4, R11, RZ, 0x1 ;  /* 0x0000000b04047211 */ /* 0x000fe400078f08ff */
[----:B------:R-:W-:-:S02]  /*10e0*/  LOP3.LUT R3, R8, 0xfffffffc, RZ, 0xc0, !PT ;  /* 0xfffffffc08037812 */ /* 0x000fc400078ec0ff */
[----:B------:R-:W-:Y:S02]  /*10f0*/  LEA.HI R13, R13, R6, RZ, 0x3 ;  /* 0x000000060d0d7211 */ /* 0x000fe400078f18ff */
[----:B------:R-:W-:Y:S01]  /*1100*/  SHF.R.S32.HI R230, RZ, 0x7, R5 ;  /* 0x00000007ffe67819 */ /* 0x000fe20000011405 */
[----:B------:R-:W-:Y:S01]  /*1110*/  IMAD.IADD R8, R0, 0x1, -R3 ;  /* 0x0000000100087824 */ /* 0x000fe200078e0a03 */
[----:B------:R-:W-:Y:S02]  /*1120*/  LOP3.LUT R4, R4, 0x1ffffffe, RZ, 0xc0, !PT ;  /* 0x1ffffffe04047812 */ /* 0x000fe400078ec0ff */
[----:B------:R-:W-:Y:S02]  /*1130*/  LOP3.LUT R15, R225, 0xfffffff8, RZ, 0xc0, !PT ;  /* 0xfffffff8e10f7812 */ /* 0x000fe400078ec0ff */
[----:B------:R-:W-:Y:S01]  /*1140*/  LOP3.LUT R13, R13, 0xfffffff8, RZ, 0xc0, !PT ;  /* 0xfffffff80d0d7812 */ /* 0x000fe200078ec0ff */
[----:B------:R-:W-:Y:S01]  /*1150*/  IMAD.IADD R4, R11, 0x1, -R4 ;  /* 0x000000010b047824 */ /* 0x000fe200078e0a04 */
[----:B------:R-:W-:Y:S01]  /*1160*/  LEA.HI R7, R7, R226, RZ, 0x5 ;  /* 0x000000e207077211 */ /* 0x000fe200078f28ff */
[----:B------:R-:W-:Y:S01]  /*1170*/  IMAD.IADD R222, R0, 0x1, -R15 ;  /* 0x0000000100de7824 */ /* 0x000fe200078e0a0f */
[----:B------:R-:W-:Y:S01]  /*1180*/  LEA.HI R5, R5, R230, RZ, 0x1 ;  /* 0x000000e605057211 */ /* 0x000fe200078f08ff */
[----:B------:R-:W-:Y:S01]  /*1190*/  IMAD.IADD R6, R6, 0x1, -R13 ;  /* 0x0000000106067824 */ /* 0x000fe200078e0a0d */
[----:B------:R-:W-:Y:S01]  /*11a0*/  LEA.HI R0, R8, R8, RZ, 0x1 ;  /* 0x0000000808007211 */ /* 0x000fe200078f08ff */
[----:B------:R-:W-:Y:S01]  /*11b0*/  IMAD R233, R4, 0x8, R9 ;  /* 0x0000000804e97824 */ /* 0x000fe200078e0209 */
[----:B------:R-:W-:Y:S01]  /*11c0*/  SHF.R.S32.HI R7, RZ, 0x5, R7 ;  /* 0x00000005ff077819 */ /* 0x000fe20000011407 */
[----:B------:R-:W-:Y:S01]  /*11d0*/  IMAD.SHL.U32 R220, R222, 0x8, RZ ;  /* 0x00000008dedc7824 */ /* 0x000fe200078e00ff */
[----:B------:R-:W-:-:S02]  /*11e0*/  LOP3.LUT R5, R5, 0x3fffffe, RZ, 0xc0, !PT ;  /* 0x03fffffe05057812 */ /* 0x000fc400078ec0ff */
[----:B------:R-:W-:Y:S01]  /*11f0*/  LOP3.LUT R3, R2, 0x7ffffffc, RZ, 0xc0, !PT ;  /* 0x7ffffffc02037812 */ /* 0x000fe200078ec0ff */
[----:B------:R-:W-:Y:S01]  /*1200*/  IMAD R6, R7, 0x10, R6 ;  /* 0x0000001007067824 */ /* 0x000fe200078e0206 */
[----:B------:R-:W-:Y:S01]  /*1210*/  LOP3.LUT R9, R0, 0x1ffffffe, RZ, 0xc0, !PT ;  /* 0x1ffffffe00097812 */ /* 0x000fe200078ec0ff */
[----:B------:R-:W-:Y:S01]  /*1220*/  IMAD.IADD R5, R230, 0x1, -R5 ;  /* 0x00000001e6057824 */ /* 0x000fe200078e0a05 */
[----:B------:R-:W-:Y:S01]  /*1230*/  IADD3 R221, R220, 0x40, RZ ;  /* 0x00000040dcdd7810 */ /* 0x000fe20007ffe0ff */
[----:B------:R-:W-:Y:S01]  /*1240*/  IMAD.IADD R3, R226, 0x1, -R3 ;  /* 0x00000001e2037824 */ /* 0x000fe200078e0a03 */
[----:B------:R-:W-:Y:S01]  /*1250*/  SHF.R.S32.HI R225, RZ, 0x3, R225 ;  /* 0x00000003ffe17819 */ /* 0x000fe200000114e1 */
[----:B------:R-:W-:Y:S01]  /*1260*/  IMAD.IADD R232, R8, 0x1, -R9 ;  /* 0x0000000108e87824 */ /* 0x000fe200078e0a09 */
[----:B------:R-:W-:Y:S01]  /*1270*/  SHF.R.S32.HI R235, RZ, 0x1f, R221 ;  /* 0x0000001fffeb7819 */ /* 0x000fe200000114dd */
[----:B------:R-:W-:Y:S02]  /*1280*/  IMAD R231, R5, 0x40, R6 ;  /* 0x0000004005e77824 */ /* 0x000fe400078e0206 */
[----:B------:R-:W-:-:S02]  /*1290*/  IMAD R234, R3, R234, 0xb0 ;  /* 0x000000b003ea7424 */ /* 0x000fc400078e02ea */
[----:B------:R-:W-:Y:S01]  /*12a0*/  IMAD R232, R232, 0x8, R231 ;  /* 0x00000008e8e87824 */ /* 0x000fe200078e02e7 */
[----:B--2---:R-:W-:-:S07]  /*12b0*/  LOP3.LUT R17, R10, 0x1, RZ, 0xfc, !PT ;  /* 0x000000010a117812 */ /* 0x004fce00078efcff */
.L_x_213:
[----:B0-----:R-:W0:Y:S01]  /*12c0*/  SHFL.IDX PT, R0, R230, RZ, 0x1f ;  /* 0x00001fffe6007589 */ /* 0x001e2200000e0000 */
[----:B-1----:R-:W1:Y:S01]  /*12d0*/  S2UR UR5, SR_CgaCtaId ;  /* 0x00000000000579c3 */ /* 0x002e620000008800 */
[----:B------:R-:W-:Y:S01]  /*12e0*/  ULDC UR4, c[0x0][0xc38] ;  /* 0x00030e0000047ab9 */ /* 0x000fe20000000800 */
[----:B------:R-:W-:Y:S01]  /*12f0*/  ULDC.64 UR6, c[0x0][0x418] ;  /* 0x0001060000067ab9 */ /* 0x000fe20000000a00 */
[----:B------:R-:W-:Y:S01]  /*1300*/  R2UR UR12, R223 ;  /* 0x00000000df0c72ca */ /* 0x000fe200000e0000 */
[----:B------:R-:W-:Y:S02]  /*1310*/  UISETP.NE.AND UP1, UPT, UR4, 0x1, UPT ;  /* 0x000000010400788c */ /* 0x000fe4000bf25270 */
[----:B------:R-:W-:Y:S02]  /*1320*/  UISETP.NE.U32.AND UP0, UPT, UR6, URZ, UPT ;  /* 0x0000003f0600728c */ /* 0x000fe4000bf05070 */
[----:B--2---:R-:W2:Y:S01]  /*1330*/  LDC R113, c[0x0][0x2f0] ;  /* 0x0000bc00ff717b82 */ /* 0x004ea20000000800 */
        /* <DEDUP_REMOVED lines=13> */
[----:B---3--:R-:W-:Y:S01]  /*1410*/  IMAD.U32 R2, RZ, RZ, UR8 ;  /* 0x00000008ff027e24 */ /* 0x008fe2000f8e00ff */
        /* <DEDUP_REMOVED lines=10> */
[----:B------:R-:W-:Y:S02]  /*14c0*/  UIADD3 UR7, UR14, -UR7, URZ ;  /* 0x800000070e077290 */ /* 0x000fe4000fffe03f */
[----:B----4-:R-:W-:Y:S01]  /*14d0*/  IMAD.U32 R18, RZ, RZ, UR14 ;  /* 0x0000000eff127e24 */ /* 0x010fe2000f8e00ff */
[----:B------:R-:W-:Y:S01]  /*14e0*/  UMOV UR6, UR13 ;  /* 0x0000000d00067c82 */ /* 0x000fe20008000000 */
[----:B------:R-:W-:Y:S01]  /*14f0*/  @UP2 USHF.R.U32.HI UR6, URZ, UR9, UR5 ;  /* 0x000000093f062299 */ /* 0x000fe20008011605 */
[----:B------:R-:W-:Y:S01]  /*1500*/  SHF.R.U32.HI R3, RZ, 0x1f, R0 ;  /* 0x0000001fff037819 */ /* 0x000fe20000011600 */
[----:B------:R-:W-:Y:S01]  /*1510*/  ULEA UR7, UR7, UR10, 0xd ;  /* 0x0000000a07077291 */ /* 0x000fe2000f8e683f */
[----:B------:R-:W-:Y:S01]  /*1520*/  IMAD.U32 R229, RZ, RZ, UR13 ;  /* 0x0000000dffe57e24 */ /* 0x000fe2000f8e00ff */
[----:B------:R-:W-:Y:S01]  /*1530*/  UMOV UR4, UR12 ;  /* 0x0000000c00047c82 */ /* 0x000fe20008000000 */
[----:B------:R-:W-:Y:S01]  /*1540*/  LEA.HI.SX32 R112, R0, R3, 0x1b ;  /* 0x0000000300707211 */ /* 0x000fe200078fdaff */
[----:B------:R-:W-:Y:S01]  /*1550*/  USHF.R.U32.HI UR7, URZ, 0x4, UR7 ;  /* 0x000000043f077899 */ /* 0x000fe20008011607 */
[----:B------:R-:W-:-:S02]  /*1560*/  IMAD.U32 R228, RZ, RZ, UR6 ;  /* 0x00000006ffe47e24 */ /* 0x000fc4000f8e00ff */
[----:B------:R-:W-:Y:S01]  /*1570*/  IMAD.U32 R227, RZ, RZ, UR4 ;  /* 0x00000004ffe37e24 */ /* 0x000fe2000f8e00ff */
[----:B------:R-:W-:Y:S01]  /*1580*/  ULOP3.LUT UR45, UR7, 0x3fff, URZ, 0xc0, !UPT ;  /* 0x00003fff072d7892 */ /* 0x000fe2000f8ec03f */
[----:B------:R-:W-:Y:S11]  /*1590*/  @!P0 BRA `(.L_x_181) ;  /* 0x0000000000408947 */ /* 0x000ff60003800000 */
[----:B------:R-:W-:Y:S01]  /*15a0*/  MOV R0, 0x0 ;  /* 0x0000000000007802 */ /* 0x000fe20000000f00 */
[----:B------:R-:W-:Y:S01]  /*15b0*/  ULDC.64 UR4, c[0x4][0xa0] ;  /* 0x0100280000047ab9 */ /* 0x000fe20000000a00 */
[----:B------:R-:W-:Y:S01]  /*15c0*/  ULDC.64 UR6, c[0x4][0x40] ;  /* 0x0100100000067ab9 */ /* 0x000fe20000000a00 */
[----:B------:R-:W-:Y:S01]  /*15d0*/  IMAD.U32 R4, RZ, RZ, UR4 ;  /* 0x00000004ff047e24 */ /* 0x000fe2000f8e00ff */
[----:B------:R0:W1:Y:S01]  /*15e0*/  LDC.64 R14, c[0x4][R0] ;  /* 0x01000000000e7b82 */ /* 0x0000620000000a00 */
[----:B------:R-:W-:Y:S01]  /*15f0*/  IMAD.U32 R5, RZ, RZ, UR5 ;  /* 0x00000005ff057e24 */ /* 0x000fe2000f8e00ff */
[----:B------:R-:W-:Y:S01]  /*1600*/  ULDC.64 UR4, c[0x4][0xa8] ;  /* 0x01002a0000047ab9 */ /* 0x000fe20000000a00 */
[----:B------:R-:W-:Y:S02]  /*1610*/  IMAD.U32 R10, RZ, RZ, UR6 ;  /* 0x00000006ff0a7e24 */ /* 0x000fe4000f8e00ff */
        /* <DEDUP_REMOVED lines=8> */
.L_x_181:
[----:B------:R-:W-:Y:S02]  /*16a0*/  R2UR UR4, R2 ;  /* 0x00000000020472ca */ /* 0x000fe400000e0000 */
[----:B------:R-:W-:Y:S02]  /*16b0*/  LOP3.LUT R0, R224, 0x1, RZ, 0xc0, !PT ;  /* 0x00000001e0007812 */ /* 0x000fe400078ec0ff */
[----:B------:R-:W-:Y:S02]  /*16c0*/  ISETP.NE.AND P0, PT, R17, 0x3, PT ;  /* 0x000000031100780c */ /* 0x000fe40003f05270 */
[----:B------:R-:W-:-:S07]  /*16d0*/  SHF.L.U32 R0, R0, 0x1f, RZ ;  /* 0x0000001f00007819 */ /* 0x000fce00000006ff */
[----:B------:R-:W0:Y:S02]  /*16e0*/  SYNCS.PHASECHK.TRANS64.TRYWAIT P1, [UR4+0x34800], R0 ;  /* 0x03480000ff0075a7 */ /* 0x000e240008020144 */
[----:B0-----:R-:W-:Y:S05]  /*16f0*/  @!P1 BRA `(.L_x_182) ;  /* 0x0000011400009947 */ /* 0x001fea0003800000 */
.L_x_308:
[----:B------:R-:W-:Y:S05]  /*1700*/  @!P0 BRA `(.L_x_183) ;  /* 0x0000000000048947 */ /* 0x000fea0003800000 */
[----:B------:R-:W-:Y:S01]  /*1710*/  BPT.TRAP 0x1 ;  /* 0x000000040000795c */ /* 0x000fe20000300000 */
.L_x_183:
        /* <DEDUP_REMOVED lines=9> */
.L_x_184:
[----:B-1----:R-:W-:Y:S05]  /*17b0*/  @P1 BRA `(.L_x_185) ;  /* 0x0000000000081947 */ /* 0x002fea0003800000 */
[----:B------:R-:W1:Y:S02]  /*17c0*/  SYNCS.PHASECHK.TRANS64.TRYWAIT P1, [R3+URZ+0x34830], R0 ;  /* 0x03483000030075a7 */ /* 0x000e64000802017f */
[----:B-1----:R-:W-:Y:S05]  /*17d0*/  @!P1 BRA `(.L_x_186) ;  /* 0x0000011000e49947 */ /* 0x002fea0003800000 */
.L_x_185:
[----:B------:R-:W-:Y:S05]  /*17e0*/  WARPSYNC.ALL ;  /* 0x0000000000007948 */ /* 0x000fea0003800000 */
[----:B------:R-:W-:Y:S01]  /*17f0*/  R2UR UR4, R2 ;  /* 0x00000000020472ca */ /* 0x000fe200000e0000 */
[----:B------:R-:W-:Y:S01]  /*1800*/  ULOP3.LUT UR45, UR45, 0x10000, URZ, 0xfc, !UPT ;  /* 0x000100002d2d7892 */ /* 0x000fe2000f8efc3f */
[----:B------:R-:W-:Y:S01]  /*1810*/  WARPGROUP.ARRIVE ;  /* 0x00000000000079c5 */ /* 0x000fe20000000000 */
[----:B------:R-:W-:Y:S01]  /*1820*/  UMOV UR37, 0x40000040 ;  /* 0x4000004000257882 */ /* 0x000fe20000000000 */
[----:B------:R-:W-:Y:S01]  /*1830*/  UMOV UR39, 0x40000040 ;  /* 0x4000004000277882 */ /* 0x000fe20000000000 */
[----:B------:R-:W-:Y:S01]  /*1840*/  UMOV UR5, UR37 ;  /* 0x0000002500057c82 */ /* 0x000fe20008000000 */
[----:B------:R-:W-:Y:S01]  /*1850*/  UMOV UR9, UR37 ;  /* 0x0000002500097c82 */ /* 0x000fe20008000000 */
[----:B------:R-:W-:Y:S01]  /*1860*/  UMOV UR11, 0x40000040 ;  /* 0x40000040000b7882 */ /* 0x000fe20000000000 */
[----:B------:R-:W-:Y:S01]  /*1870*/  UMOV UR36, UR45 ;  /* 0x0000002d00247c82 */ /* 0x000fe20008000000 */
[----:B------:R-:W-:Y:S01]  /*1880*/  UMOV UR13, UR37 ;  /* 0x00000025000d7c82 */ /* 0x000fe20008000000 */
[----:B------:R-:W-:Y:S01]  /*1890*/  UMOV UR8, UR36 ;  /* 0x0000002400087c82 */ /* 0x000fe20008000000 */
[----:B------:R-:W-:Y:S01]  /*18a0*/  UMOV UR12, UR36 ;  /* 0x00000024000c7c82 */ /* 0x000fe20008000000 */
[----:B------:R-:W-:Y:S01]  /*18b0*/  UMOV UR15, 0x40000040 ;  /* 0x40000040000f7882 */ /* 0x000fe20000000000 */
[----:B------:R-:W-:Y:S01]  /*18c0*/  UIADD3 UR4, UR4, 0x1e400, URZ ;  /* 0x0001e40004047890 */ /* 0x000fe2000fffe03f */
[----:B------:R-:W-:Y:S01]  /*18d0*/  IMAD.U32 R8, RZ, RZ, UR36 ;  /* 0x00000024ff087e24 */ /* 0x000fe2000f8e00ff */
[----:B------:R-:W-:Y:S01]  /*18e0*/  UMOV UR16, UR36 ;  /* 0x0000002400107c82 */ /* 0x000fe20008000000 */
[----:B------:R-:W-:Y:S01]  /*18f0*/  UMOV UR17, UR37 ;  /* 0x0000002500117c82 */ /* 0x000fe20008000000 */
[----:B------:R-:W-:Y:S01]  /*1900*/  USHF.R.U32.HI UR4, URZ, 0x4, UR4 ;  /* 0x000000043f047899 */ /* 0x000fe20008011604 */
[----:B------:R-:W-:Y:S01]  /*1910*/  IMAD.U32 R9, RZ, RZ, UR37 ;  /* 0x00000025ff097e24 */ /* 0x000fe2000f8e00ff */
[----:B------:R-:W-:Y:S01]  /*1920*/  UMOV UR19, 0x40000040 ;  /* 0x4000004000137882 */ /* 0x000fe20000000000 */
[----:B------:R-:W-:Y:S01]  /*1930*/  UMOV UR20, UR36 ;  /* 0x0000002400147c82 */ /* 0x000fe20008000000 */
[----:B------:R-:W-:Y:S01]  /*1940*/  ULOP3.LUT UR6, UR4, 0x3fff, URZ, 0xc0, !UPT ;  /* 0x00003fff04067892 */ /* 0x000fe2000f8ec03f */
[----:B------:R-:W-:-:S02]  /*1950*/  UMOV UR21, UR37 ;  /* 0x0000002500157c82 */ /* 0x000fc40008000000 */
[----:B------:R-:W-:Y:S01]  /*1960*/  UMOV UR4, UR36 ;  /* 0x0000002400047c82 */ /* 0x000fe20008000000 */
[----:B------:R-:W-:Y:S01]  /*1970*/  ULOP3.LUT UR7, UR6, 0x10000, URZ, 0xfc, !UPT ;  /* 0x0001000006077892 */ /* 0x000fe2000f8efc3f */
[----:B------:R-:W-:Y:S01]  /*1980*/  UMOV UR23, 0x40000040 ;  /* 0x4000004000177882 */ /* 0x000fe20000000000 */
[----:B------:R-:W-:Y:S02]  /*1990*/  UMOV UR24, UR36 ;  /* 0x0000002400187c82 */ /* 0x000fe40008000000 */
[----:B------:R-:W-:Y:S02]  /*19a0*/  UIMAD UR44, UR60, 0xb00, UR7 ;  /* 0x00000b003c2c78a4 */ /* 0x000fe4000f8e0207 */
[----:B01----:R-:W-:Y:S01]  /*19b0*/  IMAD.U32 R0, RZ, RZ, UR7 ;  /* 0x00000007ff007e24 */ /* 0x003fe2000f8e00ff */
[----:B------:R-:W-:Y:S01]  /*19c0*/  UMOV UR7, 0x40000040 ;  /* 0x4000004000077882 */ /* 0x000fe20000000000 */
[----:B------:R-:W-:Y:S02]  /*19d0*/  UIADD3 UR6, UR44, 0x80, URZ ;  /* 0x000000802c067890 */ /* 0x000fe4000fffe03f */
[----:B------:R-:W-:-:S02]  /*19e0*/  UIADD3 UR10, UR44, 0x100, URZ ;  /* 0x000001002c0a7890 */ /* 0x000fc4000fffe03f */
[----:B------:R-:W-:Y:S01]  /*19f0*/  UMOV UR38, UR44 ;  /* 0x0000002c00267c82 */ /* 0x000fe20008000000 */
[----:B------:R-:W-:Y:S01]  /*1a00*/  UIADD3 UR14, UR44, 0x180, URZ ;  /* 0x000001802c0e7890 */ /* 0x000fe2000fffe03f */
[----:B------:R-:W-:Y:S01]  /*1a10*/  HGMMA.64x16x16.F32 R104, gdesc[UR36], RZ, !UPT, gsb0 ;  /* 0x00200000246879f0 */ /* 0x000fe2000c0008ff */
[----:B------:R-:W-:Y:S02]  /*1a20*/  UIADD3 UR18, UR44, 0x200, URZ ;  /* 0x000002002c127890 */ /* 0x000fe4000fffe03f */
[----:B------:R-:W-:Y:S02]  /*1a30*/  UIADD3 UR22, UR44, 0x280, URZ ;  /* 0x000002802c167890 */ /* 0x000fe4000fffe03f */
[----:B------:R-:W-:Y:S01]  /*1a40*/  UIADD3 UR26, UR44, 0x300, URZ ;  /* 0x000003002c1a7890 */ /* 0x000fe2000fffe03f */
[----:B------:R-:W-:Y:S01]  /*1a50*/  UMOV UR25, UR37 ;  /* 0x0000002500197c82 */ /* 0x000fe20008000000 */
[----:B------:R-:W-:Y:S01]  /*1a60*/  UMOV UR27, 0x40000040 ;  /* 0x40000040001b7882 */ /* 0x000fe20000000000 */
[----:B------:R-:W-:Y:S01]  /*1a70*/  UIADD3 UR30, UR44, 0x380, URZ ;  /* 0x000003802c1e7890 */ /* 0x000fe2000fffe03f */
[----:B------:R-:W-:Y:S01]  /*1a80*/  UMOV UR28, UR36 ;  /* 0x00000024001c7c82 */ /* 0x000fe20008000000 */
[----:B------:R-:W-:Y:S01]  /*1a90*/  UMOV UR29, UR37 ;  /* 0x00000025001d7c82 */ /* 0x000fe20008000000 */
[----:B------:R-:W-:Y:S01]  /*1aa0*/  UMOV UR31, 0x40000040 ;  /* 0x40000040001f7882 */ /* 0x000fe20000000000 */
[----:B------:R-:W-:Y:S01]  /*1ab0*/  UIADD3 UR34, UR44, 0x400, URZ ;  /* 0x000004002c227890 */ /* 0x000fe2000fffe03f */
[----:B------:R-:W-:Y:S01]  /*1ac0*/  UMOV UR32, UR36 ;  /* 0x0000002400207c82 */ /* 0x000fe20008000000 */
[----:B------:R-:W-:Y:S01]  /*1ad0*/  UMOV UR33, UR37 ;  /* 0x0000002500217c82 */ /* 0x000fe20008000000 */
[----:B------:R-:W-:Y:S01]  /*1ae0*/  UMOV UR35, 0x40000040 ;  /* 0x4000004000237882 */ /* 0x000fe20000000000 */
[----:B------:R-:W-:Y:S01]  /*1af0*/  UMOV UR39, 0x40000040 ;  /* 0x4000004000277882 */ /* 0x000fe20000000000 */
[----:B------:R-:W-:Y:S01]  /*1b00*/  UIADD3 UR42, UR44, 0x602, URZ ;  /* 0x000006022c2a7890 */ /* 0x000fe2000fffe03f */
[----:B------:R-:W-:Y:S01]  /*1b10*/  UMOV UR43, 0x40000040 ;  /* 0x40000040002b7882 */ /* 0x000fe20000000000 */
[----:B------:R-:W-:Y:S01]  /*1b20*/  UIADD3 UR50, UR44, 0x604, URZ ;  /* 0x000006042c327890 */ /* 0x000fe2000fffe03f */
[----:B------:R-:W-:Y:S01]  /*1b30*/  UMOV UR51, 0x40000040 ;  /* 0x4000004000337882 */ /* 0x000fe20000000000 */
[----:B------:R-:W-:Y:S01]  /*1b40*/  UIADD3 UR54, UR44, 0x606, URZ ;  /* 0x000006062c367890 */ /* 0x000fe2000fffe03f */
[----:B------:R-:W-:Y:S01]  /*1b50*/  UMOV UR55, 0x40000040 ;  /* 0x4000004000377882 */ /* 0x000fe20000000000 */
        /* <DEDUP_REMOVED lines=50> */
[----:B------:R-:W-:Y:S02]  /*1e80*/  UMOV UR37, 0x40000040 ;  /* 0x4000004000257882 */ /* 0x000fe40000000000 */
[----:B------:R-:W-:Y:S01]  /*1e90*/  UMOV UR9, UR37 ;  /* 0x0000002500097c82 */ /* 0x000fe20008000000 */
[----:B------:R-:W-:Y:S01]  /*1ea0*/  UMOV UR13, UR37 ;  /* 0x00000025000d7c82 */ /* 0x000fe20008000000 */
[----:B------:R-:W-:Y:S01]  /*1eb0*/  UMOV UR17, UR37 ;  /* 0x0000002500117c82 */ /* 0x000fe20008000000 */
[----:B------:R-:W-:Y:S01]  /*1ec0*/  UMOV UR21, UR37 ;  /* 0x0000002500157c82 */ /* 0x000fe20008000000 */
[----:B------:R-:W-:Y:S01]  /*1ed0*/  UMOV UR25, UR37 ;  /* 0x0000002500197c82 */ /* 0x000fe20008000000 */
[----:B------:R-:W-:Y:S01]  /*1ee0*/  UMOV UR29, UR37 ;  /* 0x00000025001d7c82 */ /* 0x000fe20008000000 */
[----:B------:R-:W-:Y:S01]  /*1ef0*/  UMOV UR33, UR37 ;  /* 0x0000002500217c82 */ /* 0x000fe20008000000 */
[----:B------:R-:W-:Y:S01]  /*1f00*/  IMAD.U32 R7, RZ, RZ, UR37 ;  /* 0x00000025ff077e24 */ /* 0x000fe2000f8e00ff */
[----:B------:R-:W-:-:S02]  /*1f10*/  WARPGROUP.DEPBAR.LE gsb0, 0x0 ;  /* 0x00008000000079c5 */ /* 0x000fc40000010000 */
[----:B------:R-:W-:-:S06]  /*1f20*/  WARPGROUP.ARRIVE ;  /* 0x00000000000079c5 */ /* 0x000fcc0000000000 */
[----:B------:R-:W-:Y:S01]  /*1f30*/  HGMMA.64x16x16.F32 R24, gdesc[UR4], RZ, !UPT, gsb0 ;  /* 0x00200000041879f0 */ /* 0x000fe2000c0008ff */
[----:B------:R-:W-:Y:S02]  /*1f40*/  UIADD3 UR4, UR45, 0x2, URZ ;  /* 0x000000022d047890 */ /* 0x000fe4000fffe03f */
[----:B------:R-:W-:Y:S01]  /*1f50*/  UIADD3 UR6, UR44, 0x2, URZ ;  /* 0x000000022c067890 */ /* 0x000fe2000fffe03f */
[----:B------:R-:W-:Y:S01]  /*1f60*/  UMOV UR5, UR37 ;  /* 0x0000002500057c82 */ /* 0x000fe20008000000 */
[----:B------:R-:W-:-:S03]  /*1f70*/  UMOV UR7, 0x40000040 ;  /* 0x4000004000077882 */ /* 0x000fc60000000000 */
[----:B------:R-:W-:Y:S02]  /*1f80*/  UMOV UR36, UR4 ;  /* 0x0000000400247c82 */ /* 0x000fe40008000000 */
        /* <DEDUP_REMOVED lines=15> */
[----:B------:R-:W-:Y:S01]  /*2080*/  HGMMA.64x16x16.F32 R104, gdesc[UR36], R104, gsb0 ;  /* 0x00200000246879f0 */ /* 0x000fe20008000868 */
[----:B------:R-:W-:Y:S02]  /*2090*/  UMOV UR39, 0x40000040 ;  /* 0x4000004000277882 */ /* 0x000fe40000000000 */
[----:B------:R-:W-:Y:S02]  /*20a0*/  WARPGROUP.DEPBAR.LE gsb0, 0x0 ;  /* 0x00008000000079c5 */ /* 0x000fe40000010000 */
[----:B------:R-:W-:-:S06]  /*20b0*/  WARPGROUP.ARRIVE ;  /* 0x00000000000079c5 */ /* 0x000fcc0000000000 */
[----:B------:R-:W-:Y:S01]  /*20c0*/  HGMMA.64x16x16.F32 R96, gdesc[UR4], R96, gsb0 ;  /* 0x00200000046079f0 */ /* 0x000fe20008000860 */
[----:B------:R-:W-:Y:S02]  /*20d0*/  UIADD3 UR4, UR44, 0x202, URZ ;  /* 0x000002022c047890 */ /* 0x000fe4000fffe03f */
[----:B------:R-:W-:Y:S01]  /*20e0*/  UIADD3 UR6, UR44, 0x482, URZ ;  /* 0x000004822c067890 */ /* 0x000fe2000fffe03f */
[----:B------:R-:W-:Y:S01]  /*20f0*/  UMOV UR5, UR37 ;  /* 0x0000002500057c82 */ /* 0x000fe20008000000 */
[----:B------:R-:W-:-:S03]  /*2100*/  UMOV UR7, 0x40000040 ;  /* 0x4000004000077882 */ /* 0x000fc60000000000 */
[----:B------:R-:W-:Y:S01]  /*2110*/  UMOV UR18, UR4 ;  /* 0x0000000400127c82 */ /* 0x000fe20008000000 */
[----:B------:R-:W-:Y:S01]  /*2120*/  UMOV UR4, UR36 ;  /* 0x0000002400047c82 */ /* 0x000fe20008000000 */
        /* <DEDUP_REMOVED lines=136> */
[----:B------:R-:W-:Y:S01]  /*29b0*/  UMOV UR7, 0x40000040 ;  /* 0x4000004000077882 */ /* 0x000fe20000000000 */
        /* <DEDUP_REMOVED lines=14> */
[----:B------:R-:W-:-:S02]  /*2aa0*/  WARPGROUP.DEPBAR.LE gsb0, 0x0 ;  /* 0x00008000000079c5 */ /* 0x000fc40000010000 */
[----:B------:R-:W-:-:S06]  /*2ab0*/  WARPGROUP.ARRIVE ;  /* 0x00000000000079c5 */ /* 0x000fcc0000000000 */
[----:B------:R-:W-:Y:S01]  /*2ac0*/  HGMMA.64x16x16.F32 R104, gdesc[UR4], R104, gsb0 ;  /* 0x00200000046879f0 */ /* 0x000fe20008000868 */
[----:B------:R-:W-:Y:S01]  /*2ad0*/  UMOV UR6, UR10 ;  /* 0x0000000a00067c82 */ /* 0x000fe20008000000 */
[----:B------:R-:W-:Y:S01]  /*2ae0*/  UMOV UR7, 0x40000040 ;  /* 0x4000004000077882 */ /* 0x000fe20000000000 */
[----:B------:R-:W-:Y:S01]  /*2af0*/  UMOV UR10, UR14 ;  /* 0x0000000e000a7c82 */ /* 0x000fe20008000000 */
[----:B------:R-:W-:Y:S01]  /*2b00*/  UMOV UR14, UR18 ;  /* 0x00000012000e7c82 */ /* 0x000fe20008000000 */
[----:B------:R-:W-:Y:S02]  /*2b10*/  WARPGROUP.DEPBAR.LE gsb0, 0x0 ;  /* 0x00008000000079c5 */ /* 0x000fe40000010000 */
[----:B------:R-:W-:-:S06]  /*2b20*/  WARPGROUP.ARRIVE ;  /* 0x00000000000079c5 */ /* 0x000fcc0000000000 */
[----:B------:R-:W-:Y:S01]  /*2b30*/  HGMMA.64x16x16.F32 R96, gdesc[UR4], R96, gsb0 ;  /* 0x00200000046079f0 */ /* 0x000fe20008000860 */
[----:B------:R-:W-:Y:S01]  /*2b40*/  UIADD3 UR6, UR44, 0x206, URZ ;  /* 0x000002062c067890 */ /* 0x000fe2000fffe03f */
[----:B------:R-:W-:-:S06]  /*2b50*/  UMOV UR7, 0x40000040 ;  /* 0x4000004000077882 */ /* 0x000fcc0000000000 */
[----:B------:R-:W-:Y:S01]  /*2b60*/  UMOV UR18, UR6 ;  /* 0x0000000600127c82 */ /* 0x000fe20008000000 */
[----:B------:R-:W-:Y:S01]  /*2b70*/  UIADD3 UR6, UR44, 0x486, URZ ;  /* 0x000004862c067890 */ /* 0x000fe2000fffe03f */
[----:B------:R-:W-:Y:S02]  /*2b80*/  WARPGROUP.DEPBAR.LE gsb0, 0x0 ;  /* 0x00008000000079c5 */ /* 0x000fe40000010000 */
[----:B------:R-:W-:-:S06]  /*2b90*/  WARPGROUP.ARRIVE ;  /* 0x00000000000079c5 */ /* 0x000fcc0000000000 */
[----:B------:R-:W-:Y:S01]  /*2ba0*/  HGMMA.64x16x16.F32 R88, gdesc[UR8], R88, gsb0 ;  /* 0x00200000085879f0 */ /* 0x000fe20008000858 */
[----:B------:R-:W-:Y:S02]  /*2bb0*/  UIADD3 UR8, UR44, 0x506, URZ ;  /* 0x000005062c087890 */ /* 0x000fe4000fffe03f */
[----:B------:R-:W-:Y:S01]  /*2bc0*/  UIADD3 UR10, UR44, 0x580, URZ ;  /* 0x000005802c0a7890 */ /* 0x000fe2000fffe03f */
[----:B------:R-:W-:Y:S01]  /*2bd0*/  UMOV UR9, 0x40000040 ;  /* 0x4000004000097882 */ /* 0x000fe20000000000 */
[----:B------:R-:W-:Y:S01]  /*2be0*/  UMOV UR11, 0x40000040 ;  /* 0x40000040000b7882 */ /* 0x000fe20000000000 */
[----:B------:R-:W-:Y:S01]  /*2bf0*/  UMOV UR37, UR9 ;  /* 0x0000000900257c82 */ /* 0x000fe20008000000 */
[----:B------:R-:W-:Y:S02]  /*2c00*/  WARPGROUP.DEPBAR.LE gsb0, 0x0 ;  /* 0x00008000000079c5 */ /* 0x000fe40000010000 */
[----:B------:R-:W-:-:S06]  /*2c10*/  WARPGROUP.ARRIVE ;  /* 0x00000000000079c5 */ /* 0x000fcc0000000000 */
[----:B------:R-:W-:Y:S01]  /*2c20*/  HGMMA.64x16x16.F32 R80, gdesc[UR12], R80, gsb0 ;  /* 0x002000000c5079f0 */ /* 0x000fe20008000850 */
[----:B------:R-:W-:Y:S01]  /*2c30*/  UIADD3 UR14, UR44, 0x680, URZ ;  /* 0x000006802c0e7890 */ /* 0x000fe2000fffe03f */
[----:B------:R-:W-:Y:S01]  /*2c40*/  UMOV UR13, UR9 ;  /* 0x00000009000d7c82 */ /* 0x000fe20008000000 */
[----:B------:R-:W-:Y:S01]  /*2c50*/  UMOV UR15, 0x40000040 ;  /* 0x40000040000f7882 */ /* 0x000fe20000000000 */
        /* <DEDUP_REMOVED lines=33> */
[----:B------:R-:W-:Y:S01]  /*2e70*/  UMOV UR6, UR8 ;  /* 0x0000000800067c82 */ /* 0x000fe20008000000 */
[----:B------:R-:W-:Y:S01]  /*2e80*/  UMOV UR7, 0x40000040 ;  /* 0x4000004000077882 */ /* 0x000fe20000000000 */
[----:B------:R-:W-:-:S07]  /*2e90*/  UIADD3 UR8, UR45, 0x400, URZ ;  /* 0x000004002d087890 */ /* 0x000fce000fffe03f */
[----:B------:R-:W-:Y:S01]  /*2ea0*/  UMOV UR12, UR8 ;  /* 0x00000008000c7c82 */ /* 0x000fe20008000000 */
[----:B------:R-:W-:Y:S01]  /*2eb0*/  UMOV UR16, UR8 ;  /* 0x0000000800107c82 */ /* 0x000fe20008000000 */
[----:B------:R-:W-:Y:S01]  /*2ec0*/  UMOV UR20, UR8 ;  /* 0x0000000800147c82 */ /* 0x000fe20008000000 */
[----:B------:R-:W-:Y:S01]  /*2ed0*/  UMOV UR24, UR8 ;  /* 0x0000000800187c82 */ /* 0x000fe20008000000 */
[----:B------:R-:W-:Y:S01]  /*2ee0*/  UMOV UR28, UR8 ;  /* 0x00000008001c7c82 */ /* 0x000fe20008000000 */
[----:B------:R-:W-:Y:S01]  /*2ef0*/  UMOV UR32, UR8 ;  /* 0x0000000800207c82 */ /* 0x000fe20008000000 */
[----:B------:R-:W-:Y:S01]  /*2f00*/  UMOV UR36, UR8 ;  /* 0x0000000800247c82 */ /* 0x000fe20008000000 */
[----:B------:R-:W-:Y:S02]  /*2f10*/  WARPGROUP.DEPBAR.LE gsb0, 0x0 ;  /* 0x00008000000079c5 */ /* 0x000fe40000010000 */
[----:B------:R-:W-:-:S06]  /*2f20*/  WARPGROUP.ARRIVE ;  /* 0x00000000000079c5 */ /* 0x000fcc0000000000 */
[----:B------:R-:W-:Y:S01]  /*2f30*/  HGMMA.64x16x16.F32 R24, gdesc[UR4], R24, gsb0 ;  /* 0x00200000041879f0 */ /* 0x000fe20008000818 */
[----:B------:R-:W-:Y:S02]  /*2f40*/  UIADD3 UR6, UR44, 0x600, URZ ;  /* 0x000006002c067890 */ /* 0x000fe4000fffe03f */
        /* <DEDUP_REMOVED lines=253> */
[----:B------:R-:W-:Y:S05]  /*3f20*/  @!P0 BRA `(.L_x_187) ;  /* 0x0000000000048947 */ /* 0x000fea0003800000 */
[----:B------:R-:W-:Y:S01]  /*3f30*/  BPT.TRAP 0x1 ;  /* 0x000000040000795c */ /* 0x000fe20000300000 */
.L_x_187:
[----:B------:R-:W-:Y:S01]  /*3f40*/  ULDC UR6, c[0x0][0x9d8] ;  /* 0x0002760000067ab9 */ /* 0x000fe20000000800 */
[----:B------:R-:W2:Y:S01]  /*3f50*/  LDL R135, [R1] ;  /* 0x0000000001877983 */ /* 0x000ea20000100800 */
[----:B------:R-:W-:Y:S01]  /*3f60*/  FMUL.FTZ R12, R104, UR6 ;  /* 0x00000006680c7c20 */ /* 0x000fe20008410000 */
[----:B------:R-:W-:Y:S01]  /*3f70*/  FMUL.FTZ R13, R105, UR6 ;  /* 0x00000006690d7c20 */ /* 0x000fe20008410000 */
[----:B------:R-:W-:Y:S01]  /*3f80*/  FMUL.FTZ R20, R108, UR6 ;  /* 0x000000066c147c20 */ /* 0x000fe20008410000 */
[----:B------:R-:W-:Y:S01]  /*3f90*/  FMUL.FTZ R104, R109, UR6 ;  /* 0x000000066d687c20 */ /* 0x000fe20008410000 */
[----:B------:R-:W-:Y:S01]  /*3fa0*/  FMUL.FTZ R125, R33, UR6 ;  /* 0x00000006217d7c20 */ /* 0x000fe20008410000 */
[----:B------:R-:W-:Y:S01]  /*3fb0*/  FMUL.FTZ R33, R35, UR6 ;  /* 0x0000000623217c20 */ /* 0x000fe20008410000 */
[----:B------:R-:W0:Y:S01]  /*3fc0*/  MUFU.TANH R12, R12 ;  /* 0x0000000c000c7308 */ /* 0x000e220000002400 */
[----:B------:R-:W-:Y:S02]  /*3fd0*/  IMAD.IADD R35, R234, 0x1, R113 ;  /* 0x00000001ea237824 */ /* 0x000fe400078e0271 */
[----:B------:R-:W-:Y:S01]  /*3fe0*/  FMUL.FTZ R105, R96, UR6 ;  /* 0x0000000660697c20 */ /* 0x000fe20008410000 */
[----:B------:R-:W-:Y:S01]  /*3ff0*/  FMUL.FTZ R10, R106, UR6 ;  /* 0x000000066a0a7c20 */ /* 0x000fe20008410000 */
[----:B------:R-:W-:Y:S01]  /*4000*/  FMUL.FTZ R106, R97, UR6 ;  /* 0x00000006616a7c20 */ /* 0x000fe20008410000 */
[----:B------:R-:W-:-:S02]  /*4010*/  IMAD R35, R112, -0xb0, R35 ;  /* 0xffffff5070237824 */ /* 0x000fc400078e0223 */
[----:B------:R-:W-:Y:S01]  /*4020*/  FMUL.FTZ R11, R107, UR6 ;  /* 0x000000066b0b7c20 */ /* 0x000fe20008410000 */
[----:B------:R-:W-:Y:S01]  /*4030*/  FMUL.FTZ R100, R100, UR6 ;  /* 0x0000000664647c20 */ /* 0x000fe20008410000 */
[----:B------:R-:W1:Y:S01]  /*4040*/  MUFU.TANH R13, R13 ;  /* 0x0000000d000d7308 */ /* 0x000e620000002400 */
[----:B------:R-:W-:Y:S01]  /*4050*/  FMUL.FTZ R131, R25, UR6 ;  /* 0x0000000619837c20 */ /* 0x000fe20008410000 */
[C---:B------:R-:W-:Y:S01]  /*4060*/  ISETP.GT.AND P2, PT, R35.reuse, RZ, PT ;  /* 0x000000ff2300720c */ /* 0x040fe20003f44270 */
[----:B------:R-:W-:Y:S01]  /*4070*/  FMUL.FTZ R15, R110, UR6 ;  /* 0x000000066e0f7c20 */ /* 0x000fe20008410000 */
[----:B------:R-:W-:Y:S01]  /*4080*/  ISETP.GT.AND P1, PT, R35, 0x1, PT ;  /* 0x000000012300780c */ /* 0x000fe20003f24270 */
[----:B------:R-:W-:Y:S01]  /*4090*/  FMUL.FTZ R21, R99, UR6 ;  /* 0x0000000663157c20 */ /* 0x000fe20008410000 */
[----:B------:R-:W-:Y:S01]  /*40a0*/  ISETP.GT.AND P6, PT, R35, 0x8, PT ;  /* 0x000000082300780c */ /* 0x000fe20003fc4270 */
[----:B------:R-:W-:Y:S01]  /*40b0*/  FMUL.FTZ R99, R101, UR6 ;  /* 0x0000000665637c20 */ /* 0x000fe20008410000 */
[----:B------:R-:W3:Y:S01]  /*40c0*/  MUFU.TANH R20, R20 ;  /* 0x0000001400147308 */ /* 0x000ee20000002400 */
[----:B0-----:R-:W-:Y:S01]  /*40d0*/  FSEL R25, R12, -INF , P2 ;  /* 0xff8000000c197808 */ /* 0x001fe20001000000 */
[----:B------:R-:W-:Y:S01]  /*40e0*/  FMUL.FTZ R14, R111, UR6 ;  /* 0x000000066f0e7c20 */ /* 0x000fe20008410000 */
[----:B------:R-:W-:Y:S01]  /*40f0*/  FMUL.FTZ R97, R102, UR6 ;  /* 0x0000000666617c20 */ /* 0x000fe20008410000 */
[C---:B------:R-:W-:Y:S01]  /*4100*/  ISETP.GT.AND P5, PT, R35.reuse, 0x9, PT ;  /* 0x000000092300780c */ /* 0x040fe20003fa4270 */
[----:B------:R-:W-:Y:S01]  /*4110*/  FMUL.FTZ R102, R88, UR6 ;  /* 0x0000000658667c20 */ /* 0x000fe20008410000 */
[----:B------:R-:W-:Y:S01]  /*4120*/  FMUL.FTZ R96, R98, UR6 ;  /* 0x0000000662607c20 */ /* 0x000fe20008410000 */
[----:B------:R-:W-:Y:S01]  /*4130*/  ISETP.GT.AND P4, PT, R35, 0x10, PT ;  /* 0x000000102300780c */ /* 0x000fe20003f84270 */
[----:B------:R-:W0:Y:S01]  /*4140*/  MUFU.TANH R104, R104 ;  /* 0x0000006800687308 */ /* 0x000e220000002400 */
[----:B-1----:R-:W-:Y:S01]  /*4150*/  FSEL R114, R13, -INF , P1 ;  /* 0xff8000000d727808 */ /* 0x002fe20000800000 */
[----:B------:R-:W-:Y:S01]  /*4160*/  FMUL.FTZ R101, R89, UR6 ;  /* 0x0000000659657c20 */ /* 0x000fe20008410000 */
[----:B------:R-:W-:Y:S01]  /*4170*/  FMUL.FTZ R98, R103, UR6 ;  /* 0x0000000667627c20 */ /* 0x000fe20008410000 */
[----:B------:R-:W-:Y:S01]  /*4180*/  ISETP.GT.AND P3, PT, R35, 0x11, PT ;  /* 0x000000112300780c */ /* 0x000fe20003f64270 */
[----:B------:R-:W-:Y:S01]  /*4190*/  FMUL.FTZ R103, R92, UR6 ;  /* 0x000000065c677c20 */ /* 0x000fe20008410000 */
[----:B------:R-:W-:Y:S01]  /*41a0*/  FMNMX.FTZ R133, R25, R114, !PT ;  /* 0x0000007219857209 */ /* 0x000fe20007810000 */
[----:B------:R-:W-:Y:S01]  /*41b0*/  FMUL.FTZ R92, R93, UR6 ;  /* 0x000000065d5c7c20 */ /* 0x000fe20008410000 */
[----:B------:R-:W1:Y:S01]  /*41c0*/  MUFU.TANH R105, R105 ;  /* 0x0000006900697308 */ /* 0x000e620000002400 */
[----:B---3--:R-:W-:Y:S01]  /*41d0*/  FSEL R116, R20, -INF , P6 ;  /* 0xff80000014747808 */ /* 0x008fe20003000000 */
[----:B------:R-:W-:Y:S01]  /*41e0*/  FMUL.FTZ R88, R90, UR6 ;  /* 0x000000065a587c20 */ /* 0x000fe20008410000 */
[----:B------:R-:W-:Y:S01]  /*41f0*/  FMUL.FTZ R90, R94, UR6 ;  /* 0x000000065e5a7c20 */ /* 0x000fe20008410000 */
[----:B------:R-:W-:Y:S01]  /*4200*/  FMUL.FTZ R94, R80, UR6 ;  /* 0x00000006505e7c20 */ /* 0x000fe20008410000 */
[----:B------:R-:W-:Y:S01]  /*4210*/  FMNMX.FTZ R133, R116, R133, !PT ;  /* 0x0000008574857209 */ /* 0x000fe20007810000 */
[----:B------:R-:W-:Y:S01]  /*4220*/  FMUL.FTZ R93, R81, UR6 ;  /* 0x00000006515d7c20 */ /* 0x000fe20008410000 */
[----:B------:R-:W-:Y:S01]  /*4230*/  FMUL.FTZ R89, R91, UR6 ;  /* 0x000000065b597c20 */ /* 0x000fe20008410000 */
[----:B------:R-:W3:Y:S01]  /*4240*/  MUFU.TANH R10, R10 ;  /* 0x0000000a000a7308 */ /* 0x000ee20000002400 */
[----:B0-----:R-:W-:Y:S01]  /*4250*/  FSEL R104, R104, -INF , P5 ;  /* 0xff80000068687808 */ /* 0x001fe20002800000 */
[----:B------:R-:W-:Y:S01]  /*4260*/  FMUL.FTZ R91, R95, UR6 ;  /* 0x000000065f5b7c20 */ /* 0x000fe20008410000 */
[----:B------:R-:W-:Y:S01]  /*4270*/  FMUL.FTZ R95, R84, UR6 ;  /* 0x00000006545f7c20 */ /* 0x000fe20008410000 */
[----:B------:R-:W-:Y:S01]  /*4280*/  FMUL.FTZ R84, R85, UR6 ;  /* 0x0000000655547c20 */ /* 0x000fe20008410000 */
[----:B------:R-:W-:Y:S01]  /*4290*/  FMNMX.FTZ R133, R104, R133, !PT ;  /* 0x0000008568857209 */ /* 0x000fe20007810000 */
[----:B------:R-:W-:Y:S01]  /*42a0*/  FMUL.FTZ R129, R24, UR6 ;  /* 0x0000000618817c20 */ /* 0x000fe20008410000 */
[----:B------:R-:W-:Y:S01]  /*42b0*/  FMUL.FTZ R28, R28, UR6 ;  /* 0x000000061c1c7c20 */ /* 0x000fe20008410000 */
[----:B------:R-:W0:Y:S01]  /*42c0*/  MUFU.TANH R106, R106 ;  /* 0x0000006a006a7308 */ /* 0x000e220000002400 */
[----:B-1----:R-:W-:Y:S01]  /*42d0*/  FSEL R118, R105, -INF , P4 ;  /* 0xff80000069767808 */ /* 0x002fe20002000000 */
[----:B------:R-:W-:Y:S01]  /*42e0*/  FMUL.FTZ R80, R82, UR6 ;  /* 0x0000000652507c20 */ /* 0x000fe20008410000 */
[----:B------:R-:W-:Y:S01]  /*42f0*/  FMUL.FTZ R82, R86, UR6 ;  /* 0x0000000656527c20 */ /* 0x000fe20008410000 */
[----:B------:R-:W-:Y:S01]  /*4300*/  FMUL.FTZ R86, R72, UR6 ;  /* 0x0000000648567c20 */ /* 0x000fe20008410000 */
[----:B------:R-:W-:Y:S01]  /*4310*/  FMNMX.FTZ R133, R118, R133, !PT ;  /* 0x0000008576857209 */ /* 0x000fe20007810000 */
[----:B------:R-:W-:Y:S01]  /*4320*/  FMUL.FTZ R85, R73, UR6 ;  /* 0x0000000649557c20 */ /* 0x000fe20008410000 */
[----:B------:R-:W-:Y:S01]  /*4330*/  FMUL.FTZ R123, R32, UR6 ;  /* 0x00000006207b7c20 */ /* 0x000fe20008410000 */
[----:B------:R-:W1:Y:S01]  /*4340*/  MUFU.TANH R11, R11 ;  /* 0x0000000b000b7308 */ /* 0x000e620000002400 */
[----:B---3--:R-:W-:Y:S01]  /*4350*/  FSEL R10, R10, -INF , P2 ;  /* 0xff8000000a0a7808 */ /* 0x008fe20001000000 */
[----:B------:R-:W-:Y:S01]  /*4360*/  FMUL.FTZ R81, R83, UR6 ;  /* 0x0000000653517c20 */ /* 0x000fe20008410000 */
[----:B------:R-:W-:Y:S01]  /*4370*/  ISETP.GT.AND P2, PT, R35, 0x18, PT ;  /* 0x000000182300780c */ /* 0x000fe20003f44270 */
[----:B------:R-:W-:Y:S01]  /*4380*/  FMUL.FTZ R83, R87, UR6 ;  /* 0x0000000657537c20 */ /* 0x000fe20008410000 */
[----:B------:R-:W-:Y:S01]  /*4390*/  FMUL.FTZ R122, R45, UR6 ;  /* 0x000000062d7a7c20 */ /* 0x000fe20008410000 */
        /* <DEDUP_REMOVED lines=13> */
[----:B------:R-:W-:Y:S01]  /*4470*/  ISETP.GT.AND P1, PT, R35, 0x19, PT ;  /* 0x000000192300780c */ /* 0x000fe20003f24270 */
[----:B------:R-:W-:Y:S01]  /*4480*/  FMUL.FTZ R119, R40, UR6 ;  /* 0x0000000628777c20 */ /* 0x000fe20008410000 */
[----:B------:R-:W-:Y:S01]  /*4490*/  FMUL.FTZ R73, R75, UR6 ;  /* 0x000000064b497c20 */ /* 0x000fe20008410000 */
[----:B------:R-:W-:Y:S01]  /*44a0*/  FMUL.FTZ R75, R79, UR6 ;  /* 0x000000064f4b7c20 */ /* 0x000fe20008410000 */
        /* <DEDUP_REMOVED lines=12> */
[----:B------:R-:W-:Y:S01]  /*4570*/  ISETP.GT.AND P6, PT, R35, 0x20, PT ;  /* 0x000000202300780c */ /* 0x000fe20003fc4270 */
[----:B------:R-:W-:Y:S01]  /*4580*/  FMUL.FTZ R121, R44, UR6 ;  /* 0x000000062c797c20 */ /* 0x000fe20008410000 */
[----:B------:R-:W-:Y:S01]  /*4590*/  FMUL.FTZ R57, R59, UR6 ;  /* 0x000000063b397c20 */ /* 0x000fe20008410000 */
        /* <DEDUP_REMOVED lines=38> */
[----:B------:R-:W-:Y:S01]  /*4800*/  ULDC UR7, c[0x0][0x988] ;  /* 0x0002620000077ab9 */ /* 0x000fe20000000800 */
[----:B------:R-:W-:Y:S01]  /*4810*/  FMNMX.FTZ R133, R150, R133, !PT ;  /* 0x0000008596857209 */ /* 0x000fe20007810000 */
[----:B------:R-:W-:Y:S01]  /*4820*/  FMUL.FTZ R26, R26, UR6 ;  /* 0x000000061a1a7c20 */ /* 0x000fe20008410000 */
[----:B------:R-:W-:Y:S01]  /*4830*/  P2R R117, PR, RZ, 0x1 ;  /* 0x00000001ff757803 */ /* 0x000fe20000000000 */
[----:B------:R-:W-:Y:S01]  /*4840*/  MUFU.TANH R97, R97 ;  /* 0x0000006100617308 */ /* 0x000fe20000002400 */
[----:B0-----:R-:W-:Y:S01]  /*4850*/  FSEL R24, R21, -INF , P3 ;  /* 0xff80000015187808 */ /* 0x001fe20001800000 */
[----:B------:R-:W-:Y:S01]  /*4860*/  FMUL.FTZ R27, R27, UR6 ;  /* 0x000000061b1b7c20 */ /* 0x000fe20008410000 */
[----:B------:R-:W-:Y:S01]  /*4870*/  ISETP.GT.AND P3, PT, R35, 0x29, PT ;  /* 0x000000292300780c */ /* 0x000fe20003f64270 */
[----:B------:R-:W-:-:S04]  /*4880*/  FMUL.FTZ R30, R30, UR6 ;  /* 0x000000061e1e7c20 */ /* 0x000fc80008410000 */
[----:B------:R-:W0:Y:S01]  /*4890*/  MUFU.TANH R92, R92 ;  /* 0x0000005c005c7308 */ /* 0x000e220000002400 */
[----:B-1----:R-:W-:-:S04]  /*48a0*/  FSEL R148, R103, -INF , P4 ;  /* 0xff80000067947808 */ /* 0x002fc80002000000 */
[----:B------:R-:W-:-:S03]  /*48b0*/  FMNMX.FTZ R133, R148, R133, !PT ;  /* 0x0000008594857209 */ /* 0x000fc60007810000 */
[----:B------:R-:W1:Y:S08]  /*48c0*/  MUFU.TANH R98, R98 ;  /* 0x0000006200627308 */ /* 0x000e700000002400 */
[----:B------:R-:W-:Y:S01]  /*48d0*/  MUFU.TANH R94, R94 ;  /* 0x0000005e005e7308 */ /* 0x000fe20000002400 */
[----:B0-----:R-:W-:-:S04]  /*48e0*/  FSEL R126, R92, -INF , P3 ;  /* 0xff8000005c7e7808 */ /* 0x001fc80001800000 */
[----:B------:R-:W-:-:S03]  /*48f0*/  FMNMX.FTZ R133, R126, R133, !PT ;  /* 0x000000857e857209 */ /* 0x000fc60007810000 */
[----:B------:R-:W0:Y:S01]  /*4900*/  MUFU.TANH R88, R88 ;  /* 0x0000005800587308 */ /* 0x000e220000002400 */
[----:B-1----:R-:W-:Y:S02]  /*4910*/  FSEL R32, R98, -INF , P1 ;  /* 0xff80000062207808 */ /* 0x002fe40000800000 */
[----:B------:R-:W-:-:S05]  /*4920*/  ISETP.GT.AND P1, PT, R35, 0x31, PT ;  /* 0x000000312300780c */ /* 0x000fca0003f24270 */
[----:B------:R-:W1:Y:S08]  /*4930*/  MUFU.TANH R93, R93 ;  /* 0x0000005d005d7308 */ /* 0x000e700000002400 */
[----:B------:R-:W3:Y:S01]  /*4940*/  MUFU.TANH R89, R89 ;  /* 0x0000005900597308 */ /* 0x000ee20000002400 */
[----:B0-----:R-:W-:Y:S02]  /*4950*/  FSEL R34, R88, -INF , P6 ;  /* 0xff80000058227808 */ /* 0x001fe40003000000 */
[----:B------:R-:W-:-:S05]  /*4960*/  ISETP.GT.AND P6, PT, R35, 0x38, PT ;  /* 0x000000382300780c */ /* 0x000fca0003fc4270 */
[----:B------:R-:W0:Y:S01]  /*4970*/  MUFU.TANH R95, R95 ;  /* 0x0000005f005f7308 */ /* 0x000e220000002400 */
[----:B-1----:R-:W-:-:S07]  /*4980*/  FSEL R132, R93, -INF , P1 ;  /* 0xff8000005d847808 */ /* 0x002fce0000800000 */
[----:B------:R-:W1:Y:S01]  /*4990*/  MUFU.TANH R90, R90 ;  /* 0x0000005a005a7308 */ /* 0x000e620000002400 */
[----:B---3--:R-:W-:Y:S01]  /*49a0*/  FSEL R36, R89, -INF , P5 ;  /* 0xff80000059247808 */ /* 0x008fe20002800000 */
[----:B------:R-:W-:Y:S01]  /*49b0*/  IMAD.U32 R89, RZ, RZ, UR7 ;  /* 0x00000007ff597e24 */ /* 0x000fe2000f8e00ff */
[----:B------:R-:W-:-:S05]  /*49c0*/  ISETP.GT.AND P5, PT, R35, 0x39, PT ;  /* 0x000000392300780c */ /* 0x000fca0003fa4270 */
[----:B------:R3:W-:Y:S01]  /*49d0*/  MUFU.TANH R13, R28 ;  /* 0x0000001c000d7308 */ /* 0x0007e20000002400 */
[----:B0-----:R-:W-:-:S07]  /*49e0*/  FSEL R144, R95, -INF , P6 ;  /* 0xff8000005f907808 */ /* 0x001fce0003000000 */
[----:B------:R-:W0:Y:S01]  /*49f0*/  MUFU.TANH R84, R84 ;  /* 0x0000005400547308 */ /* 0x000e220000002400 */
[----:B---3--:R-:W-:Y:S02]  /*4a00*/  FSEL R28, R97, -INF , P2 ;  /* 0xff800000611c7808 */ /* 0x008fe40001000000 */
[C---:B------:R-:W-:Y:S02]  /*4a10*/  ISETP.GT.AND P2, PT, R35.reuse, 0x30, PT ;  /* 0x000000302300780c */ /* 0x040fe40003f44270 */
[----:B-1----:R-:W-:Y:S02]  /*4a20*/  FSEL R40, R90, -INF , P4 ;  /* 0xff8000005a287808 */ /* 0x002fe40002000000 */
[----:B------:R-:W-:Y:S01]  /*4a30*/  FSEL R146, R94, -INF , P2 ;  /* 0xff8000005e927808 */ /* 0x000fe20001000000 */
[----:B------:R-:W1:Y:S01]  /*4a40*/  MUFU.TANH R91, R91 ;  /* 0x0000005b005b7308 */ /* 0x000e620000002400 */
[----:B------:R-:W-:Y:S02]  /*4a50*/  ISETP.GT.AND P4, PT, R35, 0x40, PT ;  /* 0x000000402300780c */ /* 0x000fe40003f84270 */
[----:B------:R-:W-:-:S04]  /*4a60*/  FMNMX.FTZ R133, R146, R133, !PT ;  /* 0x0000008592857209 */ /* 0x000fc80007810000 */
[----:B------:R-:W-:Y:S01]  /*4a70*/  FMNMX.FTZ R133, R132, R133, !PT ;  /* 0x0000008584857209 */ /* 0x000fe20007810000 */
[----:B------:R-:W3:Y:S01]  /*4a80*/  MUFU.TANH R86, R86 ;  /* 0x0000005600567308 */ /* 0x000ee20000002400 */
[----:B0-----:R-:W-:Y:S02]  /*4a90*/  FSEL R90, R84, -INF , P5 ;  /* 0xff800000545a7808 */ /* 0x001fe40002800000 */
[----:B------:R-:W-:-:S04]  /*4aa0*/  FMNMX.FTZ R133, R144, R133, !PT ;  /* 0x0000008590857209 */ /* 0x000fc80007810000 */
[----:B------:R-:W-:Y:S01]  /*4ab0*/  FMNMX.FTZ R133, R90, R133, !PT ;  /* 0x000000855a857209 */ /* 0x000fe20007810000 */
[----:B------:R-:W0:Y:S01]  /*4ac0*/  MUFU.TANH R80, R80 ;  /* 0x0000005000507308 */ /* 0x000e220000002400 */
[----:B-1----:R-:W-:Y:S02]  /*4ad0*/  FSEL R42, R91, -INF , P3 ;  /* 0xff8000005b2a7808 */ /* 0x002fe40001800000 */
[----:B------:R-:W-:-:S05]  /*4ae0*/  ISETP.GT.AND P3, PT, R35, 0x41, PT ;  /* 0x000000412300780c */ /* 0x000fca0003f64270 */
[----:B------:R-:W1:Y:S01]  /*4af0*/  MUFU.TANH R85, R85 ;  /* 0x0000005500557308 */ /* 0x000e620000002400 */
[----:B---3--:R-:W-:-:S04]  /*4b00*/  FSEL R142, R86, -INF , P4 ;  /* 0xff800000568e7808 */ /* 0x008fc80002000000 */
[----:B------:R-:W-:-:S03]  /*4b10*/  FMNMX.FTZ R133, R142, R133, !PT ;  /* 0x000000858e857209 */ /* 0x000fc60007810000 */
[----:B------:R-:W3:Y:S01]  /*4b20*/  MUFU.TANH R81, R81 ;  /* 0x0000005100517308 */ /* 0x000ee20000002400 */
[----:B0-----:R-:W-:Y:S02]  /*4b30*/  FSEL R44, R80, -INF , P2 ;  /* 0xff800000502c7808 */ /* 0x001fe40001000000 */
[----:B------:R-:W-:-:S05]  /*4b40*/  ISETP.GT.AND P2, PT, R35, 0x48, PT ;  /* 0x000000482300780c */ /* 0x000fca0003f44270 */
[----:B------:R-:W0:Y:S01]  /*4b50*/  MUFU.TANH R87, R87 ;  /* 0x0000005700577308 */ /* 0x000e220000002400 */
[----:B-1----:R-:W-:-:S04]  /*4b60*/  FSEL R130, R85, -INF , P3 ;  /* 0xff80000055827808 */ /* 0x002fc80001800000 */
[----:B------:R-:W-:-:S03]  /*4b70*/  FMNMX.FTZ R133, R130, R133, !PT ;  /* 0x0000008582857209 */ /* 0x000fc60007810000 */
[----:B------:R-:W1:Y:S01]  /*4b80*/  MUFU.TANH R82, R82 ;  /* 0x0000005200527308 */ /* 0x000e620000002400 */
[----:B---3--:R-:W-:Y:S02]  /*4b90*/  FSEL R46, R81, -INF , P1 ;  /* 0xff800000512e7808 */ /* 0x008fe40000800000 */
[----:B------:R-:W-:-:S05]  /*4ba0*/  ISETP.GT.AND P1, PT, R35, 0x49, PT ;  /* 0x000000492300780c */ /* 0x000fca0003f24270 */
[----:B------:R-:W3:Y:S01]  /*4bb0*/  MUFU.TANH R76, R76 ;  /* 0x0000004c004c7308 */ /* 0x000ee20000002400 */
[----:B0-----:R-:W-:-:S04]  /*4bc0*/  FSEL R140, R87, -INF , P2 ;  /* 0xff800000578c7808 */ /* 0x001fc80001000000 */
[----:B------:R-:W-:-:S03]  /*4bd0*/  FMNMX.FTZ R133, R140, R133, !PT ;  /* 0x000000858c857209 */ /* 0x000fc60007810000 */
        /* <DEDUP_REMOVED lines=28> */
[----:B-1----:R-:W-:-:S07]  /*4da0*/  FSEL R156, R70, -INF , P1 ;  /* 0xff800000469c7808 */ /* 0x002fce0000800000 */
        /* <DEDUP_REMOVED lines=10> */
[----:B---3--:R-:W-:-:S07]  /*4e50*/  FSEL R164, R115, -INF , P1 ;  /* 0xff80000073a47808 */ /* 0x008fce0000800000 */
        /* <DEDUP_REMOVED lines=8> */
[----:B------:R-:W-:Y:S02]  /*4ee0*/  ISETP.GT.AND P6, PT, R35, 0x68, PT ;  /* 0x000000682300780c */ /* 0x000fe40003fc4270 */
[----:B------:R-:W-:-:S03]  /*4ef0*/  FMNMX.FTZ R133, R156, R133, !PT ;  /* 0x000000859c857209 */ /* 0x000fc60007810000 */
[----:B------:R-:W3:Y:S01]  /*4f00*/  MUFU.TANH R65, R65 ;  /* 0x0000004100417308 */ /* 0x000ee20000002400 */
[----:B0-----:R-:W-:-:S07]  /*4f10*/  FSEL R172, R125, -INF , P1 ;  /* 0xff8000007dac7808 */ /* 0x001fce0000800000 */
[----:B------:R-:W0:Y:S01]  /*4f20*/  MUFU.TANH R107, R107 ;  /* 0x0000006b006b7308 */ /* 0x000e220000002400 */
[----:B-1----:R-:W-:Y:S02]  /*4f30*/  FSEL R98, R33, -INF , P1 ;  /* 0xff80000021627808 */ /* 0x002fe40000800000 */
[----:B------:R-:W-:-:S05]  /*4f40*/  ISETP.GT.AND P1, PT, R35, 0xa9, PT ;  /* 0x000000a92300780c */ /* 0x000fca0003f24270 */
        /* <DEDUP_REMOVED lines=8> */
[----:B------:R-:W-:-:S04]  /*4fd0*/  FMNMX.FTZ R29, R10, R11, !PT ;  /* 0x0000000b0a1d7209 */ /* 0x000fc80007810000 */
[----:B------:R-:W-:Y:S01]  /*4fe0*/  FMNMX.FTZ R29, R12, R29, !PT ;  /* 0x0000001d0c1d7209 */ /* 0x000fe20007810000 */
[----:B------:R-:W1:Y:S01]  /*4ff0*/  MUFU.TANH R66, R66 ;  /* 0x0000004200427308 */ /* 0x000e620000002400 */
[----:B---3--:R-:W-:Y:S02]  /*5000*/  FSEL R62, R67, -INF , P4 ;  /* 0xff800000433e7808 */ /* 0x008fe40002000000 */
[----:B------:R-:W-:Y:S02]  /*5010*/  ISETP.GT.AND P4, PT, R35, 0x70, PT ;  /* 0x000000702300780c */ /* 0x000fe40003f84270 */
[----:B------:R-:W-:-:S03]  /*5020*/  FMNMX.FTZ R29, R14, R29, !PT ;  /* 0x0000001d0e1d7209 */ /* 0x000fc60007810000 */
[----:B------:R-:W3:Y:S01]  /*5030*/  MUFU.TANH R109, R109 ;  /* 0x0000006d006d7308 */ /* 0x000ee20000002400 */
[----:B0-----:R-:W-:Y:S02]  /*5040*/  FSEL R160, R108, -INF , P5 ;  /* 0xff8000006ca07808 */ /* 0x001fe40002800000 */
[----:B------:R-:W-:Y:S02]  /*5050*/  FMNMX.FTZ R29, R20, R29, !PT ;  /* 0x0000001d141d7209 */ /* 0x000fe40007810000 */
        /* <DEDUP_REMOVED lines=14> */
[----:B---3--:R-:W-:-:S04]  /*5140*/  FSEL R162, R111, -INF , P2 ;  /* 0xff8000006fa27808 */ /* 0x008fc80001000000 */
[----:B------:R-:W-:-:S03]  /*5150*/  FMNMX.FTZ R133, R162, R133, !PT ;  /* 0x00000085a2857209 */ /* 0x000fc60007810000 */
[----:B------:R-:W3:Y:S01]  /*5160*/  MUFU.TANH R119, R119 ;  /* 0x0000007700777308 */ /* 0x000ee20000002400 */
[----:B0-----:R-:W-:Y:S02]  /*5170*/  FSEL R72, R61, -INF , P6 ;  /* 0xff8000003d487808 */ /* 0x001fe40003000000 */
[----:B------:R-:W-:Y:S02]  /*5180*/  ISETP.GT.AND P6, PT, R35, 0x80, PT ;  /* 0x000000802300780c */ /* 0x000fe40003fc4270 */
        /* <DEDUP_REMOVED lines=37> */
[----:B------:R0:W-:Y:S01]  /*53e0*/  MUFU.TANH R57, R31 ;  /* 0x0000001f00397308 */ /* 0x0001e20000002400 */
[----:B-1----:R-:W-:-:S04]  /*53f0*/  FSEL R170, R123, -INF , P2 ;  /* 0xff8000007baa7808 */ /* 0x002fc80001000000 */
[----:B------:R-:W-:-:S03]  /*5400*/  FMNMX.FTZ R133, R170, R133, !PT ;  /* 0x00000085aa857209 */ /* 0x000fc60007810000 */
[----:B------:R-:W1:Y:S01]  /*5410*/  MUFU.TANH R127, R127 ;  /* 0x0000007f007f7308 */ /* 0x000e620000002400 */
[----:B0-----:R-:W-:Y:S02]  /*5420*/  FMNMX.FTZ R31, R24, R29, !PT ;  /* 0x0000001d181f7209 */ /* 0x001fe40007810000 */
[----:B---3--:R-:W-:Y:S02]  /*5430*/  FSEL R96, R47, -INF , P2 ;  /* 0xff8000002f607808 */ /* 0x008fe40001000000 */
[----:B------:R-:W-:Y:S02]  /*5440*/  FMNMX.FTZ R31, R28, R31, !PT ;  /* 0x0000001f1c1f7209 */ /* 0x000fe40007810000 */
[----:B------:R-:W-:Y:S01]  /*5450*/  ISETP.GT.AND P2, PT, R35, 0xa8, PT ;  /* 0x000000a82300780c */ /* 0x000fe20003f44270 */
[----:B------:R-:W0:Y:S01]  /*5460*/  MUFU.TANH R37, R37 ;  /* 0x0000002500257308 */ /* 0x000e220000002400 */
[----:B------:R-:W-:Y:S02]  /*5470*/  FMNMX.FTZ R31, R32, R31, !PT ;  /* 0x0000001f201f7209 */ /* 0x000fe40007810000 */
[----:B------:R-:W-:-:S02]  /*5480*/  FMNMX.FTZ R133, R172, R133, !PT ;  /* 0x00000085ac857209 */ /* 0x000fc40007810000 */
[----:B------:R-:W-:Y:S02]  /*5490*/  FMNMX.FTZ R31, R34, R31, !PT ;  /* 0x0000001f221f7209 */ /* 0x000fe40007810000 */
[----:B------:R-:W-:Y:S01]  /*54a0*/  FSEL R196, R13, -INF , P2 ;  /* 0xff8000000dc47808 */ /* 0x000fe20001000000 */
[----:B------:R-:W3:Y:S01]  /*54b0*/  MUFU.TANH R129, R129 ;  /* 0x0000008100817308 */ /* 0x000ee20000002400 */
[----:B------:R-:W-:Y:S02]  /*54c0*/  FMNMX.FTZ R35, R36, R31, !PT ;  /* 0x0000001f24237209 */ /* 0x000fe40007810000 */
[----:B-1----:R-:W-:Y:S02]  /*54d0*/  FSEL R174, R127, -INF , P6 ;  /* 0xff8000007fae7808 */ /* 0x002fe40003000000 */
[----:B------:R-:W-:Y:S02]  /*54e0*/  FMNMX.FTZ R35, R40, R35, !PT ;  /* 0x0000002328237209 */ /* 0x000fe40007810000 */
[----:B------:R-:W-:Y:S01]  /*54f0*/  FMNMX.FTZ R133, R174, R133, !PT ;  /* 0x00000085ae857209 */ /* 0x000fe20007810000 */
[----:B------:R-:W1:Y:S01]  /*5500*/  MUFU.TANH R131, R131 ;  /* 0x0000008300837308 */ /* 0x000e620000002400 */
[----:B------:R-:W-:-:S02]  /*5510*/  FMNMX.FTZ R35, R42, R35, !PT ;  /* 0x000000232a237209 */ /* 0x000fc40007810000 */
[----:B0-----:R-:W-:Y:S02]  /*5520*/  FSEL R190, R37, -INF , P5 ;  /* 0xff80000025be7808 */ /* 0x001fe40002800000 */
[----:B------:R-:W-:Y:S02]  /*5530*/  FMNMX.FTZ R35, R44, R35, !PT ;  /* 0x000000232c237209 */ /* 0x000fe40007810000 */
[----:B------:R-:W-:Y:S01]  /*5540*/  FMNMX.FTZ R133, R190, R133, !PT ;  /* 0x00000085be857209 */ /* 0x000fe20007810000 */
[----:B------:R0:W-:Y:S01]  /*5550*/  MUFU.TANH R49, R39 ;  /* 0x0000002700317308 */ /* 0x0001e20000002400 */
[----:B------:R-:W-:Y:S02]  /*5560*/  FMNMX.FTZ R37, R46, R35, !PT ;  /* 0x000000232e257209 */ /* 0x000fe40007810000 */
[----:B---3--:R-:W-:Y:S02]  /*5570*/  FSEL R192, R129, -INF , P4 ;  /* 0xff80000081c07808 */ /* 0x008fe40002000000 */
[----:B------:R-:W-:-:S02]  /*5580*/  FMNMX.FTZ R37, R48, R37, !PT ;  /* 0x0000002530257209 */ /* 0x000fc40007810000 */
[----:B------:R-:W-:Y:S01]  /*5590*/  FMNMX.FTZ R133, R192, R133, !PT ;  /* 0x00000085c0857209 */ /* 0x000fe20007810000 */
[----:B------:R-:W3:Y:S01]  /*55a0*/  MUFU.TANH R47, R38 ;  /* 0x00000026002f7308 */ /* 0x000ee20000002400 */
[----:B------:R-:W-:Y:S02]  /*55b0*/  FMNMX.FTZ R37, R50, R37, !PT ;  /* 0x0000002532257209 */ /* 0x000fe40007810000 */
[----:B-1----:R-:W-:Y:S02]  /*55c0*/  FSEL R194, R131, -INF , P3 ;  /* 0xff80000083c27808 */ /* 0x002fe40001800000 */
[----:B------:R-:W-:Y:S02]  /*55d0*/  FMNMX.FTZ R37, R52, R37, !PT ;  /* 0x0000002534257209 */ /* 0x000fe40007810000 */
[----:B------:R-:W-:Y:S01]  /*55e0*/  FMNMX.FTZ R133, R194, R133, !PT ;  /* 0x00000085c2857209 */ /* 0x000fe20007810000 */
[----:B------:R-:W1:Y:S01]  /*55f0*/  MUFU.TANH R51, R26 ;  /* 0x0000001a00337308 */ /* 0x000e620000002400 */
[----:B0-----:R-:W-:-:S02]  /*5600*/  FMNMX.FTZ R39, R54, R37, !PT ;  /* 0x0000002536277209 */ /* 0x001fc40007810000 */
[----:B------:R-:W-:Y:S02]  /*5610*/  FMNMX.FTZ R133, R196, R133, !PT ;  /* 0x00000085c4857209 */ /* 0x000fe40007810000 */
[----:B------:R-:W-:Y:S02]  /*5620*/  FMNMX.FTZ R39, R56, R39, !PT ;  /* 0x0000002738277209 */ /* 0x000fe40007810000 */
[----:B------:R-:W-:Y:S01]  /*5630*/  FMNMX.FTZ R133, R198, R133, !PT ;  /* 0x00000085c6857209 */ /* 0x000fe20007810000 */
[----:B------:R-:W0:Y:S01]  /*5640*/  MUFU.TANH R53, R27 ;  /* 0x0000001b00357308 */ /* 0x000e220000002400 */
[----:B------:R-:W-:-:S03]  /*5650*/  FMNMX.FTZ R39, R58, R39, !PT ;  /* 0x000000273a277209 */ /* 0x000fc60007810000 */
[----:B------:R-:W4:Y:S01]  /*5660*/  SHFL.BFLY PT, R88, R133, 0x2, 0x1f ;  /* 0x0c401f0085587f89 */ /* 0x000f2200000e0000 */
[----:B------:R-:W-:-:S03]  /*5670*/  FMNMX.FTZ R39, R64, R39, !PT ;  /* 0x0000002740277209 */ /* 0x000fc60007810000 */
[----:B------:R-:W5:Y:S01]  /*5680*/  MUFU.TANH R55, R30 ;  /* 0x0000001e00377308 */ /* 0x000f620000002400 */
[----:B------:R-:W-:-:S04]  /*5690*/  FMNMX.FTZ R41, R60, R39, !PT ;  /* 0x000000273c297209 */ /* 0x000fc80007810000 */
[----:B------:R-:W-:-:S04]  /*56a0*/  FMNMX.FTZ R41, R62, R41, !PT ;  /* 0x000000293e297209 */ /* 0x000fc80007810000 */
[----:B------:R-:W-:-:S04]  /*56b0*/  FMNMX.FTZ R43, R66, R41, !PT ;  /* 0x00000029422b7209 */ /* 0x000fc80007810000 */
[----:B------:R-:W-:-:S04]  /*56c0*/  FMNMX.FTZ R43, R68, R43, !PT ;  /* 0x0000002b442b7209 */ /* 0x000fc80007810000 */
[----:B------:R-:W-:Y:S02]  /*56d0*/  FMNMX.FTZ R43, R70, R43, !PT ;  /* 0x0000002b462b7209 */ /* 0x000fe40007810000 */
[----:B----4-:R-:W-:Y:S02]  /*56e0*/  FMNMX.FTZ R13, R133, R88, !PT ;  /* 0x00000058850d7209 */ /* 0x010fe40007810000 */
[----:B------:R-:W-:-:S03]  /*56f0*/  FMNMX.FTZ R43, R72, R43, !PT ;  /* 0x0000002b482b7209 */ /* 0x000fc60007810000 */
[----:B------:R-:W4:Y:S01]  /*5700*/  SHFL.BFLY PT, R88, R13, 0x1, 0x1f ;  /* 0x0c201f000d587f89 */ /* 0x000f2200000e0000 */
[----:B------:R-:W-:-:S04]  /*5710*/  FMNMX.FTZ R45, R74, R43, !PT ;  /* 0x0000002b4a2d7209 */ /* 0x000fc80007810000 */
[----:B------:R-:W-:-:S04]  /*5720*/  FMNMX.FTZ R45, R78, R45, !PT ;  /* 0x0000002d4e2d7209 */ /* 0x000fc80007810000 */
[----:B------:R-:W-:-:S04]  /*5730*/  FMNMX.FTZ R45, R76, R45, !PT ;  /* 0x0000002d4c2d7209 */ /* 0x000fc80007810000 */
[----:B------:R-:W-:-:S04]  /*5740*/  FMNMX.FTZ R45, R80, R45, !PT ;  /* 0x0000002d502d7209 */ /* 0x000fc80007810000 */
[----:B------:R-:W-:-:S04]  /*5750*/  FMNMX.FTZ R45, R82, R45, !PT ;  /* 0x0000002d522d7209 */ /* 0x000fc80007810000 */
[----:B------:R-:W-:Y:S02]  /*5760*/  FMNMX.FTZ R45, R84, R45, !PT ;  /* 0x0000002d542d7209 */ /* 0x000fe40007810000 */
[----:B----4-:R-:W-:Y:S02]  /*5770*/  FMNMX.FTZ R88, R13, R88, !PT ;  /* 0x000000580d587209 */ /* 0x010fe40007810000 */
[----:B------:R-:W-:Y:S02]  /*5780*/  FMNMX.FTZ R59, R86, R45, !PT ;  /* 0x0000002d563b7209 */ /* 0x000fe40007810000 */
[C---:B------:R-:W-:Y:S01]  /*5790*/  FSETP.NEU.FTZ.AND P0, PT, R88.reuse, -INF , PT ;  /* 0xff8000005800780b */ /* 0x040fe20003f1d000 */
[----:B------:R-:W-:Y:S01]  /*57a0*/  FMUL.FTZ R33, R88, R89 ;  /* 0x0000005958217220 */ /* 0x000fe20000410000 */
[----:B------:R-:W-:-:S04]  /*57b0*/  FMNMX.FTZ R59, R92, R59, !PT ;  /* 0x0000003b5c3b7209 */ /* 0x000fc80007810000 */
[----:B------:R-:W-:Y:S02]  /*57c0*/  FMNMX.FTZ R59, R94, R59, !PT ;  /* 0x0000003b5e3b7209 */ /* 0x000fe40007810000 */
[----:B------:R-:W-:Y:S02]  /*57d0*/  FSEL R33, R33, RZ, P0 ;  /* 0x000000ff21217208 */ /* 0x000fe40000000000 */
[----:B------:R-:W-:Y:S02]  /*57e0*/  FMNMX.FTZ R59, R96, R59, !PT ;  /* 0x0000003b603b7209 */ /* 0x000fe40007810000 */
[----:B------:R-:W-:Y:S01]  /*57f0*/  ISETP.NE.AND P0, PT, R117, RZ, PT ;  /* 0x000000ff7500720c */ /* 0x000fe20003f05270 */
[-CC-:B------:R-:W-:Y:S01]  /*5800*/  FFMA.FTZ R15, R104, R89.reuse, -R33.reuse ;  /* 0x00000059680f7223 */ /* 0x180fe20000010821 */
[----:B---3--:R-:W-:Y:S01]  /*5810*/  FSEL R104, R47, -INF , P6 ;  /* 0xff8000002f687808 */ /* 0x008fe20003000000 */
        /* <DEDUP_REMOVED lines=11> */
[----:B0-----:R-:W-:Y:S01]  /*58d0*/  FSEL R108, R53, -INF , P3 ;  /* 0xff800000356c7808 */ /* 0x001fe20001800000 */
[--C-:B------:R-:W-:Y:S01]  /*58e0*/  FFMA.FTZ R176, R25, R89, -R33.reuse ;  /* 0x0000005919b07223 */ /* 0x100fe20000010821 */
[----:B------:R-:W-:Y:S01]  /*58f0*/  FMNMX.FTZ R59, R114, R59, !PT ;  /* 0x0000003b723b7209 */ /* 0x000fe20007810000 */
[----:B------:R0:W-:Y:S01]  /*5900*/  MUFU.EX2 R35, R90 ;  /* 0x0000005a00237308 */ /* 0x0001e20000000800 */
[----:B-----5:R-:W-:Y:S01]  /*5910*/  FSEL R116, R55, -INF , P2 ;  /* 0xff80000037747808 */ /* 0x020fe20001000000 */
[--C-:B------:R-:W-:Y:S01]  /*5920*/  FFMA.FTZ R180, R118, R89, -R33.reuse ;  /* 0x0000005976b47223 */ /* 0x100fe20000010821 */
[----:B------:R-:W-:Y:S01]  /*5930*/  FMNMX.FTZ R59, R108, R59, !PT ;  /* 0x0000003b6c3b7209 */ /* 0x000fe20007810000 */
[-CC-:B------:R-:W-:Y:S01]  /*5940*/  FFMA.FTZ R182, R100, R89.reuse, -R33.reuse ;  /* 0x0000005964b67223 */ /* 0x180fe20000010821 */
[----:B------:R-:W-:Y:S01]  /*5950*/  FSEL R110, R57, -INF , P1 ;  /* 0xff800000396e7808 */ /* 0x000fe20000800000 */
[--C-:B------:R-:W-:Y:S01]  /*5960*/  FFMA.FTZ R25, R124, R89, -R33.reuse ;  /* 0x000000597c197223 */ /* 0x100fe20000010821 */
[----:B------:R-:W-:Y:S01]  /*5970*/  FMNMX.FTZ R59, R116, R59, !PT ;  /* 0x0000003b743b7209 */ /* 0x000fe20007810000 */
[----:B------:R-:W-:Y:S01]  /*5980*/  MUFU.EX2 R176, R176 ;  /* 0x000000b000b07308 */ /* 0x000fe20000000800 */
[-CC-:B------:R-:W-:Y:S01]  /*5990*/  FFMA.FTZ R184, R102, R89.reuse, -R33.reuse ;  /* 0x0000005966b87223 */ /* 0x180fe20000010821 */
[--C-:B------:R-:W-:Y:S01]  /*59a0*/  FFMA.FTZ R27, R150, R89, -R33.reuse ;  /* 0x00000059961b7223 */ /* 0x100fe20000010821 */
[----:B------:R-:W-:Y:S01]  /*59b0*/  FMNMX.FTZ R59, R110, R59, !PT ;  /* 0x0000003b6e3b7209 */ /* 0x000fe20007810000 */
[-CC-:B------:R-:W-:Y:S01]  /*59c0*/  FFMA.FTZ R186, R148, R89.reuse, -R33.reuse ;  /* 0x0000005994ba7223 */ /* 0x180fe20000010821 */
[-CC-:B------:R-:W-:Y:S01]  /*59d0*/  FFMA.FTZ R126, R126, R89.reuse, -R33.reuse ;  /* 0x000000597e7e7223 */ /* 0x180fe20000010821 */
[-CC-:B------:R-:W-:Y:S01]  /*59e0*/  FFMA.FTZ R188, R146, R89.reuse, -R33.reuse ;  /* 0x0000005992bc7223 */ /* 0x180fe20000010821 */
[-CC-:B------:R-:W-:Y:S01]  /*59f0*/  FFMA.FTZ R132, R132, R89.reuse, -R33.reuse ;  /* 0x0000005984847223 */ /* 0x180fe20000010821 */
[----:B0-----:R-:W0:Y:S01]  /*5a00*/  SHFL.BFLY PT, R90, R59, 0x2, 0x1f ;  /* 0x0c401f003b5a7f89 */ /* 0x001e2200000e0000 */
[----:B------:R-:W1:Y:S01]  /*5a10*/  MUFU.EX2 R13, R13 ;  /* 0x0000000d000d7308 */ /* 0x000e620000000800 */
[-CC-:B------:R-:W-:Y:S01]  /*5a20*/  FFMA.FTZ R26, R144, R89.reuse, -R33.reuse ;  /* 0x00000059901a7223 */ /* 0x180fe20000010821 */
[-CC-:B------:R-:W-:Y:S01]  /*5a30*/  FFMA.FTZ R30, R142, R89.reuse, -R33.reuse ;  /* 0x000000598e1e7223 */ /* 0x180fe20000010821 */
[-CC-:B------:R-:W-:Y:S01]  /*5a40*/  FFMA.FTZ R130, R130, R89.reuse, -R33.reuse ;  /* 0x0000005982827223 */ /* 0x180fe20000010821 */
[-CC-:B------:R-:W-:Y:S01]  /*5a50*/  FFMA.FTZ R38, R140, R89.reuse, -R33.reuse ;  /* 0x000000598c267223 */ /* 0x180fe20000010821 */
[-CC-:B------:R-:W-:Y:S01]  /*5a60*/  FFMA.FTZ R134, R134, R89.reuse, -R33.reuse ;  /* 0x0000005986867223 */ /* 0x180fe20000010821 */
[-CC-:B------:R-:W-:Y:S01]  /*5a70*/  FFMA.FTZ R138, R138, R89.reuse, -R33.reuse ;  /* 0x000000598a8a7223 */ /* 0x180fe20000010821 */
[-CC-:B------:R-:W-:Y:S01]  /*5a80*/  FFMA.FTZ R100, R128, R89.reuse, -R33.reuse ;  /* 0x0000005980647223 */ /* 0x180fe20000010821 */
[----:B------:R-:W3:Y:S01]  /*5a90*/  MUFU.EX2 R178, R178 ;  /* 0x000000b200b27308 */ /* 0x000ee20000000800 */
[-CC-:B------:R-:W-:Y:S01]  /*5aa0*/  FFMA.FTZ R136, R136, R89.reuse, -R33.reuse ;  /* 0x0000005988887223 */ /* 0x180fe20000010821 */
[-CC-:B------:R-:W-:Y:S01]  /*5ab0*/  FFMA.FTZ R102, R152, R89.reuse, -R33.reuse ;  /* 0x0000005998667223 */ /* 0x180fe20000010821 */
[-CC-:B------:R-:W-:Y:S01]  /*5ac0*/  FFMA.FTZ R200, R154, R89.reuse, -R33.reuse ;  /* 0x000000599ac87223 */ /* 0x180fe20000010821 */
[-CC-:B------:R-:W-:Y:S01]  /*5ad0*/  FFMA.FTZ R156, R156, R89.reuse, -R33.reuse ;  /* 0x000000599c9c7223 */ /* 0x180fe20000010821 */
[-CC-:B------:R-:W-:Y:S01]  /*5ae0*/  FFMA.FTZ R202, R158, R89.reuse, -R33.reuse ;  /* 0x000000599eca7223 */ /* 0x180fe20000010821 */
[-CC-:B------:R-:W-:Y:S01]  /*5af0*/  FFMA.FTZ R47, R160, R89.reuse, -R33.reuse ;  /* 0x00000059a02f7223 */ /* 0x180fe20000010821 */
[-CC-:B------:R-:W-:Y:S01]  /*5b00*/  FFMA.FTZ R206, R162, R89.reuse, -R33.reuse ;  /* 0x00000059a2ce7223 */ /* 0x180fe20000010821 */
[----:B------:R-:W4:Y:S01]  /*5b10*/  MUFU.EX2 R15, R15 ;  /* 0x0000000f000f7308 */ /* 0x000f220000000800 */
[-CC-:B------:R-:W-:Y:S01]  /*5b20*/  FFMA.FTZ R51, R164, R89.reuse, -R33.reuse ;  /* 0x00000059a4337223 */ /* 0x180fe20000010821 */
[-CC-:B------:R-:W-:Y:S01]  /*5b30*/  FFMA.FTZ R208, R166, R89.reuse, -R33.reuse ;  /* 0x00000059a6d07223 */ /* 0x180fe20000010821 */
[-CC-:B------:R-:W-:Y:S01]  /*5b40*/  FFMA.FTZ R53, R120, R89.reuse, -R33.reuse ;  /* 0x0000005978357223 */ /* 0x180fe20000010821 */
[-CC-:B------:R-:W-:Y:S01]  /*5b50*/  FFMA.FTZ R210, R168, R89.reuse, -R33.reuse ;  /* 0x00000059a8d27223 */ /* 0x180fe20000010821 */
[-CC-:B------:R-:W-:Y:S01]  /*5b60*/  FFMA.FTZ R55, R122, R89.reuse, -R33.reuse ;  /* 0x000000597a377223 */ /* 0x180fe20000010821 */
[-CC-:B------:R-:W-:Y:S01]  /*5b70*/  FFMA.FTZ R212, R170, R89.reuse, -R33.reuse ;  /* 0x00000059aad47223 */ /* 0x180fe20000010821 */
[----:B0-----:R-:W-:Y:S01]  /*5b80*/  FMNMX.FTZ R61, R59, R90, !PT ;  /* 0x0000005a3b3d7209 */ /* 0x001fe20007810000 */
[----:B------:R-:W0:Y:S01]  /*5b90*/  MUFU.EX2 R180, R180 ;  /* 0x000000b400b47308 */ /* 0x000e220000000800 */
[-CC-:B------:R-:W-:Y:S01]  /*5ba0*/  FFMA.FTZ R57, R172, R89.reuse, -R33.reuse ;  /* 0x00000059ac397223 */ /* 0x180fe20000010821 */
[-CC-:B------:R-:W-:Y:S01]  /*5bb0*/  FFMA.FTZ R214, R174, R89.reuse, -R33.reuse ;  /* 0x00000059aed67223 */ /* 0x180fe20000010821 */
[-CC-:B------:R-:W-:Y:S01]  /*5bc0*/  FFMA.FTZ R59, R190, R89.reuse, -R33.reuse ;  /* 0x00000059be3b7223 */ /* 0x180fe20000010821 */
[----:B------:R-:W5:Y:S01]  /*5bd0*/  SHFL.BFLY PT, R90, R61, 0x1, 0x1f ;  /* 0x0c201f003d5a7f89 */ /* 0x000f6200000e0000 */
[-CC-:B------:R-:W-:Y:S01]  /*5be0*/  FFMA.FTZ R216, R192, R89.reuse, -R33.reuse ;  /* 0x00000059c0d87223 */ /* 0x180fe20000010821 */
[-CC-:B------:R-:W-:Y:S01]  /*5bf0*/  FFMA.FTZ R194, R194, R89.reuse, -R33.reuse ;  /* 0x00000059c2c27223 */ /* 0x180fe20000010821 */
[-CC-:B------:R-:W-:Y:S01]  /*5c00*/  FFMA.FTZ R218, R196, R89.reuse, -R33.reuse ;  /* 0x00000059c4da7223 */ /* 0x180fe20000010821 */
[----:B------:R-:W2:Y:S01]  /*5c10*/  MUFU.EX2 R21, R21 ;  /* 0x0000001500157308 */ /* 0x000ea20000000800 */
[----:B------:R-:W-:Y:S01]  /*5c20*/  FFMA.FTZ R33, R198, R89, -R33 ;  /* 0x00000059c6217223 */ /* 0x000fe20000010821 */
[----:B------:R-:W-:-:S06]  /*5c30*/  ISETP.GE.AND P2, PT, R113, 0xb1, PT ;  /* 0x000000b17100780c */ /* 0x000fcc0003f46270 */
[----:B------:R-:W2:Y:S08]  /*5c40*/  MUFU.EX2 R182, R182 ;  /* 0x000000b600b67308 */ /* 0x000eb00000000800 */
[----:B------:R-:W2:Y:S01]  /*5c50*/  MUFU.EX2 R25, R25 ;  /* 0x0000001900197308 */ /* 0x000ea20000000800 */
[----:B-----5:R-:W-:-:S04]  /*5c60*/  FMNMX.FTZ R90, R61, R90, !PT ;  /* 0x0000005a3d5a7209 */ /* 0x020fc80007810000 */
[C---:B------:R-:W-:Y:S01]  /*5c70*/  FSETP.NEU.FTZ.AND P1, PT, R90.reuse, -INF , PT ;  /* 0xff8000005a00780b */ /* 0x040fe20003f3d000 */
[----:B------:R-:W-:Y:S02]  /*5c80*/  FMUL.FTZ R63, R90, R89 ;  /* 0x000000595a3f7220 */ /* 0x000fe40000410000 */
[----:B------:R-:W5:Y:S03]  /*5c90*/  MUFU.EX2 R184, R184 ;  /* 0x000000b800b87308 */ /* 0x000f660000000800 */
[----:B------:R-:W-:Y:S02]  /*5ca0*/  FSEL R63, R63, RZ, P1 ;  /* 0x000000ff3f3f7208 */ /* 0x000fe40000800000 */
[----:B------:R-:W-:-:S03]  /*5cb0*/  ISETP.NE.AND P1, PT, R22, RZ, PT ;  /* 0x000000ff1600720c */ /* 0x000fc60003f25270 */
[----:B------:R-:W-:Y:S01]  /*5cc0*/  MUFU.EX2 R27, R27 ;  /* 0x0000001b001b7308 */ /* 0x000fe20000000800 */
[-CC-:B------:R-:W-:Y:S01]  /*5cd0*/  FFMA.FTZ R177, R10, R89.reuse, -R63.reuse ;  /* 0x000000590ab17223 */ /* 0x180fe2000001083f */
[-C--:B------:R-:W-:Y:S01]  /*5ce0*/  FFMA.FTZ R10, R11, R89.reuse, -R63 ;  /* 0x000000590b0a7223 */ /* 0x080fe2000001083f */
[----:B-1----:R-:W-:Y:S01]  /*5cf0*/  FADD.FTZ R11, R176, R13 ;  /* 0x0000000db00b7221 */ /* 0x002fe20000010000 */
[-CC-:B------:R-:W-:Y:S01]  /*5d00*/  FFMA.FTZ R189, R44, R89.reuse, -R63.reuse ;  /* 0x000000592cbd7223 */ /* 0x180fe2000001083f */
[-CC-:B------:R-:W-:Y:S01]  /*5d10*/  FFMA.FTZ R179, R12, R89.reuse, -R63.reuse ;  /* 0x000000590cb37223 */ /* 0x180fe2000001083f */
[-C--:B------:R-:W-:Y:S01]  /*5d20*/  FFMA.FTZ R12, R14, R89.reuse, -R63 ;  /* 0x000000590e0c7223 */ /* 0x080fe2000001083f */
[----:B---3--:R-:W-:Y:S01]  /*5d30*/  FADD.FTZ R44, R178, R11 ;  /* 0x0000000bb22c7221 */ /* 0x008fe20000010000 */
[----:B------:R-:W-:Y:S01]  /*5d40*/  MUFU.EX2 R177, R177 ;  /* 0x000000b100b17308 */ /* 0x000fe20000000800 */
[-CC-:B------:R-:W-:Y:S01]  /*5d50*/  FFMA.FTZ R181, R20, R89.reuse, -R63.reuse ;  /* 0x0000005914b57223 */ /* 0x180fe2000001083f */
[-CC-:B------:R-:W-:Y:S01]  /*5d60*/  FFMA.FTZ R20, R32, R89.reuse, -R63.reuse ;  /* 0x0000005920147223 */ /* 0x180fe2000001083f */
[----:B----4-:R-:W-:Y:S01]  /*5d70*/  FADD.FTZ R11, R15, R44 ;  /* 0x0000002c0f0b7221 */ /* 0x010fe20000010000 */
[-CC-:B------:R-:W-:Y:S01]  /*5d80*/  FFMA.FTZ R32, R46, R89.reuse, -R63.reuse ;  /* 0x000000592e207223 */ /* 0x180fe2000001083f */
[-CC-:B------:R-:W-:Y:S01]  /*5d90*/  FFMA.FTZ R14, R24, R89.reuse, -R63.reuse ;  /* 0x00000059180e7223 */ /* 0x180fe2000001083f */
[-C--:B------:R-:W-:Y:S01]  /*5da0*/  FFMA.FTZ R183, R28, R89.reuse, -R63 ;  /* 0x000000591cb77223 */ /* 0x080fe2000001083f */
[----:B0-----:R-:W-:Y:S01]  /*5db0*/  FADD.FTZ R44, R180, R11 ;  /* 0x0000000bb42c7221 */ /* 0x001fe20000010000 */
[----:B------:R-:W0:Y:S01]  /*5dc0*/  MUFU.EX2 R10, R10 ;  /* 0x0000000a000a7308 */ /* 0x000e220000000800 */
[-CC-:B------:R-:W-:Y:S01]  /*5dd0*/  FFMA.FTZ R191, R48, R89.reuse, -R63.reuse ;  /* 0x0000005930bf7223 */ /* 0x180fe2000001083f */
[-CC-:B------:R-:W-:Y:S01]  /*5de0*/  FFMA.FTZ R185, R34, R89.reuse, -R63.reuse ;  /* 0x0000005922b97223 */ /* 0x180fe2000001083f */
[----:B--2---:R-:W-:Y:S01]  /*5df0*/  FADD.FTZ R11, R21, R44 ;  /* 0x0000002c150b7221 */ /* 0x004fe20000010000 */
[-CC-:B------:R-:W-:Y:S01]  /*5e00*/  FFMA.FTZ R34, R50, R89.reuse, -R63.reuse ;  /* 0x0000005932227223 */ /* 0x180fe2000001083f */
[-CC-:B------:R-:W-:Y:S01]  /*5e10*/  FFMA.FTZ R24, R36, R89.reuse, -R63.reuse ;  /* 0x0000005924187223 */ /* 0x180fe2000001083f */
[-C--:B------:R-:W-:Y:S01]  /*5e20*/  FFMA.FTZ R187, R40, R89.reuse, -R63 ;  /* 0x0000005928bb7223 */ /* 0x080fe2000001083f */
[----:B------:R-:W-:Y:S01]  /*5e30*/  FADD.FTZ R46, R182, R11 ;  /* 0x0000000bb62e7221 */ /* 0x000fe20000010000 */
[----:B------:R-:W1:Y:S01]  /*5e40*/  MUFU.EX2 R179, R179 ;  /* 0x000000b300b37308 */ /* 0x000e620000000800 */
[-CC-:B------:R-:W-:Y:S01]  /*5e50*/  FFMA.FTZ R28, R42, R89.reuse, -R63.reuse ;  /* 0x000000592a1c7223 */ /* 0x180fe2000001083f */
[----:B------:R-:W-:Y:S01]  /*5e60*/  FFMA.FTZ R193, R52, R89, -R63 ;  /* 0x0000005934c17223 */ /* 0x000fe2000001083f */
[----:B------:R-:W-:Y:S01]  /*5e70*/  FADD.FTZ R11, R25, R46 ;  /* 0x0000002e190b7221 */ /* 0x000fe20000010000 */
[----:B------:R-:W-:-:S02]  /*5e80*/  @P1 VIADD R3, R3, 0x34840 ;  /* 0x0003484003031836 */ /* 0x000fc40000000000 */
[-CC-:B------:R-:W-:Y:S01]  /*5e90*/  FFMA.FTZ R36, R54, R89.reuse, -R63.reuse ;  /* 0x0000005936247223 */ /* 0x180fe2000001083f */
[-C--:B------:R-:W-:Y:S01]  /*5ea0*/  FFMA.FTZ R195, R56, R89.reuse, -R63 ;  /* 0x0000005938c37223 */ /* 0x080fe2000001083f */
[----:B-----5:R-:W-:Y:S01]  /*5eb0*/  FADD.FTZ R46, R184, R11 ;  /* 0x0000000bb82e7221 */ /* 0x020fe20000010000 */
[----:B------:R-:W2:Y:S01]  /*5ec0*/  MUFU.EX2 R186, R186 ;  /* 0x000000ba00ba7308 */ /* 0x000ea20000000800 */
[----:B0-----:R-:W-:Y:S01]  /*5ed0*/  FADD.FTZ R48, R177, R10 ;  /* 0x0000000ab1307221 */ /* 0x001fe20000010000 */
[----:B------:R-:W-:Y:S01]  /*5ee0*/  @P1 PRMT R3, R135, 0x654, R3 ;  /* 0x0000065487031816 */ /* 0x000fe20000000003 */
[----:B------:R-:W-:Y:S01]  /*5ef0*/  FADD.FTZ R65, R27, R46 ;  /* 0x0000002e1b417221 */ /* 0x000fe20000010000 */
[-CC-:B------:R-:W-:Y:S01]  /*5f00*/  FFMA.FTZ R40, R58, R89.reuse, -R63.reuse ;  /* 0x000000593a287223 */ /* 0x180fe2000001083f */
[-CC-:B------:R-:W-:Y:S01]  /*5f10*/  FFMA.FTZ R197, R64, R89.reuse, -R63.reuse ;  /* 0x0000005940c57223 */ /* 0x180fe2000001083f */
[----:B------:R0:W-:Y:S01]  /*5f20*/  @P1 SYNCS.ARRIVE.TRANS64.RED.A1T0 RZ, [R3+URZ], RZ ;  /* 0x000000ff03ff19a7 */ /* 0x0001e2000810043f */
[-CC-:B------:R-:W-:Y:S01]  /*5f30*/  FFMA.FTZ R42, R60, R89.reuse, -R63.reuse ;  /* 0x000000593c2a7223 */ /* 0x180fe2000001083f */
[----:B------:R-:W3:Y:S01]  /*5f40*/  MUFU.EX2 R12, R12 ;  /* 0x0000000c000c7308 */ /* 0x000ee20000000800 */
[----:B-1----:R-:W-:Y:S01]  /*5f50*/  FADD.FTZ R11, R179, R48 ;  /* 0x00000030b30b7221 */ /* 0x002fe20000010000 */
[-CC-:B------:R-:W-:Y:S01]  /*5f60*/  FFMA.FTZ R199, R62, R89.reuse, -R63.reuse ;  /* 0x000000593ec77223 */ /* 0x180fe2000001083f */
[-CC-:B------:R-:W-:Y:S01]  /*5f70*/  FFMA.FTZ R44, R66, R89.reuse, -R63.reuse ;  /* 0x00000059422c7223 */ /* 0x180fe2000001083f */
[-CC-:B------:R-:W-:Y:S01]  /*5f80*/  FFMA.FTZ R201, R68, R89.reuse, -R63.reuse ;  /* 0x0000005944c97223 */ /* 0x180fe2000001083f */
[-CC-:B------:R-:W-:Y:S01]  /*5f90*/  FFMA.FTZ R46, R70, R89.reuse, -R63.reuse ;  /* 0x00000059462e7223 */ /* 0x180fe2000001083f */
[-CC-:B------:R-:W-:Y:S01]  /*5fa0*/  FFMA.FTZ R203, R72, R89.reuse, -R63.reuse ;  /* 0x0000005948cb7223 */ /* 0x180fe2000001083f */
[-C--:B------:R-:W-:Y:S01]  /*5fb0*/  FFMA.FTZ R205, R78, R89.reuse, -R63 ;  /* 0x000000594ecd7223 */ /* 0x080fe2000001083f */
[----:B------:R-:W1:Y:S01]  /*5fc0*/  MUFU.EX2 R29, R126 ;  /* 0x0000007e001d7308 */ /* 0x000e620000000800 */
[----:B--2---:R-:W-:Y:S01]  /*5fd0*/  FADD.FTZ R50, R186, R65 ;  /* 0x00000041ba327221 */ /* 0x004fe20000010000 */
[-CC-:B------:R-:W-:Y:S01]  /*5fe0*/  FFMA.FTZ R207, R80, R89.reuse, -R63.reuse ;  /* 0x0000005950cf7223 */ /* 0x180fe2000001083f */
[-CC-:B------:R-:W-:Y:S01]  /*5ff0*/  FFMA.FTZ R82, R82, R89.reuse, -R63.reuse ;  /* 0x0000005952527223 */ /* 0x180fe2000001083f */
[-CC-:B------:R-:W-:Y:S01]  /*6000*/  FFMA.FTZ R84, R84, R89.reuse, -R63.reuse ;  /* 0x0000005954547223 */ /* 0x180fe2000001083f */
[-CC-:B------:R-:W-:Y:S01]  /*6010*/  FFMA.FTZ R86, R86, R89.reuse, -R63.reuse ;  /* 0x0000005956567223 */ /* 0x180fe2000001083f */
[-CC-:B------:R-:W-:Y:S01]  /*6020*/  FFMA.FTZ R92, R92, R89.reuse, -R63.reuse ;  /* 0x000000595c5c7223 */ /* 0x180fe2000001083f */
[-C--:B------:R-:W-:Y:S01]  /*6030*/  FFMA.FTZ R94, R94, R89.reuse, -R63 ;  /* 0x000000595e5e7223 */ /* 0x080fe2000001083f */
[----:B------:R-:W2:Y:S01]  /*6040*/  MUFU.EX2 R181, R181 ;  /* 0x000000b500b57308 */ /* 0x000ea20000000800 */
[----:B---3--:R-:W-:Y:S01]  /*6050*/  FADD.FTZ R48, R12, R11 ;  /* 0x0000000b0c307221 */ /* 0x008fe20000010000 */
[-CC-:B------:R-:W-:Y:S01]  /*6060*/  FFMA.FTZ R96, R96, R89.reuse, -R63.reuse ;  /* 0x0000005960607223 */ /* 0x180fe2000001083f */
[-CC-:B------:R-:W-:Y:S01]  /*6070*/  FFMA.FTZ R98, R98, R89.reuse, -R63.reuse ;  /* 0x0000005962627223 */ /* 0x180fe2000001083f */
[-CC-:B------:R-:W-:Y:S01]  /*6080*/  FFMA.FTZ R104, R104, R89.reuse, -R63.reuse ;  /* 0x0000005968687223 */ /* 0x180fe2000001083f */
[-CC-:B------:R-:W-:Y:S01]  /*6090*/  FFMA.FTZ R106, R106, R89.reuse, -R63.reuse ;  /* 0x000000596a6a7223 */ /* 0x180fe2000001083f */
[-CC-:B------:R-:W-:Y:S01]  /*60a0*/  FFMA.FTZ R114, R114, R89.reuse, -R63.reuse ;  /* 0x0000005972727223 */ /* 0x180fe2000001083f */
[--C-:B------:R-:W-:Y:S01]  /*60b0*/  FFMA.FTZ R108, R108, R89, -R63.reuse ;  /* 0x000000596c6c7223 */ /* 0x100fe2000001083f */
[----:B------:R-:W3:Y:S01]  /*60c0*/  MUFU.EX2 R188, R188 ;  /* 0x000000bc00bc7308 */ /* 0x000ee20000000800 */
[----:B-1----:R-:W-:Y:S01]  /*60d0*/  FADD.FTZ R65, R29, R50 ;  /* 0x000000321d417221 */ /* 0x002fe20000010000 */
[----:B------:R-:W-:Y:S01]  /*60e0*/  F2FP.F16.F32.PACK_AB R177, R10, R177 ;  /* 0x000000b10ab1723e */ /* 0x000fe200000000ff */
[----:B------:R-:W-:Y:S01]  /*60f0*/  FFMA.FTZ R116, R116, R89, -R63 ;  /* 0x0000005974747223 */ /* 0x000fe2000001083f */
[----:B------:R-:W-:-:S02]  /*6100*/  F2FP.F16.F32.PACK_AB R182, R25, R182 ;  /* 0x000000b619b6723e */ /* 0x000fc400000000ff */
[----:B------:R-:W-:Y:S02]  /*6110*/  CS2R R80, SRZ ;  /* 0x0000000000507805 */ /* 0x000fe4000001ff00 */
[----:B------:R-:W-:Y:S02]  /*6120*/  F2FP.F16.F32.PACK_AB R184, R27, R184 ;  /* 0x000000b81bb8723e */ /* 0x000fe400000000ff */
[----:B------:R-:W-:Y:S01]  /*6130*/  CS2R R78, SRZ ;  /* 0x00000000004e7805 */ /* 0x000fe2000001ff00 */
[----:B------:R-:W1:Y:S01]  /*6140*/  MUFU.EX2 R14, R14 ;  /* 0x0000000e000e7308 */ /* 0x000e620000000800 */
[----:B--2---:R-:W-:Y:S01]  /*6150*/  FADD.FTZ R11, R181, R48 ;  /* 0x00000030b50b7221 */ /* 0x004fe20000010000 */
[----:B------:R-:W-:Y:S02]  /*6160*/  F2FP.F16.F32.PACK_AB R186, R29, R186 ;  /* 0x000000ba1dba723e */ /* 0x000fe400000000ff */
[----:B------:R-:W-:Y:S02]  /*6170*/  CS2R R72, SRZ ;  /* 0x0000000000487805 */ /* 0x000fe4000001ff00 */
[----:B------:R-:W-:-:S02]  /*6180*/  F2FP.F16.F32.PACK_AB R176, R13, R176 ;  /* 0x000000b00db0723e */ /* 0x000fc400000000ff */
[----:B------:R-:W-:Y:S02]  /*6190*/  CS2R R70, SRZ ;  /* 0x0000000000467805 */ /* 0x000fe4000001ff00 */
[----:B------:R-:W-:Y:S02]  /*61a0*/  F2FP.F16.F32.PACK_AB R178, R15, R178 ;  /* 0x000000b20fb2723e */ /* 0x000fe400000000ff */
[----:B------:R-:W-:Y:S01]  /*61b0*/  CS2R R68, SRZ ;  /* 0x0000000000447805 */ /* 0x000fe2000001ff00 */
[----:B------:R-:W2:Y:S01]  /*61c0*/  MUFU.EX2 R31, R132 ;  /* 0x00000084001f7308 */ /* 0x000ea20000000800 */
[----:B---3--:R-:W-:Y:S01]  /*61d0*/  FADD.FTZ R48, R188, R65 ;  /* 0x00000041bc307221 */ /* 0x008fe20000010000 */
[----:B------:R-:W-:Y:S02]  /*61e0*/  F2FP.F16.F32.PACK_AB R180, R21, R180 ;  /* 0x000000b415b4723e */ /* 0x000fe400000000ff */
[----:B------:R-:W-:Y:S02]  /*61f0*/  CS2R R66, SRZ ;  /* 0x0000000000427805 */ /* 0x000fe4000001ff00 */
[----:B------:R-:W-:-:S02]  /*6200*/  F2FP.F16.F32.PACK_AB R179, R12, R179 ;  /* 0x000000b30cb3723e */ /* 0x000fc400000000ff */
[----:B------:R-:W3:Y:S01]  /*6210*/  MUFU.EX2 R183, R183 ;  /* 0x000000b700b77308 */ /* 0x000ee20000000800 */
[C---:B-1----:R-:W-:Y:S01]  /*6220*/  FADD.FTZ R50, R14.reuse, R11 ;  /* 0x0000000b0e327221 */ /* 0x042fe20000010000 */
[----:B------:R-:W-:-:S06]  /*6230*/  F2FP.F16.F32.PACK_AB R181, R14, R181 ;  /* 0x000000b50eb5723e */ /* 0x000fcc00000000ff */
[----:B------:R-:W1:Y:S01]  /*6240*/  MUFU.EX2 R26, R26 ;  /* 0x0000001a001a7308 */ /* 0x000e620000000800 */
[C---:B--2---:R-:W-:Y:S01]  /*6250*/  FADD.FTZ R65, R31.reuse, R48 ;  /* 0x000000301f417221 */ /* 0x044fe20000010000 */
[----:B------:R-:W-:Y:S01]  /*6260*/  FFMA.FTZ R48, R74, R89, -R63 ;  /* 0x000000594a307223 */ /* 0x000fe2000001083f */
[----:B------:R-:W-:Y:S02]  /*6270*/  F2FP.F16.F32.PACK_AB R188, R31, R188 ;  /* 0x000000bc1fbc723e */ /* 0x000fe400000000ff */
[----:B------:R-:W-:-:S03]  /*6280*/  CS2R R74, SRZ ;  /* 0x00000000004a7805 */ /* 0x000fc6000001ff00 */
[----:B------:R-:W2:Y:S01]  /*6290*/  MUFU.EX2 R20, R20 ;  /* 0x0000001400147308 */ /* 0x000ea20000000800 */
[----:B---3--:R-:W-:-:S07]  /*62a0*/  FADD.FTZ R11, R183, R50 ;  /* 0x00000032b70b7221 */ /* 0x008fce0000010000 */
[----:B------:R-:W3:Y:S01]  /*62b0*/  MUFU.EX2 R185, R185 ;  /* 0x000000b900b97308 */ /* 0x000ee20000000800 */
[----:B-1----:R-:W-:Y:S01]  /*62c0*/  FADD.FTZ R52, R26, R65 ;  /* 0x000000411a347221 */ /* 0x002fe20000010000 */
[----:B------:R-:W-:-:S03]  /*62d0*/  F2FP.F16.F32.PACK_AB R190, R35, R26 ;  /* 0x0000001a23be723e */ /* 0x000fc600000000ff */
[----:B------:R-:W-:-:S03]  /*62e0*/  FADD.FTZ R65, R35, R52 ;  /* 0x0000003423417221 */ /* 0x000fc60000010000 */
[----:B------:R-:W1:Y:S01]  /*62f0*/  MUFU.EX2 R30, R30 ;  /* 0x0000001e001e7308 */ /* 0x000e620000000800 */
[C---:B--2---:R-:W-:Y:S01]  /*6300*/  FADD.FTZ R50, R20.reuse, R11 ;  /* 0x0000000b14327221 */ /* 0x044fe20000010000 */
[----:B------:R-:W-:-:S06]  /*6310*/  F2FP.F16.F32.PACK_AB R183, R20, R183 ;  /* 0x000000b714b7723e */ /* 0x000fcc00000000ff */
[----:B------:R-:W2:Y:S01]  /*6320*/  MUFU.EX2 R24, R24 ;  /* 0x0000001800187308 */ /* 0x000ea20000000800 */
[----:B---3--:R-:W-:-:S07]  /*6330*/  FADD.FTZ R11, R185, R50 ;  /* 0x00000032b90b7221 */ /* 0x008fce0000010000 */
[----:B------:R-:W3:Y:S01]  /*6340*/  MUFU.EX2 R37, R130 ;  /* 0x0000008200257308 */ /* 0x000ee20000000800 */
[----:B-1----:R-:W-:-:S07]  /*6350*/  FADD.FTZ R50, R30, R65 ;  /* 0x000000411e327221 */ /* 0x002fce0000010000 */
[----:B------:R-:W1:Y:S01]  /*6360*/  MUFU.EX2 R187, R187 ;  /* 0x000000bb00bb7308 */ /* 0x000e620000000800 */
[C---:B--2---:R-:W-:Y:S01]  /*6370*/  FADD.FTZ R52, R24.reuse, R11 ;  /* 0x0000000b18347221 */ /* 0x044fe20000010000 */
[----:B------:R-:W-:Y:S02]  /*6380*/  F2FP.F16.F32.PACK_AB R185, R24, R185 ;  /* 0x000000b918b9723e */ /* 0x000fe400000000ff */
[----:B------:R-:W-:-:S04]  /*6390*/  CS2R R24, SRZ ;  /* 0x0000000000187805 */ /* 0x000fc8000001ff00 */
[----:B------:R-:W2:Y:S01]  /*63a0*/  MUFU.EX2 R38, R38 ;  /* 0x0000002600267308 */ /* 0x000ea20000000800 */
[C---:B---3--:R-:W-:Y:S01]  /*63b0*/  FADD.FTZ R65, R37.reuse, R50 ;  /* 0x0000003225417221 */ /* 0x048fe20000010000 */
[-CC-:B------:R-:W-:Y:S01]  /*63c0*/  FFMA.FTZ R50, R76, R89.reuse, -R63.reuse ;  /* 0x000000594c327223 */ /* 0x180fe2000001083f */
[----:B------:R-:W-:Y:S01]  /*63d0*/  F2FP.F16.F32.PACK_AB R192, R37, R30 ;  /* 0x0000001e25c0723e */ /* 0x000fe200000000ff */
[----:B------:R-:W-:Y:S01]  /*63e0*/  FFMA.FTZ R63, R110, R89, -R63 ;  /* 0x000000596e3f7223 */ /* 0x000fe2000001083f */
[----:B------:R-:W-:-:S03]  /*63f0*/  CS2R R76, SRZ ;  /* 0x00000000004c7805 */ /* 0x000fc6000001ff00 */
[----:B------:R-:W3:Y:S01]  /*6400*/  MUFU.EX2 R28, R28 ;  /* 0x0000001c001c7308 */ /* 0x000ee20000000800 */
[----:B-1----:R-:W-:-:S07]  /*6410*/  FADD.FTZ R11, R187, R52 ;  /* 0x00000034bb0b7221 */ /* 0x002fce0000010000 */
[----:B------:R-:W1:Y:S01]  /*6420*/  MUFU.EX2 R39, R134 ;  /* 0x0000008600277308 */ /* 0x000e620000000800 */
[----:B--2---:R-:W-:Y:S01]  /*6430*/  FADD.FTZ R54, R38, R65 ;  /* 0x0000004126367221 */ /* 0x004fe20000010000 */
[----:B------:R-:W-:-:S06]  /*6440*/  CS2R R64, SRZ ;  /* 0x0000000000407805 */ /* 0x000fcc000001ff00 */
[----:B------:R-:W0:Y:S01]  /*6450*/  MUFU.EX2 R189, R189 ;  /* 0x000000bd00bd7308 */ /* 0x000e220000000800 */
[C---:B---3--:R-:W-:Y:S01]  /*6460*/  FADD.FTZ R52, R28.reuse, R11 ;  /* 0x0000000b1c347221 */ /* 0x048fe20000010000 */
[----:B------:R-:W-:Y:S02]  /*6470*/  F2FP.F16.F32.PACK_AB R187, R28, R187 ;  /* 0x000000bb1cbb723e */ /* 0x000fe400000000ff */
[----:B------:R-:W-:-:S04]  /*6480*/  CS2R R28, SRZ ;  /* 0x00000000001c7805 */ /* 0x000fc8000001ff00 */
[----:B------:R-:W2:Y:S01]  /*6490*/  MUFU.EX2 R41, R138 ;  /* 0x0000008a00297308 */ /* 0x000ea20000000800 */
[----:B-1----:R-:W-:-:S07]  /*64a0*/  FADD.FTZ R54, R39, R54 ;  /* 0x0000003627367221 */ /* 0x002fce0000010000 */
[----:B------:R-:W1:Y:S01]  /*64b0*/  MUFU.EX2 R32, R32 ;  /* 0x0000002000207308 */ /* 0x000e620000000800 */
[----:B0-----:R-:W-:-:S07]  /*64c0*/  FADD.FTZ R3, R189, R52 ;  /* 0x00000034bd037221 */ /* 0x001fce0000010000 */
[----:B------:R-:W0:Y:S01]  /*64d0*/  MUFU.EX2 R100, R100 ;  /* 0x0000006400647308 */ /* 0x000e220000000800 */
[----:B--2---:R-:W-:-:S07]  /*64e0*/  FADD.FTZ R11, R41, R54 ;  /* 0x00000036290b7221 */ /* 0x004fce0000010000 */
[----:B------:R-:W2:Y:S01]  /*64f0*/  MUFU.EX2 R191, R191 ;  /* 0x000000bf00bf7308 */ /* 0x000ea20000000800 */
[C---:B-1----:R-:W-:Y:S01]  /*6500*/  FADD.FTZ R52, R32.reuse, R3 ;  /* 0x0000000320347221 */ /* 0x042fe20000010000 */
[----:B------:R-:W-:-:S06]  /*6510*/  F2FP.F16.F32.PACK_AB R189, R32, R189 ;  /* 0x000000bd20bd723e */ /* 0x000fcc00000000ff */
[----:B------:R-:W1:Y:S01]  /*6520*/  MUFU.EX2 R43, R136 ;  /* 0x00000088002b7308 */ /* 0x000e620000000800 */
[C---:B0-----:R-:W-:Y:S01]  /*6530*/  FADD.FTZ R54, R100.reuse, R11 ;  /* 0x0000000b64367221 */ /* 0x041fe20000010000 */
[----:B------:R-:W-:-:S06]  /*6540*/  F2FP.F16.F32.PACK_AB R196, R100, R41 ;  /* 0x0000002964c4723e */ /* 0x000fcc00000000ff */
[----:B------:R-:W0:Y:S01]  /*6550*/  MUFU.EX2 R34, R34 ;  /* 0x0000002200227308 */ /* 0x000e220000000800 */
[----:B--2---:R-:W-:-:S07]  /*6560*/  FADD.FTZ R3, R191, R52 ;  /* 0x00000034bf037221 */ /* 0x004fce0000010000 */
[----:B------:R-:W2:Y:S01]  /*6570*/  MUFU.EX2 R102, R102 ;  /* 0x0000006600667308 */ /* 0x000ea20000000800 */
[----:B-1----:R-:W-:-:S07]  /*6580*/  FADD.FTZ R11, R43, R54 ;  /* 0x000000362b0b7221 */ /* 0x002fce0000010000 */
[----:B------:R-:W1:Y:S01]  /*6590*/  MUFU.EX2 R193, R193 ;  /* 0x000000c100c17308 */ /* 0x000e620000000800 */
[C---:B0-----:R-:W-:Y:S01]  /*65a0*/  FADD.FTZ R52, R34.reuse, R3 ;  /* 0x0000000322347221 */ /* 0x041fe20000010000 */
[----:B------:R-:W-:Y:S02]  /*65b0*/  F2FP.F16.F32.PACK_AB R191, R34, R191 ;  /* 0x000000bf22bf723e */ /* 0x000fe400000000ff */
[----:B------:R-:W-:-:S04]  /*65c0*/  CS2R R34, SRZ ;  /* 0x0000000000227805 */ /* 0x000fc8000001ff00 */
[----:B------:R-:W0:Y:S01]  /*65d0*/  MUFU.EX2 R200, R200 ;  /* 0x000000c800c87308 */ /* 0x000e220000000800 */
[C---:B--2---:R-:W-:Y:S01]  /*65e0*/  FADD.FTZ R11, R102.reuse, R11 ;  /* 0x0000000b660b7221 */ /* 0x044fe20000010000 */
[----:B------:R-:W-:-:S06]  /*65f0*/  F2FP.F16.F32.PACK_AB R198, R102, R43 ;  /* 0x0000002b66c6723e */ /* 0x000fcc00000000ff */
[----:B------:R-:W2:Y:S01]  /*6600*/  MUFU.EX2 R36, R36 ;  /* 0x0000002400247308 */ /* 0x000ea20000000800 */
[----:B-1----:R-:W-:-:S07]  /*6610*/  FADD.FTZ R3, R193, R52 ;  /* 0x00000034c1037221 */ /* 0x002fce0000010000 */
[----:B------:R-:W1:Y:S01]  /*6620*/  MUFU.EX2 R45, R156 ;  /* 0x0000009c002d7308 */ /* 0x000e620000000800 */
[----:B0-----:R-:W-:-:S07]  /*6630*/  FADD.FTZ R54, R200, R11 ;  /* 0x0000000bc8367221 */ /* 0x001fce0000010000 */
[----:B------:R-:W0:Y:S01]  /*6640*/  MUFU.EX2 R195, R195 ;  /* 0x000000c300c37308 */ /* 0x000e220000000800 */
[C---:B--2---:R-:W-:Y:S01]  /*6650*/  FADD.FTZ R52, R36.reuse, R3 ;  /* 0x0000000324347221 */ /* 0x044fe20000010000 */
[----:B------:R-:W-:Y:S02]  /*6660*/  F2FP.F16.F32.PACK_AB R193, R36, R193 ;  /* 0x000000c124c1723e */ /* 0x000fe400000000ff */
[----:B------:R-:W-:-:S04]  /*6670*/  CS2R R36, SRZ ;  /* 0x0000000000247805 */ /* 0x000fc8000001ff00 */
[----:B------:R-:W2:Y:S01]  /*6680*/  MUFU.EX2 R202, R202 ;  /* 0x000000ca00ca7308 */ /* 0x000ea20000000800 */
[C---:B-1----:R-:W-:Y:S01]  /*6690*/  FADD.FTZ R11, R45.reuse, R54 ;  /* 0x000000362d0b7221 */ /* 0x042fe20000010000 */
[----:B------:R-:W-:-:S06]  /*66a0*/  F2FP.F16.F32.PACK_AB R200, R45, R200 ;  /* 0x000000c82dc8723e */ /* 0x000fcc00000000ff */
[----:B------:R-:W1:Y:S01]  /*66b0*/  MUFU.EX2 R40, R40 ;  /* 0x0000002800287308 */ /* 0x000e620000000800 */
[----:B0-----:R-:W-:-:S07]  /*66c0*/  FADD.FTZ R3, R195, R52 ;  /* 0x00000034c3037221 */ /* 0x001fce0000010000 */
[----:B------:R-:W0:Y:S01]  /*66d0*/  MUFU.EX2 R47, R47 ;  /* 0x0000002f002f7308 */ /* 0x000e220000000800 */
[----:B--2---:R-:W-:-:S07]  /*66e0*/  FADD.FTZ R54, R202, R11 ;  /* 0x0000000bca367221 */ /* 0x004fce0000010000 */
[----:B------:R-:W2:Y:S01]  /*66f0*/  MUFU.EX2 R197, R197 ;  /* 0x000000c500c57308 */ /* 0x000ea20000000800 */
[C---:B-1----:R-:W-:Y:S01]  /*6700*/  FADD.FTZ R52, R40.reuse, R3 ;  /* 0x0000000328347221 */ /* 0x042fe20000010000 */
[----:B------:R-:W-:Y:S02]  /*6710*/  F2FP.F16.F32.PACK_AB R195, R40, R195 ;  /* 0x000000c328c3723e */ /* 0x000fe400000000ff */
[----:B------:R-:W-:-:S04]  /*6720*/  CS2R R40, SRZ ;  /* 0x0000000000287805 */ /* 0x000fc8000001ff00 */
        /* <DEDUP_REMOVED lines=46> */
[----:B------:R-:W-:Y:S02]  /*6a10*/  F2FP.F16.F32.PACK_AB R210, R55, R210 ;  /* 0x000000d237d2723e */ /* 0x000fe400000000ff */
[----:B------:R-:W-:Y:S02]  /*6a20*/  CS2R R54, SRZ ;  /* 0x0000000000367805 */ /* 0x000fe4000001ff00 */
[----:B------:R-:W-:Y:S02]  /*6a30*/  CS2R R52, SRZ ;  /* 0x0000000000347805 */ /* 0x000fe4000001ff00 */
        /* <DEDUP_REMOVED lines=10> */
[----:B------:R-:W-:Y:S02]  /*6ae0*/  F2FP.F16.F32.PACK_AB R212, R57, R212 ;  /* 0x000000d439d4723e */ /* 0x000fe400000000ff */
[----:B------:R-:W-:-:S04]  /*6af0*/  CS2R R56, SRZ ;  /* 0x0000000000387805 */ /* 0x000fc8000001ff00 */
        /* <DEDUP_REMOVED lines=10> */
[----:B------:R-:W-:Y:S02]  /*6ba0*/  F2FP.F16.F32.PACK_AB R214, R59, R214 ;  /* 0x000000d63bd6723e */ /* 0x000fe400000000ff */
[----:B------:R-:W-:-:S04]  /*6bb0*/  CS2R R58, SRZ ;  /* 0x00000000003a7805 */ /* 0x000fc8000001ff00 */
[----:B------:R0:W3:Y:S01]  /*6bc0*/  MUFU.EX2 R209, R86 ;  /* 0x0000005600d17308 */ /* 0x0000e20000000800 */
[----:B--2---:R-:W-:-:S07]  /*6bd0*/  FADD.FTZ R26, R84, R3 ;  /* 0x00000003541a7221 */ /* 0x004fce0000010000 */
[----:B------:R2:W4:Y:S01]  /*6be0*/  MUFU.EX2 R61, R194 ;  /* 0x000000c2003d7308 */ /* 0x0005220000000800 */
[----:B-1----:R-:W-:Y:S01]  /*6bf0*/  FADD.FTZ R30, R216, R11 ;  /* 0x0000000bd81e7221 */ /* 0x002fe20000010000 */
[----:B0-----:R-:W-:-:S06]  /*6c00*/  CS2R R86, SRZ ;  /* 0x0000000000567805 */ /* 0x001fcc000001ff00 */
[----:B------:R-:W0:Y:S01]  /*6c10*/  MUFU.EX2 R92, R92 ;  /* 0x0000005c005c7308 */ /* 0x000e220000000800 */
[----:B---3--:R-:W-:Y:S01]  /*6c20*/  FADD.FTZ R3, R209, R26 ;  /* 0x0000001ad1037221 */ /* 0x008fe20000010000 */
[----:B--2---:R-:W-:Y:S02]  /*6c30*/  F2FP.F16.F32.PACK_AB R194, R39, R38 ;  /* 0x0000002627c2723e */ /* 0x004fe400000000ff */
[----:B------:R-:W-:Y:S02]  /*6c40*/  CS2R R38, SRZ ;  /* 0x0000000000267805 */ /* 0x000fe4000001ff00 */
[----:B------:R-:W-:Y:S02]  /*6c50*/  F2FP.F16.F32.PACK_AB R209, R209, R84 ;  /* 0x00000054d1d1723e */ /* 0x000fe400000000ff */
[----:B------:R-:W-:Y:S01]  /*6c60*/  CS2R R84, SRZ ;  /* 0x0000000000547805 */ /* 0x000fe2000001ff00 */
[----:B------:R-:W1:Y:S01]  /*6c70*/  MUFU.EX2 R218, R218 ;  /* 0x000000da00da7308 */ /* 0x000e620000000800 */
[C---:B----4-:R-:W-:Y:S01]  /*6c80*/  FADD.FTZ R11, R61.reuse, R30 ;  /* 0x0000001e3d0b7221 */ /* 0x050fe20000010000 */
[----:B------:R-:W-:-:S02]  /*6c90*/  F2FP.F16.F32.PACK_AB R216, R61, R216 ;  /* 0x000000d83dd8723e */ /* 0x000fc400000000ff */
[----:B------:R-:W-:-:S04]  /*6ca0*/  CS2R R60, SRZ ;  /* 0x00000000003c7805 */ /* 0x000fc8000001ff00 */
[----:B------:R-:W2:Y:S01]  /*6cb0*/  MUFU.EX2 R211, R94 ;  /* 0x0000005e00d37308 */ /* 0x000ea20000000800 */
[----:B0-----:R-:W-:-:S07]  /*6cc0*/  FADD.FTZ R26, R92, R3 ;  /* 0x000000035c1a7221 */ /* 0x001fce0000010000 */
[----:B------:R-:W0:Y:S01]  /*6cd0*/  MUFU.EX2 R96, R96 ;  /* 0x0000006000607308 */ /* 0x000e220000000800 */
[----:B-1----:R-:W-:-:S07]  /*6ce0*/  FADD.FTZ R30, R218, R11 ;  /* 0x0000000bda1e7221 */ /* 0x002fce0000010000 */
[----:B------:R-:W1:Y:S01]  /*6cf0*/  MUFU.EX2 R213, R98 ;  /* 0x0000006200d57308 */ /* 0x000e620000000800 */
[C---:B--2---:R-:W-:Y:S01]  /*6d00*/  FADD.FTZ R11, R211.reuse, R26 ;  /* 0x0000001ad30b7221 */ /* 0x044fe20000010000 */
[----:B------:R-:W-:Y:S02]  /*6d10*/  F2FP.F16.F32.PACK_AB R211, R211, R92 ;  /* 0x0000005cd3d3723e */ /* 0x000fe400000000ff */
[----:B------:R-:W-:-:S04]  /*6d20*/  CS2R R26, SRZ ;  /* 0x00000000001a7805 */ /* 0x000fc8000001ff00 */
[----:B------:R-:W2:Y:S01]  /*6d30*/  MUFU.EX2 R104, R104 ;  /* 0x0000006800687308 */ /* 0x000ea20000000800 */
[----:B0-----:R-:W-:-:S07]  /*6d40*/  FADD.FTZ R10, R96, R11 ;  /* 0x0000000b600a7221 */ /* 0x001fce0000010000 */
[----:B------:R-:W0:Y:S01]  /*6d50*/  MUFU.EX2 R215, R106 ;  /* 0x0000006a00d77308 */ /* 0x000e220000000800 */
[C---:B-1----:R-:W-:Y:S01]  /*6d60*/  FADD.FTZ R11, R213.reuse, R10 ;  /* 0x0000000ad50b7221 */ /* 0x042fe20000010000 */
[----:B------:R-:W-:-:S06]  /*6d70*/  F2FP.F16.F32.PACK_AB R213, R213, R96 ;  /* 0x00000060d5d5723e */ /* 0x000fcc00000000ff */
[----:B------:R-:W1:Y:S01]  /*6d80*/  MUFU.EX2 R114, R114 ;  /* 0x0000007200727308 */ /* 0x000e620000000800 */
[----:B--2---:R-:W-:-:S07]  /*6d90*/  FADD.FTZ R10, R104, R11 ;  /* 0x0000000b680a7221 */ /* 0x004fce0000010000 */
[----:B------:R-:W2:Y:S01]  /*6da0*/  MUFU.EX2 R217, R108 ;  /* 0x0000006c00d97308 */ /* 0x000ea20000000800 */
[C---:B0-----:R-:W-:Y:S01]  /*6db0*/  FADD.FTZ R11, R215.reuse, R10 ;  /* 0x0000000ad70b7221 */ /* 0x041fe20000010000 */
[----:B------:R-:W-:-:S06]  /*6dc0*/  F2FP.F16.F32.PACK_AB R215, R215, R104 ;  /* 0x00000068d7d7723e */ /* 0x000fcc00000000ff */
[----:B------:R-:W0:Y:S01]  /*6dd0*/  MUFU.EX2 R116, R116 ;  /* 0x0000007400747308 */ /* 0x000e220000000800 */
[----:B-1----:R-:W-:-:S07]  /*6de0*/  FADD.FTZ R10, R114, R11 ;  /* 0x0000000b720a7221 */ /* 0x002fce0000010000 */
[----:B------:R-:W1:Y:S01]  /*6df0*/  MUFU.EX2 R33, R33 ;  /* 0x0000002100217308 */ /* 0x000e620000000800 */
[C---:B--2---:R-:W-:Y:S01]  /*6e00*/  FADD.FTZ R11, R217.reuse, R10 ;  /* 0x0000000ad90b7221 */ /* 0x044fe20000010000 */
[----:B------:R-:W-:-:S06]  /*6e10*/  F2FP.F16.F32.PACK_AB R217, R217, R114 ;  /* 0x00000072d9d9723e */ /* 0x000fcc00000000ff */
[----:B------:R-:W2:Y:S01]  /*6e20*/  MUFU.EX2 R63, R63 ;  /* 0x0000003f003f7308 */ /* 0x000ea20000000800 */
[----:B0-----:R-:W-:Y:S01]  /*6e30*/  FADD.FTZ R10, R116, R11 ;  /* 0x0000000b740a7221 */ /* 0x001fe20000010000 */
[C---:B-1----:R-:W-:Y:S01]  /*6e40*/  FADD.FTZ R3, R33.reuse, R30 ;  /* 0x0000001e21037221 */ /* 0x042fe20000010000 */
[----:B------:R-:W-:Y:S02]  /*6e50*/  F2FP.F16.F32.PACK_AB R218, R33, R218 ;  /* 0x000000da21da723e */ /* 0x000fe400000000ff */
[----:B------:R-:W-:Y:S02]  /*6e60*/  CS2R R32, SRZ ;  /* 0x0000000000207805 */ /* 0x000fe4000001ff00 */
[----:B------:R-:W-:Y:S01]  /*6e70*/  CS2R R30, SRZ ;  /* 0x00000000001e7805 */ /* 0x000fe2000001ff00 */
[C---:B--2---:R-:W-:Y:S01]  /*6e80*/  FADD.FTZ R10, R63.reuse, R10 ;  /* 0x0000000a3f0a7221 */ /* 0x044fe20000010000 */
[----:B------:R-:W-:Y:S02]  /*6e90*/  F2FP.F16.F32.PACK_AB R219, R63, R116 ;  /* 0x000000743fdb723e */ /* 0x000fe400000000ff */
[----:B------:R-:W-:Y:S01]  /*6ea0*/  CS2R R62, SRZ ;  /* 0x00000000003e7805 */ /* 0x000fe2000001ff00 */
[----:B------:R-:W-:Y:S06]  /*6eb0*/  @!P2 BRA `(.L_x_188) ;  /* 0x0000005400eca947 */ /* 0x000fec0003800000 */
[----:B------:R-:W-:Y:S01]  /*6ec0*/  R2UR UR6, R16 ;  /* 0x00000000100672ca */ /* 0x000fe200000e0000 */
[----:B------:R-:W-:Y:S01]  /*6ed0*/  VIADD R12, R112, 0xfffffffe ;  /* 0xfffffffe700c7836 */ /* 0x000fe20000000000 */
[----:B------:R-:W-:Y:S01]  /*6ee0*/  MOV R13, R90 ;  /* 0x0000005a000d7202 */ /* 0x000fe20000000f00 */
[----:B------:R-:W-:Y:S01]  /*6ef0*/  IMAD.MOV.U32 R11, RZ, RZ, R88 ;  /* 0x000000ffff0b7224 */ /* 0x000fe200078e0058 */
[----:B------:R-:W-:Y:S01]  /*6f00*/  UMOV UR61, UR60 ;  /* 0x0000003c003d7c82 */ /* 0x000fe20008000000 */
[----:B------:R-:W-:Y:S01]  /*6f10*/  IMAD.MOV.U32 R87, RZ, RZ, RZ ;  /* 0x000000ffff577224 */ /* 0x000fe200078e00ff */
[----:B------:R-:W-:-:S07]  /*6f20*/  ULDC UR7, c[0x0][0x9d8] ;  /* 0x0002760000077ab9 */ /* 0x000fce0000000800 */
[----:B------:R-:W-:-:S07]  /*6f30*/  IMAD.U32 R14, RZ, RZ, UR6 ;  /* 0x00000006ff0e7e24 */ /* 0x000fce000f8e00ff */
.L_x_199:
        /* <DEDUP_REMOVED lines=12> */
.L_x_190:
        /* <DEDUP_REMOVED lines=8> */
.L_x_191:
[----:B-1----:R-:W-:Y:S05]  /*7080*/  @P1 BRA `(.L_x_189) ;  /* 0x0000000000081947 */ /* 0x002fea0003800000 */
[----:B------:R-:W1:Y:S02]  /*7090*/  SYNCS.PHASECHK.TRANS64.TRYWAIT P1, [UR6+0x34830], R15 ;  /* 0x0348300fff0075a7 */ /* 0x000e640008020146 */
[----:B-1----:R-:W-:Y:S05]  /*70a0*/  @!P1 BRA `(.L_x_192) ;  /* 0x000000b800c49947 */ /* 0x002fea0003800000 */
.L_x_189:
[----:B-1----:R-:W1:Y:S01]  /*70b0*/  S2R R20, SR_TID.X ;  /* 0x0000000000147919 */ /* 0x002e620000002100 */
        /* <DEDUP_REMOVED lines=28> */
[----:B-1----:R-:W-:Y:S01]  /*7280*/  SHF.R.U32.HI R20, RZ, 0x7, R20 ;  /* 0x00000007ff147819 */ /* 0x002fe20000011614 */
[----:B------:R-:W-:Y:S01]  /*7290*/  UMOV UR36, UR14 ;  /* 0x0000000e00247c82 */ /* 0x000fe20008000000 */
[----:B------:R-:W-:Y:S01]  /*72a0*/  UMOV UR37, UR15 ;  /* 0x0000000f00257c82 */ /* 0x000fe20008000000 */
[----:B------:R-:W-:-:S02]  /*72b0*/  UIADD3 UR42, UR6, 0x280, URZ ;  /* 0x00000280062a7890 */ /* 0x000fc4000fffe03f */
[----:B0-----:R-:W-:Y:S01]  /*72c0*/  VIADD R15, R20, 0x8 ;  /* 0x00000008140f7836 */ /* 0x001fe20000000000 */
        /* <DEDUP_REMOVED lines=581> */
.L_x_194:
        /* <DEDUP_REMOVED lines=8> */
.L_x_195:
[----:B-1----:R-:W-:Y:S05]  /*97a0*/  @P1 BRA `(.L_x_193) ;  /* 0x0000000000081947 */ /* 0x002fea0003800000 */
[----:B------:R-:W1:Y:S02]  /*97b0*/  SYNCS.PHASECHK.TRANS64.TRYWAIT P1, [UR6+0x34850], R14 ;  /* 0x0348500eff0075a7 */ /* 0x000e640008020146 */
[----:B-1----:R-:W-:Y:S05]  /*97c0*/  @!P1 BRA `(.L_x_196) ;  /* 0x0000009400149947 */ /* 0x002fea0003800000 */
.L_x_193:
[----:B------:R-:W-:Y:S01]  /*97d0*/  R2UR UR6, R2 ;  /* 0x00000000020672ca */ /* 0x000fe200000e0000 */
[----:B------:R-:W-:Y:S01]  /*97e0*/  WARPGROUP.ARRIVE ;  /* 0x00000000000079c5 */ /* 0x000fe20000000000 */
[----:B------:R-:W-:-:S05]  /*97f0*/  UMOV UR11, 0x40000040 ;  /* 0x40000040000b7882 */ /* 0x000fca0000000000 */
[----:B-1----:R-:W1:Y:S06]  /*9800*/  S2R R15, SR_TID.X ;  /* 0x00000000000f7919 */ /* 0x002e6c0000002100 */
[----:B------:R-:W-:-:S04]  /*9810*/  UIADD3 UR6, UR6, 0x400, URZ ;  /* 0x0000040006067890 */ /* 0x000fc8000fffe03f */
[----:B------:R-:W-:-:S04]  /*9820*/  USHF.R.U32.HI UR6, URZ, 0x4, UR6 ;  /* 0x000000043f067899 */ /* 0x000fc80008011606 */
[----:B------:R-:W-:-:S04]  /*9830*/  ULOP3.LUT UR6, UR6, 0x3fff, URZ, 0xc0, !UPT ;  /* 0x00003fff06067892 */ /* 0x000fc8000f8ec03f */
[----:B------:R-:W-:-:S04]  /*9840*/  ULOP3.LUT UR6, UR6, 0x5800000, URZ, 0xfc, !UPT ;  /* 0x0580000006067892 */ /* 0x000fc8000f8efc3f */
[----:B------:R-:W-:Y:S01]  /*9850*/  UIMAD UR6, UR61, 0xb00, UR6 ;  /* 0x00000b003d0678a4 */ /* 0x000fe2000f8e0206 */
[----:B-1----:R-:W-:-:S06]  /*9860*/  SHF.R.U32.HI R15, RZ, 0x7, R15 ;  /* 0x00000007ff0f7819 */ /* 0x002fcc000001160f */
[----:B------:R-:W-:Y:S02]  /*9870*/  UMOV UR10, UR6 ;  /* 0x00000006000a7c82 */ /* 0x000fe40008000000 */
[----:B------:R-:W-:Y:S01]  /*9880*/  HGMMA.64x128x16.F32 R24, R176, gdesc[UR8].tnspB, R24, gsb0 ;  /* 0x41e00008b0187df0 */ /* 0x000fe20008000818 */
[----:B------:R-:W-:Y:S01]  /*9890*/  UIADD3 UR10, UR6, 0x80, URZ ;  /* 0x00000080060a7890 */ /* 0x000fe2000fffe03f */
[----:B0-----:R-:W-:Y:S01]  /*98a0*/  IADD3 R14, -R15, 0xb, RZ ;  /* 0x0000000b0f0e7810 */ /* 0x001fe20007ffe1ff */
[----:B------:R-:W-:Y:S01]  /*98b0*/  UMOV UR11, 0x40000040 ;  /* 0x40000040000b7882 */ /* 0x000fe20000000000 */
[----:B------:R-:W-:Y:S02]  /*98c0*/  WARPGROUP.DEPBAR.LE gsb0, 0x0 ;  /* 0x00008000000079c5 */ /* 0x000fe40000010000 */
[----:B------:R-:W-:-:S06]  /*98d0*/  WARPGROUP.ARRIVE ;  /* 0x00000000000079c5 */ /* 0x000fcc0000000000 */
[----:B------:R-:W-:Y:S01]  /*98e0*/  HGMMA.64x128x16.F32 R24, R180, gdesc[UR8].tnspB, R24, gsb0 ;  /* 0x41e00008b4187df0 */ /* 0x000fe20008000818 */
[----:B------:R-:W-:Y:S01]  /*98f0*/  UIADD3 UR10, UR6, 0x100, URZ ;  /* 0x00000100060a7890 */ /* 0x000fe2000fffe03f */
[----:B------:R-:W-:Y:S01]  /*9900*/  UMOV UR11, 0x40000040 ;  /* 0x40000040000b7882 */ /* 0x000fe20000000000 */
[----:B------:R-:W-:Y:S02]  /*9910*/  WARPGROUP.DEPBAR.LE gsb0, 0x0 ;  /* 0x00008000000079c5 */ /* 0x000fe40000010000 */
[----:B------:R-:W-:-:S07]  /*9920*/  WARPGROUP.ARRIVE ;  /* 0x00000000000079c5 */ /* 0x000fce0000000000 */
        /* <DEDUP_REMOVED lines=33> */
[----:B------:R-:W-:Y:S01]  /*9b40*/  UIADD3 UR6, UR6, 0x500, URZ ;  /* 0x0000050006067890 */ /* 0x000fe2000fffe03f */
[----:B------:R-:W-:Y:S02]  /*9b50*/  WARPGROUP.DEPBAR.LE gsb0, 0x0 ;  /* 0x00008000000079c5 */ /* 0x000fe40000010000 */
[----:B------:R-:W-:-:S06]  /*9b60*/  WARPGROUP.ARRIVE ;  /* 0x00000000000079c5 */ /* 0x000fcc0000000000 */
[----:B------:R-:W-:Y:S01]  /*9b70*/  HGMMA.64x128x16.F32 R24, R212, gdesc[UR8].tnspB, R24, gsb0 ;  /* 0x41e00008d4187df0 */ /* 0x000fe20008000818 */
[----:B------:R-:W-:Y:S01]  /*9b80*/  UMOV UR10, UR6 ;  /* 0x00000006000a7c82 */ /* 0x000fe20008000000 */
[----:B------:R-:W-:Y:S01]  /*9b90*/  UMOV UR11, 0x40000040 ;  /* 0x40000040000b7882 */ /* 0x000fe20000000000 */
[----:B------:R-:W-:Y:S02]  /*9ba0*/  WARPGROUP.DEPBAR.LE gsb0, 0x0 ;  /* 0x00008000000079c5 */ /* 0x000fe40000010000 */
[----:B------:R-:W-:-:S07]  /*9bb0*/  WARPGROUP.ARRIVE ;  /* 0x00000000000079c5 */ /* 0x000fce0000000000 */
[----:B------:R-:W-:Y:S03]  /*9bc0*/  HGMMA.64x128x16.F32 R24, R216, gdesc[UR8].tnspB, R24, gsb0 ;  /* 0x41e00008d8187df0 */ /* 0x000fe60008000818 */
[----:B------:R-:W-:Y:S02]  /*9bd0*/  WARPGROUP.DEPBAR.LE gsb0, 0x0 ;  /* 0x00008000000079c5 */ /* 0x000fe40000010000 */
[----:B------:R0:W-:Y:S06]  /*9be0*/  BAR.ARV R14, 0x100 ;  /* 0x0004000e0000751d */ /* 0x0001ec0000002000 */
[----:B------:R-:W-:Y:S05]  /*9bf0*/  @!P0 BRA `(.L_x_197) ;  /* 0x0000000000048947 */ /* 0x000fea0003800000 */
[----:B------:R-:W-:Y:S01]  /*9c00*/  BPT.TRAP 0x1 ;  /* 0x000000040000795c */ /* 0x000fe20000300000 */
.L_x_197:
[----:B0-----:R-:W-:Y:S01]  /*9c10*/  FMUL.FTZ R14, R168, UR7 ;  /* 0x00000007a80e7c20 */ /* 0x001fe20008410000 */
        /* <DEDUP_REMOVED lines=9> */
[----:B------:R-:W-:Y:S01]  /*9cb0*/  FMUL.FTZ R162, R162, UR7 ;  /* 0x00000007a2a27c20 */ /* 0x000fe20008410000 */
[----:B------:R-:W-:Y:S01]  /*9cc0*/  FMUL.FTZ R161, R161, UR7 ;  /* 0x00000007a1a17c20 */ /* 0x000fe20008410000 */
[----:B------:R-:W-:Y:S01]  /*9cd0*/  FMUL.FTZ R163, R163, UR7 ;  /* 0x00000007a3a37c20 */ /* 0x000fe20008410000 */
[----:B------:R-:W-:Y:S01]  /*9ce0*/  FMUL.FTZ R164, R164, UR7 ;  /* 0x00000007a4a47c20 */ /* 0x000fe20008410000 */
[----:B------:R-:W1:Y:S01]  /*9cf0*/  MUFU.TANH R20, R20 ;  /* 0x0000001400147308 */ /* 0x000e620000002400 */
[----:B------:R-:W-:Y:S01]  /*9d00*/  FMUL.FTZ R204, R108, UR7 ;  /* 0x000000076ccc7c20 */ /* 0x000fe20008410000 */
        /* <DEDUP_REMOVED lines=84> */
[----:B------:R-:W-:-:S02]  /*a250*/  R2UR UR6, R2 ;  /* 0x00000000020672ca */ /* 0x000fc400000e0000 */
[----:B------:R-:W0:Y:S01]  /*a260*/  MUFU.TANH R164, R164 ;  /* 0x000000a400a47308 */ /* 0x000e220000002400 */
[----:B-1----:R-:W-:-:S07]  /*a270*/  FMNMX.FTZ R105, R161, R208, !PT ;  /* 0x000000d0a1697209 */ /* 0x002fce0007810000 */
[----:B------:R-:W1:Y:S01]  /*a280*/  MUFU.TANH R166, R166 ;  /* 0x000000a600a67308 */ /* 0x000e620000002400 */
[----:B--2---:R-:W-:Y:S01]  /*a290*/  FMNMX.FTZ R107, R163, R110, !PT ;  /* 0x0000006ea36b7209 */ /* 0x004fe20007810000 */
[----:B------:R-:W-:-:S06]  /*a2a0*/  FMUL.FTZ R110, R111, UR7 ;  /* 0x000000076f6e7c20 */ /* 0x000fcc0008410000 */
[----:B------:R-:W2:Y:S01]  /*a2b0*/  MUFU.TANH R165, R165 ;  /* 0x000000a500a57308 */ /* 0x000ea20000002400 */
[----:B0-----:R-:W-:-:S07]  /*a2c0*/  FMNMX.FTZ R208, R164, R105, !PT ;  /* 0x00000069a4d07209 */ /* 0x001fce0007810000 */
        /* <DEDUP_REMOVED lines=10> */
[----:B--2---:R-:W-:-:S07]  /*a370*/  FMNMX.FTZ R96, R154, R107, !PT ;  /* 0x0000006b9a607209 */ /* 0x004fce0007810000 */
[----:B------:R-:W2:Y:S01]  /*a380*/  MUFU.TANH R156, R156 ;  /* 0x0000009c009c7308 */ /* 0x000ea20000002400 */
[----:B0-----:R-:W-:Y:S01]  /*a390*/  FMNMX.FTZ R105, R153, R210, !PT ;  /* 0x000000d299697209 */ /* 0x001fe20007810000 */
[----:B------:R-:W-:-:S06]  /*a3a0*/  FMUL.FTZ R210, R97, UR7 ;  /* 0x0000000761d27c20 */ /* 0x000fcc0008410000 */
[----:B------:R-:W0:Y:S01]  /*a3b0*/  MUFU.TANH R158, R158 ;  /* 0x0000009e009e7308 */ /* 0x000e220000002400 */
[----:B-1----:R-:W-:-:S07]  /*a3c0*/  FMNMX.FTZ R107, R155, R96, !PT ;  /* 0x000000609b6b7209 */ /* 0x002fce0007810000 */
[----:B------:R-:W1:Y:S01]  /*a3d0*/  MUFU.TANH R157, R157 ;  /* 0x0000009d009d7308 */ /* 0x000e620000002400 */
[----:B--2---:R-:W-:-:S07]  /*a3e0*/  FMNMX.FTZ R96, R156, R105, !PT ;  /* 0x000000699c607209 */ /* 0x004fce0007810000 */
[----:B------:R-:W2:Y:S01]  /*a3f0*/  MUFU.TANH R159, R159 ;  /* 0x0000009f009f7308 */ /* 0x000ea20000002400 */
[----:B0-----:R-:W-:-:S07]  /*a400*/  FMNMX.FTZ R212, R158, R107, !PT ;  /* 0x0000006b9ed47209 */ /* 0x001fce0007810000 */
[----:B------:R-:W0:Y:S01]  /*a410*/  MUFU.TANH R144, R144 ;  /* 0x0000009000907308 */ /* 0x000e220000002400 */
[----:B-1----:R-:W-:Y:S01]  /*a420*/  FMNMX.FTZ R97, R157, R96, !PT ;  /* 0x000000609d617209 */ /* 0x002fe20007810000 */
[----:B------:R-:W-:-:S06]  /*a430*/  FMUL.FTZ R96, R98, UR7 ;  /* 0x0000000762607c20 */ /* 0x000fcc0008410000 */
[----:B------:R-:W1:Y:S01]  /*a440*/  MUFU.TANH R146, R146 ;  /* 0x0000009200927308 */ /* 0x000e620000002400 */
[----:B--2---:R-:W-:-:S07]  /*a450*/  FMNMX.FTZ R105, R159, R212, !PT ;  /* 0x000000d49f697209 */ /* 0x004fce0007810000 */
        /* <DEDUP_REMOVED lines=26> */
[----:B--2---:R-:W-:Y:S01]  /*a600*/  FMNMX.FTZ R99, R139, R100, !PT ;  /* 0x000000648b637209 */ /* 0x004fe20007810000 */
[----:B------:R-:W-:Y:S01]  /*a610*/  FMUL.FTZ R100, R102, UR7 ;  /* 0x0000000766647c20 */ /* 0x000fe20008410000 */
[----:B------:R-:W-:-:S05]  /*a620*/  FMUL.FTZ R102, R103, UR7 ;  /* 0x0000000767667c20 */ /* 0x000fca0008410000 */
[----:B------:R-:W2:Y:S01]  /*a630*/  MUFU.TANH R142, R142 ;  /* 0x0000008e008e7308 */ /* 0x000ea20000002400 */
[----:B0-----:R-:W-:-:S07]  /*a640*/  FMNMX.FTZ R97, R140, R97, !PT ;  /* 0x000000618c617209 */ /* 0x001fce0007810000 */
[----:B------:R-:W0:Y:S01]  /*a650*/  MUFU.TANH R174, R174 ;  /* 0x000000ae00ae7308 */ /* 0x000e220000002400 */
[----:B-1----:R-:W-:-:S07]  /*a660*/  FMNMX.FTZ R97, R172, R97, !PT ;  /* 0x00000061ac617209 */ /* 0x002fce0007810000 */
        /* <DEDUP_REMOVED lines=96> */
[----:B-1----:R-:W-:-:S05]  /*ac70*/  FMNMX.FTZ R92, R93, R88, !PT ;  /* 0x000000585d5c7209 */ /* 0x002fca0007810000 */
[----:B------:R-:W1:Y:S01]  /*ac80*/  SHFL.BFLY PT, R89, R92, 0x2, 0x1f ;  /* 0x0c401f005c597f89 */ /* 0x000e6200000e0000 */
[----:B--2---:R-:W-:-:S04]  /*ac90*/  FMNMX.FTZ R90, R94, R99, !PT ;  /* 0x000000635e5a7209 */ /* 0x004fc80007810000 */
[----:B0-----:R-:W-:-:S05]  /*aca0*/  FMNMX.FTZ R99, R95, R90, !PT ;  /* 0x0000005a5f637209 */ /* 0x001fca0007810000 */
[----:B------:R-:W0:Y:S01]  /*acb0*/  SHFL.BFLY PT, R88, R99, 0x2, 0x1f ;  /* 0x0c401f0063587f89 */ /* 0x000e2200000e0000 */
[----:B-1----:R-:W-:Y:S02]  /*acc0*/  FMNMX.FTZ R101, R92, R89, !PT ;  /* 0x000000595c657209 */ /* 0x002fe40007810000 */
[----:B------:R-:W1:Y:S01]  /*acd0*/  LDC R89, c[0x0][0x988] ;  /* 0x00026200ff597b82 */ /* 0x000e620000000800 */
[----:B0-----:R-:W-:Y:S02]  /*ace0*/  FMNMX.FTZ R103, R99, R88, !PT ;  /* 0x0000005863677209 */ /* 0x001fe40007810000 */
[----:B------:R-:W0:Y:S04]  /*acf0*/  SHFL.BFLY PT, R88, R101, 0x1, 0x1f ;  /* 0x0c201f0065587f89 */ /* 0x000e2800000e0000 */
[----:B------:R-:W2:Y:S01]  /*ad00*/  SHFL.BFLY PT, R90, R103, 0x1, 0x1f ;  /* 0x0c201f00675a7f89 */ /* 0x000ea200000e0000 */
[----:B0-----:R-:W-:-:S02]  /*ad10*/  FMNMX.FTZ R88, R101, R88, !PT ;  /* 0x0000005865587209 */ /* 0x001fc40007810000 */
[----:B--2---:R-:W-:-:S03]  /*ad20*/  FMNMX.FTZ R90, R103, R90, !PT ;  /* 0x0000005a675a7209 */ /* 0x004fc60007810000 */
[C---:B-1----:R-:W-:Y:S01]  /*ad30*/  FMUL.FTZ R177, R88.reuse, R89 ;  /* 0x0000005958b17220 */ /* 0x042fe20000410000 */
[----:B------:R-:W-:-:S03]  /*ad40*/  FADD.FTZ R11, -R88, R11 ;  /* 0x0000000b580b7221 */ /* 0x000fc60000010100 */
[-CC-:B------:R-:W-:Y:S01]  /*ad50*/  FFMA.FTZ R173, R169, R89.reuse, -R177.reuse ;  /* 0x00000059a9ad7223 */ /* 0x180fe200000108b1 */
[-CC-:B------:R-:W-:Y:S01]  /*ad60*/  FFMA.FTZ R169, R161, R89.reuse, -R177.reuse ;  /* 0x00000059a1a97223 */ /* 0x180fe200000108b1 */
[-CC-:B------:R-:W-:Y:S01]  /*ad70*/  FFMA.FTZ R161, R153, R89.reuse, -R177.reuse ;  /* 0x0000005999a17223 */ /* 0x180fe200000108b1 */
[-C--:B------:R-:W-:Y:S01]  /*ad80*/  FFMA.FTZ R153, R157, R89.reuse, -R177 ;  /* 0x000000599d997223 */ /* 0x080fe200000108b1 */
[-C--:B------:R-:W-:Y:S01]  /*ad90*/  FMUL.FTZ R105, R11, R89.reuse ;  /* 0x000000590b697220 */ /* 0x080fe20000410000 */
[----:B------:R-:W2:Y:S01]  /*ada0*/  LDL R157, [R1] ;  /* 0x00000000019d7983 */ /* 0x000ea20000100800 */
[C---:B------:R-:W-:Y:S01]  /*adb0*/  FADD.FTZ R11, -R90.reuse, R13 ;  /* 0x0000000d5a0b7221 */ /* 0x040fe20000010100 */
[-CC-:B------:R-:W-:Y:S01]  /*adc0*/  FFMA.FTZ R13, R91, R89.reuse, -R177.reuse ;  /* 0x000000595b0d7223 */ /* 0x180fe200000108b1 */
[-C--:B------:R-:W-:Y:S01]  /*add0*/  FMUL.FTZ R91, R90, R89.reuse ;  /* 0x000000595a5b7220 */ /* 0x080fe20000410000 */
[-C--:B------:R-:W-:Y:S01]  /*ade0*/  FFMA.FTZ R135, R14, R89.reuse, -R177 ;  /* 0x000000590e877223 */ /* 0x080fe200000108b1 */
[-C--:B------:R-:W-:Y:S01]  /*adf0*/  FMUL.FTZ R11, R11, R89.reuse ;  /* 0x000000590b0b7220 */ /* 0x080fe20000410000 */
[----:B------:R0:W-:Y:S01]  /*ae00*/  MUFU.EX2 R92, R105 ;  /* 0x00000069005c7308 */ /* 0x0001e20000000800 */
[-C--:B------:R-:W-:Y:S01]  /*ae10*/  FFMA.FTZ R20, R20, R89.reuse, -R91 ;  /* 0x0000005914147223 */ /* 0x080fe2000001085b */
[-CC-:B------:R-:W-:Y:S01]  /*ae20*/  FFMA.FTZ R175, R15, R89.reuse, -R177.reuse ;  /* 0x000000590faf7223 */ /* 0x180fe200000108b1 */
        /* <DEDUP_REMOVED lines=24> */
[-CC-:B0-----:R-:W-:Y:S01]  /*afb0*/  FFMA.FTZ R105, R196, R89.reuse, -R177.reuse ;  /* 0x00000059c4697223 */ /* 0x181fe200000108b1 */
        /* <DEDUP_REMOVED lines=11> */
[-C--:B------:R-:W-:Y:S01]  /*b070*/  FFMA.FTZ R128, R93, R89.reuse, -R177 ;  /* 0x000000595d807223 */ /* 0x080fe200000108b1 */
[-CC-:B------:R-:W-:Y:S01]  /*b080*/  FFMA.FTZ R177, R21, R89.reuse, -R91.reuse ;  /* 0x0000005915b17223 */ /* 0x180fe2000001085b */
[----:B------:R-:W-:Y:S01]  /*b090*/  MUFU.EX2 R11, R11 ;  /* 0x0000000b000b7308 */ /* 0x000fe20000000800 */
[-CC-:B------:R-:W-:Y:S01]  /*b0a0*/  FFMA.FTZ R179, R170, R89.reuse, -R91.reuse ;  /* 0x00000059aab37223 */ /* 0x180fe2000001085b */
[----:B------:R-:W-:-:S06]  /*b0b0*/  FFMA.FTZ R170, R171, R89, -R91 ;  /* 0x00000059abaa7223 */ /* 0x000fcc000001085b */
[----:B------:R-:W0:Y:S08]  /*b0c0*/  MUFU.EX2 R135, R135 ;  /* 0x0000008700877308 */ /* 0x000e300000000800 */
[----:B------:R-:W1:Y:S01]  /*b0d0*/  MUFU.EX2 R20, R20 ;  /* 0x0000001400147308 */ /* 0x000e620000000800 */
[----:B------:R-:W-:-:S07]  /*b0e0*/  FFMA.FTZ R181, R162, R89, -R91 ;  /* 0x00000059a2b57223 */ /* 0x000fce000001085b */
[----:B------:R-:W3:Y:S08]  /*b0f0*/  MUFU.EX2 R175, R175 ;  /* 0x000000af00af7308 */ /* 0x000ef00000000800 */
[----:B------:R-:W4:Y:S01]  /*b100*/  MUFU.EX2 R177, R177 ;  /* 0x000000b100b17308 */ /* 0x000f220000000800 */
[----:B------:R-:W-:-:S07]  /*b110*/  FFMA.FTZ R162, R163, R89, -R91 ;  /* 0x00000059a3a27223 */ /* 0x000fce000001085b */
[----:B------:R-:W5:Y:S08]  /*b120*/  MUFU.EX2 R133, R133 ;  /* 0x0000008500857308 */ /* 0x000f700000000800 */
[----:B------:R-:W5:Y:S01]  /*b130*/  MUFU.EX2 R179, R179 ;  /* 0x000000b300b37308 */ /* 0x000f620000000800 */
[----:B------:R-:W-:Y:S01]  /*b140*/  FFMA.FTZ R201, R120, R89, -R91 ;  /* 0x0000005978c97223 */ /* 0x000fe2000001085b */
[----:B0-----:R-:W-:Y:S01]  /*b150*/  FFMA.FTZ R120, R92, R3, R135 ;  /* 0x000000035c787223 */ /* 0x001fe20000010087 */
[----:B-1----:R-:W-:-:S05]  /*b160*/  FFMA.FTZ R10, R11, R10, R20 ;  /* 0x0000000a0b0a7223 */ /* 0x002fca0000010014 */
[----:B------:R-:W0:Y:S01]  /*b170*/  MUFU.EX2 R173, R173 ;  /* 0x000000ad00ad7308 */ /* 0x000e220000000800 */
[----:B------:R-:W-:-:S07]  /*b180*/  FFMA.FTZ R183, R166, R89, -R91 ;  /* 0x00000059a6b77223 */ /* 0x000fce000001085b */
[----:B------:R-:W1:Y:S01]  /*b190*/  MUFU.EX2 R170, R170 ;  /* 0x000000aa00aa7308 */ /* 0x000e620000000800 */
[-CC-:B------:R-:W-:Y:S01]  /*b1a0*/  FFMA.FTZ R199, R132, R89.reuse, -R91.reuse ;  /* 0x0000005984c77223 */ /* 0x180fe2000001085b */
[----:B------:R-:W-:Y:S01]  /*b1b0*/  FFMA.FTZ R132, R134, R89, -R91 ;  /* 0x0000005986847223 */ /* 0x000fe2000001085b */
[----:B---3--:R-:W-:-:S05]  /*b1c0*/  FADD.FTZ R134, R175, R120 ;  /* 0x00000078af867221 */ /* 0x008fca0000010000 */
[----:B------:R-:W3:Y:S01]  /*b1d0*/  MUFU.EX2 R131, R131 ;  /* 0x0000008300837308 */ /* 0x000ee20000000800 */
[----:B----4-:R-:W-:Y:S01]  /*b1e0*/  FADD.FTZ R10, R177, R10 ;  /* 0x0000000ab10a7221 */ /* 0x010fe20000010000 */
[----:B------:R-:W-:-:S06]  /*b1f0*/  FFMA.FTZ R166, R167, R89, -R91 ;  /* 0x00000059a7a67223 */ /* 0x000fcc000001085b */
[----:B------:R-:W4:Y:S01]  /*b200*/  MUFU.EX2 R181, R181 ;  /* 0x000000b500b57308 */ /* 0x000f220000000800 */
[----:B-----5:R-:W-:Y:S01]  /*b210*/  FADD.FTZ R134, R133, R134 ;  /* 0x0000008685867221 */ /* 0x020fe20000010000 */
[----:B------:R-:W-:-:S06]  /*b220*/  FADD.FTZ R3, R179, R10 ;  /* 0x0000000ab3037221 */ /* 0x000fcc0000010000 */
[----:B------:R-:W5:Y:S01]  /*b230*/  MUFU.EX2 R169, R169 ;  /* 0x000000a900a97308 */ /* 0x000f620000000800 */
[----:B------:R-:W-:-:S07]  /*b240*/  FFMA.FTZ R185, R154, R89, -R91 ;  /* 0x000000599ab97223 */ /* 0x000fce000001085b */
[----:B------:R-:W5:Y:S01]  /*b250*/  MUFU.EX2 R162, R162 ;  /* 0x000000a200a27308 */ /* 0x000f620000000800 */
[----:B0-----:R-:W-:Y:S01]  /*b260*/  FADD.FTZ R134, R173, R134 ;  /* 0x00000086ad867221 */ /* 0x001fe20000010000 */
[----:B-1----:R-:W-:-:S06]  /*b270*/  FADD.FTZ R10, R170, R3 ;  /* 0x00000003aa0a7221 */ /* 0x002fcc0000010000 */
[----:B------:R-:W0:Y:S01]  /*b280*/  MUFU.EX2 R129, R129 ;  /* 0x0000008100817308 */ /* 0x000e220000000800 */
[----:B------:R-:W-:-:S07]  /*b290*/  FFMA.FTZ R154, R155, R89, -R91 ;  /* 0x000000599b9a7223 */ /* 0x000fce000001085b */
[----:B------:R-:W1:Y:S01]  /*b2a0*/  MUFU.EX2 R183, R183 ;  /* 0x000000b700b77308 */ /* 0x000e620000000800 */
[----:B---3--:R-:W-:Y:S01]  /*b2b0*/  FADD.FTZ R134, R131, R134 ;  /* 0x0000008683867221 */ /* 0x008fe20000010000 */
[----:B----4-:R-:W-:-:S06]  /*b2c0*/  FADD.FTZ R3, R181, R10 ;  /* 0x0000000ab5037221 */ /* 0x010fcc0000010000 */
[----:B------:R-:W3:Y:S01]  /*b2d0*/  MUFU.EX2 R165, R165 ;  /* 0x000000a500a57308 */ /* 0x000ee20000000800 */
[----:B------:R-:W-:-:S07]  /*b2e0*/  FFMA.FTZ R187, R158, R89, -R91 ;  /* 0x000000599ebb7223 */ /* 0x000fce000001085b */
        /* <DEDUP_REMOVED lines=35> */
[----:B------:R-:W2:Y:S01]  /*b520*/  MUFU.EX2 R191, R191 ;  /* 0x000000bf00bf7308 */ /* 0x000ea20000000800 */
        /* <DEDUP_REMOVED lines=11> */
[----:B--2---:R-:W-:-:S06]  /*b5e0*/  FADD.FTZ R3, R191, R10 ;  /* 0x0000000abf037221 */ /* 0x004fcc0000010000 */
[----:B------:R-:W2:Y:S01]  /*b5f0*/  MUFU.EX2 R137, R137 ;  /* 0x0000008900897308 */ /* 0x000ea20000000800 */
        /* <DEDUP_REMOVED lines=9> */
[----:B------:R-:W3:Y:S08]  /*b690*/  MUFU.EX2 R172, R172 ;  /* 0x000000ac00ac7308 */ /* 0x000ef00000000800 */
[----:B------:R-:W4:Y:S01]  /*b6a0*/  MUFU.EX2 R142, R142 ;  /* 0x0000008e008e7308 */ /* 0x000f220000000800 */
[----:B--2---:R-:W-:Y:S01]  /*b6b0*/  FADD.FTZ R134, R137, R134 ;  /* 0x0000008689867221 */ /* 0x004fe20000010000 */
[----:B-----5:R-:W-:-:S06]  /*b6c0*/  FADD.FTZ R10, R138, R3 ;  /* 0x000000038a0a7221 */ /* 0x020fcc0000010000 */
[----:B------:R-:W2:Y:S08]  /*b6d0*/  MUFU.EX2 R115, R115 ;  /* 0x0000007300737308 */ /* 0x000eb00000000800 */
[----:B------:R-:W5:Y:S01]  /*b6e0*/  MUFU.EX2 R197, R197 ;  /* 0x000000c500c57308 */ /* 0x000f620000000800 */
[----:B0-----:R-:W-:Y:S01]  /*b6f0*/  FADD.FTZ R3, R117, R134 ;  /* 0x0000008675037221 */ /* 0x001fe20000010000 */
[----:B-1----:R-:W-:-:S06]  /*b700*/  FADD.FTZ R21, R195, R10 ;  /* 0x0000000ac3157221 */ /* 0x002fcc0000010000 */
[----:B------:R-:W0:Y:S01]  /*b710*/  MUFU.EX2 R168, R168 ;  /* 0x000000a800a87308 */ /* 0x000e220000000800 */
[----:B------:R-:W-:-:S07]  /*b720*/  FFMA.FTZ R209, R104, R89, -R91 ;  /* 0x0000005968d17223 */ /* 0x000fce000001085b */
[----:B------:R-:W1:Y:S01]  /*b730*/  MUFU.EX2 R130, R130 ;  /* 0x0000008200827308 */ /* 0x000e620000000800 */
[----:B------:R-:W-:Y:S01]  /*b740*/  FFMA.FTZ R104, R106, R89, -R91 ;  /* 0x000000596a687223 */ /* 0x000fe2000001085b */
[----:B---3--:R-:W-:Y:S01]  /*b750*/  FADD.FTZ R10, R172, R3 ;  /* 0x00000003ac0a7221 */ /* 0x008fe20000010000 */
[----:B----4-:R-:W-:-:S05]  /*b760*/  FADD.FTZ R106, R142, R21 ;  /* 0x000000158e6a7221 */ /* 0x010fca0000010000 */
[----:B------:R-:W3:Y:S01]  /*b770*/  MUFU.EX2 R113, R113 ;  /* 0x0000007100717308 */ /* 0x000ee20000000800 */
[----:B------:R-:W-:-:S07]  /*b780*/  FFMA.FTZ R120, R122, R89, -R91 ;  /* 0x000000597a787223 */ /* 0x000fce000001085b */
[----:B------:R-:W4:Y:S01]  /*b790*/  MUFU.EX2 R199, R199 ;  /* 0x000000c700c77308 */ /* 0x000f220000000800 */
[----:B--2---:R-:W-:Y:S01]  /*b7a0*/  FADD.FTZ R3, R115, R10 ;  /* 0x0000000a73037221 */ /* 0x004fe20000010000 */
[----:B-----5:R-:W-:-:S06]  /*b7b0*/  FADD.FTZ R21, R197, R106 ;  /* 0x0000006ac5157221 */ /* 0x020fcc0000010000 */
[----:B------:R-:W2:Y:S01]  /*b7c0*/  MUFU.EX2 R164, R164 ;  /* 0x000000a400a47308 */ /* 0x000ea20000000800 */
[----:B------:R-:W-:-:S07]  /*b7d0*/  FFMA.FTZ R203, R124, R89, -R91 ;  /* 0x000000597ccb7223 */ /* 0x000fce000001085b */
[----:B------:R-:W5:Y:S01]  /*b7e0*/  MUFU.EX2 R132, R132 ;  /* 0x0000008400847308 */ /* 0x000f620000000800 */
[----:B------:R-:W-:Y:S01]  /*b7f0*/  FFMA.FTZ R211, R108, R89, -R91 ;  /* 0x000000596cd37223 */ /* 0x000fe2000001085b */
[----:B0-----:R-:W-:Y:S01]  /*b800*/  FADD.FTZ R10, R168, R3 ;  /* 0x00000003a80a7221 */ /* 0x001fe20000010000 */
[----:B-1----:R-:W-:-:S05]  /*b810*/  FADD.FTZ R108, R130, R21 ;  /* 0x00000015826c7221 */ /* 0x002fca0000010000 */
        /* <DEDUP_REMOVED lines=31> */
[----:B------:R-:W0:Y:S08]  /*ba10*/  MUFU.EX2 R105, R105 ;  /* 0x0000006900697308 */ /* 0x000e300000000800 */
[----:B------:R-:W1:Y:S01]  /*ba20*/  MUFU.EX2 R207, R207 ;  /* 0x000000cf00cf7308 */ /* 0x000e620000000800 */
[----:B---3--:R-:W-:Y:S01]  /*ba30*/  FADD.FTZ R3, R107, R10 ;  /* 0x0000000a6b037221 */ /* 0x008fe20000010000 */
[----:B----4-:R-:W-:-:S06]  /*ba40*/  FADD.FTZ R21, R205, R98 ;  /* 0x00000062cd157221 */ /* 0x010fcc0000010000 */
[----:B------:R-:W3:Y:S08]  /*ba50*/  MUFU.EX2 R148, R148 ;  /* 0x0000009400947308 */ /* 0x000ef00000000800 */
[----:B------:R-:W4:Y:S01]  /*ba60*/  MUFU.EX2 R114, R114 ;  /* 0x0000007200727308 */ /* 0x000f220000000800 */
[----:B------:R-:W-:Y:S01]  /*ba70*/  FFMA.FTZ R215, R100, R89, -R91 ;  /* 0x0000005964d77223 */ /* 0x000fe2000001085b */
[----:B--2---:R-:W-:Y:S01]  /*ba80*/  FADD.FTZ R10, R152, R3 ;  /* 0x00000003980a7221 */ /* 0x004fe20000010000 */
[----:B-----5:R-:W-:-:S05]  /*ba90*/  FADD.FTZ R100, R112, R21 ;  /* 0x0000001570647221 */ /* 0x020fca0000010000 */
[----:B------:R-:W2:Y:S01]  /*baa0*/  MUFU.EX2 R103, R103 ;  /* 0x0000006700677308 */ /* 0x000ea20000000800 */
[----:B------:R-:W-:-:S07]  /*bab0*/  FFMA.FTZ R106, R110, R89, -R91 ;  /* 0x000000596e6a7223 */ /* 0x000fce000001085b */
[----:B------:R-:W5:Y:S01]  /*bac0*/  MUFU.EX2 R209, R209 ;  /* 0x000000d100d17308 */ /* 0x000f620000000800 */
[----:B0-----:R-:W-:Y:S01]  /*bad0*/  FADD.FTZ R3, R105, R10 ;  /* 0x0000000a69037221 */ /* 0x001fe20000010000 */
[----:B-1----:R-:W-:-:S06]  /*bae0*/  FADD.FTZ R21, R207, R100 ;  /* 0x00000064cf157221 */ /* 0x002fcc0000010000 */
[----:B------:R-:W0:Y:S08]  /*baf0*/  MUFU.EX2 R144, R144 ;  /* 0x0000009000907308 */ /* 0x000e300000000800 */
[----:B------:R-:W1:Y:S01]  /*bb00*/  MUFU.EX2 R104, R104 ;  /* 0x0000006800687308 */ /* 0x000e620000000800 */
[----:B---3--:R-:W-:Y:S01]  /*bb10*/  FADD.FTZ R10, R148, R3 ;  /* 0x00000003940a7221 */ /* 0x008fe20000010000 */
[----:B----4-:R-:W-:-:S06]  /*bb20*/  FADD.FTZ R100, R114, R21 ;  /* 0x0000001572647221 */ /* 0x010fcc0000010000 */
[----:B------:R-:W3:Y:S08]  /*bb30*/  MUFU.EX2 R101, R101 ;  /* 0x0000006500657308 */ /* 0x000ef00000000800 */
[----:B------:R-:W4:Y:S01]  /*bb40*/  MUFU.EX2 R211, R211 ;  /* 0x000000d300d37308 */ /* 0x000f220000000800 */
[----:B--2---:R-:W-:Y:S01]  /*bb50*/  FADD.FTZ R3, R103, R10 ;  /* 0x0000000a67037221 */ /* 0x004fe20000010000 */
[----:B-----5:R-:W-:-:S06]  /*bb60*/  FADD.FTZ R21, R209, R100 ;  /* 0x00000064d1157221 */ /* 0x020fcc0000010000 */
[----:B------:R-:W2:Y:S01]  /*bb70*/  MUFU.EX2 R140, R140 ;  /* 0x0000008c008c7308 */ /* 0x000ea20000000800 */
[----:B------:R-:W-:-:S07]  /*bb80*/  ISETP.NE.AND P1, PT, R22, RZ, PT ;  /* 0x000000ff1600720c */ /* 0x000fce0003f25270 */
        /* <DEDUP_REMOVED lines=8> */
[----:B------:R-:W3:Y:S01]  /*bc10*/  MUFU.EX2 R136, R136 ;  /* 0x0000008800887308 */ /* 0x000ee20000000800 */
[----:B------:R-:W-:-:S07]  /*bc20*/  FFMA.FTZ R217, R216, R89, -R91 ;  /* 0x00000059d8d97223 */ /* 0x000fce000001085b */
[----:B------:R-:W4:Y:S01]  /*bc30*/  MUFU.EX2 R96, R96 ;  /* 0x0000006000607308 */ /* 0x000f220000000800 */
[----:B------:R-:W-:Y:S02]  /*bc40*/  IMAD.U32 R93, RZ, RZ, UR60 ;  /* 0x0000003cff5d7e24 */ /* 0x000fe4000f8e00ff */
[----:B--2---:R-:W-:Y:S01]  /*bc50*/  FADD.FTZ R10, R140, R3 ;  /* 0x000000038c0a7221 */ /* 0x004fe20000010000 */
[----:B-----5:R-:W-:-:S04]  /*bc60*/  FADD.FTZ R102, R106, R21 ;  /* 0x000000156a667221 */ /* 0x020fc80000010000 */
[----:B------:R-:W2:Y:S01]  /*bc70*/  MUFU.EX2 R15, R15 ;  /* 0x0000000f000f7308 */ /* 0x000ea20000000800 */
[----:B------:R-:W-:-:S07]  /*bc80*/  FFMA.FTZ R100, R218, R89, -R91 ;  /* 0x00000059da647223 */ /* 0x000fce000001085b */
[----:B------:R-:W5:Y:S01]  /*bc90*/  MUFU.EX2 R215, R215 ;  /* 0x000000d700d77308 */ /* 0x000f620000000800 */
[----:B------:R-:W-:Y:S01]  /*bca0*/  @P1 LEA R3, R93, UR6, 0x3 ;  /* 0x000000065d031c11 */ /* 0x000fe2000f8e18ff */
        /* <DEDUP_REMOVED lines=10> */
[----:B------:R-:W-:Y:S02]  /*bd50*/  @P1 VIADD R3, R3, 0x34840 ;  /* 0x0003484003031836 */ /* 0x000fe40000000000 */
[----:B--2---:R-:W-:Y:S01]  /*bd60*/  FADD.FTZ R21, R15, R10 ;  /* 0x0000000a0f157221 */ /* 0x004fe20000010000 */
[----:B-----5:R-:W-:-:S04]  /*bd70*/  FADD.FTZ R91, R215, R102 ;  /* 0x00000066d75b7221 */ /* 0x020fc80000010000 */
[----:B------:R-:W2:Y:S08]  /*bd80*/  MUFU.EX2 R97, R97 ;  /* 0x0000006100617308 */ /* 0x000eb00000000800 */
[----:B------:R-:W5:Y:S01]  /*bd90*/  MUFU.EX2 R100, R100 ;  /* 0x0000006400647308 */ /* 0x000f620000000800 */
[----:B------:R-:W-:Y:S01]  /*bda0*/  @P1 PRMT R3, R157, 0x654, R3 ;  /* 0x000006549d031816 */ /* 0x000fe20000000003 */
[----:B0-----:R-:W-:Y:S01]  /*bdb0*/  FADD.FTZ R21, R214, R21 ;  /* 0x00000015d6157221 */ /* 0x001fe20000010000 */
[----:B-1----:R-:W-:-:S02]  /*bdc0*/  FADD.FTZ R10, R98, R91 ;  /* 0x0000005b620a7221 */ /* 0x002fc40000010000 */
[----:B------:R4:W-:Y:S03]  /*bdd0*/  @P1 SYNCS.ARRIVE.TRANS64.RED.A1T0 RZ, [R3+URZ], RZ ;  /* 0x000000ff03ff19a7 */ /* 0x0009e6000810043f */
[----:B------:R-:W0:Y:S08]  /*bde0*/  MUFU.EX2 R13, R13 ;  /* 0x0000000d000d7308 */ /* 0x000e300000000800 */
[----:B------:R-:W1:Y:S01]  /*bdf0*/  MUFU.EX2 R219, R219 ;  /* 0x000000db00db7308 */ /* 0x000e620000000800 */
[----:B---3--:R-:W-:Y:S01]  /*be00*/  FADD.FTZ R102, R14, R21 ;  /* 0x000000150e667221 */ /* 0x008fe20000010000 */
[----:B----4-:R-:W-:-:S06]  /*be10*/  FADD.FTZ R3, R217, R10 ;  /* 0x0000000ad9037221 */ /* 0x010fcc0000010000 */
[----:B------:R-:W3:Y:S08]  /*be20*/  MUFU.EX2 R128, R128 ;  /* 0x0000008000807308 */ /* 0x000ef00000000800 */
[----:B------:R-:W4:Y:S01]  /*be30*/  MUFU.EX2 R94, R94 ;  /* 0x0000005e005e7308 */ /* 0x000f220000000800 */
[----:B--2---:R-:W-:Y:S01]  /*be40*/  FADD.FTZ R102, R97, R102 ;  /* 0x0000006661667221 */ /* 0x004fe20000010000 */
[----:B-----5:R-:W-:-:S03]  /*be50*/  FADD.FTZ R10, R100, R3 ;  /* 0x00000003640a7221 */ /* 0x020fc60000010000 */
[----:B0-----:R-:W-:Y:S01]  /*be60*/  FADD.FTZ R3, R13, R102 ;  /* 0x000000660d037221 */ /* 0x001fe20000010000 */
[----:B-1----:R-:W-:-:S03]  /*be70*/  FADD.FTZ R21, R219, R10 ;  /* 0x0000000adb157221 */ /* 0x002fc60000010000 */
[----:B---3--:R-:W-:Y:S01]  /*be80*/  FADD.FTZ R3, R128, R3 ;  /* 0x0000000380037221 */ /* 0x008fe20000010000 */
[----:B----4-:R-:W-:Y:S01]  /*be90*/  FADD.FTZ R10, R94, R21 ;  /* 0x000000155e0a7221 */ /* 0x010fe20000010000 */
[----:B------:R-:W-:Y:S06]  /*bea0*/  @!P0 BRA `(.L_x_198) ;  /* 0x0000000000048947 */ /* 0x000fec0003800000 */
[----:B------:R-:W-:Y:S01]  /*beb0*/  BPT.TRAP 0x1 ;  /* 0x000000040000795c */ /* 0x000fe20000300000 */
.L_x_198:
[----:B------:R-:W-:Y:S01]  /*bec0*/  R2UR UR6, R2 ;  /* 0x00000000020672ca */ /* 0x000fe200000e0000 */
[----:B------:R-:W-:Y:S01]  /*bed0*/  IMAD.U32 R102, RZ, RZ, UR61 ;  /* 0x0000003dff667e24 */ /* 0x000fe2000f8e00ff */
[----:B------:R-:W-:Y:S01]  /*bee0*/  ISETP.NE.AND P1, PT, R19, RZ, PT ;  /* 0x000000ff1300720c */ /* 0x000fe20003f25270 */
[----:B------:R-:W-:Y:S01]  /*bef0*/  UMOV UR61, UR60 ;  /* 0x0000003c003d7c82 */ /* 0x000fe20008000000 */
[----:B------:R-:W-:Y:S01]  /*bf00*/  F2FP.F16.F32.PACK_AB R216, R97, R14 ;  /* 0x0000000e61d8723e */ /* 0x000fe200000000ff */
[----:B------:R-:W-:Y:S01]  /*bf10*/  FMUL.FTZ R26, R26, R11 ;  /* 0x0000000b1a1a7220 */ /* 0x000fe20000410000 */
[----:B------:R-:W-:Y:S01]  /*bf20*/  F2FP.F16.F32.PACK_AB R218, R128, R13 ;  /* 0x0000000d80da723e */ /* 0x000fe200000000ff */
        /* <DEDUP_REMOVED lines=8> */
[----:B------:R-:W-:Y:S01]  /*bfb0*/  @P1 LEA R102, R102, UR6, 0x3 ;  /* 0x0000000666661c11 */ /* 0x000fe2000f8e18ff */
[-C--:B------:R-:W-:Y:S01]  /*bfc0*/  FMUL.FTZ R43, R43, R11.reuse ;  /* 0x0000000b2b2b7220 */ /* 0x080fe20000410000 */
[----:B------:R-:W-:Y:S01]  /*bfd0*/  R2UR UR6, R16 ;  /* 0x00000000100672ca */ /* 0x000fe200000e0000 */
[-C--:B------:R-:W-:Y:S01]  /*bfe0*/  FMUL.FTZ R46, R46, R11.reuse ;  /* 0x0000000b2e2e7220 */ /* 0x080fe20000410000 */
[----:B------:R-:W-:Y:S01]  /*bff0*/  FMUL.FTZ R47, R47, R11 ;  /* 0x0000000b2f2f7220 */ /* 0x000fe20000410000 */
[----:B------:R-:W-:-:S02]  /*c000*/  @P1 VIADD R102, R102, 0x34860 ;  /* 0x0003486066661836 */ /* 0x000fc40000000000 */
[-C--:B------:R-:W-:Y:S01]  /*c010*/  FMUL.FTZ R50, R50, R11.reuse ;  /* 0x0000000b32327220 */ /* 0x080fe20000410000 */
[-C--:B------:R-:W-:Y:S01]  /*c020*/  FMUL.FTZ R51, R51, R11.reuse ;  /* 0x0000000b33337220 */ /* 0x080fe20000410000 */
[-C--:B------:R-:W-:Y:S01]  /*c030*/  FMUL.FTZ R54, R54, R11.reuse ;  /* 0x0000000b36367220 */ /* 0x080fe20000410000 */
[-C--:B------:R-:W-:Y:S01]  /*c040*/  FMUL.FTZ R55, R55, R11.reuse ;  /* 0x0000000b37377220 */ /* 0x080fe20000410000 */
[----:B------:R-:W-:Y:S01]  /*c050*/  @P1 PRMT R102, R23, 0x654, R102 ;  /* 0x0000065417661816 */ /* 0x000fe20000000066 */
[-C--:B------:R-:W-:Y:S01]  /*c060*/  FMUL.FTZ R58, R58, R11.reuse ;  /* 0x0000000b3a3a7220 */ /* 0x080fe20000410000 */
[-C--:B------:R-:W-:Y:S01]  /*c070*/  FMUL.FTZ R59, R59, R11.reuse ;  /* 0x0000000b3b3b7220 */ /* 0x080fe20000410000 */
[----:B------:R-:W-:Y:S01]  /*c080*/  FMUL.FTZ R62, R62, R11 ;  /* 0x0000000b3e3e7220 */ /* 0x000fe20000410000 */
[----:B------:R0:W-:Y:S01]  /*c090*/  @P1 SYNCS.ARRIVE.TRANS64.RED.A1T0 RZ, [R102+URZ], RZ ;  /* 0x000000ff66ff19a7 */ /* 0x0001e2000810043f */
[----:B------:R-:W-:Y:S01]  /*c0a0*/  ISETP.GT.AND P1, PT, R12, RZ, PT ;  /* 0x000000ff0c00720c */ /* 0x000fe20003f24270 */
[----:B------:R-:W-:-:S02]  /*c0b0*/  IMAD.U32 R14, RZ, RZ, UR6 ;  /* 0x00000006ff0e7e24 */ /* 0x000fc4000f8e00ff */
        /* <DEDUP_REMOVED lines=13> */
[----:B------:R-:W-:Y:S01]  /*c190*/  F2FP.F16.F32.PACK_AB R176, R175, R135 ;  /* 0x00000087afb0723e */ /* 0x000fe200000000ff */
[----:B------:R-:W-:Y:S01]  /*c1a0*/  FMUL.FTZ R24, R24, R92 ;  /* 0x0000005c18187220 */ /* 0x000fe20000410000 */
[----:B------:R-:W-:Y:S01]  /*c1b0*/  F2FP.F16.F32.PACK_AB R177, R177, R20 ;  /* 0x00000014b1b1723e */ /* 0x000fe200000000ff */
[-C--:B------:R-:W-:Y:S01]  /*c1c0*/  FMUL.FTZ R25, R25, R92.reuse ;  /* 0x0000005c19197220 */ /* 0x080fe20000410000 */
        /* <DEDUP_REMOVED lines=59> */
[----:B------:R-:W-:Y:S01]  /*c580*/  FMUL.FTZ R85, R85, R92 ;  /* 0x0000005c55557220 */ /* 0x000fe20000410000 */
[----:B------:R-:W-:Y:S01]  /*c590*/  F2FP.F16.F32.PACK_AB R208, R144, R103 ;  /* 0x0000006790d0723e */ /* 0x000fe200000000ff */
[----:B------:R-:W-:Y:S01]  /*c5a0*/  VIADD R12, R12, 0xffffffff ;  /* 0xffffffff0c0c7836 */ /* 0x000fe20000000000 */
        /* <DEDUP_REMOVED lines=10> */
[----:B------:R-:W-:Y:S01]  /*c650*/  F2FP.F16.F32.PACK_AB R219, R94, R219 ;  /* 0x000000db5edb723e */ /* 0x000fe200000000ff */
[----:B0-----:R-:W-:Y:S06]  /*c660*/  @P1 BRA `(.L_x_199) ;  /* 0xffffffa800341947 */ /* 0x001fec000383ffff */
.L_x_188:
[----:B------:R-:W-:Y:S06]  /*c670*/  BAR.ARV 0x8, 0x180 ;  /* 0x0206000000007b1d */ /* 0x000fec0000002000 */
[----:B------:R-:W-:Y:S05]  /*c680*/  @!P0 BRA `(.L_x_200) ;  /* 0x0000000000048947 */ /* 0x000fea0003800000 */
[----:B------:R-:W-:Y:S01]  /*c690*/  BPT.TRAP 0x1 ;  /* 0x000000040000795c */ /* 0x000fe20000300000 */
.L_x_200:
        /* <DEDUP_REMOVED lines=8> */
.L_x_201:
[----:B-1----:R-:W-:Y:S05]  /*c720*/  @P1 BRA `(.L_x_202) ;  /* 0x0000000000081947 */ /* 0x002fea0003800000 */
[----:B------:R-:W1:Y:S02]  /*c730*/  SYNCS.PHASECHK.TRANS64.TRYWAIT P1, [UR7+0x34850], R0 ;  /* 0x03485000ff0075a7 */ /* 0x000e640008020147 */
[----:B-1----:R-:W-:Y:S05]  /*c740*/  @!P1 BRA `(.L_x_203) ;  /* 0x00000064004c9947 */ /* 0x002fea0003800000 */
.L_x_202:
[----:B------:R-:W-:Y:S01]  /*c750*/  R2UR UR4, R2 ;  /* 0x00000000020472ca */ /* 0x000fe200000e0000 */
[----:B------:R-:W-:Y:S01]  /*c760*/  WARPGROUP.ARRIVE ;  /* 0x00000000000079c5 */ /* 0x000fe20000000000 */
[----:B------:R-:W-:Y:S01]  /*c770*/  UMOV UR11, 0x40000040 ;  /* 0x40000040000b7882 */ /* 0x000fe20000000000 */
[----:B01----:R-:W0:Y:S01]  /*c780*/  SHFL.BFLY PT, R0, R3, 0x2, 0x1f ;  /* 0x0c401f0003007f89 */ /* 0x003e2200000e0000 */
[----:B------:R-:W-:Y:S02]  /*c790*/  IMAD.MOV.U32 R8, RZ, RZ, RZ ;  /* 0x000000ffff087224 */ /* 0x000fe400078e00ff */
[----:B------:R-:W-:Y:S01]  /*c7a0*/  IMAD.MOV.U32 R18, RZ, RZ, -0x800000 ;  /* 0xff800000ff127424 */ /* 0x000fe200078e00ff */
[----:B------:R-:W1:Y:S06]  /*c7b0*/  SHFL.BFLY PT, R5, R10, 0x2, 0x1f ;  /* 0x0c401f000a057f89 */ /* 0x000e6c00000e0000 */
[----:B------:R-:W-:-:S04]  /*c7c0*/  UIADD3 UR4, UR4, 0x400, URZ ;  /* 0x0000040004047890 */ /* 0x000fc8000fffe03f */
[----:B------:R-:W-:-:S04]  /*c7d0*/  USHF.R.U32.HI UR4, URZ, 0x4, UR4 ;  /* 0x000000043f047899 */ /* 0x000fc80008011604 */
[----:B------:R-:W-:-:S04]  /*c7e0*/  ULOP3.LUT UR4, UR4, 0x3fff, URZ, 0xc0, !UPT ;  /* 0x00003fff04047892 */ /* 0x000fc8000f8ec03f */
[----:B------:R-:W-:Y:S01]  /*c7f0*/  ULOP3.LUT UR4, UR4, 0x5800000, URZ, 0xfc, !UPT ;  /* 0x0580000004047892 */ /* 0x000fe2000f8efc3f */
[----:B0-----:R-:W-:Y:S01]  /*c800*/  FADD.FTZ R0, R0, R3 ;  /* 0x0000000300007221 */ /* 0x001fe20000010000 */
[----:B------:R-:W-:Y:S02]  /*c810*/  IMAD.MOV.U32 R3, RZ, RZ, RZ ;  /* 0x000000ffff037224 */ /* 0x000fe400078e00ff */
[----:B------:R-:W-:Y:S01]  /*c820*/  UIMAD UR4, UR60, 0xb00, UR4 ;  /* 0x00000b003c0478a4 */ /* 0x000fe2000f8e0204 */
[----:B-1----:R-:W-:-:S03]  /*c830*/  FADD.FTZ R4, R5, R10 ;  /* 0x0000000a05047221 */ /* 0x002fc60000010000 */
[----:B------:R-:W-:Y:S01]  /*c840*/  UIADD3 UR6, UR4, 0x80, URZ ;  /* 0x0000008004067890 */ /* 0x000fe2000fffe03f */
[----:B------:R-:W0:Y:S02]  /*c850*/  SHFL.BFLY PT, R5, R0, 0x1, 0x1f ;  /* 0x0c201f0000057f89 */ /* 0x000e2400000e0000 */
[----:B------:R-:W-:Y:S02]  /*c860*/  UMOV UR10, UR4 ;  /* 0x00000004000a7c82 */ /* 0x000fe40008000000 */
[----:B------:R-:W-:Y:S01]  /*c870*/  HGMMA.64x128x16.F32 R24, R176, gdesc[UR8].tnspB, R24, gsb0 ;  /* 0x41e00008b0187df0 */ /* 0x000fe20008000818 */
[----:B------:R-:W-:Y:S01]  /*c880*/  UMOV UR11, 0x40000040 ;  /* 0x40000040000b7882 */ /* 0x000fe20000000000 */
[----:B------:R-:W-:Y:S01]  /*c890*/  UMOV UR10, UR6 ;  /* 0x00000006000a7c82 */ /* 0x000fe20008000000 */
[----:B------:R-:W-:Y:S01]  /*c8a0*/  UIADD3 UR6, UR4, 0x100, URZ ;  /* 0x0000010004067890 */ /* 0x000fe2000fffe03f */
[----:B------:R-:W1:Y:S01]  /*c8b0*/  SHFL.BFLY PT, R7, R4, 0x1, 0x1f ;  /* 0x0c201f0004077f89 */ /* 0x000e6200000e0000 */
[----:B0-----:R-:W-:Y:S01]  /*c8c0*/  FADD.FTZ R9, R0, R5 ;  /* 0x0000000500097221 */ /* 0x001fe20000010000 */
[----:B------:R-:W-:-:S04]  /*c8d0*/  IMAD.MOV.U32 R0, RZ, RZ, -0x800000 ;  /* 0xff800000ff007424 */ /* 0x000fc800078e00ff */
[----:B------:R-:W-:Y:S01]  /*c8e0*/  FSETP.NE.FTZ.AND P1, PT, R9, RZ, PT ;  /* 0x000000ff0900720b */ /* 0x000fe20003f35000 */
[----:B-1----:R-:W-:-:S05]  /*c8f0*/  FADD.FTZ R11, R4, R7 ;  /* 0x00000007040b7221 */ /* 0x002fca0000010000 */
[----:B------:R-:W-:-:S07]  /*c900*/  FSETP.NE.FTZ.AND P2, PT, R11, RZ, PT ;  /* 0x000000ff0b00720b */ /* 0x000fce0003f55000 */
[----:B------:R-:W0:Y:S01]  /*c910*/  @P1 MUFU.LG2 R6, R9 ;  /* 0x0000000900061308 */ /* 0x000e220000000c00 */
[----:B------:R-:W-:-:S07]  /*c920*/  @P1 FMUL.FTZ R5, R89, 0.69314718246459960938 ;  /* 0x3f31721859051820 */ /* 0x000fce0000410000 */
[----:B------:R-:W1:Y:S01]  /*c930*/  @P2 MUFU.LG2 R7, R11 ;  /* 0x0000000b00072308 */ /* 0x000e620000000c00 */
[----:B------:R-:W-:-:S07]  /*c940*/  @P2 FMUL.FTZ R4, R89, 0.69314718246459960938 ;  /* 0x3f31721859042820 */ /* 0x000fce0000410000 */
[----:B------:R2:W3:Y:S01]  /*c950*/  @P1 MUFU.RCP R3, R9 ;  /* 0x0000000900031308 */ /* 0x0004e20000001000 */
[----:B0-----:R-:W-:-:S04]  /*c960*/  @P1 FMUL.FTZ R6, R6, 0.69314718246459960938 ;  /* 0x3f31721806061820 */ /* 0x001fc80000410000 */
[----:B------:R-:W-:-:S03]  /*c970*/  @P1 FFMA.FTZ R18, R5, R88, R6 ;  /* 0x0000005805121223 */ /* 0x000fc60000010006 */
[----:B------:R2:W0:Y:S01]  /*c980*/  @P2 MUFU.RCP R8, R11 ;  /* 0x0000000b00082308 */ /* 0x0004220000001000 */
[----:B-1----:R-:W-:-:S04]  /*c990*/  @P2 FMUL.FTZ R7, R7, 0.69314718246459960938 ;  /* 0x3f31721807072820 */ /* 0x002fc80000410000 */
        /* <DEDUP_REMOVED lines=51> */
[----:B------:R-:W-:Y:S01]  /*ccd0*/  HGMMA.64x128x16.F32 R24, R212, gdesc[UR8].tnspB, R24, gsb0 ;  /* 0x41e00008d4187df0 */ /* 0x000fe20008000818 */
[----:B------:R-:W-:Y:S01]  /*cce0*/  UMOV UR10, UR4 ;  /* 0x00000004000a7c82 */ /* 0x000fe20008000000 */
[----:B------:R-:W-:Y:S01]  /*ccf0*/  UMOV UR11, 0x40000040 ;  /* 0x40000040000b7882 */ /* 0x000fe20000000000 */
[----:B------:R-:W-:Y:S02]  /*cd00*/  WARPGROUP.DEPBAR.LE gsb0, 0x0 ;  /* 0x00008000000079c5 */ /* 0x000fe40000010000 */
[----:B------:R-:W-:-:S07]  /*cd10*/  WARPGROUP.ARRIVE ;  /* 0x00000000000079c5 */ /* 0x000fce0000000000 */
[----:B------:R-:W-:Y:S03]  /*cd20*/  HGMMA.64x128x16.F32 R24, R216, gdesc[UR8].tnspB, R24, gsb0 ;  /* 0x41e00008d8187df0 */ /* 0x000fe60008000818 */
[----:B------:R-:W-:Y:S02]  /*cd30*/  WARPGROUP.DEPBAR.LE gsb0, 0x0 ;  /* 0x00008000000079c5 */ /* 0x000fe40000010000 */
[----:B0-23--:R-:W-:Y:S05]  /*cd40*/  @!P0 BRA `(.L_x_204) ;  /* 0x0000000000048947 */ /* 0x00dfea0003800000 */
[----:B------:R-:W-:Y:S01]  /*cd50*/  BPT.TRAP 0x1 ;  /* 0x000000040000795c */ /* 0x000fe20000300000 */
.L_x_204:
[----:B------:R-:W0:Y:S01]  /*cd60*/  S2UR UR6, SR_SWINHI ;  /* 0x00000000000679c3 */ /* 0x000e220000002f00 */
[----:B------:R-:W-:Y:S01]  /*cd70*/  R2UR UR13, R2 ;  /* 0x00000000020d72ca */ /* 0x000fe200000e0000 */
[-C--:B------:R-:W-:Y:S01]  /*cd80*/  FMUL.FTZ R90, R44, R3.reuse ;  /* 0x000000032c5a7220 */ /* 0x080fe20000410000 */
[----:B------:R-:W-:Y:S01]  /*cd90*/  ISETP.NE.AND P1, PT, R19, RZ, PT ;  /* 0x000000ff1300720c */ /* 0x000fe20003f25270 */
[----:B------:R-:W-:Y:S02]  /*cda0*/  IMAD.U32 R10, RZ, RZ, UR7 ;  /* 0x00000007ff0a7e24 */ /* 0x000fe4000f8e00ff */
[-C--:B------:R-:W-:Y:S01]  /*cdb0*/  FMUL.FTZ R99, R35, R8.reuse ;  /* 0x0000000823637220 */ /* 0x080fe20000410000 */
[----:B------:R-:W-:Y:S01]  /*cdc0*/  FMUL.FTZ R106, R34, R8 ;  /* 0x00000008226a7220 */ /* 0x000fe20000410000 */
[-C--:B------:R-:W-:Y:S01]  /*cdd0*/  FMUL.FTZ R4, R25, R3.reuse ;  /* 0x0000000319047220 */ /* 0x080fe20000410000 */
[----:B------:R-:W1:Y:S01]  /*cde0*/  LDC R44, c[0x0][0xbe8] ;  /* 0x0002fa00ff2c7b82 */ /* 0x000e620000000800 */
[-C--:B------:R-:W-:Y:S01]  /*cdf0*/  FMUL.FTZ R5, R24, R3.reuse ;  /* 0x0000000318057220 */ /* 0x080fe20000410000 */
[-C--:B------:R-:W-:Y:S01]  /*ce00*/  FMUL.FTZ R6, R29, R3.reuse ;  /* 0x000000031d067220 */ /* 0x080fe20000410000 */
[-C--:B------:R-:W-:Y:S01]  /*ce10*/  FMUL.FTZ R7, R28, R3.reuse ;  /* 0x000000031c077220 */ /* 0x080fe20000410000 */
[-C--:B------:R-:W-:Y:S01]  /*ce20*/  FMUL.FTZ R93, R33, R3.reuse ;  /* 0x00000003215d7220 */ /* 0x080fe20000410000 */
[-C--:B------:R-:W-:Y:S01]  /*ce30*/  FMUL.FTZ R94, R32, R3.reuse ;  /* 0x00000003205e7220 */ /* 0x080fe20000410000 */
[-C--:B------:R-:W-:Y:S01]  /*ce40*/  FMUL.FTZ R91, R37, R3.reuse ;  /* 0x00000003255b7220 */ /* 0x080fe20000410000 */
[----:B------:R-:W-:Y:S01]  /*ce50*/  FMUL.FTZ R92, R36, R3 ;  /* 0x00000003245c7220 */ /* 0x000fe20000410000 */
[----:B------:R-:W-:-:S02]  /*ce60*/  @P1 VIADD R10, R10, 0x34860 ;  /* 0x000348600a0a1836 */ /* 0x000fc40000000000 */
[-C--:B------:R-:W-:Y:S01]  /*ce70*/  FMUL.FTZ R88, R41, R3.reuse ;  /* 0x0000000329587220 */ /* 0x080fe20000410000 */
[-C--:B------:R-:W-:Y:S01]  /*ce80*/  FMUL.FTZ R89, R40, R3.reuse ;  /* 0x0000000328597220 */ /* 0x080fe20000410000 */
[-C--:B------:R-:W-:Y:S01]  /*ce90*/  FMUL.FTZ R45, R45, R3.reuse ;  /* 0x000000032d2d7220 */ /* 0x080fe20000410000 */
[-C--:B------:R-:W-:Y:S01]  /*cea0*/  FMUL.FTZ R49, R49, R3.reuse ;  /* 0x0000000331317220 */ /* 0x080fe20000410000 */
[-C--:B------:R-:W-:Y:S01]  /*ceb0*/  FMUL.FTZ R48, R48, R3.reuse ;  /* 0x0000000330307220 */ /* 0x080fe20000410000 */
[-C--:B------:R-:W-:Y:S01]  /*cec0*/  FMUL.FTZ R53, R53, R3.reuse ;  /* 0x0000000335357220 */ /* 0x080fe20000410000 */
[-C--:B------:R-:W-:Y:S01]  /*ced0*/  FMUL.FTZ R52, R52, R3.reuse ;  /* 0x0000000334347220 */ /* 0x080fe20000410000 */
[----:B------:R-:W-:Y:S01]  /*cee0*/  UMOV UR4, UR13 ;  /* 0x0000000d00047c82 */ /* 0x000fe20008000000 */
[----:B0-----:R-:W-:Y:S01]  /*cef0*/  UMOV UR5, UR6 ;  /* 0x0000000600057c82 */ /* 0x001fe20008000000 */
[----:B------:R-:W-:Y:S01]  /*cf00*/  FMUL.FTZ R57, R57, R3 ;  /* 0x0000000339397220 */ /* 0x000fe20000410000 */
[----:B------:R-:W-:-:S02]  /*cf10*/  IMAD.U32 R34, RZ, RZ, UR4 ;  /* 0x00000004ff227e24 */ /* 0x000fc4000f8e00ff */
[-C--:B------:R-:W-:Y:S01]  /*cf20*/  FMUL.FTZ R56, R56, R3.reuse ;  /* 0x0000000338387220 */ /* 0x080fe20000410000 */
[----:B------:R-:W-:Y:S02]  /*cf30*/  IMAD.U32 R35, RZ, RZ, UR5 ;  /* 0x00000005ff237e24 */ /* 0x000fe4000f8e00ff */
        /* <DEDUP_REMOVED lines=14> */
[----:B------:R-:W-:Y:S01]  /*d020*/  IMAD.WIDE R2, R233, 0x2, R34 ;  /* 0x00000002e9027825 */ /* 0x000fe200078e0222 */
[----:B------:R-:W-:-:S03]  /*d030*/  @P1 PRMT R10, R23, 0x654, R10 ;  /* 0x00000654170a1816 */ /* 0x000fc6000000000a */
[-C--:B------:R-:W-:Y:S01]  /*d040*/  FMUL.FTZ R27, R27, R8.reuse ;  /* 0x000000081b1b7220 */ /* 0x080fe20000410000 */
[-C--:B------:R-:W-:Y:S01]  /*d050*/  FMUL.FTZ R100, R26, R8.reuse ;  /* 0x000000081a647220 */ /* 0x080fe20000410000 */
[-C--:B------:R-:W-:Y:S01]  /*d060*/  FMUL.FTZ R31, R31, R8.reuse ;  /* 0x000000081f1f7220 */ /* 0x080fe20000410000 */
[----:B------:R0:W-:Y:S01]  /*d070*/  @P1 SYNCS.ARRIVE.TRANS64.RED.A1T0 RZ, [R10+URZ], RZ ;  /* 0x000000ff0aff19a7 */ /* 0x0001e2000810043f */
[----:B------:R-:W-:Y:S01]  /*d080*/  IADD3 R101, P1, R2, 0x4040, RZ ;  /* 0x0000404002657810 */ /* 0x000fe20007f3e0ff */
        /* <DEDUP_REMOVED lines=27> */
[----:B------:R-:W-:Y:S01]  /*d240*/  LOP3.LUT R8, R101, 0x380, RZ, 0xc0, !PT ;  /* 0x0000038065087812 */ /* 0x000fe200078ec0ff */
[----:B------:R-:W-:Y:S01]  /*d250*/  IMAD.X R41, RZ, RZ, R3, P1 ;  /* 0x000000ffff297224 */ /* 0x000fe200008e0603 */
[C---:B------:R-:W-:Y:S01]  /*d260*/  IADD3 R29, P3, R2.reuse, 0x4000, RZ ;  /* 0x00004000021d7810 */ /* 0x040fe20007f7e0ff */
[----:B------:R-:W-:Y:S01]  /*d270*/  IMAD R9, R225, 0x40, R220 ;  /* 0x00000040e1097824 */ /* 0x000fe200078e02dc */
[----:B------:R-:W-:Y:S01]  /*d280*/  IADD3 R33, P2, R2, 0x4020, RZ ;  /* 0x0000402002217810 */ /* 0x000fe20007f5e0ff */
[----:B------:R-:W-:Y:S01]  /*d290*/  ULDC UR7, c[0x0][0xc44] ;  /* 0x0003110000077ab9 */ /* 0x000fe20000000800 */
[----:B------:R-:W-:Y:S01]  /*d2a0*/  SHF.R.U64 R8, R8, 0x3, RZ ;  /* 0x0000000308087819 */ /* 0x000fe200000012ff */
[----:B------:R-:W-:Y:S01]  /*d2b0*/  IMAD.WIDE R34, R9, 0x2, R34 ;  /* 0x0000000209227825 */ /* 0x000fe200078e0222 */
[----:B0-----:R-:W-:Y:S01]  /*d2c0*/  LOP3.LUT R10, R29, 0x380, RZ, 0xc0, !PT ;  /* 0x000003801d0a7812 */ /* 0x001fe200078ec0ff */
[----:B------:R-:W-:Y:S01]  /*d2d0*/  ULDC.64 UR8, c[0x0][0xb90] ;  /* 0x0002e40000087ab9 */ /* 0x000fe20000000a00 */
[----:B------:R-:W-:Y:S01]  /*d2e0*/  LOP3.LUT R12, R33, 0x380, RZ, 0xc0, !PT ;  /* 0x00000380210c7812 */ /* 0x000fe200078ec0ff */
[--C-:B------:R-:W-:Y:S01]  /*d2f0*/  IMAD.X R37, RZ, RZ, R3.reuse, P3 ;  /* 0x000000ffff257224 */ /* 0x100fe200018e0603 */
[----:B-1----:R-:W-:Y:S01]  /*d300*/  ISETP.NE.AND P1, PT, R44, 0x1, PT ;  /* 0x000000012c00780c */ /* 0x002fe20003f25270 */
[----:B------:R-:W-:Y:S01]  /*d310*/  IMAD.X R39, RZ, RZ, R3, P2 ;  /* 0x000000ffff277224 */ /* 0x000fe200010e0603 */
[----:B------:R-:W-:-:S02]  /*d320*/  LOP3.LUT R40, R8, R101, RZ, 0x3c, !PT ;  /* 0x0000006508287212 */ /* 0x000fc400078e3cff */
[----:B------:R-:W0:Y:S01]  /*d330*/  LDC R101, c[0x0][0xc38] ;  /* 0x00030e00ff657b82 */ /* 0x000e220000000800 */
[----:B------:R-:W-:Y:S02]  /*d340*/  IADD3 R25, P4, R2, 0x60, RZ ;  /* 0x0000006002197810 */ /* 0x000fe40007f9e0ff */
[----:B------:R-:W-:Y:S02]  /*d350*/  SHF.R.U64 R10, R10, 0x3, RZ ;  /* 0x000000030a0a7819 */ /* 0x000fe400000012ff */
[----:B------:R-:W-:Y:S01]  /*d360*/  SHF.R.U64 R12, R12, 0x3, RZ ;  /* 0x000000030c0c7819 */ /* 0x000fe200000012ff */
[--C-:B------:R-:W-:Y:S01]  /*d370*/  IMAD.X R11, RZ, RZ, R3.reuse, P4 ;  /* 0x000000ffff0b7224 */ /* 0x100fe200020e0603 */
[----:B------:R-:W-:Y:S02]  /*d380*/  IADD3 R13, P6, R2, 0x20, RZ ;  /* 0x00000020020d7810 */ /* 0x000fe40007fde0ff */
[----:B------:R-:W-:Y:S01]  /*d390*/  LOP3.LUT R36, R10, R29, RZ, 0x3c, !PT ;  /* 0x0000001d0a247212 */ /* 0x000fe200078e3cff */
[----:B------:R-:W1:Y:S01]  /*d3a0*/  @P1 LDC R107, c[0x0][0xbf0] ;  /* 0x0002fc00ff6b1b82 */ /* 0x000e620000000800 */
[----:B------:R-:W-:Y:S01]  /*d3b0*/  R2UR UR14, R228 ;  /* 0x00000000e40e72ca */ /* 0x000fe200000e0000 */
[----:B------:R-:W-:Y:S01]  /*d3c0*/  IMAD.X R15, RZ, RZ, R3, P6 ;  /* 0x000000ffff0f7224 */ /* 0x000fe200030e0603 */
[----:B------:R-:W-:-:S02]  /*d3d0*/  LOP3.LUT R38, R12, R33, RZ, 0x3c, !PT ;  /* 0x000000210c267212 */ /* 0x000fc400078e3cff */
[----:B------:R-:W-:Y:S02]  /*d3e0*/  LOP3.LUT R10, R25, 0x380, RZ, 0xc0, !PT ;  /* 0x00000380190a7812 */ /* 0x000fe400078ec0ff */
[----:B------:R-:W-:Y:S02]  /*d3f0*/  R2UR UR12, R229 ;  /* 0x00000000e50c72ca */ /* 0x000fe400000e0000 */
[----:B------:R-:W-:Y:S02]  /*d400*/  IADD3 R33, P4, R34, 0x3000, RZ ;  /* 0x0000300022217810 */ /* 0x000fe40007f9e0ff */
[----:B------:R-:W-:Y:S02]  /*d410*/  LOP3.LUT R8, R13, 0x380, RZ, 0xc0, !PT ;  /* 0x000003800d087812 */ /* 0x000fe400078ec0ff */
[----:B------:R-:W-:Y:S01]  /*d420*/  F2FP.F16.F32.PACK_AB R6, R6, R7 ;  /* 0x000000070606723e */ /* 0x000fe200000000ff */
[----:B------:R-:W-:Y:S01]  /*d430*/  UIADD3 UR4, -UR14, URZ, URZ ;  /* 0x0000003f0e047290 */ /* 0x000fe2000fffe13f */
[----:B------:R-:W-:-:S02]  /*d440*/  SHF.R.U64 R10, R10, 0x3, RZ ;  /* 0x000000030a0a7819 */ /* 0x000fc400000012ff */
[----:B------:R-:W-:Y:S02]  /*d450*/  F2FP.F16.F32.PACK_AB R7, R31, R104 ;  /* 0x000000681f07723e */ /* 0x000fe400000000ff */
[----:B------:R-:W-:Y:S01]  /*d460*/  R2UR UR11, R227 ;  /* 0x00000000e30b72ca */ /* 0x000fe200000e0000 */
[----:B------:R-:W2:Y:S01]  /*d470*/  @P1 LDC R104, c[0x0][0xbec] ;  /* 0x0002fb00ff681b82 */ /* 0x000ea20000000800 */
[----:B------:R-:W-:Y:S01]  /*d480*/  LOP3.LUT R28, R33, 0x380, RZ, 0xc0, !PT ;  /* 0x00000380211c7812 */ /* 0x000fe200078ec0ff */
[----:B------:R-:W-:Y:S01]  /*d490*/  IMAD R98, RZ, RZ, -UR12 ;  /* 0x8000000cff627e24 */ /* 0x000fe2000f8e02ff */
[----:B------:R-:W-:Y:S01]  /*d4a0*/  LOP3.LUT R9, R2, 0x380, RZ, 0xc0, !PT ;  /* 0x0000038002097812 */ /* 0x000fe200078ec0ff */
[----:B------:R-:W-:Y:S01]  /*d4b0*/  UIMAD UR7, UR7, UR4, UR12 ;  /* 0x00000004070772a4 */ /* 0x000fe2000f8e020c */
[----:B------:R-:W-:Y:S02]  /*d4c0*/  SHF.R.U64 R8, R8, 0x3, RZ ;  /* 0x0000000308087819 */ /* 0x000fe400000012ff */
[----:B------:R-:W-:Y:S01]  /*d4d0*/  IADD3 R21, P5, R2, 0x40, RZ ;  /* 0x0000004002157810 */ /* 0x000fe20007fbe0ff */
[----:B------:R-:W-:Y:S01]  /*d4e0*/  USHF.R.S32.HI UR10, URZ, 0x1f, UR7 ;  /* 0x0000001f3f0a7899 */ /* 0x000fe20008011407 */
[----:B------:R-:W-:Y:S01]  /*d4f0*/  LOP3.LUT R10, R10, R25, RZ, 0x3c, !PT ;  /* 0x000000190a0a7212 */ /* 0x000fe200078e3cff */
[----:B------:R-:W-:Y:S01]  /*d500*/  UIMAD.WIDE.U32 UR4, UR7, UR8, URZ ;  /* 0x00000008070472a5 */ /* 0x000fe2000f8e003f */
[----:B------:R-:W-:Y:S01]  /*d510*/  IADD3 R25, P6, R34, 0x1000, RZ ;  /* 0x0000100022197810 */ /* 0x000fe20007fde0ff */
[----:B0-----:R-:W-:Y:S01]  /*d520*/  IMAD R98, R101, R98, UR11 ;  /* 0x0000000b65627e24 */ /* 0x001fe2000f8e0262 */
[----:B------:R-:W-:Y:S01]  /*d530*/  SHF.R.U64 R28, R28, 0x3, RZ ;  /* 0x000000031c1c7819 */ /* 0x000fe200000012ff */
[----:B------:R-:W-:Y:S01]  /*d540*/  UIMAD UR6, UR10, UR8, URZ ;  /* 0x000000080a0672a4 */ /* 0x000fe2000f8e023f */
[----:B------:R-:W-:Y:S01]  /*d550*/  IADD3 R43, P0, R2, 0x4060, RZ ;  /* 0x00004060022b7810 */ /* 0x000fe20007f1e0ff */
[----:B------:R-:W-:Y:S01]  /*d560*/  IMAD R109, R98, 0x80, R232 ;  /* 0x00000080626d7824 */ /* 0x000fe200078e02e8 */
[----:B------:R-:W-:Y:S01]  /*d570*/  SHF.R.U64 R9, R9, 0x3, RZ ;  /* 0x0000000309097819 */ /* 0x000fe200000012ff */
[----:B------:R-:W-:Y:S01]  /*d580*/  UIMAD UR6, UR7, UR9, UR6 ;  /* 0x00000009070672a4 */ /* 0x000fe2000f8e0206 */
[----:B------:R-:W-:Y:S01]  /*d590*/  LOP3.LUT R14, R8, R13, RZ, 0x3c, !PT ;  /* 0x0000000d080e7212 */ /* 0x000fe200078e3cff */
[----:B------:R-:W-:Y:S01]  /*d5a0*/  USHF.R.S32.HI UR11, URZ, 0x1f, UR14 ;  /* 0x0000001f3f0b7899 */ /* 0x000fe2000801140e */
[----:B------:R-:W-:Y:S01]  /*d5b0*/  LOP3.LUT R8, R21, 0x380, RZ, 0xc0, !PT ;  /* 0x0000038015087812 */ /* 0x000fe200078ec0ff */
[----:B------:R-:W-:Y:S01]  /*d5c0*/  UIADD3 UR6, UR5, UR6, URZ ;  /* 0x0000000605067290 */ /* 0x000fe2000fffe03f */
[----:B------:R-:W-:Y:S01]  /*d5d0*/  LOP3.LUT R28, R28, R33, RZ, 0x3c, !PT ;  /* 0x000000211c1c7212 */ /* 0x000fe200078e3cff */
[----:B------:R-:W-:Y:S01]  /*d5e0*/  IMAD.X R33, RZ, RZ, R35, P6 ;  /* 0x000000ffff217224 */ /* 0x000fe200030e0623 */
[----:B------:R-:W-:Y:S01]  /*d5f0*/  LOP3.LUT R42, R43, 0x380, RZ, 0xc0, !PT ;  /* 0x000003802b2a7812 */ /* 0x000fe200078ec0ff */
[----:B------:R-:W-:Y:S01]  /*d600*/  IMAD.U32 R13, RZ, RZ, UR5 ;  /* 0x00000005ff0d7e24 */ /* 0x000fe2000f8e00ff */
[----:B------:R-:W-:Y:S01]  /*d610*/  LOP3.LUT R2, R9, R2, RZ, 0x3c, !PT ;  /* 0x0000000209027212 */ /* 0x000fe200078e3cff */
[----:B------:R-:W-:Y:S01]  /*d620*/  IMAD.U32 R12, RZ, RZ, UR4 ;  /* 0x00000004ff0c7e24 */ /* 0x000fe2000f8e00ff */
[----:B------:R-:W-:Y:S01]  /*d630*/  IADD3 R103, P6, R34, 0x7000, RZ ;  /* 0x0000700022677810 */ /* 0x000fe20007fde0ff */
[----:B------:R-:W-:Y:S01]  /*d640*/  IMAD.U32 R13, RZ, RZ, UR6 ;  /* 0x00000006ff0d7e24 */ /* 0x000fe2000f8e00ff */
[----:B------:R-:W-:Y:S01]  /*d650*/  SHF.R.U64 R8, R8, 0x3, RZ ;  /* 0x0000000308087819 */ /* 0x000fe200000012ff */
[----:B------:R-:W-:Y:S01]  /*d660*/  ULDC.64 UR4, c[0x0][0xb88] ;  /* 0x0002e20000047ab9 */ /* 0x000fe20000000a00 */
[----:B------:R-:W-:Y:S01]  /*d670*/  F2FP.F16.F32.PACK_AB R4, R4, R5 ;  /* 0x000000050404723e */ /* 0x000fe200000000ff */
[----:B------:R-:W-:Y:S01]  /*d680*/  ULDC UR6, c[0x0][0xa88] ;  /* 0x0002a20000067ab9 */ /* 0x000fe20000000800 */
[----:B------:R-:W-:Y:S01]  /*d690*/  SHF.R.U64 R42, R42, 0x3, RZ ;  /* 0x000000032a2a7819 */ /* 0x000fe200000012ff */
[----:B------:R-:W-:Y:S01]  /*d6a0*/  ULDC.64 UR8, c[0x0][0x208] ;  /* 0x0000820000087ab9 */ /* 0x000fe20000000a00 */
[----:B------:R-:W-:-:S02]  /*d6b0*/  MOV R108, R2 ;  /* 0x00000002006c7202 */ /* 0x000fc40000000f00 */
[----:B------:R-:W-:Y:S01]  /*d6c0*/  F2FP.F16.F32.PACK_AB R5, R27, R100 ;  /* 0x000000641b05723e */ /* 0x000fe200000000ff */
[----:B------:R-:W-:Y:S01]  /*d6d0*/  BAR.SYNC.DEFER_BLOCKING 0x1, 0x100 ;  /* 0x0044000000007b1d */ /* 0x000fe20000010000 */
[----:B------:R-:W-:Y:S02]  /*d6e0*/  LOP3.LUT R2, R103, 0x380, RZ, 0xc0, !PT ;  /* 0x0000038067027812 */ /* 0x000fe400078ec0ff */
[----:B------:R-:W-:Y:S02]  /*d6f0*/  IADD3.X R9, RZ, R3, RZ, P5, !PT ;  /* 0x00000003ff097210 */ /* 0x000fe40002ffe4ff */
[----:B------:R-:W-:-:S03]  /*d700*/  LOP3.LUT R8, R8, R21, RZ, 0x3c, !PT ;  /* 0x0000001508087212 */ /* 0x000fc600078e3cff */
[----:B------:R-:W0:Y:S01]  /*d710*/  LDC.64 R100, c[0x0][0xb98] ;  /* 0x0002e600ff647b82 */ /* 0x000e220000000a00 */
[----:B------:R-:W-:Y:S02]  /*d720*/  IADD3 R21, P5, R34, 0x2000, RZ ;  /* 0x0000200022157810 */ /* 0x000fe40007fbe0ff */
[----:B------:R-:W-:Y:S01]  /*d730*/  LOP3.LUT R42, R42, R43, RZ, 0x3c, !PT ;  /* 0x0000002b2a2a7212 */ /* 0x000fe200078e3cff */
[----:B------:R-:W-:Y:S01]  /*d740*/  IMAD.X R43, RZ, RZ, R3, P0 ;  /* 0x000000ffff2b7224 */ /* 0x000fe200000e0603 */
[----:B------:R-:W-:Y:S01]  /*d750*/  SHF.R.U64 R2, R2, 0x3, RZ ;  /* 0x0000000302027819 */ /* 0x000fe200000012ff */
[----:B------:R-:W-:Y:S01]  /*d760*/  IMAD.X R31, RZ, RZ, R35, P5 ;  /* 0x000000ffff1f7224 */ /* 0x000fe200028e0623 */
[----:B------:R-:W-:Y:S02]  /*d770*/  LOP3.LUT R30, R21, 0x380, RZ, 0xc0, !PT ;  /* 0x00000380151e7812 */ /* 0x000fe400078ec0ff */
[----:B------:R-:W-:Y:S02]  /*d780*/  LOP3.LUT R2, R2, R103, RZ, 0x3c, !PT ;  /* 0x0000006702027212 */ /* 0x000fe400078e3cff */
[----:B------:R-:W-:Y:S01]  /*d790*/  MOV R103, R42 ;  /* 0x0000002a00677202 */ /* 0x000fe20000000f00 */
[----:B--2---:R-:W-:Y:S01]  /*d7a0*/  @P1 IMAD.HI.U32 R42, R109, R104, RZ ;  /* 0x000000686d2a1227 */ /* 0x004fe200078e00ff */
[----:B------:R-:W-:-:S02]  /*d7b0*/  SHF.R.U64 R30, R30, 0x3, RZ ;  /* 0x000000031e1e7819 */ /* 0x000fc400000012ff */
[----:B------:R-:W-:Y:S01]  /*d7c0*/  LOP3.LUT R32, R25, 0x380, RZ, 0xc0, !PT ;  /* 0x0000038019207812 */ /* 0x000fe200078ec0ff */
[----:B------:R-:W-:Y:S01]  /*d7d0*/  IMAD.MOV.U32 R43, RZ, RZ, R109 ;  /* 0x000000ffff2b7224 */ /* 0x000fe200078e006d */
[----:B------:R-:W-:Y:S01]  /*d7e0*/  LOP3.LUT R30, R30, R21, RZ, 0x3c, !PT ;  /* 0x000000151e1e7212 */ /* 0x000fe200078e3cff */
[----:B------:R2:W-:Y:S01]  /*d7f0*/  STSM.16.M88.4 [R108], R4 ;  /* 0x000000046c007844 */ /* 0x0005e20000000200 */
[----:B------:R-:W-:Y:S02]  /*d800*/  IADD3 R21, P0, R34, 0x6000, RZ ;  /* 0x0000600022157810 */ /* 0x000fe40007f1e0ff */
[----:B-1----:R-:W-:Y:S02]  /*d810*/  @P1 SHF.R.U32.HI R43, RZ, R107, R42 ;  /* 0x0000006bff2b1219 */ /* 0x002fe4000001162a */
[----:B------:R-:W-:Y:S01]  /*d820*/  LOP3.LUT R20, R21, 0x380, RZ, 0xc0, !PT ;  /* 0x0000038015147812 */ /* 0x000fe200078ec0ff */
[----:B0-----:R-:W-:Y:S01]  /*d830*/  IMAD.WIDE.U32 R12, R100, UR14, R12 ;  /* 0x0000000e640c7c25 */ /* 0x001fe2000f8e000c */
[----:B------:R-:W-:-:S02]  /*d840*/  MOV R107, R36 ;  /* 0x00000024006b7202 */ /* 0x000fc40000000f00 */
[----:B------:R-:W-:Y:S01]  /*d850*/  SHF.R.U64 R20, R20, 0x3, RZ ;  /* 0x0000000314147819 */ /* 0x000fe200000012ff */
[----:B------:R-:W-:Y:S01]  /*d860*/  IMAD.MOV R37, RZ, RZ, -R43 ;  /* 0x000000ffff257224 */ /* 0x000fe200078e0a2b */
[----:B------:R-:W-:Y:S01]  /*d870*/  SHF.R.U64 R32, R32, 0x3, RZ ;  /* 0x0000000320207819 */ /* 0x000fe200000012ff */
[----:B------:R-:W-:Y:S01]  /*d880*/  IMAD R36, R98, 0x80, R231 ;  /* 0x0000008062247824 */ /* 0x000fe200078e02e7 */
[----:B------:R-:W-:Y:S01]  /*d890*/  LOP3.LUT R20, R20, R21, RZ, 0x3c, !PT ;  /* 0x0000001514147212 */ /* 0x000fe200078e3cff */
[----:B------:R-:W-:Y:S01]  /*d8a0*/  IMAD.X R21, RZ, RZ, R35, P0 ;  /* 0x000000ffff157224 */ /* 0x000fe200000e0623 */
[----:B------:R-:W-:Y:S01]  /*d8b0*/  IADD3 R12, P0, R43, R12, RZ ;  /* 0x0000000c2b0c7210 */ /* 0x000fe20007f1e0ff */
[----:B--2---:R-:W-:Y:S01]  /*d8c0*/  IMAD R4, R100, UR11, RZ ;  /* 0x0000000b64047c24 */ /* 0x004fe2000f8e02ff */
[----:B------:R-:W-:Y:S01]  /*d8d0*/  MOV R108, R10 ;  /* 0x0000000a006c7202 */ /* 0x000fe20000000f00 */
[----:B------:R-:W-:Y:S01]  /*d8e0*/  IMAD R11, R44, R37, R109 ;  /* 0x000000252c0b7224 */ /* 0x000fe200078e026d */
[----:B------:R-:W-:Y:S01]  /*d8f0*/  SHF.R.S32.HI R37, RZ, 0x1f, R43 ;  /* 0x0000001fff257819 */ /* 0x000fe2000001142b */
[----:B------:R-:W-:Y:S01]  /*d900*/  IMAD R101, R101, UR14, R4 ;  /* 0x0000000e65657c24 */ /* 0x000fe2000f8e0204 */
[----:B------:R-:W-:-:S02]  /*d910*/  LOP3.LUT R32, R32, R25, RZ, 0x3c, !PT ;  /* 0x0000001920207212 */ /* 0x000fc400078e3cff */
[----:B------:R-:W-:Y:S02]  /*d920*/  SHF.R.S32.HI R10, RZ, 0x1f, R11 ;  /* 0x0000001fff0a7819 */ /* 0x000fe4000001140b */
[----:B------:R-:W-:Y:S02]  /*d930*/  IADD3.X R13, R37, R13, R101, P0, !PT ;  /* 0x0000000d250d7210 */ /* 0x000fe400007fe465 */
[----:B------:R-:W-:Y:S01]  /*d940*/  IADD3 R25, P2, R34, 0x5000, RZ ;  /* 0x0000500022197810 */ /* 0x000fe20007f5e0ff */
[----:B------:R-:W-:Y:S01]  /*d950*/  IMAD R10, R10, UR4, RZ ;  /* 0x000000040a0a7c24 */ /* 0x000fe2000f8e02ff */
[----:B------:R-:W-:Y:S01]  /*d960*/  MOV R15, R14 ;  /* 0x0000000e000f7202 */ /* 0x000fe20000000f00 */
[----:B------:R-:W-:Y:S01]  /*d970*/  IMAD.WIDE.U32 R12, R11, UR4, R12 ;  /* 0x000000040b0c7c25 */ /* 0x000fe2000f8e000c */
[----:B------:R-:W-:Y:S02]  /*d980*/  F2FP.F16.F32.PACK_AB R4, R93, R94 ;  /* 0x0000005e5d04723e */ /* 0x000fe400000000ff */
[----:B------:R-:W-:Y:S01]  /*d990*/  F2FP.F16.F32.PACK_AB R5, R99, R106 ;  /* 0x0000006a6305723e */ /* 0x000fe200000000ff */
[----:B------:R-:W-:Y:S01]  /*d9a0*/  IMAD R37, R11, UR5, R10 ;  /* 0x000000050b257c24 */ /* 0x000fe2000f8e020a */
[----:B------:R-:W-:Y:S01]  /*d9b0*/  F2FP.F16.F32.PACK_AB R6, R91, R92 ;  /* 0x0000005c5b06723e */ /* 0x000fe200000000ff */
[----:B------:R-:W-:Y:S01]  /*d9c0*/  ULDC.64 UR4, c[0x0][0xb50] ;  /* 0x0002d40000047ab9 */ /* 0x000fe20000000a00 */
[----:B------:R-:W-:-:S02]  /*d9d0*/  F2FP.F16.F32.PACK_AB R7, R97, R102 ;  /* 0x000000666107723e */ /* 0x000fc400000000ff */
[----:B------:R-:W-:Y:S02]  /*d9e0*/  IADD3 R29, P3, R34, 0x4000, RZ ;  /* 0x00004000221d7810 */ /* 0x000fe40007f7e0ff */
[----:B------:R-:W-:Y:S01]  /*d9f0*/  LOP3.LUT R24, R25, 0x380, RZ, 0xc0, !PT ;  /* 0x0000038019187812 */ /* 0x000fe200078ec0ff */
[----:B------:R0:W-:Y:S01]  /*da00*/  STSM.16.M88.4 [R15], R4 ;  /* 0x000000040f007844 */ /* 0x0001e20000000200 */
[----:B------:R-:W-:Y:S01]  /*da10*/  MOV R105, R38 ;  /* 0x0000002600697202 */ /* 0x000fe20000000f00 */
[----:B------:R-:W-:Y:S01]  /*da20*/  IMAD.X R27, RZ, RZ, R35, P3 ;  /* 0x000000ffff1b7224 */ /* 0x000fe200018e0623 */
[----:B------:R-:W-:Y:S02]  /*da30*/  SHF.R.U64 R24, R24, 0x3, RZ ;  /* 0x0000000318187819 */ /* 0x000fe400000012ff */
[----:B------:R-:W-:Y:S01]  /*da40*/  F2FP.F16.F32.PACK_AB R10, R45, R90 ;  /* 0x0000005a2d0a723e */ /* 0x000fe200000000ff */
[----:B------:R-:W-:Y:S01]  /*da50*/  IMAD R45, R44, UR6, RZ ;  /* 0x000000062c2d7c24 */ /* 0x000fe2000f8e02ff */
[----:B------:R-:W-:-:S02]  /*da60*/  LEA R38, P3, R12, UR4, 0x2 ;  /* 0x000000040c267c11 */ /* 0x000fc4000f8610ff */
[----:B------:R-:W-:Y:S02]  /*da70*/  MOV R14, R8 ;  /* 0x00000008000e7202 */ /* 0x000fe40000000f00 */
[----:B------:R-:W-:Y:S02]  /*da80*/  LOP3.LUT P0, RZ, R226, 0x3, RZ, 0xc0, !PT ;  /* 0x00000003e2ff7812 */ /* 0x000fe4000780c0ff */
[----:B------:R-:W-:Y:S02]  /*da90*/  F2FP.F16.F32.PACK_AB R8, R88, R89 ;  /* 0x000000595808723e */ /* 0x000fe400000000ff */
[----:B------:R-:W-:Y:S01]  /*daa0*/  F2FP.F16.F32.PACK_AB R9, R95, R96 ;  /* 0x000000605f09723e */ /* 0x000fe200000000ff */
[----:B0-----:R-:W-:Y:S01]  /*dab0*/  IMAD.IADD R5, R13, 0x1, R37 ;  /* 0x000000010d057824 */ /* 0x001fe200078e0225 */
[----:B------:R-:W-:Y:S01]  /*dac0*/  F2FP.F16.F32.PACK_AB R11, R47, R46 ;  /* 0x0000002e2f0b723e */ /* 0x000fe200000000ff */
[----:B------:R-:W-:Y:S01]  /*dad0*/  VIADD R4, R36, 0x8 ;  /* 0x0000000824047836 */ /* 0x000fe20000000000 */
[----:B------:R-:W-:Y:S01]  /*dae0*/  LOP3.LUT R24, R24, R25, RZ, 0x3c, !PT ;  /* 0x0000001918187212 */ /* 0x000fe200078e3cff */
[----:B------:R-:W-:Y:S01]  /*daf0*/  IMAD.X R25, RZ, RZ, R35, P2 ;  /* 0x000000ffff197224 */ /* 0x000fe200010e0623 */
[----:B------:R-:W-:Y:S01]  /*db00*/  LEA.HI.X R39, R12, UR5, R5, 0x2, P3 ;  /* 0x000000050c277c11 */ /* 0x000fe200098f1405 */
[----:B------:R0:W-:Y:S01]  /*db10*/  STSM.16.M88.4 [R14], R8 ;  /* 0x000000080e007844 */ /* 0x0001e20000000200 */
[----:B------:R-:W-:-:S02]  /*db20*/  ISETP.GE.OR P2, PT, R36, R45, P0 ;  /* 0x0000002d2400720c */ /* 0x000fc40000746670 */
[----:B------:R-:W-:Y:S01]  /*db30*/  ISETP.GE.OR P0, PT, R4, R45, P0 ;  /* 0x0000002d0400720c */ /* 0x000fe20000706670 */
[----:B------:R-:W-:Y:S01]  /*db40*/  SHFL.IDX PT, R46, R38, RZ, 0x1c1f ;  /* 0x001c1fff262e7589 */ /* 0x000fe200000e0000 */
[----:B------:R-:W-:Y:S02]  /*db50*/  F2FP.F16.F32.PACK_AB R4, R49, R48 ;  /* 0x000000303104723e */ /* 0x000fe400000000ff */
[----:B------:R-:W-:Y:S01]  /*db60*/  F2FP.F16.F32.PACK_AB R5, R51, R50 ;  /* 0x000000323305723e */ /* 0x000fe200000000ff */
[----:B------:R-:W1:Y:S01]  /*db70*/  SHFL.IDX PT, R47, R39, RZ, 0x1c1f ;  /* 0x001c1fff272f7589 */ /* 0x000e6200000e0000 */
[----:B------:R-:W-:Y:S02]  /*db80*/  F2FP.F16.F32.PACK_AB R6, R53, R52 ;  /* 0x000000343506723e */ /* 0x000fe400000000ff */
[----:B------:R-:W-:Y:S01]  /*db90*/  F2FP.F16.F32.PACK_AB R7, R55, R54 ;  /* 0x000000363707723e */ /* 0x000fe200000000ff */
[----:B------:R2:W-:Y:S01]  /*dba0*/  SHFL.IDX PT, R88, R38, 0x1, 0x1c1f ;  /* 0x003c1f0026587f89 */ /* 0x0005e200000e0000 */
[----:B------:R-:W-:-:S02]  /*dbb0*/  F2FP.F16.F32.PACK_AB R12, R57, R56 ;  /* 0x00000038390c723e */ /* 0x000fc400000000ff */
[----:B------:R-:W-:Y:S01]  /*dbc0*/  F2FP.F16.F32.PACK_AB R13, R59, R58 ;  /* 0x0000003a3b0d723e */ /* 0x000fe200000000ff */
[----:B------:R3:W4:Y:S01]  /*dbd0*/  SHFL.IDX PT, R89, R39, 0x1, 0x1c1f ;  /* 0x003c1f0027597f89 */ /* 0x00072200000e0000 */
[----:B0-----:R-:W-:Y:S02]  /*dbe0*/  F2FP.F16.F32.PACK_AB R14, R61, R60 ;  /* 0x0000003c3d0e723e */ /* 0x001fe400000000ff */
[----:B------:R-:W-:Y:S01]  /*dbf0*/  F2FP.F16.F32.PACK_AB R15, R63, R62 ;  /* 0x0000003e3f0f723e */ /* 0x000fe200000000ff */
[----:B------:R-:W-:Y:S01]  /*dc00*/  STSM.16.M88.4 [R108], R4 ;  /* 0x000000046c007844 */ /* 0x000fe20000000200 */
[----:B------:R-:W-:Y:S02]  /*dc10*/  F2FP.F16.F32.PACK_AB R8, R65, R64 ;  /* 0x000000404108723e */ /* 0x000fe400000000ff */
[----:B------:R-:W-:Y:S01]  /*dc20*/  F2FP.F16.F32.PACK_AB R9, R67, R66 ;  /* 0x000000424309723e */ /* 0x000fe200000000ff */
[----:B------:R-:W-:Y:S01]  /*dc30*/  STSM.16.M88.4 [R107], R12 ;  /* 0x0000000c6b007844 */ /* 0x000fe20000000200 */
[----:B------:R-:W-:-:S02]  /*dc40*/  F2FP.F16.F32.PACK_AB R10, R69, R68 ;  /* 0x00000044450a723e */ /* 0x000fc400000000ff */
[----:B------:R-:W-:Y:S02]  /*dc50*/  F2FP.F16.F32.PACK_AB R11, R71, R70 ;  /* 0x00000046470b723e */ /* 0x000fe400000000ff */
[----:B------:R-:W-:Y:S02]  /*dc60*/  F2FP.F16.F32.PACK_AB R80, R81, R80 ;  /* 0x000000505150723e */ /* 0x000fe400000000ff */
[----:B------:R-:W-:Y:S01]  /*dc70*/  MOV R104, R40 ;  /* 0x0000002800687202 */ /* 0x000fe20000000f00 */
[----:B------:R-:W-:Y:S01]  /*dc80*/  STSM.16.M88.4 [R105], R8 ;  /* 0x0000000869007844 */ /* 0x000fe20000000200 */
[----:B------:R-:W-:Y:S02]  /*dc90*/  F2FP.F16.F32.PACK_AB R36, R73, R72 ;  /* 0x000000484924723e */ /* 0x000fe400000000ff */
[----:B------:R-:W-:Y:S02]  /*dca0*/  F2FP.F16.F32.PACK_AB R37, R75, R74 ;  /* 0x0000004a4b25723e */ /* 0x000fe400000000ff */
[----:B--2---:R-:W-:-:S02]  /*dcb0*/  F2FP.F16.F32.PACK_AB R38, R77, R76 ;  /* 0x0000004c4d26723e */ /* 0x004fc400000000ff */
[----:B---3--:R-:W-:Y:S02]  /*dcc0*/  F2FP.F16.F32.PACK_AB R39, R79, R78 ;  /* 0x0000004e4f27723e */ /* 0x008fe400000000ff */
[----:B------:R-:W-:Y:S02]  /*dcd0*/  F2FP.F16.F32.PACK_AB R81, R83, R82 ;  /* 0x000000525351723e */ /* 0x000fe400000000ff */
[----:B------:R-:W-:Y:S01]  /*dce0*/  F2FP.F16.F32.PACK_AB R82, R85, R84 ;  /* 0x000000545552723e */ /* 0x000fe200000000ff */
[----:B------:R0:W-:Y:S01]  /*dcf0*/  STSM.16.M88.4 [R104], R36 ;  /* 0x0000002468007844 */ /* 0x0001e20000000200 */
[----:B------:R-:W-:Y:S02]  /*dd00*/  F2FP.F16.F32.PACK_AB R83, R87, R86 ;  /* 0x000000565753723e */ /* 0x000fe400000000ff */
[----:B------:R-:W-:Y:S02]  /*dd10*/  LOP3.LUT R26, R29, 0x380, RZ, 0xc0, !PT ;  /* 0x000003801d1a7812 */ /* 0x000fe400078ec0ff */
[----:B------:R-:W-:Y:S01]  /*dd20*/  LOP3.LUT R3, R34, 0x380, RZ, 0xc0, !PT ;  /* 0x0000038022037812 */ /* 0x000fe200078ec0ff */
[----:B------:R-:W-:Y:S01]  /*dd30*/  STSM.16.M88.4 [R103], R80 ;  /* 0x0000005067007844 */ /* 0x000fe20000000200 */
[----:B------:R-:W-:-:S02]  /*dd40*/  SHF.R.U64 R26, R26, 0x3, RZ ;  /* 0x000000031a1a7819 */ /* 0x000fc400000012ff */
[----:B------:R-:W-:Y:S01]  /*dd50*/  SHF.R.U64 R3, R3, 0x3, RZ ;  /* 0x0000000303037819 */ /* 0x000fe200000012ff */
[----:B------:R-:W-:Y:S01]  /*dd60*/  BAR.SYNC.DEFER_BLOCKING 0x1, 0x100 ;  /* 0x0044000000007b1d */ /* 0x000fe20000010000 */
[----:B------:R-:W-:Y:S01]  /*dd70*/  LOP3.LUT R26, R26, R29, RZ, 0x3c, !PT ;  /* 0x0000001d1a1a7212 */ /* 0x000fe200078e3cff */
[--C-:B------:R-:W-:Y:S01]  /*dd80*/  IMAD.X R29, RZ, RZ, R35.reuse, P4 ;  /* 0x000000ffff1d7224 */ /* 0x100fe200020e0623 */
[----:B------:R-:W-:Y:S01]  /*dd90*/  LOP3.LUT R34, R3, R34, RZ, 0x3c, !PT ;  /* 0x0000002203227212 */ /* 0x000fe200078e3cff */
[----:B------:R-:W-:-:S04]  /*dda0*/  IMAD.X R3, RZ, RZ, R35, P6 ;  /* 0x000000ffff037224 */ /* 0x000fc800030e0623 */
[----:B0-----:R-:W0:Y:S08]  /*ddb0*/  @P1 LDC R36, c[0x0][0xbec] ;  /* 0x0002fb00ff241b82 */ /* 0x001e300000000800 */
[----:B------:R-:W2:Y:S01]  /*ddc0*/  @P1 LDC R39, c[0x0][0xbf0] ;  /* 0x0002fc00ff271b82 */ /* 0x000ea20000000800 */
[----:B------:R-:W-:Y:S01]  /*ddd0*/  IMAD R37, R222, 0x20, R225 ;  /* 0x00000020de257824 */ /* 0x000fe200078e02e1 */
[----:B-1----:R-:W-:Y:S04]  /*dde0*/  @!P2 ST.E desc[UR8][R46.64], R18 ;  /* 0x000000122e00a985 */ /* 0x002fe8000c101908 */
[----:B----4-:R1:W-:Y:S04]  /*ddf0*/  @!P0 ST.E desc[UR8][R88.64], R0 ;  /* 0x0000000058008985 */ /* 0x0103e8000c101908 */
[----:B------:R3:W5:Y:S01]  /*de00*/  LD.E.128 R48, desc[UR8][R32.64] ;  /* 0x0000000820307980 */ /* 0x000762000c101d00 */
[----:B------:R-:W-:-:S03]  /*de10*/  IMAD R37, R98, 0x80, R37 ;  /* 0x0000008062257824 */ /* 0x000fc600078e0225 */
[----:B------:R-:W5:Y:S04]  /*de20*/  LD.E.128 R52, desc[UR8][R34.64] ;  /* 0x0000000822347980 */ /* 0x000f68000c101d00 */
[----:B------:R-:W5:Y:S01]  /*de30*/  LD.E.128 R40, desc[UR8][R30.64] ;  /* 0x000000081e287980 */ /* 0x000f62000c101d00 */
[----:B---3--:R-:W3:Y:S03]  /*de40*/  LDC.64 R32, c[0x0][0xae0] ;  /* 0x0002b800ff207b82 */ /* 0x008ee60000000a00 */
[----:B------:R-:W5:Y:S04]  /*de50*/  LD.E.128 R4, desc[UR8][R28.64] ;  /* 0x000000081c047980 */ /* 0x000f68000c101d00 */
[----:B------:R-:W5:Y:S04]  /*de60*/  LD.E.128 R60, desc[UR8][R26.64] ;  /* 0x000000081a3c7980 */ /* 0x000f68000c101d00 */
[----:B------:R-:W5:Y:S04]  /*de70*/  LD.E.128 R56, desc[UR8][R24.64] ;  /* 0x0000000818387980 */ /* 0x000f68000c101d00 */
[----:B------:R-:W5:Y:S04]  /*de80*/  LD.E.128 R12, desc[UR8][R20.64] ;  /* 0x00000008140c7980 */ /* 0x000f68000c101d00 */
[----:B------:R0:W5:Y:S01]  /*de90*/  LD.E.128 R8, desc[UR8][R2.64] ;  /* 0x0000000802087980 */ /* 0x000162000c101d00 */
[----:B------:R-:W-:-:S02]  /*dea0*/  ULDC.64 UR8, c[0x0][0xae8] ;  /* 0x0002ba0000087ab9 */ /* 0x000fc40000000a00 */
[----:B------:R-:W-:Y:S01]  /*deb0*/  UIMAD UR6, UR10, UR8, URZ ;  /* 0x000000080a0672a4 */ /* 0x000fe2000f8e023f */
[----:B-1----:R-:W-:Y:S01]  /*dec0*/  IMAD.MOV.U32 R0, RZ, RZ, R37 ;  /* 0x000000ffff007224 */ /* 0x002fe200078e0025 */
[----:B------:R-:W-:Y:S01]  /*ded0*/  UIMAD.WIDE.U32 UR4, UR7, UR8, URZ ;  /* 0x00000008070472a5 */ /* 0x000fe2000f8e003f */
[----:B------:R-:W-:Y:S01]  /*dee0*/  R2UR UR12, R223 ;  /* 0x00000000df0c72ca */ /* 0x000fe200000e0000 */
[----:B------:R-:W-:Y:S01]  /*def0*/  UIMAD UR6, UR7, UR9, UR6 ;  /* 0x00000009070672a4 */ /* 0x000fe2000f8e0206 */
[----:B------:R-:W-:Y:S01]  /*df00*/  @!PT LDS RZ, [RZ] ;  /* 0x00000000fffff984 */ /* 0x000fe20000000800 */
[----:B------:R-:W-:Y:S01]  /*df10*/  @!PT LDS RZ, [RZ] ;  /* 0x00000000fffff984 */ /* 0x000fe20000000800 */
[----:B------:R-:W-:Y:S01]  /*df20*/  @!PT LDS RZ, [RZ] ;  /* 0x00000000fffff984 */ /* 0x000fe20000000800 */
[----:B------:R-:W-:Y:S01]  /*df30*/  @!PT LDS RZ, [RZ] ;  /* 0x00000000fffff984 */ /* 0x000fe20000000800 */
[----:B------:R1:W-:Y:S06]  /*df40*/  MEMBAR.ALL.CTA ;  /* 0x0000000000007992 */ /* 0x0003ec0000008000 */
[----:B-1----:R-:W1:Y:S01]  /*df50*/  FENCE.VIEW.ASYNC.S ;  /* 0x00000000000073c6 */ /* 0x002e620000000000 */
[----:B0-----:R-:W-:Y:S01]  /*df60*/  @P1 IMAD.HI.U32 R2, R37, R36, RZ ;  /* 0x0000002425021227 */ /* 0x001fe200078e00ff */
[----:B------:R-:W-:Y:S01]  /*df70*/  ULDC.64 UR8, c[0x0][0xaf0] ;  /* 0x0002bc0000087ab9 */ /* 0x000fe20000000a00 */
[----:B------:R-:W-:-:S02]  /*df80*/  UIADD3 UR5, UR5, UR6, URZ ;  /* 0x0000000605057290 */ /* 0x000fc4000fffe03f */
[----:B------:R-:W-:Y:S01]  /*df90*/  UIMAD UR6, UR11, UR8, URZ ;  /* 0x000000080b0672a4 */ /* 0x000fe2000f8e023f */
[----:B--2---:R-:W-:Y:S01]  /*dfa0*/  @P1 SHF.R.U32.HI R0, RZ, R39, R2 ;  /* 0x00000027ff001219 */ /* 0x004fe20000011602 */
[----:B------:R-:W-:Y:S02]  /*dfb0*/  UIMAD.WIDE.U32 UR4, UR14, UR8, UR4 ;  /* 0x000000080e0472a5 */ /* 0x000fe4000f8e0004 */
[----:B------:R-:W-:Y:S01]  /*dfc0*/  UIMAD UR6, UR14, UR9, UR6 ;  /* 0x000000090e0672a4 */ /* 0x000fe2000f8e0206 */
[--C-:B------:R-:W-:Y:S01]  /*dfd0*/  SHF.R.S32.HI R3, RZ, 0x1f, R0.reuse ;  /* 0x0000001fff037819 */ /* 0x100fe20000011400 */
[----:B------:R-:W-:Y:S01]  /*dfe0*/  IMAD.MOV R21, RZ, RZ, -R0 ;  /* 0x000000ffff157224 */ /* 0x000fe200078e0a00 */
[----:B------:R-:W-:Y:S01]  /*dff0*/  ULDC.64 UR8, c[0x0][0xad8] ;  /* 0x0002b60000087ab9 */ /* 0x000fe20000000a00 */
[----:B------:R-:W-:Y:S02]  /*e000*/  UIADD3 UR5, UR5, UR6, URZ ;  /* 0x0000000605057290 */ /* 0x000fe4000fffe03f */
[-C--:B---3--:R-:W-:Y:S01]  /*e010*/  IMAD R3, R3, R32.reuse, RZ ;  /* 0x0000002003037224 */ /* 0x088fe200078e02ff */
[----:B------:R-:W-:Y:S01]  /*e020*/  R2UR UR7, R16 ;  /* 0x00000000100772ca */ /* 0x000fe200000e0000 */
[----:B------:R-:W-:Y:S01]  /*e030*/  IMAD R21, R44, R21, R37 ;  /* 0x000000152c157224 */ /* 0x000fe200078e0225 */
[----:B------:R-:W-:Y:S01]  /*e040*/  UIADD3 UR60, UR60, 0x1, URZ ;  /* 0x000000013c3c7890 */ /* 0x000fe2000fffe03f */
[C---:B------:R-:W-:Y:S01]  /*e050*/  IMAD R25, R0.reuse, R33, R3 ;  /* 0x0000002100197224 */ /* 0x040fe200078e0203 */
[----:B------:R-:W-:Y:S01]  /*e060*/  ULDC.64 UR10, c[0x0][0xa80] ;  /* 0x0002a000000a7ab9 */ /* 0x000fe20000000a00 */
[----:B------:R-:W-:Y:S01]  /*e070*/  IMAD.WIDE.U32 R2, R0, R32, UR4 ;  /* 0x0000000400027e25 */ /* 0x000fe2000f8e0020 */
[----:B------:R-:W-:Y:S01]  /*e080*/  SHF.R.S32.HI R0, RZ, 0x1f, R21 ;  /* 0x0000001fff007819 */ /* 0x000fe20000011415 */
[----:B------:R-:W-:-:S02]  /*e090*/  UIADD3 UR4, UR13, 0x34820, URZ ;  /* 0x000348200d047890 */ /* 0x000fc4000fffe03f */
[----:B------:R-:W-:Y:S02]  /*e0a0*/  IMAD.IADD R3, R3, 0x1, R25 ;  /* 0x0000000103037824 */ /* 0x000fe400078e0219 */
[----:B------:R-:W-:Y:S02]  /*e0b0*/  IMAD R0, R0, UR8, RZ ;  /* 0x0000000800007c24 */ /* 0x000fe4000f8e02ff */
[----:B------:R-:W-:Y:S01]  /*e0c0*/  IMAD R98, R98, 0x80, R225 ;  /* 0x0000008062627824 */ /* 0x000fe200078e02e1 */
[----:B------:R-:W-:Y:S01]  /*e0d0*/  ULDC UR5, c[0x0][0xc] ;  /* 0x0000030000057ab9 */ /* 0x000fe20000000800 */
[C---:B------:R-:W-:Y:S01]  /*e0e0*/  IMAD R25, R21.reuse, UR9, R0 ;  /* 0x0000000915197c24 */ /* 0x040fe2000f8e0200 */
[----:B------:R-:W-:Y:S01]  /*e0f0*/  UISETP.NE.AND UP0, UPT, UR60, 0x2, UPT ;  /* 0x000000023c00788c */ /* 0x000fe2000bf05270 */
[----:B------:R-:W-:Y:S01]  /*e100*/  IMAD.WIDE.U32 R2, R21, UR8, R2 ;  /* 0x0000000815027c25 */ /* 0x000fe2000f8e0002 */
[----:B------:R-:W-:Y:S01]  /*e110*/  UMOV UR6, 0x1 ;  /* 0x0000000100067882 */ /* 0x000fe20000000000 */
[----:B------:R-:W-:Y:S01]  /*e120*/  UIADD3 UR12, UR5, UR12, URZ ;  /* 0x0000000c050c7290 */ /* 0x000fe2000fffe03f */
[----:B------:R-:W-:Y:S01]  /*e130*/  ISETP.GE.AND P1, PT, R98, R45, PT ;  /* 0x0000002d6200720c */ /* 0x000fe20003f26270 */
[----:B------:R-:W-:Y:S01]  /*e140*/  UPRMT UR5, URZ, 0x654, UR4 ;  /* 0x000006543f057896 */ /* 0x000fe20008000004 */
[----:B------:R-:W-:Y:S01]  /*e150*/  IMAD.IADD R3, R3, 0x1, R25 ;  /* 0x0000000103037824 */ /* 0x000fe200078e0219 */
[----:B------:R-:W-:Y:S01]  /*e160*/  UPRMT UR4, UR6, 0x654, UR4 ;  /* 0x0000065406047896 */ /* 0x000fe20008000004 */
[----:B------:R-:W-:Y:S01]  /*e170*/  LEA R18, P0, R2, UR10, 0x1 ;  /* 0x0000000a02127c11 */ /* 0x000fe2000f8008ff */
[----:B------:R-:W-:Y:S01]  /*e180*/  USEL UR6, URZ, 0x1, UP0 ;  /* 0x000000013f067887 */ /* 0x000fe20008000000 */
[----:B------:R-:W-:-:S02]  /*e190*/  VIADD R0, R98, 0x20 ;  /* 0x0000002062007836 */ /* 0x000fc40000000000 */
[----:B------:R-:W-:Y:S01]  /*e1a0*/  LEA.HI.X R26, R2, UR11, R3, 0x1, P0 ;  /* 0x0000000b021a7c11 */ /* 0x000fe200080f0c03 */
[----:B------:R-:W-:Y:S01]  /*e1b0*/  ULOP3.LUT UR7, UR7, UR6, URZ, 0x3c, !UPT ;  /* 0x0000000607077292 */ /* 0x000fe2000f8e3c3f */
[----:B-1----:R-:W-:Y:S01]  /*e1c0*/  SYNCS.ARRIVE.TRANS64.RED.A1T0 RZ, [UR5], RZ ;  /* 0x000000ffffff79a7 */ /* 0x002fe20008100405 */
[-C--:B------:R-:W-:Y:S01]  /*e1d0*/  ISETP.GE.AND P3, PT, R0, R45.reuse, PT ;  /* 0x0000002d0000720c */ /* 0x080fe20003f66270 */
[----:B------:R-:W-:Y:S01]  /*e1e0*/  VIADD R0, R98, 0x40 ;  /* 0x0000004062007836 */ /* 0x000fe20000000000 */
[----:B------:R-:W-:Y:S01]  /*e1f0*/  USEL UR60, UR60, URZ, UP0 ;  /* 0x0000003f3c3c7287 */ /* 0x000fe20008000000 */
[----:B------:R-:W-:Y:S01]  /*e200*/  IMAD.U32 R223, RZ, RZ, UR12 ;  /* 0x0000000cffdf7e24 */ /* 0x000fe2000f8e00ff */
[----:B------:R0:W1:Y:S01]  /*e210*/  SHFL.IDX PT, R24, R18, RZ, 0x181f ;  /* 0x00181fff12187589 */ /* 0x00006200000e0000 */
[----:B------:R-:W-:Y:S01]  /*e220*/  IMAD.U32 R16, RZ, RZ, UR7 ;  /* 0x00000007ff107e24 */ /* 0x000fe2000f8e00ff */
[----:B------:R-:W-:Y:S01]  /*e230*/  BSSY B0, `(.L_x_205) ;  /* 0x000000e000007945 */ /* 0x000fe20003800000 */
[----:B------:R-:W-:Y:S01]  /*e240*/  SYNCS.ARRIVE.TRANS64.RED.A1T0 RZ, [UR4], RZ ;  /* 0x000000ffffff79a7 */ /* 0x000fe20008100404 */
[----:B------:R0:W2:Y:S01]  /*e250*/  SHFL.IDX PT, R25, R26, RZ, 0x181f ;  /* 0x00181fff1a197589 */ /* 0x0000a200000e0000 */
[----:B------:R-:W-:Y:S01]  /*e260*/  ISETP.GE.AND P0, PT, R0, R45, PT ;  /* 0x0000002d0000720c */ /* 0x000fe20003f06270 */
[----:B------:R-:W-:-:S12]  /*e270*/  @P1 BRA `(.L_x_206) ;  /* 0x0000000000241947 */ /* 0x000fd80003800000 */
        /* <DEDUP_REMOVED lines=9> */
.L_x_206:
[----:B------:R-:W-:Y:S05]  /*e310*/  BSYNC B0 ;  /* 0x0000000000007941 */ /* 0x000fea0003800000 */
.L_x_205:
        /* <DEDUP_REMOVED lines=13> */
.L_x_208:
[----:B------:R-:W-:Y:S05]  /*e3f0*/  BSYNC B0 ;  /* 0x0000000000007941 */ /* 0x000fea0003800000 */
.L_x_207:
        /* <DEDUP_REMOVED lines=13> */
.L_x_210:
[----:B------:R-:W-:Y:S05]  /*e4d0*/  BSYNC B0 ;  /* 0x0000000000007941 */ /* 0x000fea0003800000 */
.L_x_209:
[----:B------:R-:W-:Y:S01]  /*e4e0*/  VIADD R0, R98, 0x60 ;  /* 0x0000006062007836 */ /* 0x000fe20000000000 */
[----:B0----5:R0:W0:Y:S01]  /*e4f0*/  SHFL.IDX PT, R15, R26, 0x3, 0x181f ;  /* 0x00781f001a0f7f89 */ /* 0x02102200000e0000 */
[----:B------:R-:W-:Y:S01]  /*e500*/  BSSY B0, `(.L_x_211) ;  /* 0x000000e000007945 */ /* 0x000fe20003800000 */
[----:B------:R-:W-:Y:S02]  /*e510*/  VIADD R224, R224, 0x1 ;  /* 0x00000001e0e07836 */ /* 0x000fe40000000000 */
[----:B------:R-:W-:Y:S01]  /*e520*/  ISETP.GE.AND P0, PT, R0, R45, PT ;  /* 0x0000002d0000720c */ /* 0x000fe20003f06270 */
[----:B------:R0:W0:-:S12]  /*e530*/  SHFL.IDX PT, R14, R18, 0x3, 0x181f ;  /* 0x00781f00120e7f89 */ /* 0x00001800000e0000 */
[----:B------:R-:W-:Y:S05]  /*e540*/  @P0 BRA `(.L_x_212) ;  /* 0x0000000000240947 */ /* 0x000fea0003800000 */
[----:B------:R-:W-:Y:S01]  /*e550*/  ULDC UR4, c[0x0][0xac8] ;  /* 0x0002b20000047ab9 */ /* 0x000fe20000000800 */
[----:B------:R-:W-:Y:S01]  /*e560*/  ULDC.64 UR6, c[0x0][0x208] ;  /* 0x0000820000067ab9 */ /* 0x000fe20000000a00 */
[----:B------:R-:W-:Y:S02]  /*e570*/  ISETP.GE.AND P2, PT, R221, UR4, PT ;  /* 0x00000004dd007c0c */ /* 0x000fe4000bf46270 */
[----:B------:R-:W-:-:S11]  /*e580*/  ISETP.GE.AND P1, PT, R220, UR4, PT ;  /* 0x00000004dc007c0c */ /* 0x000fd6000bf26270 */
[C---:B0-----:R-:W-:Y:S02]  /*e590*/  @!P2 LEA R12, P0, R221.reuse, R14, 0x1 ;  /* 0x0000000edd0ca211 */ /* 0x041fe400078008ff */
[----:B---3--:R-:W-:Y:S02]  /*e5a0*/  @!P1 IMAD.WIDE R2, R220, 0x2, R14 ;  /* 0x00000002dc029825 */ /* 0x008fe400078e020e */
[----:B------:R-:W-:-:S03]  /*e5b0*/  @!P2 LEA.HI.X R13, R221, R15, R235, 0x1, P0 ;  /* 0x0000000fdd0da211 */ /* 0x000fc600000f0ceb */
[----:B------:R0:W-:Y:S04]  /*e5c0*/  @!P1 ST.E.128 desc[UR6][R2.64], R4 ;  /* 0x0000000402009985 */ /* 0x0001e8000c101d06 */
[----:B------:R0:W-:Y:S02]  /*e5d0*/  @!P2 ST.E.128 desc[UR6][R12.64], R8 ;  /* 0x000000080c00a985 */ /* 0x0001e4000c101d06 */
.L_x_212:
[----:B------:R-:W-:Y:S05]  /*e5e0*/  BSYNC B0 ;  /* 0x0000000000007941 */ /* 0x000fea0003800000 */
.L_x_211:
[----:B------:R-:W5:Y:S01]  /*e5f0*/  LDC R0, c[0x0][0xc34] ;  /* 0x00030d00ff007b82 */ /* 0x000f620000000800 */
[----:B------:R-:W-:-:S13]  /*e600*/  R2UR UR4, R223 ;  /* 0x00000000df0472ca */ /* 0x000fda00000e0000 */
[----:B-----5:R-:W-:-:S13]  /*e610*/  ISETP.LE.AND P0, PT, R0, UR4, PT ;  /* 0x0000000400007c0c */ /* 0x020fda000bf03270 */
[----:B------:R-:W-:Y:S05]  /*e620*/  @!P0 BRA `(.L_x_213) ;  /* 0xffffff2c00248947 */ /* 0x000fea000383ffff */
[----:B------:R-:W-:Y:S05]  /*e630*/  EXIT ;  /* 0x000000000000794d */ /* 0x000fea0003800000 */
.L_x_179:
[----:B------:R-:W-:-:S08]  /*e640*/  NOP ;  /* 0x0000000000007918 */ /* 0x000fd00000000000 */
[----:B0-----:R-:W0:-:S00]  /*e650*/  USETMAXREG.DEALLOC.CTAPOOL 0x18 ;  /* 0x00000018000079c8 */ /* 0x001e0000080e0500 */
[----:B------:R-:W1:Y:S01]  /*e660*/  S2UR UR4, SR_CTAID.X ;  /* 0x00000000000479c3 */ /* 0x000e620000002500 */
[----:B0-----:R-:W-:Y:S01]  /*e670*/  IMAD.MOV.U32 R2, RZ, RZ, 0x1 ;  /* 0x00000001ff027424 */ /* 0x001fe200078e00ff */
[----:B------:R-:W-:-:S06]  /*e680*/  MOV R19, RZ ;  /* 0x000000ff00137202 */ /* 0x000fcc0000000f00 */
[----:B------:R-:W1:Y:S02]  /*e690*/  LDC R3, c[0x0][0xc34] ;  /* 0x00030d00ff037b82 */ /* 0x000e640000000800 */
[----:B-1----:R-:W-:Y:S01]  /*e6a0*/  ISETP.LE.AND P0, PT, R3, UR4, PT ;  /* 0x0000000403007c0c */ /* 0x002fe2000bf03270 */
[----:B------:R-:W-:-:S05]  /*e6b0*/  IMAD.MOV.U32 R3, RZ, RZ, 0x1 ;  /* 0x00000001ff037424 */ /* 0x000fca00078e00ff */
[----:B------:R0:W-:Y:S07]  /*e6c0*/  STL [R1], R3 ;  /* 0x0000000301007387 */ /* 0x0001ee0000100800 */
[----:B------:R-:W-:Y:S05]  /*e6d0*/  @P0 BRA `(.L_x_214) ;  /* 0x0000004000300947 */ /* 0x000fea0003800000 */
[----:B------:R-:W2:Y:S01]  /*e6e0*/  LDL R5, [R1+0x2c] ;  /* 0x00002c0001057983 */ /* 0x000ea20000100800 */
[----:B------:R-:W1:Y:S01]  /*e6f0*/  S2UR UR4, SR_CgaCtaId ;  /* 0x00000000000479c3 */ /* 0x000e620000008800 */
[C---:B------:R-:W-:Y:S01]  /*e700*/  IMAD.SHL.U32 R2, R0.reuse, 0x8, RZ ;  /* 0x0000000800027824 */ /* 0x040fe200078e00ff */
[C---:B------:R-:W-:Y:S01]  /*e710*/  LOP3.LUT R6, R0.reuse, 0x7f, RZ, 0xc0, !PT ;  /* 0x0000007f00067812 */ /* 0x040fe200078ec0ff */
[----:B------:R-:W-:Y:S01]  /*e720*/  UMOV UR36, 0x400 ;  /* 0x0000040000247882 */ /* 0x000fe20000000000 */
[----:B------:R-:W-:Y:S01]  /*e730*/  LOP3.LUT P0, RZ, R0, 0x1f, RZ, 0xc0, !PT ;  /* 0x0000001f00ff7812 */ /* 0x000fe2000780c0ff */
[----:B------:R-:W-:Y:S01]  /*e740*/  IMAD.MOV.U32 R19, RZ, RZ, RZ ;  /* 0x000000ffff137224 */ /* 0x000fe200078e00ff */
[----:B0-----:R-:W-:Y:S01]  /*e750*/  LOP3.LUT R3, R2, 0x1f8, RZ, 0xc0, !PT ;  /* 0x000001f802037812 */ /* 0x001fe200078ec0ff */
[----:B------:R-:W-:Y:S01]  /*e760*/  ULDC.64 UR38, c[0x0][0x198] ;  /* 0x0000660000267ab9 */ /* 0x000fe20000000a00 */
[----:B------:R-:W0:Y:S01]  /*e770*/  S2UR UR5, SR_CTAID.X ;  /* 0x00000000000579c3 */ /* 0x000e220000002500 */
[C---:B------:R-:W-:Y:S01]  /*e780*/  ISETP.NE.AND P1, PT, R6.reuse, RZ, PT ;  /* 0x000000ff0600720c */ /* 0x040fe20003f25270 */
[----:B------:R-:W-:Y:S01]  /*e790*/  ULDC UR37, c[0x0][0xc] ;  /* 0x0000030000257ab9 */ /* 0x000fe20000000800 */
[----:B------:R-:W-:Y:S01]  /*e7a0*/  LOP3.LUT R4, R3, 0x38, R0, 0x78, !PT ;  /* 0x0000003803047812 */ /* 0x000fe200078e7800 */
[C---:B------:R-:W-:Y:S01]  /*e7b0*/  IMAD.SHL.U32 R3, R6.reuse, 0x8, RZ ;  /* 0x0000000806037824 */ /* 0x040fe200078e00ff */
[----:B------:R-:W-:Y:S01]  /*e7c0*/  ISETP.NE.OR P0, PT, R6, RZ, !P0 ;  /* 0x000000ff0600720c */ /* 0x000fe20004705670 */
[----:B------:R-:W-:Y:S01]  /*e7d0*/  IMAD.SHL.U32 R0, R0, 0x10, RZ ;  /* 0x0000001000007824 */ /* 0x000fe200078e00ff */
[----:B------:R-:W-:-:S02]  /*e7e0*/  LOP3.LUT R18, R18, 0xfffffffe, RZ, 0xc0, !PT ;  /* 0xfffffffe12127812 */ /* 0x000fc400078ec0ff */
[----:B------:R-:W-:Y:S02]  /*e7f0*/  LOP3.LUT R3, R4, 0x200, R3, 0xf8, !PT ;  /* 0x0000020004037812 */ /* 0x000fe400078ef803 */
[----:B------:R-:W-:Y:S02]  /*e800*/  SHF.R.U32.HI R4, RZ, 0x3, R6 ;  /* 0x00000003ff047819 */ /* 0x000fe40000011606 */
[----:B------:R-:W-:Y:S02]  /*e810*/  LOP3.LUT R2, R2, 0x38, RZ, 0xc0, !PT ;  /* 0x0000003802027812 */ /* 0x000fe400078ec0ff */
[----:B------:R-:W-:Y:S01]  /*e820*/  LOP3.LUT R6, R4, 0x70, R0, 0xf8, !PT ;  /* 0x0000007004067812 */ /* 0x000fe200078ef800 */
[----:B-1----:R-:W-:Y:S01]  /*e830*/  ULEA UR36, UR4, UR36, 0x18 ;  /* 0x0000002404247291 */ /* 0x002fe2000f8ec03f */
[----:B------:R-:W-:-:S04]  /*e840*/  @P1 LOP3.LUT R18, R18, 0x1, RZ, 0xfc, !PT ;  /* 0x0000000112121812 */ /* 0x000fc800078efcff */
[----:B------:R-:W-:Y:S02]  /*e850*/  LOP3.LUT R18, R18, 0xfffffffd, RZ, 0xc0, !PT ;  /* 0xfffffffd12127812 */ /* 0x000fe400078ec0ff */
[----:B------:R-:W-:Y:S01]  /*e860*/  LEA R4, R3, UR36, 0x1 ;  /* 0x0000002403047c11 */ /* 0x000fe2000f8e08ff */
[----:B0-----:R-:W-:Y:S01]  /*e870*/  IMAD.U32 R0, RZ, RZ, UR5 ;  /* 0x00000005ff007e24 */ /* 0x001fe2000f8e00ff */
[----:B------:R-:W-:-:S03]  /*e880*/  @P0 LOP3.LUT R18, R18, 0x2, RZ, 0xfc, !PT ;  /* 0x0000000212120812 */ /* 0x000fc600078efcff */
[----:B------:R-:W-:Y:S04]  /*e890*/  STL [R1+0x10], R4 ;  /* 0x0000100401007387 */ /* 0x000fe80000100800 */
[----:B------:R0:W-:Y:S02]  /*e8a0*/  STL [R1+0x28], R0 ;  /* 0x0000280001007387 */ /* 0x0001e40000100800 */
[----:B0-----:R-:W-:Y:S01]  /*e8b0*/  IMAD.MOV.U32 R0, RZ, RZ, 0x1 ;  /* 0x00000001ff007424 */ /* 0x001fe200078e00ff */
[----:B--2---:R-:W-:-:S05]  /*e8c0*/  LOP3.LUT R3, R5, 0x2, RZ, 0xfc, !PT ;  /* 0x0000000205037812 */ /* 0x004fca00078efcff */
[----:B------:R-:W-:Y:S04]  /*e8d0*/  STL [R1+0x18], R3 ;  /* 0x0000180301007387 */ /* 0x000fe80000100800 */
[----:B------:R-:W-:Y:S04]  /*e8e0*/  STL [R1+0x34], RZ ;  /* 0x000034ff01007387 */ /* 0x000fe80000100800 */
[----:B------:R0:W-:Y:S02]  /*e8f0*/  STL [R1], R0 ;  /* 0x0000000001007387 */ /* 0x0001e40000100800 */
[----:B0-----:R-:W-:-:S07]  /*e900*/  LOP3.LUT R0, R2, 0x40, RZ, 0xfc, !PT ;  /* 0x0000004002007812 */ /* 0x001fce00078efcff */
.L_x_295:
[----:B--2---:R-:W2:Y:S01]  /*e910*/  LDL R2, [R1+0x28] ;  /* 0x0000280001027983 */ /* 0x004ea20000100800 */
[----:B0-----:R-:W0:Y:S01]  /*e920*/  LDC R0, c[0x0][0xc38] ;  /* 0x00030e00ff007b82 */ /* 0x001e220000000800 */
[----:B------:R-:W-:Y:S05]  /*e930*/  YIELD ;  /* 0x0000000000007946 */ /* 0x000fea0003800000 */
[----:B------:R-:W-:Y:S02]  /*e940*/  ULDC.64 UR4, c[0x0][0x418] ;  /* 0x0001060000047ab9 */ /* 0x000fe40000000a00 */
[----:B------:R-:W1:Y:S01]  /*e950*/  LDC R16, c[0x0][0xc44] ;  /* 0x00031100ff107b82 */ /* 0x000e620000000800 */
[----:B------:R-:W-:-:S03]  /*e960*/  UISETP.NE.U32.AND UP0, UPT, UR4, URZ, UPT ;  /* 0x0000003f0400728c */ /* 0x000fc6000bf05070 */
[----:B------:R-:W-:Y:S01]  /*e970*/  ULDC UR4, c[0x0][0x424] ;  /* 0x0001090000047ab9 */ /* 0x000fe20000000800 */
[----:B------:R-:W-:-:S04]  /*e980*/  UISETP.NE.AND.EX UP0, UPT, UR5, URZ, UPT, UP0 ;  /* 0x0000003f0500728c */ /* 0x000fc8000bf05300 */
[----:B------:R-:W-:Y:S01]  /*e990*/  USEL UR4, UR4, 0x1, UP0 ;  /* 0x0000000104047887 */ /* 0x000fe20008000000 */
[----:B0-----:R-:W-:Y:S02]  /*e9a0*/  ISETP.NE.AND P0, PT, R0, 0x1, PT ;  /* 0x000000010000780c */ /* 0x001fe40003f05270 */
[----:B-1----:R-:W-:-:S11]  /*e9b0*/  ISETP.NE.AND P1, PT, R16, 0x1, PT ;  /* 0x000000011000780c */ /* 0x002fd60003f25270 */
[----:B------:R-:W2:Y:S08]  /*e9c0*/  @P0 LDC R0, c[0x0][0xc3c] ;  /* 0x00030f00ff000b82 */ /* 0x000eb00000000800 */
[----:B------:R-:W0:Y:S01]  /*e9d0*/  @P0 LDC R3, c[0x0][0xc40] ;  /* 0x00031000ff030b82 */ /* 0x000e220000000800 */
[----:B--2---:R-:W-:-:S04]  /*e9e0*/  @P0 IMAD.HI.U32 R0, R2, R0, RZ ;  /* 0x0000000002000227 */ /* 0x004fc800078e00ff */
[----:B------:R-:W-:Y:S01]  /*e9f0*/  IMAD.MOV.U32 R4, RZ, RZ, R2 ;  /* 0x000000ffff047224 */ /* 0x000fe200078e0002 */
[----:B0-----:R-:W-:Y:S02]  /*ea00*/  @P0 SHF.R.U32.HI R4, RZ, R3, R0 ;  /* 0x00000003ff040219 */ /* 0x001fe40000011600 */
[----:B------:R-:W0:Y:S03]  /*ea10*/  @P1 LDC.64 R2, c[0x0][0xc48] ;  /* 0x00031200ff021b82 */ /* 0x000e260000000a00 */
[----:B------:R-:W-:Y:S01]  /*ea20*/  IMAD.MOV.U32 R5, RZ, RZ, R4 ;  /* 0x000000ffff057224 */ /* 0x000fe200078e0004 */
[----:B------:R-:W-:Y:S04]  /*ea30*/  STL [R1+0x1c], R4 ;  /* 0x00001c0401007387 */ /* 0x000fe80000100800 */
[----:B------:R-:W1:Y:S01]  /*ea40*/  LDC R0, c[0x0][0x2f0] ;  /* 0x0000bc00ff007b82 */ /* 0x000e620000000800 */
[----:B0-----:R-:W-:-:S05]  /*ea50*/  @P1 IMAD.HI.U32 R2, R4, R2, RZ ;  /* 0x0000000204021227 */ /* 0x001fca00078e00ff */
[----:B------:R-:W-:Y:S01]  /*ea60*/  @P1 SHF.R.U32.HI R5, RZ, R3, R2 ;  /* 0x00000003ff051219 */ /* 0x000fe20000011602 */
[----:B-1----:R-:W-:Y:S01]  /*ea70*/  IMAD R0, R0, UR4, RZ ;  /* 0x0000000400007c24 */ /* 0x002fe2000f8e02ff */
[----:B------:R-:W-:-:S03]  /*ea80*/  UIADD3 UR4, UR36, 0x1e400, URZ ;  /* 0x0001e40024047890 */ /* 0x000fc6000fffe03f */
[----:B------:R-:W-:Y:S01]  /*ea90*/  STL [R1+0x14], R5 ;  /* 0x0000140501007387 */ /* 0x000fe20000100800 */
[----:B------:R-:W-:Y:S01]  /*eaa0*/  IMAD.MOV R3, RZ, RZ, -R5 ;  /* 0x000000ffff037224 */ /* 0x000fe200078e0a05 */
[----:B------:R-:W-:Y:S02]  /*eab0*/  ULOP3.LUT UP0, URZ, UR4, 0x3ff, URZ, 0xc0, !UPT ;  /* 0x000003ff043f7892 */ /* 0x000fe4000f80c03f */
[----:B------:R0:W-:Y:S01]  /*eac0*/  STL [R1+0x30], R0 ;  /* 0x0000300001007387 */ /* 0x0001e20000100800 */
[----:B------:R-:W-:-:S03]  /*ead0*/  IMAD R16, R16, R3, R4 ;  /* 0x0000000310107224 */ /* 0x000fc600078e0204 */
[----:B------:R-:W-:Y:S01]  /*eae0*/  PLOP3.LUT P0, PT, PT, PT, UP0, 0x80, 0x0 ;  /* 0x000000000000781c */ /* 0x000fe20003f0f008 */
[----:B0-----:R-:W-:-:S04]  /*eaf0*/  VIADD R0, R0, 0xaf ;  /* 0x000000af00007836 */ /* 0x001fc80000000000 */
[----:B------:R-:W-:-:S05]  /*eb00*/  IMAD.HI R0, R0, 0x2e8ba2e9, RZ ;  /* 0x2e8ba2e900007827 */ /* 0x000fca00078e02ff */
[----:B------:R-:W-:-:S04]  /*eb10*/  SHF.R.U32.HI R3, RZ, 0x1f, R0 ;  /* 0x0000001fff037819 */ /* 0x000fc80000011600 */
[----:B------:R-:W-:-:S05]  /*eb20*/  LEA.HI.SX32 R0, R0, R3, 0x1b ;  /* 0x0000000300007211 */ /* 0x000fca00078fdaff */
[----:B------:R0:W-:Y:S01]  /*eb30*/  STL [R1+0x24], R0 ;  /* 0x0000240001007387 */ /* 0x0001e20000100800 */
[----:B------:R-:W-:Y:S05]  /*eb40*/  @!P0 BRA `(.L_x_215) ;  /* 0x0000000000408947 */ /* 0x000fea0003800000 */
[----:B------:R-:W-:Y:S01]  /*eb50*/  MOV R2, 0x0 ;  /* 0x0000000000027802 */ /* 0x000fe20000000f00 */
[----:B------:R-:W-:Y:S01]  /*eb60*/  ULDC.64 UR6, c[0x4][0xa0] ;  /* 0x0100280000067ab9 */ /* 0x000fe20000000a00 */
[----:B------:R-:W-:Y:S01]  /*eb70*/  ULDC.64 UR8, c[0x4][0xa8] ;  /* 0x01002a0000087ab9 */ /* 0x000fe20000000a00 */
[----:B------:R-:W-:Y:S01]  /*eb80*/  ULDC.64 UR4, c[0x4][0x28] ;  /* 0x01000a0000047ab9 */ /* 0x000fe20000000a00 */
[----:B------:R-:W-:Y:S02]  /*eb90*/  IMAD.U32 R4, RZ, RZ, UR6 ;  /* 0x00000006ff047e24 */ /* 0x000fe4000f8e00ff */
[----:B------:R-:W1:Y:S01]  /*eba0*/  LDC.64 R2, c[0x4][R2] ;  /* 0x0100000002027b82 */ /* 0x000e620000000a00 */
[----:B------:R-:W-:Y:S02]  /*ebb0*/  IMAD.U32 R5, RZ, RZ, UR7 ;  /* 0x00000007ff057e24 */ /* 0x000fe4000f8e00ff */
[----:B------:R-:W-:Y:S02]  /*ebc0*/  IMAD.U32 R6, RZ, RZ, UR8 ;  /* 0x00000008ff067e24 */ /* 0x000fe4000f8e00ff */
[----:B------:R-:W-:-:S02]  /*ebd0*/  IMAD.U32 R7, RZ, RZ, UR9 ;  /* 0x00000009ff077e24 */ /* 0x000fc4000f8e00ff */
[----:B------:R-:W-:Y:S02]  /*ebe0*/  IMAD.U32 R10, RZ, RZ, UR4 ;  /* 0x00000004ff0a7e24 */ /* 0x000fe4000f8e00ff */
[----:B------:R-:W-:Y:S02]  /*ebf0*/  IMAD.U32 R11, RZ, RZ, UR5 ;  /* 0x00000005ff0b7e24 */ /* 0x000fe4000f8e00ff */
[----:B------:R-:W-:Y:S02]  /*ec00*/  IMAD.MOV.U32 R8, RZ, RZ, 0x70 ;  /* 0x00000070ff087424 */ /* 0x000fe400078e00ff */
[----:B------:R-:W-:Y:S02]  /*ec10*/  IMAD.MOV.U32 R12, RZ, RZ, 0x1 ;  /* 0x00000001ff0c7424 */ /* 0x000fe400078e00ff */
[----:B------:R-:W-:-:S07]  /*ec20*/  IMAD.MOV.U32 R13, RZ, RZ, RZ ;  /* 0x000000ffff0d7224 */ /* 0x000fce00078e00ff */
[----:B------:R-:W-:-:S07]  /*ec30*/  LEPC R20, `(.L_x_215) ;  /* 0x000000001014794e */ /* 0x000fce0000000000 */
[----:B01----:R-:W-:Y:S05]  /*ec40*/  CALL.ABS.NOINC R2 ;  /* 0x0000000002007343 */ /* 0x003fea0003c00000 */
.L_x_215:
        /* <DEDUP_REMOVED lines=8> */
[----:B------:R1:W2:Y:S01]  /*ecd0*/  LDC.64 R2, c[0x4][R17] ;  /* 0x0100000011027b82 */ /* 0x0002a20000000a00 */
[----:B------:R-:W-:Y:S02]  /*ece0*/  IMAD.U32 R4, RZ, RZ, UR6 ;  /* 0x00000006ff047e24 */ /* 0x000fe4000f8e00ff */
[----:B------:R-:W-:Y:S02]  /*ecf0*/  IMAD.U32 R5, RZ, RZ, UR7 ;  /* 0x00000007ff057e24 */ /* 0x000fe4000f8e00ff */
[----:B------:R-:W-:Y:S02]  /*ed00*/  IMAD.U32 R6, RZ, RZ, UR8 ;  /* 0x00000008ff067e24 */ /* 0x000fe4000f8e00ff */
[----:B------:R-:W-:-:S02]  /*ed10*/  IMAD.U32 R7, RZ, RZ, UR9 ;  /* 0x00000009ff077e24 */ /* 0x000fc4000f8e00ff */
[----:B------:R-:W-:Y:S02]  /*ed20*/  IMAD.U32 R10, RZ, RZ, UR4 ;  /* 0x00000004ff0a7e24 */ /* 0x000fe4000f8e00ff */
[----:B------:R-:W-:Y:S02]  /*ed30*/  IMAD.U32 R11, RZ, RZ, UR5 ;  /* 0x00000005ff0b7e24 */ /* 0x000fe4000f8e00ff */
[----:B------:R-:W-:Y:S02]  /*ed40*/  IMAD.MOV.U32 R8, RZ, RZ, 0x70 ;  /* 0x00000070ff087424 */ /* 0x000fe400078e00ff */
[----:B------:R-:W-:Y:S02]  /*ed50*/  IMAD.MOV.U32 R12, RZ, RZ, 0x1 ;  /* 0x00000001ff0c7424 */ /* 0x000fe400078e00ff */
[----:B-1----:R-:W-:-:S07]  /*ed60*/  IMAD.MOV.U32 R13, RZ, RZ, RZ ;  /* 0x000000ffff0d7224 */ /* 0x002fce00078e00ff */
[----:B------:R-:W-:-:S07]  /*ed70*/  LEPC R20, `(.L_x_217) ;  /* 0x000000001014794e */ /* 0x000fce0000000000 */
[----:B0-2---:R-:W-:Y:S05]  /*ed80*/  CALL.ABS.NOINC R2 ;  /* 0x0000000002007343 */ /* 0x005fea0003c00000 */
.L_x_217:
[----:B------:R0:W1:Y:S01]  /*ed90*/  LDC.64 R2, c[0x4][R17] ;  /* 0x0100000011027b82 */ /* 0x0000620000000a00 */
[----:B------:R-:W-:Y:S01]  /*eda0*/  ULDC.64 UR6, c[0x4][0xa0] ;  /* 0x0100280000067ab9 */ /* 0x000fe20000000a00 */
[----:B------:R-:W-:Y:S01]  /*edb0*/  ULDC.64 UR8, c[0x4][0xa8] ;  /* 0x01002a0000087ab9 */ /* 0x000fe20000000a00 */
[----:B------:R-:W-:Y:S01]  /*edc0*/  ULDC.64 UR4, c[0x4][0x38] ;  /* 0x01000e0000047ab9 */ /* 0x000fe20000000a00 */
[----:B------:R-:W-:Y:S01]  /*edd0*/  IMAD.U32 R4, RZ, RZ, UR6 ;  /* 0x00000006ff047e24 */ /* 0x000fe2000f8e00ff */
[----:B------:R-:W-:Y:S01]  /*ede0*/  MOV R6, UR8 ;  /* 0x0000000800067c02 */ /* 0x000fe20008000f00 */
        /* <DEDUP_REMOVED lines=9> */
.L_x_216:
[----:B------:R-:W2:Y:S01]  /*ee80*/  LDL R2, [R1+0x24] ;  /* 0x0000240001027983 */ /* 0x000ea20000100800 */
[----:B------:R-:W-:-:S03]  /*ee90*/  ULDC.64 UR4, c[0x0][0x9f8] ;  /* 0x00027e0000047ab9 */ /* 0x000fc60000000a00 */
[----:B0-----:R-:W3:Y:S01]  /*eea0*/  LDL R0, [R1+0x14] ;  /* 0x0000140001007983 */ /* 0x001ee20000100800 */
[----:B------:R-:W-:Y:S01]  /*eeb0*/  ISETP.NE.U32.AND P0, PT, RZ, UR4, PT ;  /* 0x00000004ff007c0c */ /* 0x000fe2000bf05070 */
[----:B------:R-:W-:-:S03]  /*eec0*/  ULDC.64 UR6, c[0x0][0x208] ;  /* 0x0000820000067ab9 */ /* 0x000fc60000000a00 */
[----:B------:R-:W-:Y:S01]  /*eed0*/  ISETP.NE.AND.EX P0, PT, RZ, UR5, PT, P0 ;  /* 0x00000005ff007c0c */ /* 0x000fe2000bf05300 */
[----:B--2---:R-:W-:-:S12]  /*eee0*/  IMAD.MOV.U32 R17, RZ, RZ, R2 ;  /* 0x000000ffff117224 */ /* 0x004fd800078e0002 */
[----:B------:R-:W3:Y:S02]  /*eef0*/  @P0 LDC.64 R2, c[0x0][0x9f8] ;  /* 0x00027e00ff020b82 */ /* 0x000ee40000000a00 */
[----:B---3--:R-:W-:-:S05]  /*ef00*/  @P0 IMAD.WIDE R2, R0, 0x4, R2 ;  /* 0x0000000400020825 */ /* 0x008fca00078e0202 */
[----:B------:R0:W2:Y:S01]  /*ef10*/  @P0 LDG.E R0, desc[UR6][R2.64] ;  /* 0x0000000602000981 */ /* 0x0000a2000c1e1900 */
[----:B------:R-:W-:Y:S01]  /*ef20*/  VIADD R9, R17, 0xffffffff ;  /* 0xffffffff11097836 */ /* 0x000fe20000000000 */
[----:B------:R-:W-:Y:S01]  /*ef30*/  UMOV UR4, 0xffffffff ;  /* 0xffffffff00047882 */ /* 0x000fe20000000000 */
[----:B------:R-:W-:-:S03]  /*ef40*/  LOP3.LUT R18, R18, 0xfffffffb, RZ, 0xc0, !PT ;  /* 0xfffffffb12127812 */ /* 0x000fc600078ec0ff */
[----:B------:R1:W-:Y:S01]  /*ef50*/  STL [R1+0x20], R9 ;  /* 0x0000200901007387 */ /* 0x0003e20000100800 */
[----:B0-----:R-:W0:Y:S02]  /*ef60*/  LDC.64 R2, c[0x0][0x418] ;  /* 0x00010600ff027b82 */ /* 0x001e240000000a00 */
[----:B0-----:R-:W-:-:S04]  /*ef70*/  ISETP.NE.U32.AND P0, PT, R2, RZ, PT ;  /* 0x000000ff0200720c */ /* 0x001fc80003f05070 */
[----:B------:R-:W-:-:S13]  /*ef80*/  ISETP.NE.AND.EX P1, PT, R3, RZ, PT, P0 ;  /* 0x000000ff0300720c */ /* 0x000fda0003f25300 */
[----:B------:R-:W-:Y:S02]  /*ef90*/  @P1 LOP3.LUT R18, R18, 0x4, RZ, 0xfc, !PT ;  /* 0x0000000412121812 */ /* 0x000fe400078efcff */
[----:B--2---:R-:W-:Y:S01]  /*efa0*/  SHF.R.S32.HI R8, RZ, 0x1f, R0 ;  /* 0x0000001fff087819 */ /* 0x004fe20000011400 */
[----:B------:R1:W-:Y:S01]  /*efb0*/  STL [R1+0x8], R0 ;  /* 0x0000080001007387 */ /* 0x0003e20000100800 */
[----:B------:R-:W-:-:S03]  /*efc0*/  SEL R17, R0, RZ, !P1 ;  /* 0x000000ff00117207 */ /* 0x000fc60004800000 */
[----:B------:R1:W-:Y:S01]  /*efd0*/  STL [R1+0xc], R8 ;  /* 0x00000c0801007387 */ /* 0x0003e20000100800 */
[----:B------:R-:W-:Y:S05]  /*efe0*/  BRA.DIV UR4, `(.L_x_218) ;  /* 0x0000003e043c7947 */ /* 0x000fea000b800000 */
[----:B------:R-:W0:Y:S02]  /*eff0*/  S2R R4, SR_TID.X ;  /* 0x0000000000047919 */ /* 0x000e240000002100 */
[----:B0-----:R-:W-:-:S04]  /*f000*/  SHF.R.U32.HI R4, RZ, 0x5, R4 ;  /* 0x00000005ff047819 */ /* 0x001fc80000011604 */
[----:B------:R-:W-:-:S05]  /*f010*/  LOP3.LUT R4, R4, 0x3, RZ, 0xc0, !PT ;  /* 0x0000000304047812 */ /* 0x000fca00078ec0ff */
[----:B------:R0:W2:Y:S02]  /*f020*/  SHFL.IDX PT, R14, R4, RZ, 0x1f ;  /* 0x00001fff040e7589 */ /* 0x0000a400000e0000 */
.L_x_311:
[----:B--2---:R-:W-:Y:S02]  /*f030*/  ISETP.NE.AND P0, PT, R14, RZ, PT ;  /* 0x000000ff0e00720c */ /* 0x004fe40003f05270 */
[----:B------:R-:W-:Y:S02]  /*f040*/  PLOP3.LUT P2, PT, PT, PT, PT, 0x8, 0x0 ;  /* 0x000000000000781c */ /* 0x000fe40003f4e170 */
[----:B------:R-:W-:-:S11]  /*f050*/  LOP3.LUT R18, R18, 0xfffffff7, RZ, 0xc0, !PT ;  /* 0xfffffff712127812 */ /* 0x000fd600078ec0ff */
[----:B------:R-:W-:Y:S01]  /*f060*/  @P2 LOP3.LUT R18, R18, 0x8, RZ, 0xfc, !PT ;  /* 0x0000000812122812 */ /* 0x000fe200078efcff */
[----:B------:R-:W-:Y:S06]  /*f070*/  @P0 BRA `(.L_x_219) ;  /* 0x0000000400380947 */ /* 0x000fec0003800000 */
[----:B------:R-:W-:-:S03]  /*f080*/  UMOV UR4, 0xffffffff ;  /* 0xffffffff00047882 */ /* 0x000fc60000000000 */
[----:B------:R-:W-:Y:S05]  /*f090*/  BRA.DIV UR4, `(.L_x_220) ;  /* 0x0000003e04447947 */ /* 0x000fea000b800000 */
[----:B------:R-:W-:-:S13]  /*f0a0*/  ELECT P6, URZ, PT ;  /* 0x00000000003f782f */ /* 0x000fda00038c0000 */
.L_x_314:
[----:B------:R-:W-:Y:S05]  /*f0b0*/  @!P6 BRA `(.L_x_219) ;  /* 0x000000040028e947 */ /* 0x000fea0003800000 */
[----:B------:R2:W-:Y:S01]  /*f0c0*/  STL [R1+0x4], R9 ;  /* 0x0000040901007387 */ /* 0x0005e20000100800 */
[----:B------:R-:W-:Y:S05]  /*f0d0*/  @!P1 BRA `(.L_x_221) ;  /* 0x00000000004c9947 */ /* 0x000fea0003800000 */
[----:B------:R-:W3:Y:S01]  /*f0e0*/  LDC R7, c[0x0][0x43c] ;  /* 0x00010f00ff077b82 */ /* 0x000ee20000000800 */
[----:B------:R-:W-:Y:S01]  /*f0f0*/  ULDC.64 UR4, c[0x0][0x428] ;  /* 0x00010a0000047ab9 */ /* 0x000fe20000000a00 */
[----:B------:R-:W-:Y:S01]  /*f100*/  ULDC.64 UR6, c[0x0][0x208] ;  /* 0x0000820000067ab9 */ /* 0x000fe20000000a00 */
[----:B---3--:R-:W-:-:S13]  /*f110*/  ISETP.NE.AND P0, PT, R7, 0x1, PT ;  /* 0x000000010700780c */ /* 0x008fda0003f05270 */
[----:B0-----:R-:W0:Y:S02]  /*f120*/  @P0 LDC.64 R4, c[0x0][0x440] ;  /* 0x00011000ff040b82 */ /* 0x001e240000000a00 */
[----:B0-----:R-:W-:-:S04]  /*f130*/  @P0 IMAD.HI.U32 R6, R9, R4, RZ ;  /* 0x0000000409060227 */ /* 0x001fc800078e00ff */
[----:B------:R-:W-:Y:S01]  /*f140*/  IMAD.MOV.U32 R4, RZ, RZ, R9 ;  /* 0x000000ffff047224 */ /* 0x000fe200078e0009 */
[----:B------:R-:W-:-:S05]  /*f150*/  @P0 SHF.R.U32.HI R4, RZ, R5, R6 ;  /* 0x00000005ff040219 */ /* 0x000fca0000011606 */
[----:B------:R-:W-:-:S04]  /*f160*/  IMAD.MOV R5, RZ, RZ, -R4 ;  /* 0x000000ffff057224 */ /* 0x000fc800078e0a04 */
[----:B------:R-:W-:Y:S01]  /*f170*/  IMAD R6, R7, R5, R9 ;  /* 0x0000000507067224 */ /* 0x000fe200078e0209 */
[----:B------:R-:W-:-:S04]  /*f180*/  SHF.R.S32.HI R5, RZ, 0x1f, R4 ;  /* 0x0000001fff057819 */ /* 0x000fc80000011404 */
[----:B------:R0:W-:Y:S01]  /*f190*/  STL [R1+0x4], R6 ;  /* 0x0000040601007387 */ /* 0x0001e20000100800 */
[----:B------:R-:W-:-:S03]  /*f1a0*/  IMAD.WIDE.U32 R4, R0, UR4, R4 ;  /* 0x0000000400047c25 */ /* 0x000fc6000f8e0004 */
[----:B------:R-:W-:Y:S01]  /*f1b0*/  LEA R2, P0, R4, R2, 0x2 ;  /* 0x0000000204027211 */ /* 0x000fe200078010ff */
[----:B0-----:R-:W-:-:S04]  /*f1c0*/  IMAD R6, R8, UR4, RZ ;  /* 0x0000000408067c24 */ /* 0x001fc8000f8e02ff */
[----:B-1----:R-:W-:-:S04]  /*f1d0*/  IMAD R0, R0, UR5, R6 ;  /* 0x0000000500007c24 */ /* 0x002fc8000f8e0206 */
[----:B------:R-:W-:-:S05]  /*f1e0*/  IMAD.IADD R0, R5, 0x1, R0 ;  /* 0x0000000105007824 */ /* 0x000fca00078e0200 */
[----:B------:R-:W-:-:S05]  /*f1f0*/  LEA.HI.X R3, R4, R3, R0, 0x2, P0 ;  /* 0x0000000304037211 */ /* 0x000fca00000f1400 */
[----:B------:R3:W5:Y:S02]  /*f200*/  LDG.E R0, desc[UR6][R2.64] ;  /* 0x0000000602007981 */ /* 0x000764000c1e1900 */
.L_x_221:
[----:B---3--:R-:W3:Y:S01]  /*f210*/  LDL R3, [R1] ;  /* 0x0000000001037983 */ /* 0x008ee20000100800 */
[----:B------:R-:W-:Y:S02]  /*f220*/  LEA R2, R19, UR36, 0x3 ;  /* 0x0000002413027c11 */ /* 0x000fe4000f8e18ff */
[----:B---3--:R-:W-:-:S04]  /*f230*/  SHF.L.U32 R3, R3, 0x1f, RZ ;  /* 0x0000001f03037819 */ /* 0x008fc800000006ff */
[----:B------:R-:W3:Y:S02]  /*f240*/  SYNCS.PHASECHK.TRANS64.TRYWAIT P0, [R2+URZ+0x34840], R3 ;  /* 0x03484003020075a7 */ /* 0x000ee4000800017f */
[----:B---3--:R-:W-:Y:S05]  /*f250*/  @!P0 BRA `(.L_x_222) ;  /* 0x0000003800f48947 */ /* 0x008fea0003800000 */
.L_x_315:
[----:B0-----:R-:W4:Y:S01]  /*f260*/  LDL R4, [R1+0x18] ;  /* 0x0000180001047983 */ /* 0x001f220000100800 */
[----:B------:R-:W0:Y:S02]  /*f270*/  S2R R5, SR_TID.X ;  /* 0x0000000000057919 */ /* 0x000e240000002100 */
[----:B0-----:R-:W-:-:S04]  /*f280*/  LOP3.LUT R5, R5, 0x7f, RZ, 0xc0, !PT ;  /* 0x0000007f05057812 */ /* 0x001fc800078ec0ff */
[----:B------:R-:W-:-:S13]  /*f290*/  ISETP.NE.AND P0, PT, R5, RZ, PT ;  /* 0x000000ff0500720c */ /* 0x000fda0003f05270 */
[----:B---3--:R-:W-:-:S04]  /*f2a0*/  @!P0 IMAD.MOV.U32 R3, RZ, RZ, 0xb000 ;  /* 0x0000b000ff038424 */ /* 0x008fc800078e00ff */
[----:B------:R4:W-:Y:S02]  /*f2b0*/  @!P0 SYNCS.ARRIVE.TRANS64 RZ, [R2+URZ+0x34830], R3 ;  /* 0x0348300302ff89a7 */ /* 0x0009e4000800003f */
[----:B----4-:R-:W-:-:S04]  /*f2c0*/  PRMT R3, R4, 0x9910, RZ ;  /* 0x0000991004037816 */ /* 0x010fc800000000ff */
[----:B------:R-:W-:-:S13]  /*f2d0*/  ISETP.NE.AND P0, PT, R3, 0x2, PT ;  /* 0x000000020300780c */ /* 0x000fda0003f05270 */
[----:B------:R-:W-:Y:S05]  /*f2e0*/  @P0 BRA `(.L_x_223) ;  /* 0x0000000000040947 */ /* 0x000fea0003800000 */
[----:B------:R-:W-:Y:S01]  /*f2f0*/  BPT.TRAP 0x1 ;  /* 0x000000040000795c */ /* 0x000fe20000300000 */
.L_x_223:
[----:B------:R-:W-:-:S13]  /*f300*/  LOP3.LUT P0, RZ, R18, 0x2, RZ, 0xc0, !PT ;  /* 0x0000000212ff7812 */ /* 0x000fda000780c0ff */
[----:B------:R-:W-:Y:S05]  /*f310*/  @P0 BRA `(.L_x_224) ;  /* 0x0000000000040947 */ /* 0x000fea0003800000 */
[----:B------:R-:W-:Y:S01]  /*f320*/  BPT.TRAP 0x1 ;  /* 0x000000040000795c */ /* 0x000fe20000300000 */
.L_x_224:
[----:B------:R-:W3:Y:S01]  /*f330*/  LDL R4, [R1+0x4] ;  /* 0x0000040001047983 */ /* 0x000ee20000100800 */
[----:B------:R-:W-:Y:S01]  /*f340*/  R2UR UR9, R2 ;  /* 0x00000000020972ca */ /* 0x000fe200000e0000 */
[----:B------:R-:W-:Y:S01]  /*f350*/  UIADD3 UR4, UP0, UR38, 0x370, URZ ;  /* 0x0000037026047890 */ /* 0x000fe2000ff1e03f */
[----:B------:R-:W-:Y:S01]  /*f360*/  R2UR UR12, R16 ;  /* 0x00000000100c72ca */ /* 0x000fe200000e0000 */
[----:B------:R-:W0:Y:S01]  /*f370*/  S2R R5, SR_CgaCtaId ;  /* 0x0000000000057919 */ /* 0x000e220000008800 */
[----:B-----5:R-:W-:Y:S01]  /*f380*/  R2UR UR13, R0 ;  /* 0x00000000000d72ca */ /* 0x020fe200000e0000 */
[----:B------:R-:W-:Y:S01]  /*f390*/  UMOV UR10, URZ ;  /* 0x0000003f000a7c82 */ /* 0x000fe20008000000 */
[----:B------:R-:W-:Y:S01]  /*f3a0*/  UMOV UR16, 0x30000 ;  /* 0x0003000000107882 */ /* 0x000fe20000000000 */
[----:B------:R-:W4:Y:S01]  /*f3b0*/  S2R R3, SR_CgaCtaId ;  /* 0x0000000000037919 */ /* 0x000f220000008800 */
[----:B------:R-:W-:Y:S01]  /*f3c0*/  UMOV UR15, 0x40 ;  /* 0x00000040000f7882 */ /* 0x000fe20000000000 */
[----:B------:R-:W-:Y:S01]  /*f3d0*/  PLOP3.LUT P0, PT, PT, PT, PT, 0x80, 0x0 ;  /* 0x000000000000781c */ /* 0x000fe20003f0f070 */
[----:B------:R-:W-:Y:S01]  /*f3e0*/  IMAD.MOV.U32 R17, RZ, RZ, R0 ;  /* 0x000000ffff117224 */ /* 0x000fe200078e0000 */
[----:B------:R-:W-:-:S02]  /*f3f0*/  LOP3.LUT R18, R18, 0xfffffff7, RZ, 0xc0, !PT ;  /* 0xfffffff712127812 */ /* 0x000fc400078ec0ff */
[----:B------:R-:W-:-:S09]  /*f400*/  UIADD3 UR9, UR9, 0x34830, URZ ;  /* 0x0003483009097890 */ /* 0x000fd2000fffe03f */
[----:B------:R-:W-:Y:S02]  /*f410*/  @P0 LOP3.LUT R18, R18, 0x8, RZ, 0xfc, !PT ;  /* 0x0000000812120812 */ /* 0x000fe400078efcff */
[----:B0-----:R-:W-:Y:S02]  /*f420*/  LOP3.LUT R5, R5, 0x1, RZ, 0xc0, !PT ;  /* 0x0000000105057812 */ /* 0x001fe400078ec0ff */
[----:B----4-:R-:W-:-:S03]  /*f430*/  LOP3.LUT R3, R3, 0x1, RZ, 0xc0, !PT ;  /* 0x0000000103037812 */ /* 0x010fc600078ec0ff */
[----:B------:R-:W-:-:S04]  /*f440*/  IMAD R5, R5, 0x1600, RZ ;  /* 0x0000160005057824 */ /* 0x000fc800078e02ff */
[----:B------:R-:W-:Y:S02]  /*f450*/  IMAD R2, R19, 0x5800, R5 ;  /* 0x0000580013027824 */ /* 0x000fe400078e0205 */
[----:B------:R-:W-:-:S03]  /*f460*/  IMAD R3, R3, 0x58, RZ ;  /* 0x0000005803037824 */ /* 0x000fc600078e02ff */
[----:B------:R-:W-:Y:S02]  /*f470*/  R2UR UR5, R2 ;  /* 0x00000000020572ca */ /* 0x000fe400000e0000 */
[----:B------:R-:W-:-:S11]  /*f480*/  R2UR UR7, R3 ;  /* 0x00000000030772ca */ /* 0x000fd600000e0000 */
[----:B------:R-:W-:Y:S02]  /*f490*/  ULEA UR6, UR5, UR36, 0x1 ;  /* 0x0000002405067291 */ /* 0x000fe4000f8e083f */
[----:B------:R-:W-:Y:S02]  /*f4a0*/  UIADD3.X UR5, URZ, UR39, URZ, UP0, !UPT ;  /* 0x000000273f057290 */ /* 0x000fe400087fe43f */
[----:B------:R-:W-:Y:S02]  /*f4b0*/  UIADD3 UR8, UR6, 0x1e400, URZ ;  /* 0x0001e40006087890 */ /* 0x000fe4000fffe03f */
[----:B------:R-:W-:-:S03]  /*f4c0*/  UIADD3 UR14, UR6, 0x23c00, URZ ;  /* 0x00023c00060e7890 */ /* 0x000fc6000fffe03f */
[----:B------:R-:W-:Y:S01]  /*f4d0*/  UMOV UR6, 0x0 ;  /* 0x0000000000067882 */ /* 0x000fe20000000000 */
[----:B---3--:R-:W-:-:S13]  /*f4e0*/  R2UR UR11, R4 ;  /* 0x00000000040b72ca */ /* 0x008fda00000e0000 */
[----:B------:R-:W-:-:S03]  /*f4f0*/  UIMAD UR11, UR11, 0xb0, UR7 ;  /* 0x000000b00b0b78a4 */ /* 0x000fc6000f8e0207 */
[----:B------:R-:W-:-:S06]  /*f500*/  UMOV UR7, 0x14f00000 ;  /* 0x14f0000000077882 */ /* 0x000fcc0000000000 */
[----:B------:R0:W-:Y:S02]  /*f510*/  UTMALDG.4D.MULTICAST [UR8], [UR4], UR16, desc[UR6] ;  /* 0x00000608040073b4 */ /* 0x0001e40008019810 */
[----:B0-----:R-:W-:Y:S01]  /*f520*/  UMOV UR8, UR14 ;  /* 0x0000000e00087c82 */ /* 0x001fe20008000000 */
[----:B------:R-:W-:Y:S02]  /*f530*/  UMOV UR10, UR15 ;  /* 0x0000000f000a7c82 */ /* 0x000fe40008000000 */
[----:B------:R3:W-:Y:S02]  /*f540*/  UTMALDG.4D.MULTICAST [UR8], [UR4], UR16, desc[UR6] ;  /* 0x00000608040073b4 */ /* 0x0007e40008019810 */
[----:B---3--:R-:W-:Y:S01]  /*f550*/  NOP ;  /* 0x0000000000007918 */ /* 0x008fe20000000000 */
.L_x_219:
        /* <DEDUP_REMOVED lines=10> */
[----:B0-----:R-:W-:Y:S02]  /*f600*/  IMAD.U32 R4, RZ, RZ, UR6 ;  /* 0x00000006ff047e24 */ /* 0x001fe4000f8e00ff */
[----:B------:R-:W0:Y:S01]  /*f610*/  LDC.64 R2, c[0x4][R2] ;  /* 0x0100000002027b82 */ /* 0x000e220000000a00 */
[----:B------:R-:W-:Y:S02]  /*f620*/  IMAD.U32 R5, RZ, RZ, UR7 ;  /* 0x00000007ff057e24 */ /* 0x000fe4000f8e00ff */
[----:B------:R-:W-:Y:S02]  /*f630*/  IMAD.U32 R6, RZ, RZ, UR8 ;  /* 0x00000008ff067e24 */ /* 0x000fe4000f8e00ff */
[----:B------:R-:W-:-:S02]  /*f640*/  IMAD.U32 R7, RZ, RZ, UR9 ;  /* 0x00000009ff077e24 */ /* 0x000fc4000f8e00ff */
[----:B------:R-:W-:Y:S02]  /*f650*/  IMAD.U32 R10, RZ, RZ, UR4 ;  /* 0x00000004ff0a7e24 */ /* 0x000fe4000f8e00ff */
[----:B------:R-:W-:Y:S02]  /*f660*/  IMAD.U32 R11, RZ, RZ, UR5 ;  /* 0x00000005ff0b7e24 */ /* 0x000fe4000f8e00ff */
[----:B-1----:R-:W-:Y:S02]  /*f670*/  IMAD.MOV.U32 R8, RZ, RZ, 0x70 ;  /* 0x00000070ff087424 */ /* 0x002fe400078e00ff */
[----:B------:R-:W-:Y:S02]  /*f680*/  IMAD.MOV.U32 R12, RZ, RZ, 0x1 ;  /* 0x00000001ff0c7424 */ /* 0x000fe400078e00ff */
[----:B------:R-:W-:-:S07]  /*f690*/  IMAD.MOV.U32 R13, RZ, RZ, RZ ;  /* 0x000000ffff0d7224 */ /* 0x000fce00078e00ff */
[----:B------:R-:W-:-:S07]  /*f6a0*/  LEPC R20, `(.L_x_225) ;  /* 0x000000001014794e */ /* 0x000fce0000000000 */
[----:B0-2---:R-:W-:Y:S05]  /*f6b0*/  CALL.ABS.NOINC R2 ;  /* 0x0000000002007343 */ /* 0x005fea0003c00000 */
.L_x_225:
[----:B0-----:R-:W3:Y:S01]  /*f6c0*/  LDL.LU R4, [R1+0x14] ;  /* 0x0000140001047983 */ /* 0x001ee20000300800 */
[----:B-1----:R-:W-:Y:S01]  /*f6d0*/  SHF.R.S32.HI R0, RZ, 0x1f, R16 ;  /* 0x0000001fff007819 */ /* 0x002fe20000011410 */
[----:B------:R-:W-:Y:S01]  /*f6e0*/  ULDC.64 UR4, c[0x0][0x2d8] ;  /* 0x0000b60000047ab9 */ /* 0x000fe20000000a00 */
[----:B------:R-:W0:Y:S01]  /*f6f0*/  LDC R8, c[0x0][0x448] ;  /* 0x00011200ff087b82 */ /* 0x000e220000000800 */
[----:B------:R-:W4:Y:S01]  /*f700*/  LDL.LU R7, [R1+0x1c] ;  /* 0x00001c0001077983 */ /* 0x000f220000300800 */
[----:B------:R-:W-:-:S03]  /*f710*/  ULDC.64 UR6, c[0x0][0x280] ;  /* 0x0000a00000067ab9 */ /* 0x000fc60000000a00 */
[----:B------:R-:W2:Y:S01]  /*f720*/  LDL R5, [R1+0x28] ;  /* 0x0000280001057983 */ /* 0x000ea20000100800 */
        /* <DEDUP_REMOVED lines=8> */
[----:B-1----:R-:W-:-:S05]  /*f7b0*/  IMAD.SHL.U32 R10, R10, 0x8, RZ ;  /* 0x000000080a0a7824 */ /* 0x002fca00078e00ff */
[----:B------:R-:W-:Y:S02]  /*f7c0*/  LOP3.LUT R10, R10, 0x38, RZ, 0xc0, !PT ;  /* 0x000000380a0a7812 */ /* 0x000fe400078ec0ff */
[----:B---3--:R-:W-:Y:S01]  /*f7d0*/  SHF.R.S32.HI R0, RZ, 0x1f, R4 ;  /* 0x0000001fff007819 */ /* 0x008fe20000011404 */
[----:B------:R-:W-:-:S04]  /*f7e0*/  IMAD.WIDE.U32 R2, R4, UR4, R2 ;  /* 0x0000000404027c25 */ /* 0x000fc8000f8e0002 */
[----:B------:R-:W-:Y:S01]  /*f7f0*/  IMAD R0, R0, UR4, RZ ;  /* 0x0000000400007c24 */ /* 0x000fe2000f8e02ff */
[----:B------:R-:W-:-:S03]  /*f800*/  ULDC UR4, c[0x0][0xc38] ;  /* 0x00030e0000047ab9 */ /* 0x000fc60000000800 */
[----:B------:R-:W-:Y:S02]  /*f810*/  IMAD R0, R4, UR5, R0 ;  /* 0x0000000504007c24 */ /* 0x000fe4000f8e0200 */
[----:B------:R-:W1:Y:S02]  /*f820*/  S2R R4, SR_TID.X ;  /* 0x0000000000047919 */ /* 0x000e640000002100 */
[----:B------:R-:W-:Y:S02]  /*f830*/  IMAD.IADD R3, R3, 0x1, R0 ;  /* 0x0000000103037824 */ /* 0x000fe400078e0200 */
[----:B----4-:R-:W-:Y:S02]  /*f840*/  IMAD.MOV R0, RZ, RZ, -R7 ;  /* 0x000000ffff007224 */ /* 0x010fe400078e0a07 */
[----:B------:R-:W3:Y:S02]  /*f850*/  @P0 LDC R7, c[0x0][0x450] ;  /* 0x00011400ff070b82 */ /* 0x000ee40000000800 */
[----:B--2---:R-:W-:Y:S01]  /*f860*/  IMAD R0, R0, UR4, R5 ;  /* 0x0000000400007c24 */ /* 0x004fe2000f8e0205 */
        /* <DEDUP_REMOVED lines=11> */
[----:B---3--:R-:W-:-:S05]  /*f920*/  @P0 SHF.R.U32.HI R4, RZ, R7, R6 ;  /* 0x00000007ff040219 */ /* 0x008fca0000011606 */
[----:B------:R-:W-:Y:S02]  /*f930*/  IMAD.MOV R6, RZ, RZ, -R4 ;  /* 0x000000ffff067224 */ /* 0x000fe400078e0a04 */
[----:B------:R-:W-:-:S04]  /*f940*/  IMAD.WIDE.U32 R2, R4, UR4, R2 ;  /* 0x0000000404027c25 */ /* 0x000fc8000f8e0002 */
[----:B------:R-:W-:Y:S01]  /*f950*/  IMAD R0, R8, R6, R0 ;  /* 0x0000000608007224 */ /* 0x000fe200078e0200 */
[----:B------:R-:W-:-:S05]  /*f960*/  SHF.R.S32.HI R6, RZ, 0x1f, R4 ;  /* 0x0000001fff067819 */ /* 0x000fca0000011404 */
[----:B------:R-:W-:Y:S01]  /*f970*/  IMAD R6, R6, UR4, RZ ;  /* 0x0000000406067c24 */ /* 0x000fe2000f8e02ff */
[----:B-1----:R-:W-:-:S03]  /*f980*/  SHF.L.U32 R9, R9, 0x3, RZ ;  /* 0x0000000309097819 */ /* 0x002fc600000006ff */
[----:B------:R-:W-:Y:S01]  /*f990*/  IMAD R4, R4, UR5, R6 ;  /* 0x0000000504047c24 */ /* 0x000fe2000f8e0206 */
[----:B------:R-:W-:Y:S01]  /*f9a0*/  ULDC.64 UR4, c[0x0][0x2c8] ;  /* 0x0000b20000047ab9 */ /* 0x000fe20000000a00 */
[----:B------:R-:W-:Y:S02]  /*f9b0*/  LOP3.LUT R9, R9, 0x38, RZ, 0xc0, !PT ;  /* 0x0000003809097812 */ /* 0x000fe400078ec0ff */
[----:B------:R-:W-:Y:S01]  /*f9c0*/  IMAD.IADD R3, R3, 0x1, R4 ;  /* 0x0000000103037824 */ /* 0x000fe200078e0204 */
[----:B------:R-:W-:Y:S02]  /*f9d0*/  SHF.R.S32.HI R4, RZ, 0x1f, R0 ;  /* 0x0000001fff047819 */ /* 0x000fe40000011400 */
[----:B------:R-:W-:Y:S01]  /*f9e0*/  LOP3.LUT R9, R9, 0x40, RZ, 0xfc, !PT ;  /* 0x0000004009097812 */ /* 0x000fe200078efcff */
[----:B------:R-:W-:-:S04]  /*f9f0*/  IMAD.WIDE.U32 R2, R0, UR4, R2 ;  /* 0x0000000400027c25 */ /* 0x000fc8000f8e0002 */
[----:B------:R-:W-:Y:S01]  /*fa00*/  IMAD R4, R4, UR4, RZ ;  /* 0x0000000404047c24 */ /* 0x000fe2000f8e02ff */
[----:B------:R-:W-:Y:S02]  /*fa10*/  ULDC UR4, c[0x0][0x2b8] ;  /* 0x0000ae0000047ab9 */ /* 0x000fe40000000800 */
        /* <DEDUP_REMOVED lines=13> */
[----:B------:R-:W1:Y:S01]  /*faf0*/  SHFL.IDX PT, R7, R0, RZ, 0x181f ;  /* 0x00181fff00077589 */ /* 0x000e6200000e0000 */
[----:B0-----:R-:W-:-:S04]  /*fb00*/  LOP3.LUT R6, R6, 0x7f, RZ, 0xc0, !PT ;  /* 0x0000007f06067812 */ /* 0x001fc800078ec0ff */
[----:B------:R-:W-:Y:S02]  /*fb10*/  SHF.R.U32.HI R11, RZ, 0x3, R6 ;  /* 0x00000003ff0b7819 */ /* 0x000fe40000011606 */
[----:B------:R-:W0:Y:S03]  /*fb20*/  SHFL.IDX PT, R6, R2, RZ, 0x181f ;  /* 0x00181fff02067589 */ /* 0x000e2600000e0000 */
[----:B------:R-:W-:-:S04]  /*fb30*/  IMAD.IADD R4, R11, 0x1, R5 ;  /* 0x000000010b047824 */ /* 0x000fc800078e0205 */
[C---:B------:R-:W-:Y:S01]  /*fb40*/  VIADD R5, R4.reuse, 0x10 ;  /* 0x0000001004057836 */ /* 0x040fe20000000000 */
[----:B------:R-:W-:-:S13]  /*fb50*/  ISETP.GE.AND P2, PT, R4, R3, PT ;  /* 0x000000030400720c */ /* 0x000fda0003f46270 */
[----:B-1----:R-:W-:-:S05]  /*fb60*/  @!P2 LEA R7, P3, R10, R7, 0x1 ;  /* 0x000000070a07a211 */ /* 0x002fca00078608ff */
[----:B0-----:R-:W-:-:S05]  /*fb70*/  @!P2 IMAD.X R6, RZ, RZ, R6, P3 ;  /* 0x000000ffff06a224 */ /* 0x001fca00018e0606 */
[----:B------:R-:W-:-:S04]  /*fb80*/  @!P2 LOP3.LUT R7, R7, R6, RZ, 0x3c, !PT ;  /* 0x000000060707a212 */ /* 0x000fc800078e3cff */
[----:B------:R-:W-:-:S04]  /*fb90*/  @!P2 LOP3.LUT R6, R7, R6, RZ, 0x3c, !PT ;  /* 0x000000060706a212 */ /* 0x000fc800078e3cff */
[----:B------:R-:W-:-:S05]  /*fba0*/  @!P2 LOP3.LUT R7, R7, R6, RZ, 0x3c, !PT ;  /* 0x000000060707a212 */ /* 0x000fca00078e3cff */
[----:B------:R-:W-:Y:S01]  /*fbb0*/  @!PT LDS RZ, [RZ] ;  /* 0x00000000fffff984 */ /* 0x000fe20000000800 */
[----:B-----5:R-:W-:Y:S04]  /*fbc0*/  @!P2 LDGSTS.E.BYPASS.LTC128B.128 [R9+0x16400], desc[UR6][R6.64], !P0 ;  /* 0x164000000609afae */ /* 0x020fe8000c101d46 */
[----:B------:R0:W-:Y:S01]  /*fbd0*/  @!P2 LDGSTS.E.BYPASS.LTC128B.128 [R9+0x1a400], desc[UR6][R6.64+0x80], !P1 ;  /* 0x1a4000800609afae */ /* 0x0001e2000c901d46 */
[----:B------:R-:W-:-:S03]  /*fbe0*/  ISETP.GE.AND P2, PT, R5, R3, PT ;  /* 0x000000030500720c */ /* 0x000fc60003f46270 */
[----:B------:R-:W1:Y:S04]  /*fbf0*/  SHFL.IDX PT, R5, R0, 0x1, 0x181f ;  /* 0x00381f0000057f89 */ /* 0x000e6800000e0000 */
[----:B0-----:R-:W0:Y:S06]  /*fc00*/  SHFL.IDX PT, R6, R2, 0x1, 0x181f ;  /* 0x00381f0002067f89 */ /* 0x001e2c00000e0000 */
[----:B-1----:R-:W-:-:S05]  /*fc10*/  @!P2 LEA R5, P3, R10, R5, 0x1 ;  /* 0x000000050a05a211 */ /* 0x002fca00078608ff */
[----:B0-----:R-:W-:-:S04]  /*fc20*/  @!P2 IMAD.X R6, RZ, RZ, R6, P3 ;  /* 0x000000ffff06a224 */ /* 0x001fc800018e0606 */
[----:B------:R-:W-:Y:S02]  /*fc30*/  @!P2 IMAD.MOV.U32 R7, RZ, RZ, R6 ;  /* 0x000000ffff07a224 */ /* 0x000fe400078e0006 */
[----:B------:R-:W-:Y:S02]  /*fc40*/  @!P2 IMAD.MOV.U32 R6, RZ, RZ, R5 ;  /* 0x000000ffff06a224 */ /* 0x000fe400078e0005 */
[----:B------:R-:W-:-:S03]  /*fc50*/  VIADD R5, R4, 0x20 ;  /* 0x0000002004057836 */ /* 0x000fc60000000000 */
[----:B------:R-:W-:Y:S04]  /*fc60*/  @!P2 LDGSTS.E.BYPASS.LTC128B.128 [R9+0x16c00], desc[UR6][R6.64], !P0 ;  /* 0x16c000000609afae */ /* 0x000fe8000c101d46 */
        /* <DEDUP_REMOVED lines=43> */
[----:B------:R-:W-:Y:S04]  /*ff20*/  SHFL.IDX PT, R0, R0, 0x7, 0x181f ;  /* 0x00f81f0000007f89 */ /* 0x000fe800000e0000 */
[----:B0-----:R-:W0:Y:S02]  /*ff30*/  SHFL.IDX PT, R6, R2, 0x6, 0x181f ;  /* 0x00d81f0002067f89 */ /* 0x001e2400000e0000 */
[----:B-1----:R-:W-:-:S05]  /*ff40*/  @!P2 LEA R5, P3, R10, R5, 0x1 ;  /* 0x000000050a05a211 */ /* 0x002fca00078608ff */
[----:B0-----:R-:W-:-:S04]  /*ff50*/  @!P2 IMAD.X R6, RZ, RZ, R6, P3 ;  /* 0x000000ffff06a224 */ /* 0x001fc800018e0606 */
[----:B------:R-:W-:Y:S02]  /*ff60*/  @!P2 IMAD.MOV.U32 R7, RZ, RZ, R6 ;  /* 0x000000ffff07a224 */ /* 0x000fe400078e0006 */
[----:B------:R-:W-:Y:S02]  /*ff70*/  @!P2 IMAD.MOV.U32 R6, RZ, RZ, R5 ;  /* 0x000000ffff06a224 */ /* 0x000fe400078e0005 */
[----:B------:R0:W1:Y:S04]  /*ff80*/  SHFL.IDX PT, R5, R2, 0x7, 0x181f ;  /* 0x00f81f0002057f89 */ /* 0x00006800000e0000 */
[----:B------:R0:W-:Y:S04]  /*ff90*/  @!P2 LDGSTS.E.BYPASS.LTC128B.128 [R9+0x19400], desc[UR6][R6.64], !P0 ;  /* 0x194000000609afae */ /* 0x0001e8000c101d46 */
[----:B------:R0:W-:Y:S02]  /*ffa0*/  @!P2 LDGSTS.E.BYPASS.LTC128B.128 [R9+0x1d400], desc[UR6][R6.64+0x80], !P1 ;  /* 0x1d4000800609afae */ /* 0x0001e4000c901d46 */
.L_x_332:
[----:B------:R-:W-:Y:S01]  /*ffb0*/  VIADD R4, R4, 0x70 ;  /* 0x0000007004047836 */ /* 0x000fe20000000000 */
[----:B------:R-:W-:Y:S04]  /*ffc0*/  BSSY B0, `(.L_x_227) ;  /* 0x000000b000007945 */ /* 0x000fe80003800000 */
[----:B------:R-:W-:-:S13]  /*ffd0*/  ISETP.GE.AND P2, PT, R4, R3, PT ;  /* 0x000000030400720c */ /* 0x000fda0003f46270 */
[----:B------:R-:W-:Y:S05]  /*ffe0*/  @P2 BRA `(.L_x_228) ;  /* 0x0000000000202947 */ /* 0x000fea0003800000 */
[----:B0-----:R-:W-:Y:S01]  /*fff0*/  LEA R2, P2, R10, R0, 0x1 ;  /* 0x000000000a027211 */ /* 0x001fe200078408ff */
[----:B------:R-:W-:-:S04]  /*10000*/  ULDC.64 UR4, c[0x0][0x208] ;  /* 0x0000820000047ab9 */ /* 0x000fc80000000a00 */
[----:B-1----:R-:W-:-:S05]  /*10010*/  IMAD.X R3, RZ, RZ, R5, P2 ;  /* 0x000000ffff037224 */ /* 0x002fca00010e0605 */
[----:B------:R-:W-:Y:S01]  /*10020*/  @!PT LDS RZ, [RZ] ;  /* 0x00000000fffff984 */ /* 0x000fe20000000800 */
[----:B------:R-:W-:Y:S01]  /*10030*/  @!PT LDS RZ, [RZ] ;  /* 0x00000000fffff984 */ /* 0x000fe20000000800 */
[----:B------:R-:W-:Y:S01]  /*10040*/  @!PT LDS RZ, [RZ] ;  /* 0x00000000fffff984 */ /* 0x000fe20000000800 */
[----:B------:R2:W-:Y:S04]  /*10050*/  LDGSTS.E.BYPASS.LTC128B.128 [R9+0x19c00], desc[UR4][R2.64], !P0 ;  /* 0x19c0000002097fae */ /* 0x0005e8000c101d44 */
[----:B------:R2:W-:Y:S02]  /*10060*/  LDGSTS.E.BYPASS.LTC128B.128 [R9+0x1dc00], desc[UR4][R2.64+0x80], !P1 ;  /* 0x1dc0008002097fae */ /* 0x0005e4000c901d44 */
.L_x_228:
[----:B------:R-:W-:Y:S05]  /*10070*/  BSYNC B0 ;  /* 0x0000000000007941 */ /* 0x000fea0003800000 */
.L_x_227:
[----:B0-2---:R-:W2:Y:S01]  /*10080*/  LDL R2, [R1+0x34] ;  /* 0x0000340001027983 */ /* 0x005ea20000100800 */
[----:B------:R-:W-:Y:S01]  /*10090*/  NOP ;  /* 0x0000000000007918 */ /* 0x000fe20000000000 */
[----:B------:R-:W-:Y:S02]  /*100a0*/  SYNCS.ARRIVE.TRANS64.RED.A0T1 RZ, [UR36+0x34800], RZ ;  /* 0x034800ffffff79a7 */ /* 0x000fe40008200424 */
[----:B------:R-:W-:Y:S01]  /*100b0*/  ARRIVES.LDGSTSBAR.64.TRANSCNT [UR36+0x34800] ;  /* 0x03480000ff0079b0 */ /* 0x000fe20008000aa4 */
[----:B--2---:R-:W-:-:S04]  /*100c0*/  LOP3.LUT R0, R2, 0x1, RZ, 0xc, !PT ;  /* 0x0000000102007812 */ /* 0x004fc800078e0cff */
[----:B------:R-:W-:Y:S01]  /*100d0*/  SHF.L.U32 R0, R0, 0x1f, RZ ;  /* 0x0000001f00007819 */ /* 0x000fe200000006ff */
[----:B------:R-:W-:Y:S01]  /*100e0*/  NOP ;  /* 0x0000000000007918 */ /* 0x000fe20000000000 */
[----:B------:R-:W2:Y:S01]  /*100f0*/  LDL.LU R2, [R1+0x30] ;  /* 0x0000300001027983 */ /* 0x000ea20000300800 */
[----:B------:R-:W-:Y:S01]  /*10100*/  SYNCS.ARRIVE.TRANS64.A1T0 RZ, [UR36+0x34800], RZ ;  /* 0x034800ffffff79a7 */ /* 0x000fe20008100024 */
[----:B------:R-:W-:Y:S01]  /*10110*/  BSSY B0, `(.L_x_229) ;  /* 0x0000004000007945 */ /* 0x000fe20003800000 */
[----:B------:R-:W0:Y:S01]  /*10120*/  SYNCS.PHASECHK.TRANS64.TRYWAIT P0, [UR36+0x34820], R0 ;  /* 0x03482000ff0075a7 */ /* 0x000e220008000164 */
[----:B--2---:R-:W-:Y:S02]  /*10130*/  ISETP.GE.AND P1, PT, R2, 0xb1, PT ;  /* 0x000000b10200780c */ /* 0x004fe40003f26270 */
[----:B0-----:R-:W-:Y:S11]  /*10140*/  @!P0 BRA `(.L_x_230) ;  /* 0x0000003800208947 */ /* 0x001ff60003800000 */
.L_x_333:
[----:B------:R-:W-:Y:S05]  /*10150*/  BSYNC B0 ;  /* 0x0000000000007941 */ /* 0x000fea0003800000 */
.L_x_229:
[----:B------:R-:W-:Y:S05]  /*10160*/  @!P1 BRA `(.L_x_231) ;  /* 0x00000020002c9947 */ /* 0x000fea0003800000 */
[----:B------:R-:W2:Y:S01]  /*10170*/  LDL R2, [R1+0x24] ;  /* 0x0000240001027983 */ /* 0x000ea20000100800 */
[----:B0-----:R-:W-:Y:S01]  /*10180*/  IMAD.MOV.U32 R0, RZ, RZ, 0x1 ;  /* 0x00000001ff007424 */ /* 0x001fe200078e00ff */
[----:B--2---:R-:W-:-:S04]  /*10190*/  IADD3 R9, -R2, RZ, RZ ;  /* 0x000000ff02097210 */ /* 0x004fc80007ffe1ff */
[----:B------:R-:W-:-:S05]  /*101a0*/  VIADDMNMX R9, R9, R0, 0xffffffff, !PT ;  /* 0xffffffff09097446 */ /* 0x000fca0007800100 */
[----:B------:R-:W-:-:S05]  /*101b0*/  IMAD.IADD R0, R2, 0x1, R9 ;  /* 0x0000000102007824 */ /* 0x000fca00078e0209 */
[----:B------:R-:W-:-:S04]  /*101c0*/  LOP3.LUT R0, R0, 0x1, RZ, 0xc0, !PT ;  /* 0x0000000100007812 */ /* 0x000fc800078ec0ff */
[----:B------:R-:W-:Y:S01]  /*101d0*/  ISETP.NE.U32.AND P0, PT, R0, 0x1, PT ;  /* 0x000000010000780c */ /* 0x000fe20003f05070 */
[----:B------:R-:W-:-:S12]  /*101e0*/  VIADD R0, R2, 0xfffffffe ;  /* 0xfffffffe02007836 */ /* 0x000fd80000000000 */
[----:B------:R-:W-:Y:S05]  /*101f0*/  @P0 BRA `(.L_x_232) ;  /* 0x0000000800ac0947 */ /* 0x000fea0003800000 */
[----:B------:R-:W2:Y:S01]  /*10200*/  LDL R2, [R1] ;  /* 0x0000000001027983 */ /* 0x000ea20000100800 */
[----:B------:R-:W-:Y:S01]  /*10210*/  LOP3.LUT P2, RZ, R18, 0x8, RZ, 0xc0, !PT ;  /* 0x0000000812ff7812 */ /* 0x000fe2000784c0ff */
[----:B------:R-:W-:Y:S01]  /*10220*/  VIADD R6, R19, 0x1 ;  /* 0x0000000113067836 */ /* 0x000fe20000000000 */
[----:B------:R-:W-:Y:S04]  /*10230*/  BSSY B0, `(.L_x_233) ;  /* 0x00000a3000007945 */ /* 0x000fe80003800000 */
[----:B------:R-:W-:-:S04]  /*10240*/  ISETP.NE.AND P0, PT, R6, 0x2, PT ;  /* 0x000000020600780c */ /* 0x000fc80003f05270 */
[----:B------:R-:W-:Y:S02]  /*10250*/  SEL R8, RZ, 0x1, P0 ;  /* 0x00000001ff087807 */ /* 0x000fe40000000000 */
[----:B------:R-:W-:Y:S02]  /*10260*/  SEL R6, R6, RZ, P0 ;  /* 0x000000ff06067207 */ /* 0x000fe40000000000 */
[----:B--2---:R-:W-:Y:S01]  /*10270*/  LOP3.LUT R8, R2, R8, RZ, 0x3c, !PT ;  /* 0x0000000802087212 */ /* 0x004fe200078e3cff */
[----:B------:R-:W-:Y:S06]  /*10280*/  @!P2 BRA `(.L_x_234) ;  /* 0x000000080074a947 */ /* 0x000fec0003800000 */
[----:B------:R-:W-:Y:S01]  /*10290*/  LOP3.LUT P2, RZ, R18, 0x4, RZ, 0xc0, !PT ;  /* 0x0000000412ff7812 */ /* 0x000fe2000784c0ff */
[----:B------:R-:W-:-:S12]  /*102a0*/  IMAD.MOV.U32 R4, RZ, RZ, R17 ;  /* 0x000000ffff047224 */ /* 0x000fd800078e0011 */
[----:B------:R-:W-:Y:S05]  /*102b0*/  @!P2 BRA `(.L_x_235) ;  /* 0x000000000054a947 */ /* 0x000fea0003800000 */
[----:B------:R-:W2:Y:S01]  /*102c0*/  LDL R10, [R1+0xc] ;  /* 0x00000c00010a7983 */ /* 0x000ea20000100800 */
[----:B-1----:R-:W0:Y:S01]  /*102d0*/  LDC R5, c[0x0][0x43c] ;  /* 0x00010f00ff057b82 */ /* 0x002e220000000800 */
[----:B------:R-:W-:Y:S02]  /*102e0*/  ULDC.64 UR4, c[0x0][0x428] ;  /* 0x00010a0000047ab9 */ /* 0x000fe40000000a00 */
[----:B------:R-:W3:Y:S01]  /*102f0*/  LDL R7, [R1+0x8] ;  /* 0x0000080001077983 */ /* 0x000ee20000100800 */
        /* <DEDUP_REMOVED lines=8> */
[----:B------:R-:W-:Y:S01]  /*10380*/  SHF.R.S32.HI R3, RZ, 0x1f, R2 ;  /* 0x0000001fff037819 */ /* 0x000fe20000011402 */
[----:B--2---:R-:W-:-:S04]  /*10390*/  IMAD R4, R10, UR4, RZ ;  /* 0x000000040a047c24 */ /* 0x004fc8000f8e02ff */
[C---:B---3--:R-:W-:Y:S02]  /*103a0*/  IMAD R4, R7.reuse, UR5, R4 ;  /* 0x0000000507047c24 */ /* 0x048fe4000f8e0204 */
[----:B------:R-:W-:Y:S01]  /*103b0*/  IMAD.WIDE.U32 R2, R7, UR4, R2 ;  /* 0x0000000407027c25 */ /* 0x000fe2000f8e0002 */
[----:B------:R-:W-:-:S03]  /*103c0*/  ULDC.64 UR4, c[0x0][0x418] ;  /* 0x0001060000047ab9 */ /* 0x000fc60000000a00 */
[----:B------:R-:W-:Y:S01]  /*103d0*/  IMAD.IADD R3, R4, 0x1, R3 ;  /* 0x0000000104037824 */ /* 0x000fe200078e0203 */
[----:B------:R-:W-:-:S04]  /*103e0*/  LEA R4, P0, R2, UR4, 0x2 ;  /* 0x0000000402047c11 */ /* 0x000fc8000f8010ff */
[----:B------:R-:W-:-:S05]  /*103f0*/  LEA.HI.X R5, R2, UR5, R3, 0x2, P0 ;  /* 0x0000000502057c11 */ /* 0x000fca00080f1403 */
[----:B------:R0:W5:Y:S04]  /*10400*/  LDG.E R4, desc[UR6][R4.64] ;  /* 0x0000000604047981 */ /* 0x000168000c1e1900 */
.L_x_235:
[----:B------:R-:W-:Y:S01]  /*10410*/  LEA R3, R6, UR36, 0x3 ;  /* 0x0000002406037c11 */ /* 0x000fe2000f8e18ff */
[----:B------:R-:W-:Y:S01]  /*10420*/  BSSY B1, `(.L_x_236) ;  /* 0x0000004000017945 */ /* 0x000fe20003800000 */
[----:B------:R-:W-:-:S04]  /*10430*/  SHF.L.U32 R2, R8, 0x1f, RZ ;  /* 0x0000001f08027819 */ /* 0x000fc800000006ff */
[----:B------:R-:W2:Y:S02]  /*10440*/  SYNCS.PHASECHK.TRANS64.TRYWAIT P0, [R3+URZ+0x34840], R2 ;  /* 0x03484002030075a7 */ /* 0x000ea4000800017f */
[----:B--2---:R-:W-:Y:S05]  /*10450*/  @!P0 BRA `(.L_x_237) ;  /* 0x0000003400748947 */ /* 0x004fea0003800000 */
.L_x_334:
[----:B------:R-:W-:Y:S05]  /*10460*/  BSYNC B1 ;  /* 0x0000000000017941 */ /* 0x000fea0003800000 */
.L_x_236:
[----:B01----:R-:W3:Y:S01]  /*10470*/  LDL R5, [R1+0x18] ;  /* 0x0000180001057983 */ /* 0x003ee20000100800 */
[----:B------:R-:W0:Y:S02]  /*10480*/  S2R R7, SR_TID.X ;  /* 0x0000000000077919 */ /* 0x000e240000002100 */
[----:B0-----:R-:W-:-:S04]  /*10490*/  LOP3.LUT R7, R7, 0x7f, RZ, 0xc0, !PT ;  /* 0x0000007f07077812 */ /* 0x001fc800078ec0ff */
[----:B------:R-:W-:-:S13]  /*104a0*/  ISETP.NE.AND P0, PT, R7, RZ, PT ;  /* 0x000000ff0700720c */ /* 0x000fda0003f05270 */
[----:B--2---:R-:W-:-:S04]  /*104b0*/  @!P0 IMAD.MOV.U32 R2, RZ, RZ, 0xb000 ;  /* 0x0000b000ff028424 */ /* 0x004fc800078e00ff */
[----:B------:R3:W-:Y:S02]  /*104c0*/  @!P0 SYNCS.ARRIVE.TRANS64 RZ, [R3+URZ+0x34830], R2 ;  /* 0x0348300203ff89a7 */ /* 0x0007e4000800003f */
[----:B---3--:R-:W-:-:S04]  /*104d0*/  PRMT R2, R5, 0x9910, RZ ;  /* 0x0000991005027816 */ /* 0x008fc800000000ff */
[----:B------:R-:W-:-:S13]  /*104e0*/  ISETP.NE.AND P1, PT, R2, 0x2, PT ;  /* 0x000000020200780c */ /* 0x000fda0003f25270 */
[----:B------:R-:W-:Y:S05]  /*104f0*/  @P1 BRA `(.L_x_238) ;  /* 0x0000000000041947 */ /* 0x000fea0003800000 */
[----:B------:R-:W-:Y:S01]  /*10500*/  BPT.TRAP 0x1 ;  /* 0x000000040000795c */ /* 0x000fe20000300000 */
.L_x_238:
[----:B------:R-:W-:Y:S01]  /*10510*/  LOP3.LUT P0, RZ, R18, 0x2, RZ, 0xc0, !PT ;  /* 0x0000000212ff7812 */ /* 0x000fe2000780c0ff */
[----:B------:R-:W-:-:S12]  /*10520*/  BSSY B1, `(.L_x_239) ;  /* 0x0000003000017945 */ /* 0x000fd80003800000 */
[----:B------:R-:W-:Y:S05]  /*10530*/  @P0 BRA `(.L_x_240) ;  /* 0x0000000000040947 */ /* 0x000fea0003800000 */
[----:B------:R-:W-:Y:S01]  /*10540*/  BPT.TRAP 0x1 ;  /* 0x000000040000795c */ /* 0x000fe20000300000 */
.L_x_240:
[----:B------:R-:W-:Y:S05]  /*10550*/  BSYNC B1 ;  /* 0x0000000000017941 */ /* 0x000fea0003800000 */
.L_x_239:
[----:B------:R-:W0:Y:S01]  /*10560*/  S2R R2, SR_CgaCtaId ;  /* 0x0000000000027919 */ /* 0x000e220000008800 */
[----:B------:R-:W-:Y:S01]  /*10570*/  IMAD.MOV.U32 R10, RZ, RZ, RZ ;  /* 0x000000ffff0a7224 */ /* 0x000fe200078e00ff */
[----:B------:R-:W-:Y:S01]  /*10580*/  UIADD3 UR4, UP0, UR38, 0x370, URZ ;  /* 0x0000037026047890 */ /* 0x000fe2000ff1e03f */
[----:B------:R-:W-:Y:S01]  /*10590*/  PLOP3.LUT P0, PT, PT, PT, PT, 0x80, 0x0 ;  /* 0x000000000000781c */ /* 0x000fe20003f0f070 */
[----:B------:R-:W-:Y:S01]  /*105a0*/  VIADD R3, R3, 0x34830 ;  /* 0x0003483003037836 */ /* 0x000fe20000000000 */
[----:B------:R-:W-:Y:S01]  /*105b0*/  UMOV UR6, 0x30000 ;  /* 0x0003000000067882 */ /* 0x000fe20000000000 */
[----:B------:R-:W-:Y:S01]  /*105c0*/  R2UR UR10, R10 ;  /* 0x000000000a0a72ca */ /* 0x000fe200000e0000 */
[----:B------:R-:W-:Y:S01]  /*105d0*/  UIADD3.X UR5, URZ, UR39, URZ, UP0, !UPT ;  /* 0x000000273f057290 */ /* 0x000fe200087fe43f */
[----:B------:R-:W-:Y:S01]  /*105e0*/  UMOV UR14, 0x0 ;  /* 0x00000000000e7882 */ /* 0x000fe20000000000 */
[----:B------:R-:W-:Y:S01]  /*105f0*/  UMOV UR15, 0x14f00000 ;  /* 0x14f00000000f7882 */ /* 0x000fe20000000000 */
[----:B0-----:R-:W-:-:S05]  /*10600*/  LOP3.LUT R2, R2, 0x1, RZ, 0xc0, !PT ;  /* 0x0000000102027812 */ /* 0x001fca00078ec0ff */
[----:B------:R-:W-:-:S04]  /*10610*/  IMAD R2, R2, 0x1600, RZ ;  /* 0x0000160002027824 */ /* 0x000fc800078e02ff */
[----:B------:R-:W-:Y:S02]  /*10620*/  IMAD R7, R6, 0x5800, R2 ;  /* 0x0000580006077824 */ /* 0x000fe400078e0202 */
[----:B------:R-:W0:Y:S03]  /*10630*/  S2R R2, SR_CgaCtaId ;  /* 0x0000000000027919 */ /* 0x000e260000008800 */
[----:B------:R-:W-:-:S05]  /*10640*/  LEA R7, R7, UR36, 0x1 ;  /* 0x0000002407077c11 */ /* 0x000fca000f8e08ff */
[----:B------:R-:W-:Y:S01]  /*10650*/  VIADD R5, R7, 0x1e400 ;  /* 0x0001e40007057836 */ /* 0x000fe20000000000 */
[----:B0-----:R-:W-:-:S05]  /*10660*/  LOP3.LUT R2, R2, 0x1, RZ, 0xc0, !PT ;  /* 0x0000000102027812 */ /* 0x001fca00078ec0ff */
[----:B------:R-:W-:-:S04]  /*10670*/  IMAD R2, R2, 0x58, RZ ;  /* 0x0000005802027824 */ /* 0x000fc800078e02ff */
[----:B------:R-:W-:-:S07]  /*10680*/  IMAD R2, R0, 0xb0, R2 ;  /* 0x000000b000027824 */ /* 0x000fce00078e0202 */
.L_x_241:
        /* <DEDUP_REMOVED lines=8> */
[----:B------:R0:W-:Y:S02]  /*10710*/  UTMALDG.4D.MULTICAST [UR8], [UR4], UR6, desc[UR14] ;  /* 0x00000e08040073b4 */ /* 0x0001e40008019806 */
[----:B0-----:R-:W-:Y:S05]  /*10720*/  @P0 BRA.U.ANY `(.L_x_241) ;  /* 0xfffffffd00d80947 */ /* 0x001fea000393ffff */
[----:B------:R-:W-:Y:S01]  /*10730*/  IMAD.MOV.U32 R11, RZ, RZ, 0x40 ;  /* 0x00000040ff0b7424 */ /* 0x000fe200078e00ff */
[----:B------:R-:W-:Y:S01]  /*10740*/  PLOP3.LUT P0, PT, PT, PT, PT, 0x80, 0x0 ;  /* 0x000000000000781c */ /* 0x000fe20003f0f070 */
[----:B------:R-:W-:Y:S01]  /*10750*/  VIADD R5, R7, 0x23c00 ;  /* 0x00023c0007057836 */ /* 0x000fe20000000000 */
[----:B------:R-:W-:Y:S01]  /*10760*/  UMOV UR6, 0x30000 ;  /* 0x0003000000067882 */ /* 0x000fe20000000000 */
[----:B------:R-:W-:Y:S01]  /*10770*/  UMOV UR14, 0x0 ;  /* 0x00000000000e7882 */ /* 0x000fe20000000000 */
[----:B------:R-:W-:Y:S01]  /*10780*/  R2UR UR10, R11 ;  /* 0x000000000b0a72ca */ /* 0x000fe200000e0000 */
[----:B------:R-:W-:-:S14]  /*10790*/  UMOV UR15, 0x14f00000 ;  /* 0x14f00000000f7882 */ /* 0x000fdc0000000000 */
.L_x_242:
        /* <DEDUP_REMOVED lines=10> */
[----:B------:R-:W2:Y:S01]  /*10840*/  LDL.LU R7, [R1] ;  /* 0x0000000001077983 */ /* 0x000ea20000300800 */
[----:B------:R-:W-:Y:S01]  /*10850*/  LEA R2, R19, UR36, 0x3 ;  /* 0x0000002413027c11 */ /* 0x000fe2000f8e18ff */
[----:B------:R-:W-:Y:S01]  /*10860*/  BSSY B1, `(.L_x_243) ;  /* 0x0000004000017945 */ /* 0x000fe20003800000 */
[----:B--2---:R-:W-:-:S04]  /*10870*/  SHF.L.U32 R3, R7, 0x1f, RZ ;  /* 0x0000001f07037819 */ /* 0x004fc800000006ff */
[----:B------:R-:W0:Y:S02]  /*10880*/  SYNCS.PHASECHK.TRANS64.TRYWAIT P0, [R2+URZ+0x34860], R3 ;  /* 0x03486003020075a7 */ /* 0x000e24000800017f */
[----:B0-----:R-:W-:Y:S05]  /*10890*/  @!P0 BRA `(.L_x_244) ;  /* 0x0000003000788947 */ /* 0x001fea0003800000 */
.L_x_335:
[----:B------:R-:W-:Y:S05]  /*108a0*/  BSYNC B1 ;  /* 0x0000000000017941 */ /* 0x000fea0003800000 */
.L_x_243:
[----:B------:R-:W1:Y:S02]  /*108b0*/  S2R R5, SR_TID.X ;  /* 0x0000000000057919 */ /* 0x000e640000002100 */
[----:B-1----:R-:W-:-:S04]  /*108c0*/  LOP3.LUT R5, R5, 0x7f, RZ, 0xc0, !PT ;  /* 0x0000007f05057812 */ /* 0x002fc800078ec0ff */
[----:B------:R-:W-:-:S13]  /*108d0*/  ISETP.NE.AND P0, PT, R5, RZ, PT ;  /* 0x000000ff0500720c */ /* 0x000fda0003f05270 */
[----:B0-----:R-:W-:-:S04]  /*108e0*/  @!P0 IMAD.MOV.U32 R3, RZ, RZ, 0xb000 ;  /* 0x0000b000ff038424 */ /* 0x001fc800078e00ff */
[----:B------:R0:W-:Y:S01]  /*108f0*/  @!P0 SYNCS.ARRIVE.TRANS64 RZ, [R2+URZ+0x34850], R3 ;  /* 0x0348500302ff89a7 */ /* 0x0001e2000800003f */
[----:B------:R-:W-:Y:S05]  /*10900*/  @P1 BRA `(.L_x_245) ;  /* 0x0000000000041947 */ /* 0x000fea0003800000 */
[----:B------:R-:W-:Y:S01]  /*10910*/  BPT.TRAP 0x1 ;  /* 0x000000040000795c */ /* 0x000fe20000300000 */
.L_x_245:
[----:B------:R-:W-:Y:S01]  /*10920*/  LOP3.LUT P0, RZ, R18, 0x2, RZ, 0xc0, !PT ;  /* 0x0000000212ff7812 */ /* 0x000fe2000780c0ff */
[----:B------:R-:W-:-:S12]  /*10930*/  BSSY B1, `(.L_x_246) ;  /* 0x0000003000017945 */ /* 0x000fd80003800000 */
[----:B------:R-:W-:Y:S05]  /*10940*/  @P0 BRA `(.L_x_247) ;  /* 0x0000000000040947 */ /* 0x000fea0003800000 */
[----:B------:R-:W-:Y:S01]  /*10950*/  BPT.TRAP 0x1 ;  /* 0x000000040000795c */ /* 0x000fe20000300000 */
.L_x_247:
[----:B------:R-:W-:Y:S05]  /*10960*/  BSYNC B1 ;  /* 0x0000000000017941 */ /* 0x000fea0003800000 */
.L_x_246:
[----:B------:R-:W2:Y:S01]  /*10970*/  LDL.LU R5, [R1+0x4] ;  /* 0x0000040001057983 */ /* 0x000ea20000300800 */
[----:B0-----:R-:W0:Y:S01]  /*10980*/  S2R R3, SR_CgaCtaId ;  /* 0x0000000000037919 */ /* 0x001e220000008800 */
[----:B------:R-:W1:Y:S01]  /*10990*/  S2R R7, SR_CgaCtaId ;  /* 0x0000000000077919 */ /* 0x000e620000008800 */
[----:B------:R-:W-:Y:S01]  /*109a0*/  R2UR UR10, R10 ;  /* 0x000000000a0a72ca */ /* 0x000fe200000e0000 */
[----:B------:R-:W-:Y:S01]  /*109b0*/  UIADD3 UR4, UP0, UR38, 0x470, URZ ;  /* 0x0000047026047890 */ /* 0x000fe2000ff1e03f */
[----:B------:R-:W-:Y:S01]  /*109c0*/  PLOP3.LUT P0, PT, PT, PT, PT, 0x80, 0x0 ;  /* 0x000000000000781c */ /* 0x000fe20003f0f070 */
[----:B------:R-:W-:Y:S01]  /*109d0*/  VIADD R2, R2, 0x34850 ;  /* 0x0003485002027836 */ /* 0x000fe20000000000 */
[----:B------:R-:W-:Y:S01]  /*109e0*/  UMOV UR6, 0x30000 ;  /* 0x0003000000067882 */ /* 0x000fe20000000000 */
[----:B------:R-:W-:Y:S01]  /*109f0*/  UIADD3.X UR5, URZ, UR39, URZ, UP0, !UPT ;  /* 0x000000273f057290 */ /* 0x000fe200087fe43f */
[----:B0-----:R-:W-:-:S05]  /*10a00*/  LOP3.LUT R3, R3, 0x1, RZ, 0xc0, !PT ;  /* 0x0000000103037812 */ /* 0x001fca00078ec0ff */
[----:B------:R-:W-:Y:S01]  /*10a10*/  IMAD R3, R3, 0x1600, RZ ;  /* 0x0000160003037824 */ /* 0x000fe200078e02ff */
[----:B-1----:R-:W-:-:S03]  /*10a20*/  LOP3.LUT R7, R7, 0x1, RZ, 0xc0, !PT ;  /* 0x0000000107077812 */ /* 0x002fc600078ec0ff */
[----:B------:R-:W-:Y:S02]  /*10a30*/  IMAD R3, R19, 0x5800, R3 ;  /* 0x0000580013037824 */ /* 0x000fe400078e0203 */
[----:B------:R-:W-:-:S03]  /*10a40*/  IMAD R7, R7, 0x58, RZ ;  /* 0x0000005807077824 */ /* 0x000fc600078e02ff */
[----:B------:R-:W-:Y:S01]  /*10a50*/  LEA R3, R3, UR36, 0x1 ;  /* 0x0000002403037c11 */ /* 0x000fe2000f8e08ff */
[----:B------:R-:W-:Y:S01]  /*10a60*/  UMOV UR14, 0x0 ;  /* 0x00000000000e7882 */ /* 0x000fe20000000000 */
[----:B------:R-:W-:Y:S01]  /*10a70*/  UMOV UR15, 0x14f00000 ;  /* 0x14f00000000f7882 */ /* 0x000fe20000000000 */
[----:B--2---:R-:W-:Y:S02]  /*10a80*/  IMAD R5, R5, 0xb0, R7 ;  /* 0x000000b005057824 */ /* 0x004fe400078e0207 */
[----:B------:R-:W-:-:S07]  /*10a90*/  VIADD R7, R3, 0x400 ;  /* 0x0000040003077836 */ /* 0x000fce0000000000 */
.L_x_248:
        /* <DEDUP_REMOVED lines=10> */
[----:B------:R-:W-:Y:S01]  /*10b40*/  R2UR UR10, R11 ;  /* 0x000000000b0a72ca */ /* 0x000fe200000e0000 */
[----:B------:R-:W-:Y:S01]  /*10b50*/  VIADD R3, R3, 0x5c00 ;  /* 0x00005c0003037836 */ /* 0x000fe20000000000 */
[----:B------:R-:W-:Y:S01]  /*10b60*/  PLOP3.LUT P0, PT, PT, PT, PT, 0x80, 0x0 ;  /* 0x000000000000781c */ /* 0x000fe20003f0f070 */
[----:B------:R-:W-:Y:S01]  /*10b70*/  UMOV UR6, 0x30000 ;  /* 0x0003000000067882 */ /* 0x000fe20000000000 */
[----:B------:R-:W-:Y:S01]  /*10b80*/  UMOV UR14, 0x0 ;  /* 0x00000000000e7882 */ /* 0x000fe20000000000 */
[----:B------:R-:W-:-:S10]  /*10b90*/  UMOV UR15, 0x14f00000 ;  /* 0x14f00000000f7882 */ /* 0x000fd40000000000 */
.L_x_249:
        /* <DEDUP_REMOVED lines=10> */
[----:B------:R0:W-:Y:S01]  /*10c40*/  STL [R1+0x4], R0 ;  /* 0x0000040001007387 */ /* 0x0001e20000100800 */
[----:B------:R-:W-:-:S07]  /*10c50*/  IMAD.MOV.U32 R17, RZ, RZ, R4 ;  /* 0x000000ffff117224 */ /* 0x000fce00078e0004 */
.L_x_234:
[----:B------:R-:W-:Y:S05]  /*10c60*/  BSYNC B0 ;  /* 0x0000000000007941 */ /* 0x000fea0003800000 */
.L_x_233:
[----:B0-----:R-:W2:Y:S01]  /*10c70*/  LDL.LU R0, [R1+0x24] ;  /* 0x0000240001007983 */ /* 0x001ea20000300800 */
[----:B------:R-:W-:-:S03]  /*10c80*/  IMAD.MOV.U32 R19, RZ, RZ, R6 ;  /* 0x000000ffff137224 */ /* 0x000fc600078e0006 */
[----:B------:R0:W-:Y:S02]  /*10c90*/  STL [R1], R8 ;  /* 0x0000000801007387 */ /* 0x0001e40000100800 */
[----:B0-2---:R-:W-:-:S07]  /*10ca0*/  VIADD R0, R0, 0xfffffffd ;  /* 0xfffffffd00007836 */ /* 0x005fce0000000000 */
.L_x_232:
[----:B------:R-:W2:Y:S01]  /*10cb0*/  LDL.LU R2, [R1+0x20] ;  /* 0x0000200001027983 */ /* 0x000ea20000300800 */
[----:B------:R-:W-:Y:S01]  /*10cc0*/  IMAD.MOV R9, RZ, RZ, -R9 ;  /* 0x000000ffff097224 */ /* 0x000fe200078e0a09 */
[----:B------:R-:W-:Y:S04]  /*10cd0*/  BSSY B0, `(.L_x_231) ;  /* 0x0000154000007945 */ /* 0x000fe80003800000 */
[----:B--2---:R-:W-:-:S13]  /*10ce0*/  ISETP.NE.AND P0, PT, R2, R9, PT ;  /* 0x000000090200720c */ /* 0x004fda0003f05270 */
[----:B------:R-:W-:Y:S05]  /*10cf0*/  @!P0 BRA `(.L_x_250) ;  /* 0x0000001400448947 */ /* 0x000fea0003800000 */
[----:B------:R-:W-:-:S07]  /*10d00*/  IMAD.MOV.U32 R6, RZ, RZ, R17 ;  /* 0x000000ffff067224 */ /* 0x000fce00078e0011 */
.L_x_285:
[----:B--2---:R-:W2:Y:S01]  /*10d10*/  LDL R2, [R1] ;  /* 0x0000000001027983 */ /* 0x004ea20000100800 */
[----:B------:R-:W-:Y:S01]  /*10d20*/  LOP3.LUT P1, RZ, R18, 0x8, RZ, 0xc0, !PT ;  /* 0x0000000812ff7812 */ /* 0x000fe2000782c0ff */
[----:B------:R-:W-:Y:S01]  /*10d30*/  VIADD R4, R19, 0x1 ;  /* 0x0000000113047836 */ /* 0x000fe20000000000 */
[----:B------:R-:W-:Y:S04]  /*10d40*/  BSSY B1, `(.L_x_251) ;  /* 0x00000a3000017945 */ /* 0x000fe80003800000 */
[----:B------:R-:W-:-:S04]  /*10d50*/  ISETP.NE.AND P0, PT, R4, 0x2, PT ;  /* 0x000000020400780c */ /* 0x000fc80003f05270 */
[----:B-1----:R-:W-:Y:S02]  /*10d60*/  SEL R5, RZ, 0x1, P0 ;  /* 0x00000001ff057807 */ /* 0x002fe40000000000 */
[----:B------:R-:W-:Y:S02]  /*10d70*/  SEL R4, R4, RZ, P0 ;  /* 0x000000ff04047207 */ /* 0x000fe40000000000 */
[----:B--2---:R-:W-:Y:S01]  /*10d80*/  LOP3.LUT R5, R2, R5, RZ, 0x3c, !PT ;  /* 0x0000000502057212 */ /* 0x004fe200078e3cff */
[----:B0-----:R-:W-:Y:S06]  /*10d90*/  @!P1 BRA `(.L_x_252) ;  /* 0x0000000800749947 */ /* 0x001fec0003800000 */
[----:B------:R-:W-:Y:S01]  /*10da0*/  LOP3.LUT P1, RZ, R18, 0x4, RZ, 0xc0, !PT ;  /* 0x0000000412ff7812 */ /* 0x000fe2000782c0ff */
[----:B------:R-:W-:-:S12]  /*10db0*/  IMAD.MOV.U32 R8, RZ, RZ, R0 ;  /* 0x000000ffff087224 */ /* 0x000fd800078e0000 */
[----:B------:R-:W-:Y:S05]  /*10dc0*/  @!P1 BRA `(.L_x_253) ;  /* 0x0000000000549947 */ /* 0x000fea0003800000 */
[----:B------:R-:W2:Y:S01]  /*10dd0*/  LDL R10, [R1+0xc] ;  /* 0x00000c00010a7983 */ /* 0x000ea20000100800 */
[----:B------:R-:W0:Y:S01]  /*10de0*/  LDC R7, c[0x0][0x43c] ;  /* 0x00010f00ff077b82 */ /* 0x000e220000000800 */
[----:B------:R-:W-:Y:S02]  /*10df0*/  ULDC.64 UR4, c[0x0][0x428] ;  /* 0x00010a0000047ab9 */ /* 0x000fe40000000a00 */
[----:B------:R-:W3:Y:S01]  /*10e00*/  LDL R9, [R1+0x8] ;  /* 0x0000080001097983 */ /* 0x000ee20000100800 */
[----:B------:R-:W-:Y:S01]  /*10e10*/  ULDC.64 UR6, c[0x0][0x208] ;  /* 0x0000820000067ab9 */ /* 0x000fe20000000a00 */
[----:B0-----:R-:W-:-:S13]  /*10e20*/  ISETP.NE.AND P0, PT, R7, 0x1, PT ;  /* 0x000000010700780c */ /* 0x001fda0003f05270 */
[----:B------:R-:W0:Y:S02]  /*10e30*/  @P0 LDC.64 R2, c[0x0][0x440] ;  /* 0x00011000ff020b82 */ /* 0x000e240000000a00 */
[----:B0-----:R-:W-:-:S04]  /*10e40*/  @P0 IMAD.HI.U32 R6, R0, R2, RZ ;  /* 0x0000000200060227 */ /* 0x001fc800078e00ff */
[----:B------:R-:W-:Y:S01]  /*10e50*/  IMAD.MOV.U32 R2, RZ, RZ, R0 ;  /* 0x000000ffff027224 */ /* 0x000fe200078e0000 */
[----:B------:R-:W-:-:S04]  /*10e60*/  @P0 SHF.R.U32.HI R2, RZ, R3, R6 ;  /* 0x00000003ff020219 */ /* 0x000fc80000011606 */
[--C-:B------:R-:W-:Y:S01]  /*10e70*/  SHF.R.S32.HI R3, RZ, 0x1f, R2.reuse ;  /* 0x0000001fff037819 */ /* 0x100fe20000011402 */
[----:B------:R-:W-:-:S04]  /*10e80*/  IMAD.MOV R8, RZ, RZ, -R2 ;  /* 0x000000ffff087224 */ /* 0x000fc800078e0a02 */
[----:B------:R-:W-:Y:S02]  /*10e90*/  IMAD R8, R7, R8, R0 ;  /* 0x0000000807087224 */ /* 0x000fe400078e0200 */
        /* <DEDUP_REMOVED lines=8> */
.L_x_253:
[----:B------:R-:W-:Y:S01]  /*10f20*/  LEA R3, R4, UR36, 0x3 ;  /* 0x0000002404037c11 */ /* 0x000fe2000f8e18ff */
[----:B------:R-:W-:Y:S01]  /*10f30*/  BSSY B2, `(.L_x_254) ;  /* 0x0000004000027945 */ /* 0x000fe20003800000 */
[----:B------:R-:W-:-:S04]  /*10f40*/  SHF.L.U32 R2, R5, 0x1f, RZ ;  /* 0x0000001f05027819 */ /* 0x000fc800000006ff */
[----:B------:R-:W1:Y:S02]  /*10f50*/  SYNCS.PHASECHK.TRANS64.TRYWAIT P0, [R3+URZ+0x34840], R2 ;  /* 0x03484002030075a7 */ /* 0x000e64000800017f */
[----:B-1----:R-:W-:Y:S05]  /*10f60*/  @!P0 BRA `(.L_x_255) ;  /* 0x0000002800d88947 */ /* 0x002fea0003800000 */
.L_x_336:
[----:B------:R-:W-:Y:S05]  /*10f70*/  BSYNC B2 ;  /* 0x0000000000027941 */ /* 0x000fea0003800000 */
.L_x_254:
[----:B0-----:R-:W2:Y:S01]  /*10f80*/  LDL R7, [R1+0x18] ;  /* 0x0000180001077983 */ /* 0x001ea20000100800 */
[----:B------:R-:W0:Y:S02]  /*10f90*/  S2R R9, SR_TID.X ;  /* 0x0000000000097919 */ /* 0x000e240000002100 */
[----:B0-----:R-:W-:-:S04]  /*10fa0*/  LOP3.LUT R9, R9, 0x7f, RZ, 0xc0, !PT ;  /* 0x0000007f09097812 */ /* 0x001fc800078ec0ff */
[----:B------:R-:W-:-:S13]  /*10fb0*/  ISETP.NE.AND P0, PT, R9, RZ, PT ;  /* 0x000000ff0900720c */ /* 0x000fda0003f05270 */
[----:B-1----:R-:W-:-:S04]  /*10fc0*/  @!P0 IMAD.MOV.U32 R2, RZ, RZ, 0xb000 ;  /* 0x0000b000ff028424 */ /* 0x002fc800078e00ff */
[----:B------:R2:W-:Y:S02]  /*10fd0*/  @!P0 SYNCS.ARRIVE.TRANS64 RZ, [R3+URZ+0x34830], R2 ;  /* 0x0348300203ff89a7 */ /* 0x0005e4000800003f */
[----:B--2---:R-:W-:-:S04]  /*10fe0*/  PRMT R2, R7, 0x9910, RZ ;  /* 0x0000991007027816 */ /* 0x004fc800000000ff */
[----:B------:R-:W-:-:S13]  /*10ff0*/  ISETP.NE.AND P1, PT, R2, 0x2, PT ;  /* 0x000000020200780c */ /* 0x000fda0003f25270 */
[----:B------:R-:W-:Y:S05]  /*11000*/  @P1 BRA `(.L_x_256) ;  /* 0x0000000000041947 */ /* 0x000fea0003800000 */
[----:B------:R-:W-:Y:S01]  /*11010*/  BPT.TRAP 0x1 ;  /* 0x000000040000795c */ /* 0x000fe20000300000 */
.L_x_256:
[----:B------:R-:W-:Y:S01]  /*11020*/  LOP3.LUT P0, RZ, R18, 0x2, RZ, 0xc0, !PT ;  /* 0x0000000212ff7812 */ /* 0x000fe2000780c0ff */
[----:B------:R-:W-:-:S12]  /*11030*/  BSSY B2, `(.L_x_257) ;  /* 0x0000003000027945 */ /* 0x000fd80003800000 */
[----:B------:R-:W-:Y:S05]  /*11040*/  @P0 BRA `(.L_x_258) ;  /* 0x0000000000040947 */ /* 0x000fea0003800000 */
[----:B------:R-:W-:Y:S01]  /*11050*/  BPT.TRAP 0x1 ;  /* 0x000000040000795c */ /* 0x000fe20000300000 */
.L_x_258:
[----:B------:R-:W-:Y:S05]  /*11060*/  BSYNC B2 ;  /* 0x0000000000027941 */ /* 0x000fea0003800000 */
.L_x_257:
[----:B------:R-:W0:Y:S01]  /*11070*/  S2R R2, SR_CgaCtaId ;  /* 0x0000000000027919 */ /* 0x000e220000008800 */
[----:B------:R-:W-:Y:S01]  /*11080*/  IMAD.MOV.U32 R10, RZ, RZ, RZ ;  /* 0x000000ffff0a7224 */ /* 0x000fe200078e00ff */
[----:B------:R-:W-:Y:S01]  /*11090*/  UIADD3 UR4, UP0, UR38, 0x370, URZ ;  /* 0x0000037026047890 */ /* 0x000fe2000ff1e03f */
[----:B------:R-:W-:Y:S01]  /*110a0*/  PLOP3.LUT P0, PT, PT, PT, PT, 0x80, 0x0 ;  /* 0x000000000000781c */ /* 0x000fe20003f0f070 */
[----:B------:R-:W1:Y:S01]  /*110b0*/  S2R R7, SR_CgaCtaId ;  /* 0x0000000000077919 */ /* 0x000e620000008800 */
[----:B------:R-:W-:Y:S01]  /*110c0*/  IADD3 R3, R3, 0x34830, RZ ;  /* 0x0003483003037810 */ /* 0x000fe20007ffe0ff */
[----:B------:R-:W-:Y:S01]  /*110d0*/  UIADD3.X UR5, URZ, UR39, URZ, UP0, !UPT ;  /* 0x000000273f057290 */ /* 0x000fe200087fe43f */
[----:B------:R-:W-:Y:S01]  /*110e0*/  R2UR UR10, R10 ;  /* 0x000000000a0a72ca */ /* 0x000fe200000e0000 */
[----:B------:R-:W-:Y:S01]  /*110f0*/  UMOV UR6, 0x30000 ;  /* 0x0003000000067882 */ /* 0x000fe20000000000 */
[----:B------:R-:W-:Y:S01]  /*11100*/  UMOV UR14, 0x0 ;  /* 0x00000000000e7882 */ /* 0x000fe20000000000 */
[----:B------:R-:W-:Y:S01]  /*11110*/  UMOV UR15, 0x14f00000 ;  /* 0x14f00000000f7882 */ /* 0x000fe20000000000 */
[----:B0-----:R-:W-:-:S02]  /*11120*/  LOP3.LUT R2, R2, 0x1, RZ, 0xc0, !PT ;  /* 0x0000000102027812 */ /* 0x001fc400078ec0ff */
[----:B-1----:R-:W-:-:S03]  /*11130*/  LOP3.LUT R7, R7, 0x1, RZ, 0xc0, !PT ;  /* 0x0000000107077812 */ /* 0x002fc600078ec0ff */
[----:B------:R-:W-:-:S04]  /*11140*/  IMAD R2, R2, 0x1600, RZ ;  /* 0x0000160002027824 */ /* 0x000fc800078e02ff */
[----:B------:R-:W-:Y:S02]  /*11150*/  IMAD R2, R4, 0x5800, R2 ;  /* 0x0000580004027824 */ /* 0x000fe400078e0202 */
[----:B------:R-:W-:-:S03]  /*11160*/  IMAD R7, R7, 0x58, RZ ;  /* 0x0000005807077824 */ /* 0x000fc600078e02ff */
[----:B------:R-:W-:Y:S01]  /*11170*/  LEA R2, R2, UR36, 0x1 ;  /* 0x0000002402027c11 */ /* 0x000fe2000f8e08ff */
[----:B------:R-:W-:-:S04]  /*11180*/  IMAD R7, R8, 0xb0, R7 ;  /* 0x000000b008077824 */ /* 0x000fc800078e0207 */
[----:B------:R-:W-:-:S07]  /*11190*/  VIADD R9, R2, 0x1e400 ;  /* 0x0001e40002097836 */ /* 0x000fce0000000000 */
.L_x_259:
        /* <DEDUP_REMOVED lines=17> */
.L_x_260:
        /* <DEDUP_REMOVED lines=16> */
.L_x_337:
[----:B------:R-:W-:Y:S05]  /*113b0*/  BSYNC B2 ;  /* 0x0000000000027941 */ /* 0x000fea0003800000 */
.L_x_261:
[----:B------:R-:W1:Y:S02]  /*113c0*/  S2R R7, SR_TID.X ;  /* 0x0000000000077919 */ /* 0x000e640000002100 */
[----:B-1----:R-:W-:-:S04]  /*113d0*/  LOP3.LUT R7, R7, 0x7f, RZ, 0xc0, !PT ;  /* 0x0000007f07077812 */ /* 0x002fc800078ec0ff */
[----:B------:R-:W-:-:S13]  /*113e0*/  ISETP.NE.AND P0, PT, R7, RZ, PT ;  /* 0x000000ff0700720c */ /* 0x000fda0003f05270 */
[----:B0-----:R-:W-:-:S04]  /*113f0*/  @!P0 IMAD.MOV.U32 R3, RZ, RZ, 0xb000 ;  /* 0x0000b000ff038424 */ /* 0x001fc800078e00ff */
[----:B------:R0:W-:Y:S01]  /*11400*/  @!P0 SYNCS.ARRIVE.TRANS64 RZ, [R2+URZ+0x34850], R3 ;  /* 0x0348500302ff89a7 */ /* 0x0001e2000800003f */
[----:B------:R-:W-:Y:S05]  /*11410*/  @P1 BRA `(.L_x_263) ;  /* 0x0000000000041947 */ /* 0x000fea0003800000 */
[----:B------:R-:W-:Y:S01]  /*11420*/  BPT.TRAP 0x1 ;  /* 0x000000040000795c */ /* 0x000fe20000300000 */
.L_x_263:
[----:B------:R-:W-:Y:S01]  /*11430*/  LOP3.LUT P0, RZ, R18, 0x2, RZ, 0xc0, !PT ;  /* 0x0000000212ff7812 */ /* 0x000fe2000780c0ff */
[----:B------:R-:W-:-:S12]  /*11440*/  BSSY B2, `(.L_x_264) ;  /* 0x0000003000027945 */ /* 0x000fd80003800000 */
[----:B------:R-:W-:Y:S05]  /*11450*/  @P0 BRA `(.L_x_265) ;  /* 0x0000000000040947 */ /* 0x000fea0003800000 */
[----:B------:R-:W-:Y:S01]  /*11460*/  BPT.TRAP 0x1 ;  /* 0x000000040000795c */ /* 0x000fe20000300000 */
.L_x_265:
[----:B------:R-:W-:Y:S05]  /*11470*/  BSYNC B2 ;  /* 0x0000000000027941 */ /* 0x000fea0003800000 */
.L_x_264:
        /* <DEDUP_REMOVED lines=19> */
.L_x_266:
        /* <DEDUP_REMOVED lines=16> */
.L_x_267:
        /* <DEDUP_REMOVED lines=12> */
.L_x_252:
[----:B------:R-:W-:Y:S05]  /*11770*/  BSYNC B1 ;  /* 0x0000000000017941 */ /* 0x000fea0003800000 */
.L_x_251:
[----:B------:R-:W-:Y:S01]  /*11780*/  VIADD R19, R4, 0x1 ;  /* 0x0000000104137836 */ /* 0x000fe20000000000 */
[----:B------:R-:W-:Y:S01]  /*11790*/  LOP3.LUT P1, RZ, R18, 0x8, RZ, 0xc0, !PT ;  /* 0x0000000812ff7812 */ /* 0x000fe2000782c0ff */
[----:B------:R-:W-:Y:S03]  /*117a0*/  BSSY B1, `(.L_x_268) ;  /* 0x00000a3000017945 */ /* 0x000fe60003800000 */
[----:B------:R-:W-:-:S04]  /*117b0*/  ISETP.NE.AND P0, PT, R19, 0x2, PT ;  /* 0x000000021300780c */ /* 0x000fc80003f05270 */
[----:B------:R-:W-:Y:S02]  /*117c0*/  SEL R2, RZ, 0x1, P0 ;  /* 0x00000001ff027807 */ /* 0x000fe40000000000 */
[----:B------:R-:W-:Y:S02]  /*117d0*/  SEL R19, R19, RZ, P0 ;  /* 0x000000ff13137207 */ /* 0x000fe40000000000 */
[----:B------:R-:W-:-:S05]  /*117e0*/  LOP3.LUT R9, R5, R2, RZ, 0x3c, !PT ;  /* 0x0000000205097212 */ /* 0x000fca00078e3cff */
[----:B------:R1:W-:Y:S01]  /*117f0*/  STL [R1], R9 ;  /* 0x0000000901007387 */ /* 0x0003e20000100800 */
[----:B------:R-:W-:Y:S05]  /*11800*/  @!P1 BRA `(.L_x_269) ;  /* 0x0000000800709947 */ /* 0x000fea0003800000 */
[----:B------:R-:W-:Y:S01]  /*11810*/  LOP3.LUT P1, RZ, R18, 0x4, RZ, 0xc0, !PT ;  /* 0x0000000412ff7812 */ /* 0x000fe2000782c0ff */
[----:B0-----:R-:W-:-:S12]  /*11820*/  VIADD R8, R0, 0xffffffff ;  /* 0xffffffff00087836 */ /* 0x001fd80000000000 */
        /* <DEDUP_REMOVED lines=22> */
.L_x_270:
[----:B------:R-:W-:Y:S01]  /*11990*/  LEA R3, R19, UR36, 0x3 ;  /* 0x0000002413037c11 */ /* 0x000fe2000f8e18ff */
[----:B------:R-:W-:Y:S01]  /*119a0*/  BSSY B2, `(.L_x_271) ;  /* 0x0000004000027945 */ /* 0x000fe20003800000 */
[----:B------:R-:W-:-:S04]  /*119b0*/  SHF.L.U32 R2, R9, 0x1f, RZ ;  /* 0x0000001f09027819 */ /* 0x000fc800000006ff */
[----:B------:R-:W2:Y:S02]  /*119c0*/  SYNCS.PHASECHK.TRANS64.TRYWAIT P0, [R3+URZ+0x34840], R2 ;  /* 0x03484002030075a7 */ /* 0x000ea4000800017f */
[----:B--2---:R-:W-:Y:S05]  /*119d0*/  @!P0 BRA `(.L_x_272) ;  /* 0x0000002000648947 */ /* 0x004fea0003800000 */
.L_x_338:
[----:B------:R-:W-:Y:S05]  /*119e0*/  BSYNC B2 ;  /* 0x0000000000027941 */ /* 0x000fea0003800000 */
.L_x_271:
[----:B0-----:R-:W3:Y:S01]  /*119f0*/  LDL R7, [R1+0x18] ;  /* 0x0000180001077983 */ /* 0x001ee20000100800 */
[----:B-1----:R-:W0:Y:S02]  /*11a00*/  S2R R9, SR_TID.X ;  /* 0x0000000000097919 */ /* 0x002e240000002100 */
        /* <DEDUP_REMOVED lines=8> */
.L_x_273:
[----:B------:R-:W-:Y:S01]  /*11a90*/  LOP3.LUT P0, RZ, R18, 0x2, RZ, 0xc0, !PT ;  /* 0x0000000212ff7812 */ /* 0x000fe2000780c0ff */
[----:B------:R-:W-:-:S12]  /*11aa0*/  BSSY B2, `(.L_x_274) ;  /* 0x0000003000027945 */ /* 0x000fd80003800000 */
[----:B------:R-:W-:Y:S05]  /*11ab0*/  @P0 BRA `(.L_x_275) ;  /* 0x0000000000040947 */ /* 0x000fea0003800000 */
[----:B------:R-:W-:Y:S01]  /*11ac0*/  BPT.TRAP 0x1 ;  /* 0x000000040000795c */ /* 0x000fe20000300000 */
.L_x_275:
[----:B------:R-:W-:Y:S05]  /*11ad0*/  BSYNC B2 ;  /* 0x0000000000027941 */ /* 0x000fea0003800000 */
.L_x_274:
[----:B------:R-:W0:Y:S01]  /*11ae0*/  S2R R2, SR_CgaCtaId ;  /* 0x0000000000027919 */ /* 0x000e220000008800 */
[----:B------:R-:W-:Y:S01]  /*11af0*/  IMAD.MOV.U32 R10, RZ, RZ, RZ ;  /* 0x000000ffff0a7224 */ /* 0x000fe200078e00ff */
[----:B------:R-:W-:Y:S01]  /*11b00*/  UIADD3 UR4, UP0, UR38, 0x370, URZ ;  /* 0x0000037026047890 */ /* 0x000fe2000ff1e03f */
[----:B------:R-:W-:Y:S01]  /*11b10*/  PLOP3.LUT P0, PT, PT, PT, PT, 0x80, 0x0 ;  /* 0x000000000000781c */ /* 0x000fe20003f0f070 */
[----:B------:R-:W1:Y:S01]  /*11b20*/  S2R R7, SR_CgaCtaId ;  /* 0x0000000000077919 */ /* 0x000e620000008800 */
[----:B------:R-:W-:Y:S01]  /*11b30*/  VIADD R3, R3, 0x34830 ;  /* 0x0003483003037836 */ /* 0x000fe20000000000 */
[----:B------:R-:W-:Y:S01]  /*11b40*/  R2UR UR10, R10 ;  /* 0x000000000a0a72ca */ /* 0x000fe200000e0000 */
[----:B------:R-:W-:Y:S01]  /*11b50*/  UIADD3.X UR5, URZ, UR39, URZ, UP0, !UPT ;  /* 0x000000273f057290 */ /* 0x000fe200087fe43f */
        /* <DEDUP_REMOVED lines=11> */
.L_x_276:
        /* <DEDUP_REMOVED lines=17> */
.L_x_277:
        /* <DEDUP_REMOVED lines=10> */
[----:B------:R-:W-:Y:S01]  /*11dc0*/  SHF.L.U32 R5, R5, 0x1f, RZ ;  /* 0x0000001f05057819 */ /* 0x000fe200000006ff */
[----:B------:R-:W-:Y:S01]  /*11dd0*/  BSSY B2, `(.L_x_278) ;  /* 0x0000004000027945 */ /* 0x000fe20003800000 */
[----:B------:R-:W-:-:S04]  /*11de0*/  LEA R2, R4, UR36, 0x3 ;  /* 0x0000002404027c11 */ /* 0x000fc8000f8e18ff */
[----:B------:R-:W0:Y:S02]  /*11df0*/  SYNCS.PHASECHK.TRANS64.TRYWAIT P0, [R2+URZ+0x34860], R5 ;  /* 0x03486005020075a7 */ /* 0x000e24000800017f */
[----:B0-----:R-:W-:Y:S05]  /*11e00*/  @!P0 BRA `(.L_x_279) ;  /* 0x0000001c006c8947 */ /* 0x001fea0003800000 */
.L_x_339:
[----:B------:R-:W-:Y:S05]  /*11e10*/  BSYNC B2 ;  /* 0x0000000000027941 */ /* 0x000fea0003800000 */
.L_x_278:
[----:B------:R-:W1:Y:S02]  /*11e20*/  S2R R3, SR_TID.X ;  /* 0x0000000000037919 */ /* 0x000e640000002100 */
[----:B-1----:R-:W-:-:S04]  /*11e30*/  LOP3.LUT R3, R3, 0x7f, RZ, 0xc0, !PT ;  /* 0x0000007f03037812 */ /* 0x002fc800078ec0ff */
[----:B------:R-:W-:-:S13]  /*11e40*/  ISETP.NE.AND P0, PT, R3, RZ, PT ;  /* 0x000000ff0300720c */ /* 0x000fda0003f05270 */
[----:B------:R-:W-:-:S04]  /*11e50*/  @!P0 IMAD.MOV.U32 R3, RZ, RZ, 0xb000 ;  /* 0x0000b000ff038424 */ /* 0x000fc800078e00ff */
[----:B------:R1:W-:Y:S01]  /*11e60*/  @!P0 SYNCS.ARRIVE.TRANS64 RZ, [R2+URZ+0x34850], R3 ;  /* 0x0348500302ff89a7 */ /* 0x0003e2000800003f */
[----:B------:R-:W-:Y:S05]  /*11e70*/  @P1 BRA `(.L_x_280) ;  /* 0x0000000000041947 */ /* 0x000fea0003800000 */
[----:B------:R-:W-:Y:S01]  /*11e80*/  BPT.TRAP 0x1 ;  /* 0x000000040000795c */ /* 0x000fe20000300000 */
.L_x_280:
[----:B------:R-:W-:Y:S01]  /*11e90*/  LOP3.LUT P0, RZ, R18, 0x2, RZ, 0xc0, !PT ;  /* 0x0000000212ff7812 */ /* 0x000fe2000780c0ff */
[----:B------:R-:W-:-:S12]  /*11ea0*/  BSSY B2, `(.L_x_281) ;  /* 0x0000003000027945 */ /* 0x000fd80003800000 */
[----:B------:R-:W-:Y:S05]  /*11eb0*/  @P0 BRA `(.L_x_282) ;  /* 0x0000000000040947 */ /* 0x000fea0003800000 */
[----:B------:R-:W-:Y:S01]  /*11ec0*/  BPT.TRAP 0x1 ;  /* 0x000000040000795c */ /* 0x000fe20000300000 */
.L_x_282:
[----:B------:R-:W-:Y:S05]  /*11ed0*/  BSYNC B2 ;  /* 0x0000000000027941 */ /* 0x000fea0003800000 */
.L_x_281:
[----:B0-----:R-:W2:Y:S01]  /*11ee0*/  LDL.LU R5, [R1+0x4] ;  /* 0x0000040001057983 */ /* 0x001ea20000300800 */
[----:B-1----:R-:W0:Y:S01]  /*11ef0*/  S2R R3, SR_CgaCtaId ;  /* 0x0000000000037919 */ /* 0x002e220000008800 */
        /* <DEDUP_REMOVED lines=17> */
.L_x_283:
        /* <DEDUP_REMOVED lines=16> */
.L_x_284:
        /* <DEDUP_REMOVED lines=12> */
.L_x_269:
[----:B------:R-:W-:Y:S05]  /*121d0*/  BSYNC B1 ;  /* 0x0000000000017941 */ /* 0x000fea0003800000 */
.L_x_268:
[C---:B------:R-:W-:Y:S01]  /*121e0*/  ISETP.GT.AND P0, PT, R0.reuse, 0x1, PT ;  /* 0x000000010000780c */ /* 0x040fe20003f04270 */
[----:B------:R-:W-:-:S12]  /*121f0*/  VIADD R0, R0, 0xfffffffe ;  /* 0xfffffffe00007836 */ /* 0x000fd80000000000 */
[----:B------:R-:W-:Y:S05]  /*12200*/  @P0 BRA `(.L_x_285) ;  /* 0xffffffe800c00947 */ /* 0x000fea000383ffff */
.L_x_250:
[----:B------:R-:W-:Y:S05]  /*12210*/  BSYNC B0 ;  /* 0x0000000000007941 */ /* 0x000fea0003800000 */
.L_x_231:
[----:B------:R-:W-:Y:S01]  /*12220*/  LOP3.LUT P0, RZ, R18, 0x8, RZ, 0xc0, !PT ;  /* 0x0000000812ff7812 */ /* 0x000fe2000780c0ff */
[----:B------:R-:W-:-:S12]  /*12230*/  BSSY B0, `(.L_x_286) ;  /* 0x0000045000007945 */ /* 0x000fd80003800000 */
[----:B------:R-:W-:Y:S05]  /*12240*/  @!P0 BRA `(.L_x_287) ;  /* 0x00000004000c8947 */ /* 0x000fea0003800000 */
[----:B------:R-:W3:Y:S01]  /*12250*/  LDL R2, [R1] ;  /* 0x0000000001027983 */ /* 0x000ee20000100800 */
[----:B0-----:R-:W-:Y:S01]  /*12260*/  LEA R0, R19, UR36, 0x3 ;  /* 0x0000002413007c11 */ /* 0x001fe2000f8e18ff */
[----:B------:R-:W-:Y:S01]  /*12270*/  BSSY B1, `(.L_x_288) ;  /* 0x0000004000017945 */ /* 0x000fe20003800000 */
[----:B---3--:R-:W-:-:S04]  /*12280*/  SHF.L.U32 R3, R2, 0x1f, RZ ;  /* 0x0000001f02037819 */ /* 0x008fc800000006ff */
[----:B------:R-:W0:Y:S02]  /*12290*/  SYNCS.PHASECHK.TRANS64.TRYWAIT P0, [R0+URZ+0x34860], R3 ;  /* 0x03486003000075a7 */ /* 0x000e24000800017f */
[----:B0-----:R-:W-:Y:S05]  /*122a0*/  @!P0 BRA `(.L_x_289) ;  /* 0x0000001800588947 */ /* 0x001fea0003800000 */
.L_x_340:
[----:B------:R-:W-:Y:S05]  /*122b0*/  BSYNC B1 ;  /* 0x0000000000017941 */ /* 0x000fea0003800000 */
.L_x_288:
[----:B------:R-:W3:Y:S01]  /*122c0*/  LDL R2, [R1+0x18] ;  /* 0x0000180001027983 */ /* 0x000ee20000100800 */
[----:B------:R-:W4:Y:S02]  /*122d0*/  S2R R4, SR_TID.X ;  /* 0x0000000000047919 */ /* 0x000f240000002100 */
[----:B----4-:R-:W-:-:S04]  /*122e0*/  LOP3.LUT R4, R4, 0x7f, RZ, 0xc0, !PT ;  /* 0x0000007f04047812 */ /* 0x010fc800078ec0ff */
[----:B------:R-:W-:-:S13]  /*122f0*/  ISETP.NE.AND P0, PT, R4, RZ, PT ;  /* 0x000000ff0400720c */ /* 0x000fda0003f05270 */
[----:B0-----:R-:W-:-:S04]  /*12300*/  @!P0 IMAD.MOV.U32 R3, RZ, RZ, 0xb000 ;  /* 0x0000b000ff038424 */ /* 0x001fc800078e00ff */
[----:B------:R0:W-:Y:S01]  /*12310*/  @!P0 SYNCS.ARRIVE.TRANS64 RZ, [R0+URZ+0x34850], R3 ;  /* 0x0348500300ff89a7 */ /* 0x0001e2000800003f */
[----:B---3--:R-:W-:-:S04]  /*12320*/  PRMT R2, R2, 0x9910, RZ ;  /* 0x0000991002027816 */ /* 0x008fc800000000ff */
[----:B------:R-:W-:-:S13]  /*12330*/  ISETP.NE.AND P0, PT, R2, 0x2, PT ;  /* 0x000000020200780c */ /* 0x000fda0003f05270 */
[----:B0-----:R-:W-:Y:S05]  /*12340*/  @P0 BRA `(.L_x_290) ;  /* 0x0000000000040947 */ /* 0x001fea0003800000 */
[----:B------:R-:W-:Y:S01]  /*12350*/  BPT.TRAP 0x1 ;  /* 0x000000040000795c */ /* 0x000fe20000300000 */
.L_x_290:
[----:B------:R-:W-:Y:S01]  /*12360*/  LOP3.LUT P0, RZ, R18, 0x2, RZ, 0xc0, !PT ;  /* 0x0000000212ff7812 */ /* 0x000fe2000780c0ff */
[----:B------:R-:W-:-:S12]  /*12370*/  BSSY B1, `(.L_x_291) ;  /* 0x0000003000017945 */ /* 0x000fd80003800000 */
[----:B------:R-:W-:Y:S05]  /*12380*/  @P0 BRA `(.L_x_292) ;  /* 0x0000000000040947 */ /* 0x000fea0003800000 */
[----:B------:R-:W-:Y:S01]  /*12390*/  BPT.TRAP 0x1 ;  /* 0x000000040000795c */ /* 0x000fe20000300000 */
.L_x_292:
[----:B------:R-:W-:Y:S05]  /*123a0*/  BSYNC B1 ;  /* 0x0000000000017941 */ /* 0x000fea0003800000 */
.L_x_291:
[----:B------:R-:W3:Y:S01]  /*123b0*/  LDL R2, [R1+0x4] ;  /* 0x0000040001027983 */ /* 0x000ee20000100800 */
[----:B------:R-:W0:Y:S01]  /*123c0*/  S2R R3, SR_CgaCtaId ;  /* 0x0000000000037919 */ /* 0x000e220000008800 */
[----:B------:R-:W4:Y:S01]  /*123d0*/  S2R R4, SR_CgaCtaId ;  /* 0x0000000000047919 */ /* 0x000f220000008800 */
[----:B------:R-:W-:Y:S01]  /*123e0*/  UIADD3 UR4, UP0, UR38, 0x470, URZ ;  /* 0x0000047026047890 */ /* 0x000fe2000ff1e03f */
[----:B------:R-:W-:Y:S01]  /*123f0*/  PLOP3.LUT P0, PT, PT, PT, PT, 0x80, 0x0 ;  /* 0x000000000000781c */ /* 0x000fe20003f0f070 */
[----:B------:R-:W-:Y:S01]  /*12400*/  VIADD R0, R0, 0x34850 ;  /* 0x0003485000007836 */ /* 0x000fe20000000000 */
[----:B------:R-:W-:Y:S01]  /*12410*/  UMOV UR6, 0x30000 ;  /* 0x0003000000067882 */ /* 0x000fe20000000000 */
[----:B------:R-:W-:Y:S01]  /*12420*/  UIADD3.X UR5, URZ, UR39, URZ, UP0, !UPT ;  /* 0x000000273f057290 */ /* 0x000fe200087fe43f */
[----:B0-----:R-:W-:Y:S02]  /*12430*/  LOP3.LUT R3, R3, 0x1, RZ, 0xc0, !PT ;  /* 0x0000000103037812 */ /* 0x001fe400078ec0ff */
[----:B----4-:R-:W-:-:S03]  /*12440*/  LOP3.LUT R4, R4, 0x1, RZ, 0xc0, !PT ;  /* 0x0000000104047812 */ /* 0x010fc600078ec0ff */
[----:B------:R-:W-:-:S04]  /*12450*/  IMAD R3, R3, 0x1600, RZ ;  /* 0x0000160003037824 */ /* 0x000fc800078e02ff */
[----:B------:R-:W-:Y:S02]  /*12460*/  IMAD R3, R19, 0x5800, R3 ;  /* 0x0000580013037824 */ /* 0x000fe400078e0203 */
[----:B------:R-:W-:-:S03]  /*12470*/  IMAD R4, R4, 0x58, RZ ;  /* 0x0000005804047824 */ /* 0x000fc600078e02ff */
[----:B------:R-:W-:Y:S01]  /*12480*/  LEA R3, R3, UR36, 0x1 ;  /* 0x0000002403037c11 */ /* 0x000fe2000f8e08ff */
[----:B------:R-:W-:Y:S01]  /*12490*/  UMOV UR14, 0x0 ;  /* 0x00000000000e7882 */ /* 0x000fe20000000000 */
[----:B------:R-:W-:Y:S01]  /*124a0*/  UMOV UR15, 0x14f00000 ;  /* 0x14f00000000f7882 */ /* 0x000fe20000000000 */
[----:B------:R-:W-:Y:S01]  /*124b0*/  UMOV UR10, URZ ;  /* 0x0000003f000a7c82 */ /* 0x000fe20008000000 */
[----:B---3--:R-:W-:Y:S02]  /*124c0*/  IMAD R2, R2, 0xb0, R4 ;  /* 0x000000b002027824 */ /* 0x008fe400078e0204 */
[----:B------:R-:W-:-:S07]  /*124d0*/  VIADD R4, R3, 0x400 ;  /* 0x0000040003047836 */ /* 0x000fce0000000000 */
.L_x_293:
        /* <DEDUP_REMOVED lines=10> */
[----:B------:R-:W-:Y:S01]  /*12580*/  PLOP3.LUT P0, PT, PT, PT, PT, 0x80, 0x0 ;  /* 0x000000000000781c */ /* 0x000fe20003f0f070 */
[----:B------:R-:W-:Y:S01]  /*12590*/  VIADD R3, R3, 0x5c00 ;  /* 0x00005c0003037836 */ /* 0x000fe20000000000 */
[----:B------:R-:W-:Y:S01]  /*125a0*/  UMOV UR6, 0x30000 ;  /* 0x0003000000067882 */ /* 0x000fe20000000000 */
[----:B------:R-:W-:Y:S01]  /*125b0*/  UMOV UR14, 0x0 ;  /* 0x00000000000e7882 */ /* 0x000fe20000000000 */
[----:B------:R-:W-:Y:S01]  /*125c0*/  UMOV UR15, 0x14f00000 ;  /* 0x14f00000000f7882 */ /* 0x000fe20000000000 */
[----:B------:R-:W-:-:S08]  /*125d0*/  UMOV UR10, 0x40 ;  /* 0x00000040000a7882 */ /* 0x000fd00000000000 */
.L_x_294:
        /* <DEDUP_REMOVED lines=9> */
[----:B---3--:R-:W-:Y:S05]  /*12670*/  @P0 BRA.U.ANY `(.L_x_294) ;  /* 0xfffffffd00d80947 */ /* 0x008fea000393ffff */
.L_x_287:
[----:B------:R-:W-:Y:S05]  /*12680*/  BSYNC B0 ;  /* 0x0000000000007941 */ /* 0x000fea0003800000 */
.L_x_286:
[----:B------:R-:W3:Y:S01]  /*12690*/  LDL.LU R6, [R1+0x28] ;  /* 0x0000280001067983 */ /* 0x000ee20000300800 */
[----:B------:R-:W-:Y:S01]  /*126a0*/  VIADD R19, R19, 0x1 ;  /* 0x0000000113137836 */ /* 0x000fe20000000000 */
[----:B------:R-:W-:Y:S02]  /*126b0*/  ULDC UR4, c[0x0][0xc34] ;  /* 0x00030d0000047ab9 */ /* 0x000fe40000000800 */
[----:B-1----:R-:W4:Y:S04]  /*126c0*/  LDL.LU R5, [R1] ;  /* 0x0000000001057983 */ /* 0x002f280000300800 */
[----:B------:R-:W5:Y:S01]  /*126d0*/  LDL.LU R4, [R1+0x34] ;  /* 0x0000340001047983 */ /* 0x000f620000300800 */
[----:B------:R-:W-:-:S04]  /*126e0*/  ISETP.NE.AND P0, PT, R19, 0x2, PT ;  /* 0x000000021300780c */ /* 0x000fc80003f05270 */
[----:B0-----:R-:W-:Y:S02]  /*126f0*/  SEL R0, RZ, 0x1, P0 ;  /* 0x00000001ff007807 */ /* 0x001fe40000000000 */
[----:B------:R-:W-:Y:S02]  /*12700*/  SEL R19, R19, RZ, P0 ;  /* 0x000000ff13137207 */ /* 0x000fe40000000000 */
[----:B---3--:R-:W-:Y:S02]  /*12710*/  IADD3 R6, R6, UR37, RZ ;  /* 0x0000002506067c10 */ /* 0x008fe4000fffe0ff */
[----:B----4-:R-:W-:-:S03]  /*12720*/  LOP3.LUT R5, R5, R0, RZ, 0x3c, !PT ;  /* 0x0000000005057212 */ /* 0x010fc600078e3cff */
[----:B------:R0:W-:Y:S01]  /*12730*/  STL [R1+0x28], R6 ;  /* 0x0000280601007387 */ /* 0x0001e20000100800 */
[----:B------:R-:W-:Y:S01]  /*12740*/  ISETP.GE.AND P1, PT, R6, UR4, PT ;  /* 0x0000000406007c0c */ /* 0x000fe2000bf26270 */
[----:B-----5:R-:W-:-:S05]  /*12750*/  VIADD R4, R4, 0x1 ;  /* 0x0000000104047836 */ /* 0x020fca0000000000 */
[----:B------:R0:W-:Y:S04]  /*12760*/  STL [R1+0x34], R4 ;  /* 0x0000340401007387 */ /* 0x0001e80000100800 */
[----:B------:R0:W-:Y:S03]  /*12770*/  STL [R1], R5 ;  /* 0x0000000501007387 */ /* 0x0001e60000100800 */
[----:B------:R-:W-:Y:S05]  /*12780*/  @!P1 BRA `(.L_x_295) ;  /* 0xffffffc000609947 */ /* 0x000fea000383ffff */
[----:B------:R-:W-:-:S07]  /*12790*/  LOP3.LUT R2, R4, 0x1, RZ, 0xc, !PT ;  /* 0x0000000104027812 */ /* 0x000fce00078e0cff */
.L_x_214:
[----:B0-----:R-:W0:Y:S01]  /*127a0*/  S2R R3, SR_CgaCtaId ;  /* 0x0000000000037919 */ /* 0x001e220000008800 */
[----:B------:R-:W-:Y:S01]  /*127b0*/  MOV R0, 0x400 ;  /* 0x0000040000007802 */ /* 0x000fe20000000f00 */
[----:B------:R-:W-:Y:S03]  /*127c0*/  BSSY B0, `(.L_x_296) ;  /* 0x0000005000007945 */ /* 0x000fe60003800000 */
[----:B0-----:R-:W-:Y:S02]  /*127d0*/  LEA R0, R3, R0, 0x18 ;  /* 0x0000000003007211 */ /* 0x001fe400078ec0ff */
[----:B------:R-:W-:-:S04]  /*127e0*/  SHF.L.U32 R3, R2, 0x1f, RZ ;  /* 0x0000001f02037819 */ /* 0x000fc800000006ff */
[----:B------:R-:W0:Y:S02]  /*127f0*/  SYNCS.PHASECHK.TRANS64.TRYWAIT P0, [R0+URZ+0x34820], R3 ;  /* 0x03482003000075a7 */ /* 0x000e24000800017f */
[----:B0-----:R-:W-:Y:S05]  /*12800*/  @!P0 BRA `(.L_x_297) ;  /* 0x0000001400148947 */ /* 0x001fea0003800000 */
.L_x_341:
[----:B------:R-:W-:Y:S05]  /*12810*/  BSYNC B0 ;  /* 0x0000000000007941 */ /* 0x000fea0003800000 */
.L_x_296:
[----:B------:R-:W-:-:S03]  /*12820*/  UMOV UR4, 0xffffffff ;  /* 0xffffffff00047882 */ /* 0x000fc60000000000 */
[----:B------:R-:W-:Y:S05]  /*12830*/  BRA.DIV UR4, `(.L_x_298) ;  /* 0x00000016041c7947 */ /* 0x000fea000b800000 */
[----:B------:R-:W1:Y:S02]  /*12840*/  S2R R2, SR_TID.X ;  /* 0x0000000000027919 */ /* 0x000e640000002100 */
[----:B-1----:R-:W-:-:S04]  /*12850*/  SHF.R.U32.HI R2, RZ, 0x5, R2 ;  /* 0x00000005ff027819 */ /* 0x002fc80000011602 */
[----:B------:R-:W-:-:S05]  /*12860*/  LOP3.LUT R2, R2, 0x3, RZ, 0xc0, !PT ;  /* 0x0000000302027812 */ /* 0x000fca00078ec0ff */
[----:B------:R1:W3:Y:S02]  /*12870*/  SHFL.IDX PT, R14, R2, RZ, 0x1f ;  /* 0x00001fff020e7589 */ /* 0x0002e400000e0000 */
.L_x_344:
[----:B---3--:R-:W-:Y:S01]  /*12880*/  ISETP.NE.AND P0, PT, R14, RZ, PT ;  /* 0x000000ff0e00720c */ /* 0x008fe20003f05270 */
[----:B------:R-:W-:-:S12]  /*12890*/  BSSY B0, `(.L_x_299) ;  /* 0x0000025000007945 */ /* 0x000fd80003800000 */
[----:B------:R-:W-:Y:S05]  /*128a0*/  @P0 BRA `(.L_x_300) ;  /* 0x00000000008c0947 */ /* 0x000fea0003800000 */
[----:B------:R-:W-:-:S03]  /*128b0*/  UMOV UR4, 0xffffffff ;  /* 0xffffffff00047882 */ /* 0x000fc60000000000 */
[----:B------:R-:W-:Y:S05]  /*128c0*/  BRA.DIV UR4, `(.L_x_301) ;  /* 0x00000016042c7947 */ /* 0x000fea000b800000 */
[----:B------:R-:W-:-:S13]  /*128d0*/  ELECT P6, URZ, PT ;  /* 0x00000000003f782f */ /* 0x000fda00038c0000 */
.L_x_347:
[----:B------:R-:W-:Y:S05]  /*128e0*/  @!P6 BRA `(.L_x_300) ;  /* 0x00000000007ce947 */ /* 0x000fea0003800000 */
[----:B-1----:R-:W3:Y:S02]  /*128f0*/  LDL.LU R2, [R1+0x2c] ;  /* 0x00002c0001027983 */ /* 0x002ee40000300800 */
[----:B---3--:R-:W-:-:S04]  /*12900*/  LOP3.LUT R2, R2, 0x2, RZ, 0xfc, !PT ;  /* 0x0000000202027812 */ /* 0x008fc800078efcff */
[----:B------:R-:W-:-:S13]  /*12910*/  ISETP.NE.AND P2, PT, R2, 0x3, PT ;  /* 0x000000030200780c */ /* 0x000fda0003f45270 */
[----:B------:R-:W-:Y:S05]  /*12920*/  @!P2 BRA `(.L_x_302) ;  /* 0x000000000004a947 */ /* 0x000fea0003800000 */
[----:B------:R-:W-:Y:S01]  /*12930*/  BPT.TRAP 0x1 ;  /* 0x000000040000795c */ /* 0x000fe20000300000 */
.L_x_302:
[----:B------:R-:W3:Y:S01]  /*12940*/  LDL.LU R7, [R1] ;  /* 0x0000000001077983 */ /* 0x000ee20000300800 */
[----:B------:R-:W-:Y:S02]  /*12950*/  VIADD R2, R0, 0x34840 ;  /* 0x0003484000027836 */ /* 0x000fe40000000000 */
[C---:B0-----:R-:W-:Y:S02]  /*12960*/  VIADD R3, R19.reuse, 0x1 ;  /* 0x0000000113037836 */ /* 0x041fe40000000000 */
[----:B------:R-:W-:-:S03]  /*12970*/  IMAD R6, R19, 0x8, R2 ;  /* 0x0000000813067824 */ /* 0x000fc600078e0202 */
[----:B------:R-:W-:-:S04]  /*12980*/  ISETP.NE.AND P1, PT, R3, 0x2, PT ;  /* 0x000000020300780c */ /* 0x000fc80003f25270 */
[----:B------:R-:W-:Y:S02]  /*12990*/  SEL R4, RZ, 0x1, P1 ;  /* 0x00000001ff047807 */ /* 0x000fe40000800000 */
[----:B------:R-:W-:Y:S02]  /*129a0*/  SEL R3, R3, RZ, P1 ;  /* 0x000000ff03037207 */ /* 0x000fe40000800000 */
[C---:B---3--:R-:W-:Y:S02]  /*129b0*/  SHF.L.U32 R5, R7.reuse, 0x1f, RZ ;  /* 0x0000001f07057819 */ /* 0x048fe400000006ff */
[----:B------:R-:W-:Y:S01]  /*129c0*/  LOP3.LUT R4, R7, R4, RZ, 0x3c, !PT ;  /* 0x0000000407047212 */ /* 0x000fe200078e3cff */
[----:B------:R-:W-:Y:S01]  /*129d0*/  IMAD R7, R3, 0x8, R2 ;  /* 0x0000000803077824 */ /* 0x000fe200078e0202 */
[----:B------:R-:W0:Y:S02]  /*129e0*/  SYNCS.PHASECHK.TRANS64.TRYWAIT P0, [R6+URZ], R5 ;  /* 0x00000005060075a7 */ /* 0x000e24000800017f */
[----:B------:R-:W-:Y:S01]  /*129f0*/  SHF.L.U32 R2, R4, 0x1f, RZ ;  /* 0x0000001f04027819 */ /* 0x000fe200000006ff */
[----:B0-----:R-:W-:Y:S06]  /*12a00*/  @!P0 BRA `(.L_x_303) ;  /* 0x0000001000fc8947 */ /* 0x001fec0003800000 */
.L_x_348:
[----:B------:R-:W1:Y:S02]  /*12a10*/  SYNCS.PHASECHK.TRANS64.TRYWAIT P0, [R7+URZ], R2 ;  /* 0x00000002070075a7 */ /* 0x000e64000800017f */
[----:B-1----:R-:W-:Y:S05]  /*12a20*/  @!P0 BRA `(.L_x_304) ;  /* 0x0000001400088947 */ /* 0x002fea0003800000 */
.L_x_349:
[----:B------:R-:W-:Y:S05]  /*12a30*/  @!P2 BRA `(.L_x_305) ;  /* 0x000000000004a947 */ /* 0x000fea0003800000 */
[----:B------:R-:W-:Y:S01]  /*12a40*/  BPT.TRAP 0x1 ;  /* 0x000000040000795c */ /* 0x000fe20000300000 */
.L_x_305:
[----:B------:R-:W-:-:S04]  /*12a50*/  VIADD R0, R0, 0x34860 ;  /* 0x0003486000007836 */ /* 0x000fc80000000000 */
[----:B------:R-:W-:-:S04]  /*12a60*/  IMAD R4, R19, 0x8, R0 ;  /* 0x0000000813047824 */ /* 0x000fc800078e0200 */
[----:B------:R-:W3:Y:S02]  /*12a70*/  SYNCS.PHASECHK.TRANS64.TRYWAIT P0, [R4+URZ], R5 ;  /* 0x00000005040075a7 */ /* 0x000ee4000800017f */
[----:B---3--:R-:W-:Y:S05]  /*12a80*/  @!P0 BRA `(.L_x_306) ;  /* 0x0000001400048947 */ /* 0x008fea0003800000 */
.L_x_350:
[----:B------:R-:W-:-:S07]  /*12a90*/  IMAD R3, R3, 0x8, R0 ;  /* 0x0000000803037824 */ /* 0x000fce00078e0200 */
.L_x_307:
[----:B----4-:R4:W0:Y:S02]  /*12aa0*/  SYNCS.PHASECHK.TRANS64.TRYWAIT P0, [R3+URZ], R2 ;  /* 0x00000002030075a7 */ /* 0x010824000800017f */
[----:B0-----:R-:W-:Y:S05]  /*12ab0*/  @!P0 NANOSLEEP.SYNCS 0x989680 ;  /* 0x009896800000895d */ /* 0x001fea0003900000 */
[----:B------:R-:W0:Y:S02]  /*12ac0*/  @!P0 SYNCS.PHASECHK.TRANS64 P0, [R3+URZ], R2 ;  /* 0x00000002030085a7 */ /* 0x000e24000800007f */
[----:B0-----:R-:W-:Y:S05]  /*12ad0*/  @!P0 BRA `(.L_x_307) ;  /* 0xfffffffc00f08947 */ /* 0x001fea000383ffff */
.L_x_300:
[----:B------:R-:W-:Y:S05]  /*12ae0*/  BSYNC B0 ;  /* 0x0000000000007941 */ /* 0x000fea0003800000 */
.L_x_299:
[----:B------:R-:W-:Y:S05]  /*12af0*/  EXIT ;  /* 0x000000000000794d */ /* 0x000fea0003800000 */
.L_x_182:
[----:B------:R-:W-:-:S13]  /*12b00*/  R2UR UR4, R2 ;  /* 0x00000000020472ca */ /* 0x000fda00000e0000 */
[----:B0-----:R-:W-:-:S04]  /*12b10*/  IMAD.U32 R3, RZ, RZ, UR4 ;  /* 0x00000004ff037e24 */ /* 0x001fc8000f8e00ff */
[----:B------:R0:W1:Y:S03]  /*12b20*/  SYNCS.PHASECHK.TRANS64.TRYWAIT P1, [R3+URZ+0x34800], R0 ;  /* 0x03480000030075a7 */ /* 0x000066000802017f */
[----:B-1----:R-:W-:Y:S05]  /*12b30*/  @!P1 NANOSLEEP.SYNCS 0x989680 ;  /* 0x009896800000995d */ /* 0x002fea0003900000 */
[----:B------:R-:W1:Y:S02]  /*12b40*/  @!P1 SYNCS.PHASECHK.TRANS64 P1, [R3+URZ+0x34800], R0 ;  /* 0x03480000030095a7 */ /* 0x000e64000802007f */
[----:B-1----:R-:W-:Y:S05]  /*12b50*/  @!P1 BRA `(.L_x_182) ;  /* 0xfffffffc00e89947 */ /* 0x002fea000383ffff */
[----:B------:R-:W-:Y:S05]  /*12b60*/  BRA `(.L_x_308) ;  /* 0xfffffee800e47947 */ /* 0x000fea000383ffff */
.L_x_186:
[----:B-1----:R1:W2:Y:S02]  /*12b70*/  SYNCS.PHASECHK.TRANS64.TRYWAIT P1, [R3+URZ+0x34830], R0 ;  /* 0x03483000030075a7 */ /* 0x0022a4000802017f */
[----:B--2---:R-:W-:Y:S05]  /*12b80*/  @!P1 NANOSLEEP.SYNCS 0x989680 ;  /* 0x009896800000995d */ /* 0x004fea0003900000 */
[----:B------:R-:W2:Y:S02]  /*12b90*/  @!P1 SYNCS.PHASECHK.TRANS64 P1, [R3+URZ+0x34830], R0 ;  /* 0x03483000030095a7 */ /* 0x000ea4000802007f */
[----:B--2---:R-:W-:Y:S05]  /*12ba0*/  @!P1 BRA `(.L_x_186) ;  /* 0xfffffffc00f09947 */ /* 0x004fea000383ffff */
[----:B------:R-:W-:Y:S05]  /*12bb0*/  BRA `(.L_x_185) ;  /* 0xfffffeec00087947 */ /* 0x000fea000383ffff */
.L_x_192:
[----:B-1----:R-:W-:-:S04]  /*12bc0*/  IMAD.U32 R20, RZ, RZ, UR6 ;  /* 0x00000006ff147e24 */ /* 0x002fc8000f8e00ff */
[----:B------:R1:W2:Y:S03]  /*12bd0*/  SYNCS.PHASECHK.TRANS64.TRYWAIT P1, [R20+URZ+0x34830], R15 ;  /* 0x0348300f140075a7 */ /* 0x0002a6000802017f */
[----:B--2---:R-:W-:Y:S05]  /*12be0*/  @!P1 NANOSLEEP.SYNCS 0x989680 ;  /* 0x009896800000995d */ /* 0x004fea0003900000 */
[----:B------:R-:W2:Y:S02]  /*12bf0*/  @!P1 SYNCS.PHASECHK.TRANS64 P1, [R20+URZ+0x34830], R15 ;  /* 0x0348300f140095a7 */ /* 0x000ea4000802007f */
[----:B--2---:R-:W-:Y:S05]  /*12c00*/  @!P1 BRA `(.L_x_192) ;  /* 0xfffffffc00ec9947 */ /* 0x004fea000383ffff */
[----:B------:R-:W-:Y:S05]  /*12c10*/  BRA `(.L_x_189) ;  /* 0xffffff4400247947 */ /* 0x000fea000383ffff */
.L_x_196:
[----:B-1----:R-:W-:-:S04]  /*12c20*/  IMAD.U32 R15, RZ, RZ, UR6 ;  /* 0x00000006ff0f7e24 */ /* 0x002fc8000f8e00ff */
[----:B------:R1:W2:Y:S03]  /*12c30*/  SYNCS.PHASECHK.TRANS64.TRYWAIT P1, [R15+URZ+0x34850], R14 ;  /* 0x0348500e0f0075a7 */ /* 0x0002a6000802017f */
[----:B--2---:R-:W-:Y:S05]  /*12c40*/  @!P1 NANOSLEEP.SYNCS 0x989680 ;  /* 0x009896800000995d */ /* 0x004fea0003900000 */
[----:B------:R-:W2:Y:S02]  /*12c50*/  @!P1 SYNCS.PHASECHK.TRANS64 P1, [R15+URZ+0x34850], R14 ;  /* 0x0348500e0f0095a7 */ /* 0x000ea4000802007f */
[----:B--2---:R-:W-:Y:S05]  /*12c60*/  @!P1 BRA `(.L_x_196) ;  /* 0xfffffffc00ec9947 */ /* 0x004fea000383ffff */
[----:B------:R-:W-:Y:S05]  /*12c70*/  BRA `(.L_x_193) ;  /* 0xffffff6800d47947 */ /* 0x000fea000383ffff */
.L_x_203:
[----:B-1----:R-:W-:-:S04]  /*12c80*/  IMAD.U32 R5, RZ, RZ, UR7 ;  /* 0x00000007ff057e24 */ /* 0x002fc8000f8e00ff */
[----:B------:R1:W2:Y:S03]  /*12c90*/  SYNCS.PHASECHK.TRANS64.TRYWAIT P1, [R5+URZ+0x34850], R0 ;  /* 0x03485000050075a7 */ /* 0x0002a6000802017f */
[----:B--2---:R-:W-:Y:S05]  /*12ca0*/  @!P1 NANOSLEEP.SYNCS 0x989680 ;  /* 0x009896800000995d */ /* 0x004fea0003900000 */
[----:B------:R-:W2:Y:S02]  /*12cb0*/  @!P1 SYNCS.PHASECHK.TRANS64 P1, [R5+URZ+0x34850], R0 ;  /* 0x03485000050095a7 */ /* 0x000ea4000802007f */
[----:B--2---:R-:W-:Y:S05]  /*12cc0*/  @!P1 BRA `(.L_x_203) ;  /* 0xfffffffc00ec9947 */ /* 0x004fea000383ffff */
[----:B------:R-:W-:Y:S05]  /*12cd0*/  BRA `(.L_x_202) ;  /* 0xffffff98009c7947 */ /* 0x000fea000383ffff */
.L_x_218:
[----:B------:R-:W0:Y:S01]  /*12ce0*/  S2R R5, SR_TID.X ;  /* 0x0000000000057919 */ /* 0x000e220000002100 */
[----:B------:R-:W-:Y:S01]  /*12cf0*/  BSSY B0, `(.L_x_309) ;  /* 0x000000a000007945 */ /* 0x000fe20003800000 */
[----:B------:R-:W-:Y:S02]  /*12d00*/  IMAD.MOV.U32 R12, RZ, RZ, RZ ;  /* 0x000000ffff0c7224 */ /* 0x000fe400078e00ff */
[----:B------:R-:W-:Y:S02]  /*12d10*/  IMAD.MOV.U32 R11, RZ, RZ, 0x1f ;  /* 0x0000001fff0b7424 */ /* 0x000fe400078e00ff */
[----:B------:R-:W-:Y:S01]  /*12d20*/  IMAD.MOV.U32 R15, RZ, RZ, -0x1 ;  /* 0xffffffffff0f7424 */ /* 0x000fe200078e00ff */
[----:B0-----:R-:W-:-:S04]  /*12d30*/  SHF.R.U32.HI R5, RZ, 0x5, R5 ;  /* 0x00000005ff057819 */ /* 0x001fc80000011605 */
[----:B------:R-:W-:-:S05]  /*12d40*/  LOP3.LUT R5, R5, 0x3, RZ, 0xc0, !PT ;  /* 0x0000000305057812 */ /* 0x000fca00078ec0ff */
[----:B------:R-:W-:-:S07]  /*12d50*/  IMAD.MOV.U32 R13, RZ, RZ, R5 ;  /* 0x000000ffff0d7224 */ /* 0x000fce00078e0005 */
[----:B-1----:R-:W-:Y:S05]  /*12d60*/  WARPSYNC.COLLECTIVE R15, `(.L_x_310) ;  /* 0x000000000f087348 */ /* 0x002fea0003c00000 */
[----:B------:R0:W2:Y:S02]  /*12d70*/  SHFL.IDX P6, R14, R13, R12, R11 ;  /* 0x0000000c0d0e7389 */ /* 0x0000a400000c000b */
[----:B012---:R-:W-:Y:S01]  /*12d80*/  ENDCOLLECTIVE ;  /* 0x000000000000791b */ /* 0x007fe20003800000 */
.L_x_310:
[----:B------:R-:W-:Y:S05]  /*12d90*/  BSYNC B0 ;  /* 0x0000000000007941 */ /* 0x000fea0003800000 */
.L_x_309:
[----:B------:R-:W-:Y:S05]  /*12da0*/  BRA `(.L_x_311) ;  /* 0xffffffc000a07947 */ /* 0x000fea000383ffff */
.L_x_220:
[----:B------:R-:W-:Y:S01]  /*12db0*/  BSSY B0, `(.L_x_312) ;  /* 0x0000006000007945 */ /* 0x000fe20003800000 */
[----:B------:R-:W-:-:S07]  /*12dc0*/  IMAD.MOV.U32 R15, RZ, RZ, -0x1 ;  /* 0xffffffffff0f7424 */ /* 0x000fce00078e00ff */
[----:B01----:R-:W-:Y:S05]  /*12dd0*/  WARPSYNC.COLLECTIVE R15, `(.L_x_313) ;  /* 0x000000000f0c7348 */ /* 0x003fea0003c00000 */
[----:B------:R-:W-:Y:S02]  /*12de0*/  ELECT P6, UR62, PT ;  /* 0x00000000003e782f */ /* 0x000fe400038c0000 */
[----:B------:R-:W-:Y:S01]  /*12df0*/  MOV R14, UR62 ;  /* 0x0000003e000e7c02 */ /* 0x000fe20008000f00 */
[----:B01----:R-:W-:Y:S10]  /*12e00*/  ENDCOLLECTIVE ;  /* 0x000000000000791b */ /* 0x003ff40003800000 */
.L_x_313:
[----:B------:R-:W-:Y:S05]  /*12e10*/  BSYNC B0 ;  /* 0x0000000000007941 */ /* 0x000fea0003800000 */
.L_x_312:
[----:B------:R-:W-:Y:S05]  /*12e20*/  BRA `(.L_x_314) ;  /* 0xffffffc000a07947 */ /* 0x000fea000383ffff */
.L_x_222:
[----:B---3--:R3:W4:Y:S02]  /*12e30*/  SYNCS.PHASECHK.TRANS64.TRYWAIT P0, [R2+URZ+0x34840], R3 ;  /* 0x03484003020075a7 */ /* 0x008724000800017f */
[----:B----4-:R-:W-:Y:S05]  /*12e40*/  @!P0 NANOSLEEP.SYNCS 0x989680 ;  /* 0x009896800000895d */ /* 0x010fea0003900000 */
[----:B------:R-:W4:Y:S02]  /*12e50*/  @!P0 SYNCS.PHASECHK.TRANS64 P0, [R2+URZ+0x34840], R3 ;  /* 0x03484003020085a7 */ /* 0x000f24000800007f */
[----:B----4-:R-:W-:Y:S05]  /*12e60*/  @!P0 BRA `(.L_x_222) ;  /* 0xfffffffc00f08947 */ /* 0x010fea000383ffff */
[----:B------:R-:W-:Y:S05]  /*12e70*/  BRA `(.L_x_315) ;  /* 0xffffffc000f87947 */ /* 0x000fea000383ffff */
.L_x_226:
[----:B------:R-:W-:Y:S01]  /*12e80*/  IMAD.MOV.U32 R13, RZ, RZ, R2 ;  /* 0x000000ffff0d7224 */ /* 0x000fe200078e0002 */
[----:B------:R-:W0:Y:S01]  /*12e90*/  S2R R7, SR_TID.X ;  /* 0x0000000000077919 */ /* 0x000e220000002100 */
[----:B------:R-:W-:Y:S02]  /*12ea0*/  IMAD.MOV.U32 R12, RZ, RZ, RZ ;  /* 0x000000ffff0c7224 */ /* 0x000fe400078e00ff */
[----:B------:R-:W-:Y:S02]  /*12eb0*/  IMAD.MOV.U32 R11, RZ, RZ, 0x181f ;  /* 0x0000181fff0b7424 */ /* 0x000fe400078e00ff */
[----:B------:R-:W-:-:S07]  /*12ec0*/  IMAD.MOV.U32 R15, RZ, RZ, -0x1 ;  /* 0xffffffffff0f7424 */ /* 0x000fce00078e00ff */
[----:B0----5:R-:W-:Y:S05]  /*12ed0*/  WARPSYNC.COLLECTIVE R15, `(.L_x_316) ;  /* 0x000000000f087348 */ /* 0x021fea0003c00000 */
[----:B------:R1:W2:Y:S02]  /*12ee0*/  SHFL.IDX P6, R14, R13, R12, R11 ;  /* 0x0000000c0d0e7389 */ /* 0x0002a400000c000b */
[----:B012--5:R-:W-:Y:S01]  /*12ef0*/  ENDCOLLECTIVE ;  /* 0x000000000000791b */ /* 0x027fe20003800000 */
.L_x_316:
[----:B------:R-:W-:Y:S01]  /*12f00*/  IMAD.MOV.U32 R13, RZ, RZ, R0 ;  /* 0x000000ffff0d7224 */ /* 0x000fe200078e0000 */
[----:B------:R-:W-:Y:S01]  /*12f10*/  LOP3.LUT R7, R7, 0x7f, RZ, 0xc0, !PT ;  /* 0x0000007f07077812 */ /* 0x000fe200078ec0ff */
[----:B------:R-:W-:-:S07]  /*12f20*/  IMAD.MOV.U32 R6, RZ, RZ, R14 ;  /* 0x000000ffff067224 */ /* 0x000fce00078e000e */
[----:B------:R-:W-:Y:S05]  /*12f30*/  WARPSYNC.COLLECTIVE R15, `(.L_x_317) ;  /* 0x000000000f087348 */ /* 0x000fea0003c00000 */
[----:B------:R0:W1:Y:S02]  /*12f40*/  SHFL.IDX P6, R14, R13, R12, R11 ;  /* 0x0000000c0d0e7389 */ /* 0x00006400000c000b */
[----:B01----:R-:W-:Y:S01]  /*12f50*/  ENDCOLLECTIVE ;  /* 0x000000000000791b */ /* 0x003fe20003800000 */
.L_x_317:
[----:B------:R-:W-:Y:S01]  /*12f60*/  SHF.R.U32.HI R4, RZ, 0x3, R7 ;  /* 0x00000003ff047819 */ /* 0x000fe20000011607 */
[----:B------:R-:W-:Y:S01]  /*12f70*/  ULDC UR4, c[0x0][0x288] ;  /* 0x0000a20000047ab9 */ /* 0x000fe20000000800 */
[----:B------:R-:W-:Y:S01]  /*12f80*/  ULDC.64 UR6, c[0x0][0x208] ;  /* 0x0000820000067ab9 */ /* 0x000fe20000000a00 */
[----:B------:R-:W-:Y:S02]  /*12f90*/  IMAD R3, R8, UR4, RZ ;  /* 0x0000000408037c24 */ /* 0x000fe4000f8e02ff */
[----:B------:R-:W-:-:S04]  /*12fa0*/  IMAD.IADD R4, R4, 0x1, R5 ;  /* 0x0000000104047824 */ /* 0x000fc800078e0205 */
[C---:B------:R-:W-:Y:S01]  /*12fb0*/  VIADD R5, R4.reuse, 0x10 ;  /* 0x0000001004057836 */ /* 0x040fe20000000000 */
[----:B------:R-:W-:Y:S01]  /*12fc0*/  ISETP.GE.AND P2, PT, R4, R3, PT ;  /* 0x000000030400720c */ /* 0x000fe20003f46270 */
[----:B------:R-:W-:Y:S02]  /*12fd0*/  IMAD.MOV.U32 R13, RZ, RZ, R2 ;  /* 0x000000ffff0d7224 */ /* 0x000fe400078e0002 */
[----:B------:R-:W-:Y:S02]  /*12fe0*/  IMAD.MOV.U32 R12, RZ, RZ, 0x1 ;  /* 0x00000001ff0c7424 */ /* 0x000fe400078e00ff */
[----:B------:R-:W-:-:S08]  /*12ff0*/  IMAD.MOV.U32 R7, RZ, RZ, R14 ;  /* 0x000000ffff077224 */ /* 0x000fd000078e000e */
        /* <DEDUP_REMOVED lines=14> */
.L_x_318:
[----:B------:R-:W-:Y:S01]  /*130e0*/  MOV R13, R0 ;  /* 0x00000000000d7202 */ /* 0x000fe20000000f00 */
[----:B------:R-:W-:-:S07]  /*130f0*/  IMAD.MOV.U32 R6, RZ, RZ, R14 ;  /* 0x000000ffff067224 */ /* 0x000fce00078e000e */
[----:B------:R-:W-:Y:S05]  /*13100*/  WARPSYNC.COLLECTIVE R15, `(.L_x_319) ;  /* 0x000000000f087348 */ /* 0x000fea0003c00000 */
[----:B------:R0:W1:Y:S02]  /*13110*/  SHFL.IDX P6, R14, R13, R12, R11 ;  /* 0x0000000c0d0e7389 */ /* 0x00006400000c000b */
[----:B01----:R-:W-:Y:S01]  /*13120*/  ENDCOLLECTIVE ;  /* 0x000000000000791b */ /* 0x003fe20003800000 */
.L_x_319:
[----:B------:R-:W-:Y:S01]  /*13130*/  ULDC.64 UR4, c[0x0][0x208] ;  /* 0x0000820000047ab9 */ /* 0x000fe20000000a00 */
[----:B------:R-:W-:Y:S02]  /*13140*/  IMAD.MOV.U32 R13, RZ, RZ, R2 ;  /* 0x000000ffff0d7224 */ /* 0x000fe400078e0002 */
[----:B------:R-:W-:Y:S02]  /*13150*/  IMAD.MOV.U32 R12, RZ, RZ, 0x2 ;  /* 0x00000002ff0c7424 */ /* 0x000fe400078e00ff */
[----:B------:R-:W-:-:S05]  /*13160*/  IMAD.MOV.U32 R5, RZ, RZ, R14 ;  /* 0x000000ffff057224 */ /* 0x000fca00078e000e */
[----:B------:R-:W-:-:S05]  /*13170*/  @!P2 LEA R5, P3, R10, R5, 0x1 ;  /* 0x000000050a05a211 */ /* 0x000fca00078608ff */
[----:B------:R-:W-:-:S04]  /*13180*/  @!P2 IMAD.X R6, RZ, RZ, R6, P3 ;  /* 0x000000ffff06a224 */ /* 0x000fc800018e0606 */
        /* <DEDUP_REMOVED lines=12> */
.L_x_320:
[----:B------:R-:W-:Y:S02]  /*13250*/  IMAD.MOV.U32 R13, RZ, RZ, R0 ;  /* 0x000000ffff0d7224 */ /* 0x000fe400078e0000 */
[----:B------:R-:W-:-:S07]  /*13260*/  IMAD.MOV.U32 R6, RZ, RZ, R14 ;  /* 0x000000ffff067224 */ /* 0x000fce00078e000e */
[----:B------:R-:W-:Y:S05]  /*13270*/  WARPSYNC.COLLECTIVE R15, `(.L_x_321) ;  /* 0x000000000f087348 */ /* 0x000fea0003c00000 */
[----:B------:R0:W1:Y:S02]  /*13280*/  SHFL.IDX P6, R14, R13, R12, R11 ;  /* 0x0000000c0d0e7389 */ /* 0x00006400000c000b */
[----:B01----:R-:W-:Y:S01]  /*13290*/  ENDCOLLECTIVE ;  /* 0x000000000000791b */ /* 0x003fe20003800000 */
.L_x_321:
        /* <DEDUP_REMOVED lines=18> */
.L_x_322:
[----:B------:R-:W-:Y:S02]  /*133c0*/  IMAD.MOV.U32 R13, RZ, RZ, R0 ;  /* 0x000000ffff0d7224 */ /* 0x000fe400078e0000 */
[----:B------:R-:W-:-:S07]  /*133d0*/  IMAD.MOV.U32 R6, RZ, RZ, R14 ;  /* 0x000000ffff067224 */ /* 0x000fce00078e000e */
[----:B------:R-:W-:Y:S05]  /*133e0*/  WARPSYNC.COLLECTIVE R15, `(.L_x_323) ;  /* 0x000000000f087348 */ /* 0x000fea0003c00000 */
[----:B------:R0:W1:Y:S02]  /*133f0*/  SHFL.IDX P6, R14, R13, R12, R11 ;  /* 0x0000000c0d0e7389 */ /* 0x00006400000c000b */
[----:B01----:R-:W-:Y:S01]  /*13400*/  ENDCOLLECTIVE ;  /* 0x000000000000791b */ /* 0x003fe20003800000 */
.L_x_323:
        /* <DEDUP_REMOVED lines=18> */
.L_x_324:
[----:B------:R-:W-:Y:S02]  /*13530*/  IMAD.MOV.U32 R13, RZ, RZ, R0 ;  /* 0x000000ffff0d7224 */ /* 0x000fe400078e0000 */
[----:B------:R-:W-:-:S07]  /*13540*/  IMAD.MOV.U32 R6, RZ, RZ, R14 ;  /* 0x000000ffff067224 */ /* 0x000fce00078e000e */
[----:B------:R-:W-:Y:S05]  /*13550*/  WARPSYNC.COLLECTIVE R15, `(.L_x_325) ;  /* 0x000000000f087348 */ /* 0x000fea0003c00000 */
[----:B------:R0:W1:Y:S02]  /*13560*/  SHFL.IDX P6, R14, R13, R12, R11 ;  /* 0x0000000c0d0e7389 */ /* 0x00006400000c000b */
[----:B01----:R-:W-:Y:S01]  /*13570*/  ENDCOLLECTIVE ;  /* 0x000000000000791b */ /* 0x003fe20003800000 */
.L_x_325:
[----:B------:R-:W-:Y:S01]  /*13580*/  ULDC.64 UR4, c[0x0][0x208] ;  /* 0x0000820000047ab9 */ /* 0x000fe20000000a00 */
[----:B------:R-:W-:Y:S02]  /*13590*/  IMAD.MOV.U32 R13, RZ, RZ, R2 ;  /* 0x000000ffff0d7224 */ /* 0x000fe400078e0002 */
[----:B------:R-:W-:Y:S02]  /*135a0*/  IMAD.MOV.U32 R12, RZ, RZ, 0x5 ;  /* 0x00000005ff0c7424 */ /* 0x000fe400078e00ff */
[----:B------:R-:W-:-:S05]  /*135b0*/  IMAD.MOV.U32 R5, RZ, RZ, R14 ;  /* 0x000000ffff057224 */ /* 0x000fca00078e000e */
[----:B------:R-:W-:-:S05]  /*135c0*/  @!P2 LEA R5, P3, R10, R5, 0x1 ;  /* 0x000000050a05a211 */ /* 0x000fca00078608ff */
[----:B------:R-:W-:-:S04]  /*135d0*/  @!P2 IMAD.X R6, RZ, RZ, R6, P3 ;  /* 0x000000ffff06a224 */ /* 0x000fc800018e0606 */
[----:B------:R-:W-:Y:S01]  /*135e0*/  @!P2 IMAD.MOV.U32 R7, RZ, RZ, R6 ;  /* 0x000000ffff07a224 */ /* 0x000fe200078e0006 */
        /* <DEDUP_REMOVED lines=11> */
.L_x_326:
[----:B------:R-:W-:Y:S02]  /*136a0*/  IMAD.MOV.U32 R13, RZ, RZ, R0 ;  /* 0x000000ffff0d7224 */ /* 0x000fe400078e0000 */
[----:B------:R-:W-:-:S07]  /*136b0*/  IMAD.MOV.U32 R6, RZ, RZ, R14 ;  /* 0x000000ffff067224 */ /* 0x000fce00078e000e */
[----:B------:R-:W-:Y:S05]  /*136c0*/  WARPSYNC.COLLECTIVE R15, `(.L_x_327) ;  /* 0x000000000f087348 */ /* 0x000fea0003c00000 */
[----:B------:R0:W1:Y:S02]  /*136d0*/  SHFL.IDX P6, R14, R13, R12, R11 ;  /* 0x0000000c0d0e7389 */ /* 0x00006400000c000b */
[----:B01----:R-:W-:Y:S01]  /*136e0*/  ENDCOLLECTIVE ;  /* 0x000000000000791b */ /* 0x003fe20003800000 */
.L_x_327:
        /* <DEDUP_REMOVED lines=18> */
.L_x_328:
[----:B------:R-:W-:Y:S02]  /*13810*/  IMAD.MOV.U32 R13, RZ, RZ, R0 ;  /* 0x000000ffff0d7224 */ /* 0x000fe400078e0000 */
[----:B------:R-:W-:-:S07]  /*13820*/  IMAD.MOV.U32 R6, RZ, RZ, R14 ;  /* 0x000000ffff067224 */ /* 0x000fce00078e000e */
[----:B------:R-:W-:Y:S05]  /*13830*/  WARPSYNC.COLLECTIVE R15, `(.L_x_329) ;  /* 0x000000000f087348 */ /* 0x000fea0003c00000 */
[----:B------:R0:W1:Y:S02]  /*13840*/  SHFL.IDX P6, R14, R13, R12, R11 ;  /* 0x0000000c0d0e7389 */ /* 0x00006400000c000b */
[----:B01----:R-:W-:Y:S01]  /*13850*/  ENDCOLLECTIVE ;  /* 0x000000000000791b */ /* 0x003fe20003800000 */
.L_x_329:
[----:B------:R-:W-:Y:S01]  /*13860*/  ULDC.64 UR4, c[0x0][0x208] ;  /* 0x0000820000047ab9 */ /* 0x000fe20000000a00 */
[----:B------:R-:W-:Y:S02]  /*13870*/  IMAD.MOV.U32 R13, RZ, RZ, R2 ;  /* 0x000000ffff0d7224 */ /* 0x000fe400078e0002 */
[----:B------:R-:W-:Y:S02]  /*13880*/  IMAD.MOV.U32 R12, RZ, RZ, 0x7 ;  /* 0x00000007ff0c7424 */ /* 0x000fe400078e00ff */
[----:B------:R-:W-:-:S05]  /*13890*/  IMAD.MOV.U32 R5, RZ, RZ, R14 ;  /* 0x000000ffff057224 */ /* 0x000fca00078e000e */
[----:B------:R-:W-:-:S05]  /*138a0*/  @!P2 LEA R5, P3, R10, R5, 0x1 ;  /* 0x000000050a05a211 */ /* 0x000fca00078608ff */
[----:B------:R-:W-:-:S04]  /*138b0*/  @!P2 IMAD.X R6, RZ, RZ, R6, P3 ;  /* 0x000000ffff06a224 */ /* 0x000fc800018e0606 */
[----:B------:R-:W-:Y:S02]  /*138c0*/  @!P2 IMAD.MOV.U32 R7, RZ, RZ, R6 ;  /* 0x000000ffff07a224 */ /* 0x000fe400078e0006 */
[----:B------:R-:W-:-:S05]  /*138d0*/  @!P2 IMAD.MOV.U32 R6, RZ, RZ, R5 ;  /* 0x000000ffff06a224 */ /* 0x000fca00078e0005 */
        /* <DEDUP_REMOVED lines=8> */
.L_x_330:
[----:B------:R-:W-:Y:S02]  /*13960*/  IMAD.MOV.U32 R13, RZ, RZ, R0 ;  /* 0x000000ffff0d7224 */ /* 0x000fe400078e0000 */
[----:B------:R-:W-:-:S07]  /*13970*/  IMAD.MOV.U32 R5, RZ, RZ, R14 ;  /* 0x000000ffff057224 */ /* 0x000fce00078e000e */
[----:B------:R-:W-:Y:S05]  /*13980*/  WARPSYNC.COLLECTIVE R15, `(.L_x_331) ;  /* 0x000000000f087348 */ /* 0x000fea0003c00000 */
[----:B------:R0:W1:Y:S02]  /*13990*/  SHFL.IDX P6, R14, R13, R12, R11 ;  /* 0x0000000c0d0e7389 */ /* 0x00006400000c000b */
[----:B01----:R-:W-:Y:S01]  /*139a0*/  ENDCOLLECTIVE ;  /* 0x000000000000791b */ /* 0x003fe20003800000 */
.L_x_331:
[----:B------:R-:W-:Y:S01]  /*139b0*/  IMAD.MOV.U32 R0, RZ, RZ, R14 ;  /* 0x000000ffff007224 */ /* 0x000fe200078e000e */
[----:B------:R-:W-:Y:S06]  /*139c0*/  BRA `(.L_x_332) ;  /* 0xffffffc400787947 */ /* 0x000fec000383ffff */
.L_x_230:
[----:B0-----:R-:W-:-:S04]  /*139d0*/  IMAD.U32 R3, RZ, RZ, UR36 ;  /* 0x00000024ff037e24 */ /* 0x001fc8000f8e00ff */
[----:B------:R0:W2:Y:S03]  /*139e0*/  SYNCS.PHASECHK.TRANS64.TRYWAIT P0, [R3+URZ+0x34820], R0 ;  /* 0x03482000030075a7 */ /* 0x0000a6000800017f */
[----:B--2---:R-:W-:Y:S05]  /*139f0*/  @!P0 NANOSLEEP.SYNCS 0x989680 ;  /* 0x009896800000895d */ /* 0x004fea0003900000 */
[----:B------:R-:W2:Y:S02]  /*13a00*/  @!P0 SYNCS.PHASECHK.TRANS64 P0, [R3+URZ+0x34820], R0 ;  /* 0x03482000030085a7 */ /* 0x000ea4000800007f */
[----:B--2---:R-:W-:Y:S05]  /*13a10*/  @!P0 BRA `(.L_x_230) ;  /* 0xfffffffc00ec8947 */ /* 0x004fea000383ffff */
[----:B------:R-:W-:Y:S05]  /*13a20*/  BRA `(.L_x_333) ;  /* 0xffffffc400c87947 */ /* 0x000fea000383ffff */
.L_x_237:
[----:B--2---:R2:W3:Y:S02]  /*13a30*/  SYNCS.PHASECHK.TRANS64.TRYWAIT P0, [R3+URZ+0x34840], R2 ;  /* 0x03484002030075a7 */ /* 0x0044e4000800017f */
[----:B---3--:R-:W-:Y:S05]  /*13a40*/  @!P0 NANOSLEEP.SYNCS 0x989680 ;  /* 0x009896800000895d */ /* 0x008fea0003900000 */
[----:B------:R-:W3:Y:S02]  /*13a50*/  @!P0 SYNCS.PHASECHK.TRANS64 P0, [R3+URZ+0x34840], R2 ;  /* 0x03484002030085a7 */ /* 0x000ee4000800007f */
[----:B---3--:R-:W-:Y:S05]  /*13a60*/  @!P0 BRA `(.L_x_237) ;  /* 0xfffffffc00f08947 */ /* 0x008fea000383ffff */
[----:B------:R-:W-:Y:S05]  /*13a70*/  BRA `(.L_x_334) ;  /* 0xffffffc800787947 */ /* 0x000fea000383ffff */
.L_x_244:
[----:B0-----:R0:W1:Y:S02]  /*13a80*/  SYNCS.PHASECHK.TRANS64.TRYWAIT P0, [R2+URZ+0x34860], R3 ;  /* 0x03486003020075a7 */ /* 0x001064000800017f */
[----:B-1----:R-:W-:Y:S05]  /*13a90*/  @!P0 NANOSLEEP.SYNCS 0x989680 ;  /* 0x009896800000895d */ /* 0x002fea0003900000 */
[----:B------:R-:W1:Y:S02]  /*13aa0*/  @!P0 SYNCS.PHASECHK.TRANS64 P0, [R2+URZ+0x34860], R3 ;  /* 0x03486003020085a7 */ /* 0x000e64000800007f */
[----:B-1----:R-:W-:Y:S05]  /*13ab0*/  @!P0 BRA `(.L_x_244) ;  /* 0xfffffffc00f08947 */ /* 0x002fea000383ffff */
[----:B------:R-:W-:Y:S05]  /*13ac0*/  BRA `(.L_x_335) ;  /* 0xffffffcc00747947 */ /* 0x000fea000383ffff */
.L_x_255:
[----:B-1----:R1:W2:Y:S02]  /*13ad0*/  SYNCS.PHASECHK.TRANS64.TRYWAIT P0, [R3+URZ+0x34840], R2 ;  /* 0x03484002030075a7 */ /* 0x0022a4000800017f */
[----:B--2---:R-:W-:Y:S05]  /*13ae0*/  @!P0 NANOSLEEP.SYNCS 0x989680 ;  /* 0x009896800000895d */ /* 0x004fea0003900000 */
[----:B------:R-:W2:Y:S02]  /*13af0*/  @!P0 SYNCS.PHASECHK.TRANS64 P0, [R3+URZ+0x34840], R2 ;  /* 0x03484002030085a7 */ /* 0x000ea4000800007f */
[----:B--2---:R-:W-:Y:S05]  /*13b00*/  @!P0 BRA `(.L_x_255) ;  /* 0xfffffffc00f08947 */ /* 0x004fea000383ffff */
[----:B------:R-:W-:Y:S05]  /*13b10*/  BRA `(.L_x_336) ;  /* 0xffffffd400147947 */ /* 0x000fea000383ffff */
.L_x_262:
[----:B0-----:R0:W1:Y:S02]  /*13b20*/  SYNCS.PHASECHK.TRANS64.TRYWAIT P0, [R2+URZ+0x34860], R3 ;  /* 0x03486003020075a7 */ /* 0x001064000800017f */
[----:B-1----:R-:W-:Y:S05]  /*13b30*/  @!P0 NANOSLEEP.SYNCS 0x989680 ;  /* 0x009896800000895d */ /* 0x002fea0003900000 */
[----:B------:R-:W1:Y:S02]  /*13b40*/  @!P0 SYNCS.PHASECHK.TRANS64 P0, [R2+URZ+0x34860], R3 ;  /* 0x03486003020085a7 */ /* 0x000e64000800007f */
[----:B-1----:R-:W-:Y:S05]  /*13b50*/  @!P0 BRA `(.L_x_262) ;  /* 0xfffffffc00f08947 */ /* 0x002fea000383ffff */
[----:B------:R-:W-:Y:S05]  /*13b60*/  BRA `(.L_x_337) ;  /* 0xffffffd800107947 */ /* 0x000fea000383ffff */
.L_x_272:
[----:B--2---:R2:W3:Y:S02]  /*13b70*/  SYNCS.PHASECHK.TRANS64.TRYWAIT P0, [R3+URZ+0x34840], R2 ;  /* 0x03484002030075a7 */ /* 0x0044e4000800017f */
[----:B---3--:R-:W-:Y:S05]  /*13b80*/  @!P0 NANOSLEEP.SYNCS 0x989680 ;  /* 0x009896800000895d */ /* 0x008fea0003900000 */
[----:B------:R-:W3:Y:S02]  /*13b90*/  @!P0 SYNCS.PHASECHK.TRANS64 P0, [R3+URZ+0x34840], R2 ;  /* 0x03484002030085a7 */ /* 0x000ee4000800007f */
[----:B---3--:R-:W-:Y:S05]  /*13ba0*/  @!P0 BRA `(.L_x_272) ;  /* 0xfffffffc00f08947 */ /* 0x008fea000383ffff */
[----:B------:R-:W-:Y:S05]  /*13bb0*/  BRA `(.L_x_338) ;  /* 0xffffffdc00887947 */ /* 0x000fea000383ffff */
.L_x_279:
[----:B0-----:R0:W1:Y:S02]  /*13bc0*/  SYNCS.PHASECHK.TRANS64.TRYWAIT P0, [R2+URZ+0x34860], R5 ;  /* 0x03486005020075a7 */ /* 0x001064000800017f */
[----:B-1----:R-:W-:Y:S05]  /*13bd0*/  @!P0 NANOSLEEP.SYNCS 0x989680 ;  /* 0x009896800000895d */ /* 0x002fea0003900000 */
[----:B------:R-:W1:Y:S02]  /*13be0*/  @!P0 SYNCS.PHASECHK.TRANS64 P0, [R2+URZ+0x34860], R5 ;  /* 0x03486005020085a7 */ /* 0x000e64000800007f */
[----:B-1----:R-:W-:Y:S05]  /*13bf0*/  @!P0 BRA `(.L_x_279) ;  /* 0xfffffffc00f08947 */ /* 0x002fea000383ffff */
[----:B------:R-:W-:Y:S05]  /*13c00*/  BRA `(.L_x_339) ;  /* 0xffffffe000807947 */ /* 0x000fea000383ffff */
.L_x_289:
[----:B0-----:R0:W3:Y:S02]  /*13c10*/  SYNCS.PHASECHK.TRANS64.TRYWAIT P0, [R0+URZ+0x34860], R3 ;  /* 0x03486003000075a7 */ /* 0x0010e4000800017f */
[----:B---3--:R-:W-:Y:S05]  /*13c20*/  @!P0 NANOSLEEP.SYNCS 0x989680 ;  /* 0x009896800000895d */ /* 0x008fea0003900000 */
[----:B------:R-:W3:Y:S02]  /*13c30*/  @!P0 SYNCS.PHASECHK.TRANS64 P0, [R0+URZ+0x34860], R3 ;  /* 0x03486003000085a7 */ /* 0x000ee4000800007f */
[----:B---3--:R-:W-:Y:S05]  /*13c40*/  @!P0 BRA `(.L_x_289) ;  /* 0xfffffffc00f08947 */ /* 0x008fea000383ffff */
[----:B------:R-:W-:Y:S05]  /*13c50*/  BRA `(.L_x_340) ;  /* 0xffffffe400947947 */ /* 0x000fea000383ffff */
.L_x_297:
[----:B0-----:R0:W1:Y:S02]  /*13c60*/  SYNCS.PHASECHK.TRANS64.TRYWAIT P0, [R0+URZ+0x34820], R3 ;  /* 0x03482003000075a7 */ /* 0x001064000800017f */
[----:B-1----:R-:W-:Y:S05]  /*13c70*/  @!P0 NANOSLEEP.SYNCS 0x989680 ;  /* 0x009896800000895d */ /* 0x002fea0003900000 */
[----:B------:R-:W1:Y:S02]  /*13c80*/  @!P0 SYNCS.PHASECHK.TRANS64 P0, [R0+URZ+0x34820], R3 ;  /* 0x03482003000085a7 */ /* 0x000e64000800007f */
[----:B-1----:R-:W-:Y:S05]  /*13c90*/  @!P0 BRA `(.L_x_297) ;  /* 0xfffffffc00f08947 */ /* 0x002fea000383ffff */
[----:B------:R-:W-:Y:S05]  /*13ca0*/  BRA `(.L_x_341) ;  /* 0xffffffe800d87947 */ /* 0x000fea000383ffff */
.L_x_298:
[----:B------:R-:W1:Y:S01]  /*13cb0*/  S2R R2, SR_TID.X ;  /* 0x0000000000027919 */ /* 0x000e620000002100 */
[----:B------:R-:W-:Y:S01]  /*13cc0*/  BSSY B0, `(.L_x_342) ;  /* 0x000000a000007945 */ /* 0x000fe20003800000 */
[----:B------:R-:W-:Y:S02]  /*13cd0*/  IMAD.MOV.U32 R12, RZ, RZ, RZ ;  /* 0x000000ffff0c7224 */ /* 0x000fe400078e00ff */
[----:B------:R-:W-:Y:S02]  /*13ce0*/  IMAD.MOV.U32 R11, RZ, RZ, 0x1f ;  /* 0x0000001fff0b7424 */ /* 0x000fe400078e00ff */
[----:B------:R-:W-:Y:S01]  /*13cf0*/  IMAD.MOV.U32 R15, RZ, RZ, -0x1 ;  /* 0xffffffffff0f7424 */ /* 0x000fe200078e00ff */
[----:B-1----:R-:W-:-:S04]  /*13d00*/  SHF.R.U32.HI R2, RZ, 0x5, R2 ;  /* 0x00000005ff027819 */ /* 0x002fc80000011602 */
[----:B------:R-:W-:-:S05]  /*13d10*/  LOP3.LUT R2, R2, 0x3, RZ, 0xc0, !PT ;  /* 0x0000000302027812 */ /* 0x000fca00078ec0ff */
[----:B------:R-:W-:-:S07]  /*13d20*/  IMAD.MOV.U32 R13, RZ, RZ, R2 ;  /* 0x000000ffff0d7224 */ /* 0x000fce00078e0002 */
[----:B0-2---:R-:W-:Y:S05]  /*13d30*/  WARPSYNC.COLLECTIVE R15, `(.L_x_343) ;  /* 0x000000000f087348 */ /* 0x005fea0003c00000 */
[----:B------:R1:W3:Y:S02]  /*13d40*/  SHFL.IDX P6, R14, R13, R12, R11 ;  /* 0x0000000c0d0e7389 */ /* 0x0002e400000c000b */
[----:B0123--:R-:W-:Y:S01]  /*13d50*/  ENDCOLLECTIVE ;  /* 0x000000000000791b */ /* 0x00ffe20003800000 */
.L_x_343:
[----:B------:R-:W-:Y:S05]  /*13d60*/  BSYNC B0 ;  /* 0x0000000000007941 */ /* 0x000fea0003800000 */
.L_x_342:
[----:B------:R-:W-:Y:S05]  /*13d70*/  BRA `(.L_x_344) ;  /* 0xffffffe800c07947 */ /* 0x000fea000383ffff */
.L_x_301:
[----:B------:R-:W-:Y:S01]  /*13d80*/  BSSY B1, `(.L_x_345) ;  /* 0x0000006000017945 */ /* 0x000fe20003800000 */
[----:B------:R-:W-:-:S07]  /*13d90*/  IMAD.MOV.U32 R15, RZ, RZ, -0x1 ;  /* 0xffffffffff0f7424 */ /* 0x000fce00078e00ff */
[----:B012---:R-:W-:Y:S05]  /*13da0*/  WARPSYNC.COLLECTIVE R15, `(.L_x_346) ;  /* 0x000000000f0c7348 */ /* 0x007fea0003c00000 */
[----:B------:R-:W-:Y:S02]  /*13db0*/  ELECT P6, UR62, PT ;  /* 0x00000000003e782f */ /* 0x000fe400038c0000 */
[----:B------:R-:W-:Y:S01]  /*13dc0*/  MOV R14, UR62 ;  /* 0x0000003e000e7c02 */ /* 0x000fe20008000f00 */
[----:B012---:R-:W-:Y:S10]  /*13dd0*/  ENDCOLLECTIVE ;  /* 0x000000000000791b */ /* 0x007ff40003800000 */
.L_x_346:
[----:B------:R-:W-:Y:S05]  /*13de0*/  BSYNC B1 ;  /* 0x0000000000017941 */ /* 0x000fea0003800000 */
.L_x_345:
[----:B------:R-:W-:Y:S05]  /*13df0*/  BRA `(.L_x_347) ;  /* 0xffffffe800b87947 */ /* 0x000fea000383ffff */
.L_x_303:
[----:B0-----:R0:W1:Y:S02]  /*13e00*/  SYNCS.PHASECHK.TRANS64.TRYWAIT P0, [R6+URZ], R5 ;  /* 0x00000005060075a7 */ /* 0x001064000800017f */
[----:B-1----:R-:W-:Y:S05]  /*13e10*/  @!P0 NANOSLEEP.SYNCS 0x989680 ;  /* 0x009896800000895d */ /* 0x002fea0003900000 */
[----:B------:R-:W1:Y:S02]  /*13e20*/  @!P0 SYNCS.PHASECHK.TRANS64 P0, [R6+URZ], R5 ;  /* 0x00000005060085a7 */ /* 0x000e64000800007f */
[----:B-1----:R-:W-:Y:S05]  /*13e30*/  @!P0 BRA `(.L_x_303) ;  /* 0xfffffffc00f08947 */ /* 0x002fea000383ffff */
[----:B------:R-:W-:Y:S05]  /*13e40*/  BRA `(.L_x_348) ;  /* 0xffffffe800f07947 */ /* 0x000fea000383ffff */
.L_x_304:
[----:B-1----:R1:W3:Y:S02]  /*13e50*/  SYNCS.PHASECHK.TRANS64.TRYWAIT P0, [R7+URZ], R2 ;  /* 0x00000002070075a7 */ /* 0x0022e4000800017f */
[----:B---3--:R-:W-:Y:S05]  /*13e60*/  @!P0 NANOSLEEP.SYNCS 0x989680 ;  /* 0x009896800000895d */ /* 0x008fea0003900000 */
[----:B------:R-:W3:Y:S02]  /*13e70*/  @!P0 SYNCS.PHASECHK.TRANS64 P0, [R7+URZ], R2 ;  /* 0x00000002070085a7 */ /* 0x000ee4000800007f */
[----:B---3--:R-:W-:Y:S05]  /*13e80*/  @!P0 BRA `(.L_x_304) ;  /* 0xfffffffc00f08947 */ /* 0x008fea000383ffff */
[----:B------:R-:W-:Y:S05]  /*13e90*/  BRA `(.L_x_349) ;  /* 0xffffffe800e47947 */ /* 0x000fea000383ffff */
.L_x_306:
[----:B---3--:R3:W4:Y:S02]  /*13ea0*/  SYNCS.PHASECHK.TRANS64.TRYWAIT P0, [R4+URZ], R5 ;  /* 0x00000005040075a7 */ /* 0x008724000800017f */
[----:B----4-:R-:W-:Y:S05]  /*13eb0*/  @!P0 NANOSLEEP.SYNCS 0x989680 ;  /* 0x009896800000895d */ /* 0x010fea0003900000 */
[----:B------:R-:W4:Y:S02]  /*13ec0*/  @!P0 SYNCS.PHASECHK.TRANS64 P0, [R4+URZ], R5 ;  /* 0x00000005040085a7 */ /* 0x000f24000800007f */
[----:B----4-:R-:W-:Y:S05]  /*13ed0*/  @!P0 BRA `(.L_x_306) ;  /* 0xfffffffc00f08947 */ /* 0x010fea000383ffff */
[----:B------:R-:W-:Y:S05]  /*13ee0*/  BRA `(.L_x_350) ;  /* 0xffffffe800e87947 */ /* 0x000fea000383ffff */
.L_x_351:
        /* <DEDUP_REMOVED lines=9> */
.L_x_3218:


//--------------------- .text._ZN7cutlass13device_kernelIN5flash11enable_sm90INS1_16FlashAttnFwdSm90INS1_25CollectiveMainloopFwdSm90ILi2EN4cute5tupleIJNS5_1CILi1EEES8_S8_EEENS6_IJNS7_ILi128EEENS7_ILi176EEESA_EEELi128ENS_6half_tEfNS_4arch4Sm90ELb0ELb0ELb1ELb1ELb0ELb0ELb0ELb1ELb1ELb1ELb0ELb0EEENS1_21CollectiveEpilogueFwdINS6_IJSA_SA_SB_EEES9_SD_SF_Li256ELb1ELb1ELb0ELb0EEENS1_36VarlenDynamicPersistentTileSchedulerILi128ELi176ELi256ELi128ELb0ELb1ELb1ELb0ELb1ELb1EEEEEEEEEvNT_6ParamsE --------------------------
	.section	.text._ZN7cutlass13device_kernelIN5flash11enable_sm90INS1_16FlashAttnFwdSm90INS1_25CollectiveMainloopFwdSm90ILi2EN4cute5tupleIJNS5_1CILi1EEES8_S8_EEENS6_IJNS7_ILi128EEENS7_ILi176EEESA_EEELi128ENS_6half_tEfNS_4arch4Sm90ELb0ELb0ELb1ELb1ELb0ELb0ELb0ELb1ELb1ELb1ELb0ELb0EEENS1_21CollectiveEpilogueFwdINS6_IJSA_SA_SB_EEES9_SD_SF_Li256ELb1ELb1ELb0ELb0EEENS1_36VarlenDynamicPersistentTileSchedulerILi128ELi176ELi256ELi128ELb0ELb1ELb1ELb0ELb1ELb1EEEEEEEEEvNT_6ParamsE,"ax",@progbits
	.align	128
.text._ZN7cutlass13device_kernelIN5flash11enable_sm90INS1_16FlashAttnFwdSm90INS1_25CollectiveMainloopFwdSm90ILi2EN4cute5tupleIJNS5_1CILi1EEES8_S8_EEENS6_IJNS7_ILi128EEENS7_ILi176EEESA_EEELi128ENS_6half_tEfNS_4arch4Sm90ELb0ELb0ELb1ELb1ELb0ELb0ELb0ELb1ELb1ELb1ELb0ELb0EEENS1_21CollectiveEpilogueFwdINS6_IJSA_SA_SB_EEES9_SD_SF_Li256ELb1ELb1ELb0ELb0EEENS1_36VarlenDynamicPersistentTileSchedulerILi128ELi176ELi256ELi128ELb0ELb1ELb1ELb0ELb1ELb1EEEEEEEEEvNT_6ParamsE:
        .type           _ZN7cutlass13device_kernelIN5flash11enable_sm90INS1_16FlashAttnFwdSm90INS1_25CollectiveMainloopFwdSm90ILi2EN4cute5tupleIJNS5_1CILi1EEES8_S8_EEENS6_IJNS7_ILi128EEENS7_ILi176EEESA_EEELi128ENS_6half_tEfNS_4arch4Sm90ELb0ELb0ELb1ELb1ELb0ELb0ELb0ELb1ELb1ELb1ELb0ELb0EEENS1_21CollectiveEpilogueFwdINS6_IJSA_SA_SB_EEES9_SD_SF_Li256ELb1ELb1ELb0ELb0EEENS1_36VarlenDynamicPersistentTileSchedulerILi128ELi176ELi256ELi128ELb0ELb1ELb1ELb0ELb1ELb1EEEEEEEEEvNT_6ParamsE,@function
        .size           _ZN7cutlass13device_kernelIN5flash11enable_sm90INS1_16FlashAttnFwdSm90INS1_25CollectiveMainloopFwdSm90ILi2EN4cute5tupleIJNS5_1CILi1EEES8_S8_EEENS6_IJNS7_ILi128EEENS7_ILi176EEESA_EEELi128ENS_6half_tEfNS_4arch4Sm90ELb0ELb0ELb1ELb1ELb0ELb0ELb0ELb1ELb1ELb1ELb0ELb0EEENS1_21CollectiveEpilogueFwdINS6_IJSA_SA_SB_EEES9_SD_SF_Li256ELb1ELb1ELb0ELb0EEENS1_36VarlenDynamicPersistentTileSchedulerILi128ELi176ELi256ELi128ELb0ELb1ELb1ELb0ELb1ELb1EEEEEEEEEvNT_6ParamsE,(.L_x_3219 - _ZN7cutlass13device_kernelIN5flash11enable_sm90INS1_16FlashAttnFwdSm90INS1_25CollectiveMainloopFwdSm90ILi2EN4cute5tupleIJNS5_1CILi1EEES8_S8_EEENS6_IJNS7_ILi128EEENS7_ILi176EEESA_EEELi128ENS_6half_tEfNS_4arch4Sm90ELb0ELb0ELb1ELb1ELb0ELb0ELb0ELb1ELb1ELb1ELb0ELb0EEENS1_21CollectiveEpilogueFwdINS6_IJSA_SA_SB_EEES9_SD_SF_Li256ELb1ELb1ELb0ELb0EEENS1_36VarlenDynamicPersistentTileSchedulerILi128ELi176ELi256ELi128ELb0ELb1ELb1ELb0ELb1ELb1EEEEEEEEEvNT_6ParamsE)
        .other          _ZN7cutlass13device_kernelIN5flash11enable_sm90INS1_16FlashAttnFwdSm90INS1_25CollectiveMainloopFwdSm90ILi2EN4cute5tupleIJNS5_1CILi1EEES8_S8_EEENS6_IJNS7_ILi128EEENS7_ILi176EEESA_EEELi128ENS_6half_tEfNS_4arch4Sm90ELb0ELb0ELb1ELb1ELb0ELb0ELb0ELb1ELb1ELb1ELb0ELb0EEENS1_21CollectiveEpilogueFwdINS6_IJSA_SA_SB_EEES9_SD_SF_Li256ELb1ELb1ELb0ELb0EEENS1_36VarlenDynamicPersistentTileSchedulerILi128ELi176ELi256ELi128ELb0ELb1ELb1ELb0ELb1ELb1EEEEEEEEEvNT_6ParamsE,@"STO_CUDA_ENTRY STV_DEFAULT"
_ZN7cutlass13device_kernelIN5flash11enable_sm90INS1_16FlashAttnFwdSm90INS1_25CollectiveMainloopFwdSm90ILi2EN4cute5tupleIJNS5_1CILi1EEES8_S8_EEENS6_IJNS7_ILi128EEENS7_ILi176EEESA_EEELi128ENS_6half_tEfNS_4arch4Sm90ELb0ELb0ELb1ELb1ELb0ELb0ELb0ELb1ELb1ELb1ELb0ELb0EEENS1_21CollectiveEpilogueFwdINS6_IJSA_SA_SB_EEES9_SD_SF_Li256ELb1ELb1ELb0ELb0EEENS1_36VarlenDynamicPersistentTileSchedulerILi128ELi176ELi256ELi128ELb0ELb1ELb1ELb0ELb1ELb1EEEEEEEEEvNT_6ParamsE:
        /* <DEDUP_REMOVED lines=17> */
.L_x_353:
[----:B------:R-:W-:Y:S05]  /*0110*/  BSYNC B0 ;  /* 0x0000000000007941 */ /* 0x000fea0003800000 */
.L_x_352:
        /* <DEDUP_REMOVED lines=40> */
.L_x_354:
        /* <DEDUP_REMOVED lines=22> */
.L_x_355:
        /* <DEDUP_REMOVED lines=18> */
.L_x_356:
        /* <DEDUP_REMOVED lines=22> */
.L_x_357:
        /* <DEDUP_REMOVED lines=22> */
.L_x_358:
[----:B--2---:R-:W-:Y:S01]  /*08e0*/  ISETP.NE.AND P0, PT, R2, RZ, PT ;  /* 0x000000ff0200720c */ /* 0x004fe20003f05270 */
[----:B------:R-:W-:Y:S01]  /*08f0*/  IMAD.MOV.U32 R2, RZ, RZ, 0x1 ;  /* 0x00000001ff027424 */ /* 0x000fe200078e00ff */
[----:B------:R-:W-:-:S04]  /*0900*/  NOP ;  /* 0x0000000000007918 */ /* 0x000fc80000000000 */
[----:B------:R-:W-:-:S05]  /*0910*/  SEL R2, R2, 0x2, !P0 ;  /* 0x0000000202027807 */ /* 0x000fca0004000000 */
[----:B------:R2:W-:Y:S01]  /*0920*/  STL [R1+0x5c], R2 ;  /* 0x00005c0201007387 */ /* 0x0005e20000100800 */
[----:B01-34-:R-:W-:Y:S06]  /*0930*/  BAR.SYNC.DEFER_BLOCKING 0x0 ;  /* 0x0000000000007b1d */ /* 0x01bfec0000010000 */
[----:B------:R-:W-:Y:S05]  /*0940*/  @!P0 BRA `(.L_x_359) ;  /* 0x000000e800988947 */ /* 0x000fea0003800000 */
.L_x_360:
[----:B------:R-:W-:-:S08]  /*0950*/  NOP ;  /* 0x0000000000007918 */ /* 0x000fd00000000000 */
[----:B------:R-:W0:Y:S02]  /*0960*/  USETMAXREG.TRY_ALLOC.CTAPOOL UP0, 0xf0 ;  /* 0x000000f0000079c8 */ /* 0x000e240008000600 */
[----:B0-----:R-:W-:-:S13]  /*0970*/  PLOP3.LUT P0, PT, PT, PT, UP0, 0x80, 0x0 ;  /* 0x000000000000781c */ /* 0x001fda0003f0f008 */
[----:B------:R-:W-:Y:S05]  /*0980*/  @!P0 BRA `(.L_x_360) ;  /* 0xfffffffc00f08947 */ /* 0x000fea000383ffff */
[----:B--2---:R-:W0:Y:S01]  /*0990*/  S2R R2, SR_TID.X ;  /* 0x0000000000027919 */ /* 0x004e220000002100 */
[----:B------:R-:W1:Y:S01]  /*09a0*/  S2UR UR5, SR_CgaCtaId ;  /* 0x00000000000579c3 */ /* 0x000e620000008800 */
[----:B------:R-:W-:-:S07]  /*09b0*/  UMOV UR4, 0x400 ;  /* 0x0000040000047882 */ /* 0x000fce0000000000 */
[----:B------:R-:W-:Y:S06]  /*09c0*/  BAR.ARV 0x8, 0x180 ;  /* 0x0206000000007b1d */ /* 0x000fec0000002000 */
[----:B-1----:R-:W-:Y:S01]  /*09d0*/  ULEA UR4, UR5, UR4, 0x18 ;  /* 0x0000000405047291 */ /* 0x002fe2000f8ec03f */
[----:B0-----:R-:W-:-:S04]  /*09e0*/  LOP3.LUT R0, R2, 0xffffff80, RZ, 0xc0, !PT ;  /* 0xffffff8002007812 */ /* 0x001fc800078ec0ff */
[----:B------:R-:W-:-:S13]  /*09f0*/  ISETP.NE.AND P0, PT, R0, 0x80, PT ;  /* 0x000000800000780c */ /* 0x000fda0003f05270 */
[----:B------:R-:W-:Y:S08]  /*0a00*/  @!P0 BAR.ARV 0x9, 0x100 ;  /* 0x0244000000008b1d */ /* 0x000ff00000002000 */
[----:B------:R-:W-:Y:S06]  /*0a10*/  BAR.SYNC.DEFER_BLOCKING 0x5, 0x180 ;  /* 0x0146000000007b1d */ /* 0x000fec0000010000 */
[----:B------:R-:W0:Y:S01]  /*0a20*/  LDS.128 R48, [UR4+0x348d0] ;  /* 0x0348d004ff307984 */ /* 0x000e220008000c00 */
[----:B------:R-:W-:Y:S01]  /*0a30*/  ULDC UR4, c[0x0][0xc3c] ;  /* 0x00030f0000047ab9 */ /* 0x000fe20000000800 */
[----:B------:R-:W-:Y:S06]  /*0a40*/  BAR.ARV 0x4, 0x180 ;  /* 0x0106000000007b1d */ /* 0x000fec0000002000 */
[----:B0-----:R-:W-:-:S13]  /*0a50*/  ISETP.GE.AND P0, PT, R51, UR4, PT ;  /* 0x0000000433007c0c */ /* 0x001fda000bf06270 */
[----:B------:R-:W-:Y:S05]  /*0a60*/  @P0 EXIT ;  /* 0x000000000000094d */ /* 0x000fea0003800000 */
[----:B------:R-:W2:Y:S01]  /*0a70*/  LDL.LU R10, [R1+0x5c] ;  /* 0x00005c00010a7983 */ /* 0x000ea20000300800 */
[----:B------:R-:W-:-:S05]  /*0a80*/  VIADD R233, R2, 0xffffff80 ;  /* 0xffffff8002e97836 */ /* 0x000fca0000000000 */
[----:B------:R-:W-:-:S04]  /*0a90*/  SHF.R.S32.HI R0, RZ, 0x1f, R233 ;  /* 0x0000001fff007819 */ /* 0x000fc800000114e9 */
[----:B------:R-:W-:-:S04]  /*0aa0*/  LEA.HI R3, R0, R233, RZ, 0x7 ;  /* 0x000000e900037211 */ /* 0x000fc800078f38ff */
[----:B------:R-:W-:Y:S02]  /*0ab0*/  LOP3.LUT R2, R3, 0xffffff80, RZ, 0xc0, !PT ;  /* 0xffffff8003027812 */ /* 0x000fe400078ec0ff */
[----:B------:R-:W-:-:S03]  /*0ac0*/  LEA.HI R4, R0, R233, RZ, 0x5 ;  /* 0x000000e900047211 */ /* 0x000fc600078f28ff */
[----:B------:R-:W-:Y:S01]  /*0ad0*/  IMAD.IADD R225, R233, 0x1, -R2 ;  /* 0x00000001e9e17824 */ /* 0x000fe200078e0a02 */
[----:B------:R-:W-:Y:S01]  /*0ae0*/  LEA.HI R2, R0, R233, RZ, 0x4 ;  /* 0x000000e900027211 */ /* 0x000fe200078f20ff */
[----:B------:R-:W-:-:S03]  /*0af0*/  IMAD.SHL.U32 R6, R4, 0x20, RZ ;  /* 0x0000002004067824 */ /* 0x000fc600078e00ff */
[----:B------:R-:W-:Y:S02]  /*0b00*/  LOP3.LUT R4, R2, 0x3fffff0, RZ, 0xc0, !PT ;  /* 0x03fffff002047812 */ /* 0x000fe400078ec0ff */
[----:B------:R-:W-:Y:S02]  /*0b10*/  LOP3.LUT R7, R6, 0xfffffc00, RZ, 0xc0, !PT ;  /* 0xfffffc0006077812 */ /* 0x000fe400078ec0ff */
[----:B------:R-:W-:Y:S01]  /*0b20*/  SHF.R.S32.HI R5, RZ, 0x4, R2 ;  /* 0x00000004ff057819 */ /* 0x000fe20000011402 */
[----:B------:R-:W-:-:S03]  /*0b30*/  IMAD.IADD R4, R233, 0x1, -R4 ;  /* 0x00000001e9047824 */ /* 0x000fc600078e0a04 */
[----:B------:R-:W-:Y:S01]  /*0b40*/  LEA.HI R2, R2, R5, RZ, 0x1 ;  /* 0x0000000502027211 */ /* 0x000fe200078f08ff */
[----:B------:R-:W-:Y:S01]  /*0b50*/  IMAD R7, R4, 0x40, R7 ;  /* 0x0000004004077824 */ /* 0x000fe200078e0207 */
[----:B------:R-:W-:Y:S02]  /*0b60*/  LEA.HI R4, R0, R233, RZ, 0x2 ;  /* 0x000000e900047211 */ /* 0x000fe400078f10ff */
[----:B------:R-:W-:Y:S02]  /*0b70*/  SHF.R.S32.HI R8, RZ, 0x1f, R225 ;  /* 0x0000001fff087819 */ /* 0x000fe400000114e1 */
[----:B------:R-:W-:Y:S02]  /*0b80*/  LOP3.LUT R2, R2, 0x1ffffffe, RZ, 0xc0, !PT ;  /* 0x1ffffffe02027812 */ /* 0x000fe400078ec0ff */
[----:B------:R-:W-:Y:S02]  /*0b90*/  LOP3.LUT R4, R4, 0xfffffffc, RZ, 0xc0, !PT ;  /* 0xfffffffc04047812 */ /* 0x000fe400078ec0ff */
[----:B------:R-:W-:Y:S01]  /*0ba0*/  LEA.HI R9, R8, R225, RZ, 0x2 ;  /* 0x000000e108097211 */ /* 0x000fe200078f10ff */
[----:B------:R-:W-:-:S02]  /*0bb0*/  IMAD.IADD R2, R5, 0x1, -R2 ;  /* 0x0000000105027824 */ /* 0x000fc400078e0a02 */
[----:B------:R-:W-:Y:S01]  /*0bc0*/  IMAD.IADD R4, R233, 0x1, -R4 ;  /* 0x00000001e9047824 */ /* 0x000fe200078e0a04 */
[----:B------:R-:W-:Y:S01]  /*0bd0*/  SHF.R.S32.HI R6, RZ, 0x2, R9 ;  /* 0x00000002ff067819 */ /* 0x000fe20000011409 */
[----:B------:R-:W-:Y:S01]  /*0be0*/  IMAD R230, R2, 0x8, R7 ;  /* 0x0000000802e67824 */ /* 0x000fe200078e0207 */
[----:B------:R-:W-:Y:S02]  /*0bf0*/  SHF.R.S32.HI R11, RZ, 0x1f, R9 ;  /* 0x0000001fff0b7819 */ /* 0x000fe40000011409 */
[----:B------:R-:W-:Y:S02]  /*0c00*/  LEA.HI R2, R4, R4, RZ, 0x1 ;  /* 0x0000000404027211 */ /* 0x000fe400078f08ff */
[----:B------:R-:W-:Y:S02]  /*0c10*/  LEA.HI R0, R0, R233, RZ, 0x3 ;  /* 0x000000e900007211 */ /* 0x000fe400078f18ff */
[----:B------:R-:W-:Y:S02]  /*0c20*/  LEA.HI R11, R11, R6, RZ, 0x3 ;  /* 0x000000060b0b7211 */ /* 0x000fe400078f18ff */
[----:B------:R-:W-:-:S02]  /*0c30*/  SHF.R.S32.HI R226, RZ, 0x7, R3 ;  /* 0x00000007ffe27819 */ /* 0x000fc40000011403 */
[----:B------:R-:W-:Y:S02]  /*0c40*/  LOP3.LUT R5, R2, 0x1ffffffe, RZ, 0xc0, !PT ;  /* 0x1ffffffe02057812 */ /* 0x000fe400078ec0ff */
[----:B------:R-:W-:Y:S02]  /*0c50*/  LOP3.LUT R2, R0, 0xfffffff8, RZ, 0xc0, !PT ;  /* 0xfffffff800027812 */ /* 0x000fe400078ec0ff */
[----:B------:R-:W-:Y:S02]  /*0c60*/  LOP3.LUT R11, R11, 0xfffffff8, RZ, 0xc0, !PT ;  /* 0xfffffff80b0b7812 */ /* 0x000fe400078ec0ff */
[----:B------:R-:W-:Y:S02]  /*0c70*/  LEA.HI R8, R8, R225, RZ, 0x5 ;  /* 0x000000e108087211 */ /* 0x000fe400078f28ff */
[----:B------:R-:W-:Y:S01]  /*0c80*/  LEA.HI R3, R3, R226, RZ, 0x1 ;  /* 0x000000e203037211 */ /* 0x000fe200078f08ff */
[----:B------:R-:W-:Y:S01]  /*0c90*/  IMAD.IADD R23, R233, 0x1, -R2 ;  /* 0x00000001e9177824 */ /* 0x000fe200078e0a02 */
[----:B------:R-:W-:-:S02]  /*0ca0*/  IADD3 R11, R6, -R11, RZ ;  /* 0x8000000b060b7210 */ /* 0x000fc40007ffe0ff */
[----:B------:R-:W-:Y:S02]  /*0cb0*/  SHF.R.S32.HI R8, RZ, 0x5, R8 ;  /* 0x00000005ff087819 */ /* 0x000fe40000011408 */
[----:B------:R-:W-:Y:S01]  /*0cc0*/  LOP3.LUT R3, R3, 0x3fffffe, RZ, 0xc0, !PT ;  /* 0x03fffffe03037812 */ /* 0x000fe200078ec0ff */
[----:B------:R-:W-:Y:S01]  /*0cd0*/  IMAD.SHL.U32 R17, R23, 0x8, RZ ;  /* 0x0000000817117824 */ /* 0x000fe200078e00ff */
[----:B------:R-:W-:Y:S01]  /*0ce0*/  LOP3.LUT R6, R9, 0x7ffffffc, RZ, 0xc0, !PT ;  /* 0x7ffffffc09067812 */ /* 0x000fe200078ec0ff */
[----:B------:R-:W-:Y:S02]  /*0cf0*/  IMAD R8, R8, 0x10, R11 ;  /* 0x0000001008087824 */ /* 0x000fe400078e020b */
[----:B------:R-:W-:Y:S02]  /*0d00*/  IMAD.IADD R3, R226, 0x1, -R3 ;  /* 0x00000001e2037824 */ /* 0x000fe400078e0a03 */
[----:B------:R-:W-:Y:S02]  /*0d10*/  VIADD R19, R17, 0x40 ;  /* 0x0000004011137836 */ /* 0x000fe40000000000 */
[----:B------:R-:W-:-:S02]  /*0d20*/  IMAD.MOV.U32 R7, RZ, RZ, -0x2 ;  /* 0xfffffffeff077424 */ /* 0x000fc400078e00ff */
[----:B------:R-:W-:Y:S02]  /*0d30*/  IMAD.IADD R6, R225, 0x1, -R6 ;  /* 0x00000001e1067824 */ /* 0x000fe400078e0a06 */
[----:B------:R-:W-:Y:S02]  /*0d40*/  IMAD.IADD R4, R4, 0x1, -R5 ;  /* 0x0000000104047824 */ /* 0x000fe400078e0a05 */
[----:B------:R-:W-:Y:S01]  /*0d50*/  IMAD R227, R3, 0x40, R8 ;  /* 0x0000004003e37824 */ /* 0x000fe200078e0208 */
[----:B------:R-:W-:Y:S01]  /*0d60*/  MOV R224, RZ ;  /* 0x000000ff00e07202 */ /* 0x000fe20000000f00 */
[----:B------:R-:W-:Y:S01]  /*0d70*/  IMAD R228, R6, R7, 0xb0 ;  /* 0x000000b006e47424 */ /* 0x000fe200078e0207 */
[----:B------:R-:W-:Y:S01]  /*0d80*/  SHF.R.S32.HI R223, RZ, 0x3, R0 ;  /* 0x00000003ffdf7819 */ /* 0x000fe20000011400 */
[----:B------:R-:W-:Y:S01]  /*0d90*/  IMAD.MOV.U32 R16, RZ, RZ, RZ ;  /* 0x000000ffff107224 */ /* 0x000fe200078e00ff */
[----:B------:R-:W-:Y:S01]  /*0da0*/  SHF.R.S32.HI R232, RZ, 0x1f, R17 ;  /* 0x0000001fffe87819 */ /* 0x000fe20000011411 */
[----:B------:R-:W-:Y:S01]  /*0db0*/  IMAD.MOV.U32 R2, RZ, RZ, RZ ;  /* 0x000000ffff027224 */ /* 0x000fe200078e00ff */
[----:B------:R-:W-:Y:S01]  /*0dc0*/  SHF.R.S32.HI R231, RZ, 0x1f, R19 ;  /* 0x0000001fffe77819 */ /* 0x000fe20000011413 */
[----:B------:R-:W-:Y:S01]  /*0dd0*/  IMAD R229, R4, 0x8, R227 ;  /* 0x0000000804e57824 */ /* 0x000fe200078e02e3 */
[----:B--2---:R-:W-:-:S07]  /*0de0*/  LOP3.LUT R18, R10, 0x1, RZ, 0xfc, !PT ;  /* 0x000000010a127812 */ /* 0x004fce00078efcff */
.L_x_403:
[----:B0-2-4-:R-:W0:Y:S01]  /*0df0*/  LDC.64 R4, c[0x0][0xc88] ;  /* 0x00032200ff047b82 */ /* 0x015e220000000a00 */
[----:B------:R-:W-:Y:S01]  /*0e00*/  ULDC.64 UR8, c[0x0][0x208] ;  /* 0x0000820000087ab9 */ /* 0x000fe20000000a00 */
[----:B------:R-:W-:Y:S01]  /*0e10*/  ULDC.64 UR4, c[0x0][0xa28] ;  /* 0x00028a0000047ab9 */ /* 0x000fe20000000a00 */
[----:B------:R-:W-:Y:S01]  /*0e20*/  IMAD.MOV.U32 R0, RZ, RZ, RZ ;  /* 0x000000ffff007224 */ /* 0x000fe200078e00ff */
[----:B------:R-:W-:Y:S01]  /*0e30*/  ULDC.64 UR6, c[0x0][0xa20] ;  /* 0x0002880000067ab9 */ /* 0x000fe20000000a00 */
[----:B0-----:R-:W-:-:S05]  /*0e40*/  IMAD.WIDE R4, R51, 0x4, R4 ;  /* 0x0000000433047825 */ /* 0x001fca00078e0204 */
[----:B------:R-:W2:Y:S01]  /*0e50*/  LDG.E R22, desc[UR8][R4.64] ;  /* 0x0000000804167981 */ /* 0x000ea2000c1e1900 */
[----:B------:R-:W-:-:S04]  /*0e60*/  ISETP.NE.U32.AND P0, PT, RZ, UR4, PT ;  /* 0x00000004ff007c0c */ /* 0x000fc8000bf05070 */
[----:B------:R-:W-:Y:S02]  /*0e70*/  ISETP.NE.AND.EX P0, PT, RZ, UR5, PT, P0 ;  /* 0x00000005ff007c0c */ /* 0x000fe4000bf05300 */
[----:B--2---:R-:W-:-:S11]  /*0e80*/  SHF.R.S32.HI R222, RZ, 0x1f, R22 ;  /* 0x0000001fffde7819 */ /* 0x004fd60000011416 */
[----:B---3--:R-:W-:-:S04]  /*0e90*/  @P0 LEA R6, P1, R22, UR4, 0x2 ;  /* 0x0000000416060c11 */ /* 0x008fc8000f8210ff */
[----:B------:R-:W-:Y:S01]  /*0ea0*/  @P0 LEA.HI.X R7, R22, UR5, R222, 0x2, P1 ;  /* 0x0000000516070c11 */ /* 0x000fe200088f14de */
[----:B------:R-:W-:-:S04]  /*0eb0*/  ULDC.64 UR4, c[0x0][0x418] ;  /* 0x0001060000047ab9 */ /* 0x000fc80000000a00 */
[----:B------:R0:W5:Y:S01]  /*0ec0*/  @P0 LDG.E R0, desc[UR8][R6.64] ;  /* 0x0000000806000981 */ /* 0x000162000c1e1900 */
[----:B------:R-:W-:Y:S01]  /*0ed0*/  ISETP.NE.U32.AND P0, PT, RZ, UR6, PT ;  /* 0x00000006ff007c0c */ /* 0x000fe2000bf05070 */
[----:B------:R-:W-:-:S03]  /*0ee0*/  UISETP.NE.U32.AND UP0, UPT, UR4, URZ, UPT ;  /* 0x0000003f0400728c */ /* 0x000fc6000bf05070 */
[----:B------:R-:W-:Y:S01]  /*0ef0*/  ISETP.NE.AND.EX P0, PT, RZ, UR7, PT, P0 ;  /* 0x00000007ff007c0c */ /* 0x000fe2000bf05300 */
[----:B------:R-:W-:Y:S01]  /*0f00*/  UISETP.NE.AND.EX UP0, UPT, UR5, URZ, UPT, UP0 ;  /* 0x0000003f0500728c */ /* 0x000fe2000bf05300 */
[----:B------:R-:W-:Y:S02]  /*0f10*/  ULDC UR4, c[0x0][0x424] ;  /* 0x0001090000047ab9 */ /* 0x000fe40000000800 */
[----:B------:R-:W-:Y:S01]  /*0f20*/  ULDC UR5, c[0x0][0x2f0] ;  /* 0x0000bc0000057ab9 */ /* 0x000fe20000000800 */
[----:B------:R-:W-:-:S04]  /*0f30*/  USEL UR4, UR4, 0x1, UP0 ;  /* 0x0000000104047887 */ /* 0x000fc80008000000 */
[----:B------:R-:W-:-:S04]  /*0f40*/  UIMAD UR4, UR4, UR5, URZ ;  /* 0x00000005040472a4 */ /* 0x000fc8000f8e023f */
[C---:B------:R-:W-:Y:S02]  /*0f50*/  @P0 LEA R4, P1, R22.reuse, UR6, 0x2 ;  /* 0x0000000616040c11 */ /* 0x040fe4000f8210ff */
[----:B------:R-:W-:Y:S02]  /*0f60*/  IMAD.U32 R81, RZ, RZ, UR4 ;  /* 0x00000004ff517e24 */ /* 0x000fe4000f8e00ff */
[----:B------:R-:W-:-:S05]  /*0f70*/  @P0 LEA.HI.X R5, R22, UR7, R222, 0x2, P1 ;  /* 0x0000000716050c11 */ /* 0x000fca00088f14de */
[----:B------:R0:W5:Y:S01]  /*0f80*/  @P0 LDG.E R81, desc[UR8][R4.64] ;  /* 0x0000000804510981 */ /* 0x000162000c1e1900 */
[----:B------:R-:W-:Y:S05]  /*0f90*/  @P0 BRA `(.L_x_361) ;  /* 0x0000000000280947 */ /* 0x000fea0003800000 */
[----:B------:R-:W-:Y:S02]  /*0fa0*/  ULDC.64 UR4, c[0x0][0xa08] ;  /* 0x0002820000047ab9 */ /* 0x000fe40000000a00 */
[----:B------:R-:W-:-:S04]  /*0fb0*/  ISETP.NE.U32.AND P0, PT, RZ, UR4, PT ;  /* 0x00000004ff007c0c */ /* 0x000fc8000bf05070 */
[----:B------:R-:W-:-:S13]  /*0fc0*/  ISETP.NE.AND.EX P0, PT, RZ, UR5, PT, P0 ;  /* 0x00000005ff007c0c */ /* 0x000fda000bf05300 */
[----:B------:R-:W-:Y:S05]  /*0fd0*/  @!P0 BRA `(.L_x_361) ;  /* 0x0000000000188947 */ /* 0x000fea0003800000 */
[----:B0-----:R-:W0:Y:S01]  /*0fe0*/  LDC.64 R4, c[0x0][0xa08] ;  /* 0x00028200ff047b82 */ /* 0x001e220000000a00 */
[----:B------:R-:W-:Y:S01]  /*0ff0*/  ULDC.64 UR4, c[0x0][0x208] ;  /* 0x0000820000047ab9 */ /* 0x000fe20000000a00 */
[----:B0-----:R-:W-:-:S05]  /*1000*/  IMAD.WIDE R4, R22, 0x4, R4 ;  /* 0x0000000416047825 */ /* 0x001fca00078e0204 */
[----:B-----5:R-:W2:Y:S04]  /*1010*/  LDG.E R81, desc[UR4][R4.64] ;  /* 0x0000000404517981 */ /* 0x020ea8000c1e1900 */
[----:B------:R-:W2:Y:S02]  /*1020*/  LDG.E R6, desc[UR4][R4.64+0x4] ;  /* 0x0000040404067981 */ /* 0x000ea4000c1e1900 */
[----:B--2---:R-:W-:-:S07]  /*1030*/  IMAD.IADD R81, R6, 0x1, -R81 ;  /* 0x0000000106517824 */ /* 0x004fce00078e0a51 */
.L_x_361:
[----:B-----5:R-:W-:Y:S01]  /*1040*/  IMAD.IADD R81, R81, 0x1, -R0 ;  /* 0x0000000151517824 */ /* 0x020fe200078e0a00 */
[----:B------:R-:W-:Y:S01]  /*1050*/  MOV R221, R49 ;  /* 0x0000003100dd7202 */ /* 0x000fe20000000f00 */
[----:B------:R-:W-:Y:S01]  /*1060*/  IMAD.MOV.U32 R220, RZ, RZ, R50 ;  /* 0x000000ffffdc7224 */ /* 0x000fe200078e0032 */
[----:B------:R-:W-:Y:S01]  /*1070*/  PLOP3.LUT P0, PT, PT, PT, PT, 0x80, 0x0 ;  /* 0x000000000000781c */ /* 0x000fe20003f0f070 */
[C---:B------:R-:W-:Y:S01]  /*1080*/  VIADD R0, R81.reuse, 0xaf ;  /* 0x000000af51007836 */ /* 0x040fe20000000000 */
[----:B------:R-:W-:Y:S01]  /*1090*/  ISETP.GE.AND P1, PT, R81, 0x1, PT ;  /* 0x000000015100780c */ /* 0x000fe20003f26270 */
[----:B------:R-:W-:Y:S01]  /*10a0*/  IMAD.MOV.U32 R87, RZ, RZ, RZ ;  /* 0x000000ffff577224 */ /* 0x000fe200078e00ff */
[----:B------:R-:W-:Y:S01]  /*10b0*/  CS2R R36, SRZ ;  /* 0x0000000000247805 */ /* 0x000fe2000001ff00 */
[----:B------:R-:W-:Y:S01]  /*10c0*/  IMAD.HI R0, R0, 0x2e8ba2e9, RZ ;  /* 0x2e8ba2e900007827 */ /* 0x000fe200078e02ff */
[----:B------:R-:W-:Y:S02]  /*10d0*/  CS2R R40, SRZ ;  /* 0x0000000000287805 */ /* 0x000fe4000001ff00 */
[----:B------:R-:W-:-:S02]  /*10e0*/  CS2R R38, SRZ ;  /* 0x0000000000267805 */ /* 0x000fc4000001ff00 */
[----:B------:R-:W-:Y:S01]  /*10f0*/  CS2R R44, SRZ ;  /* 0x00000000002c7805 */ /* 0x000fe2000001ff00 */
[----:B------:R-:W-:Y:S01]  /*1100*/  IMAD.MOV.U32 R29, RZ, RZ, RZ ;  /* 0x000000ffff1d7224 */ /* 0x000fe200078e00ff */
[----:B------:R-:W-:Y:S02]  /*1110*/  SHF.R.U32.HI R3, RZ, 0x1f, R0 ;  /* 0x0000001fff037819 */ /* 0x000fe40000011600 */
[----:B------:R-:W-:Y:S02]  /*1120*/  CS2R R42, SRZ ;  /* 0x00000000002a7805 */ /* 0x000fe4000001ff00 */
[----:B------:R-:W-:Y:S02]  /*1130*/  CS2R R52, SRZ ;  /* 0x0000000000347805 */ /* 0x000fe4000001ff00 */
[----:B------:R-:W-:Y:S02]  /*1140*/  CS2R R46, SRZ ;  /* 0x00000000002e7805 */ /* 0x000fe4000001ff00 */
[----:B------:R-:W-:Y:S01]  /*1150*/  LEA.HI.SX32 R120, R0, R3, 0x1b ;  /* 0x0000000300787211 */ /* 0x000fe200078fdaff */
[----:B------:R-:W-:Y:S01]  /*1160*/  IMAD.MOV.U32 R3, RZ, RZ, RZ ;  /* 0x000000ffff037224 */ /* 0x000fe200078e00ff */
[----:B------:R-:W-:Y:S01]  /*1170*/  CS2R R56, SRZ ;  /* 0x0000000000387805 */ /* 0x000fe2000001ff00 */
[----:B------:R-:W-:Y:S01]  /*1180*/  IMAD.MOV.U32 R0, RZ, RZ, RZ ;  /* 0x000000ffff007224 */ /* 0x000fe200078e00ff */
[----:B------:R-:W-:-:S02]  /*1190*/  CS2R R34, SRZ ;  /* 0x0000000000227805 */ /* 0x000fc4000001ff00 */
[----:B------:R-:W-:Y:S02]  /*11a0*/  CS2R R54, SRZ ;  /* 0x0000000000367805 */ /* 0x000fe4000001ff00 */
[----:B------:R-:W-:Y:S02]  /*11b0*/  CS2R R60, SRZ ;  /* 0x00000000003c7805 */ /* 0x000fe4000001ff00 */
[----:B------:R-:W-:Y:S01]  /*11c0*/  CS2R R32, SRZ ;  /* 0x0000000000207805 */ /* 0x000fe2000001ff00 */
[----:B------:R-:W-:Y:S01]  /*11d0*/  IMAD.MOV.U32 R58, RZ, RZ, RZ ;  /* 0x000000ffff3a7224 */ /* 0x000fe200078e00ff */
        /* <DEDUP_REMOVED lines=8> */
[----:B------:R-:W-:Y:S01]  /*1260*/  CS2R R96, SRZ ;  /* 0x0000000000607805 */ /* 0x000fe2000001ff00 */
[----:B------:R-:W-:Y:S01]  /*1270*/  IMAD.MOV.U32 R80, RZ, RZ, RZ ;  /* 0x000000ffff507224 */ /* 0x000fe200078e00ff */
[----:B------:R-:W-:-:S02]  /*1280*/  CS2R R98, SRZ ;  /* 0x0000000000627805 */ /* 0x000fc4000001ff00 */
[----:B------:R-:W-:Y:S02]  /*1290*/  CS2R R84, SRZ ;  /* 0x0000000000547805 */ /* 0x000fe4000001ff00 */
[----:B------:R-:W-:Y:S02]  /*12a0*/  CS2R R100, SRZ ;  /* 0x0000000000647805 */ /* 0x000fe4000001ff00 */
[----:B------:R-:W-:Y:S02]  /*12b0*/  CS2R R102, SRZ ;  /* 0x0000000000667805 */ /* 0x000fe4000001ff00 */
[----:B------:R-:W-:Y:S02]  /*12c0*/  CS2R R104, SRZ ;  /* 0x0000000000687805 */ /* 0x000fe4000001ff00 */
[----:B0-----:R-:W-:Y:S01]  /*12d0*/  CS2R R6, SRZ ;  /* 0x0000000000067805 */ /* 0x001fe2000001ff00 */
[----:B------:R-:W-:Y:S01]  /*12e0*/  IMAD.MOV.U32 R8, RZ, RZ, RZ ;  /* 0x000000ffff087224 */ /* 0x000fe200078e00ff */
[----:B------:R-:W-:-:S02]  /*12f0*/  CS2R R106, SRZ ;  /* 0x00000000006a7805 */ /* 0x000fc4000001ff00 */
[----:B------:R-:W-:Y:S01]  /*1300*/  MOV R10, RZ ;  /* 0x000000ff000a7202 */ /* 0x000fe20000000f00 */
[----:B------:R-:W-:Y:S02]  /*1310*/  IMAD.MOV.U32 R109, RZ, RZ, RZ ;  /* 0x000000ffff6d7224 */ /* 0x000fe400078e00ff */
[----:B------:R-:W-:Y:S01]  /*1320*/  IMAD.MOV.U32 R111, RZ, RZ, RZ ;  /* 0x000000ffff6f7224 */ /* 0x000fe200078e00ff */
[----:B------:R-:W-:Y:S06]  /*1330*/  @!P1 BRA `(.L_x_362) ;  /* 0x000000bc00f89947 */ /* 0x000fec0003800000 */
[----:B------:R-:W0:Y:S01]  /*1340*/  SHFL.IDX PT, R0, R226, RZ, 0x1f ;  /* 0x00001fffe2007589 */ /* 0x000e2200000e0000 */
[----:B------:R-:W1:Y:S01]  /*1350*/  S2UR UR6, SR_CgaCtaId ;  /* 0x00000000000679c3 */ /* 0x000e620000008800 */
[----:B------:R-:W-:Y:S01]  /*1360*/  UMOV UR5, 0x400 ;  /* 0x0000040000057882 */ /* 0x000fe20000000000 */
[----:B0-----:R-:W-:Y:S01]  /*1370*/  R2UR UR61, R0 ;  /* 0x00000000003d72ca */ /* 0x001fe200000e0000 */
[----:B-1----:R-:W-:-:S04]  /*1380*/  ULEA UR5, UR6, UR5, 0x18 ;  /* 0x0000000506057291 */ /* 0x002fc8000f8ec03f */
[----:B------:R-:W-:-:S04]  /*1390*/  UIADD3 UR5, UR5, 0x16400, URZ ;  /* 0x0001640005057890 */ /* 0x000fc8000fffe03f */
[----:B------:R-:W-:-:S04]  /*13a0*/  ULOP3.LUT UP0, URZ, UR5, 0x9f, URZ, 0xc0, !UPT ;  /* 0x0000009f053f7892 */ /* 0x000fc8000f80c03f */
[----:B------:R-:W-:Y:S02]  /*13b0*/  ULEA.HI UR4, UR61, UR61, URZ, 0x1 ;  /* 0x0000003d3d047291 */ /* 0x000fe4000f8f083f */
[----:B------:R-:W-:Y:S02]  /*13c0*/  PLOP3.LUT P0, PT, PT, PT, UP0, 0x80, 0x0 ;  /* 0x000000000000781c */ /* 0x000fe40003f0f008 */
[----:B------:R-:W-:-:S04]  /*13d0*/  ULOP3.LUT UR4, UR4, 0x1e, URZ, 0xc0, !UPT ;  /* 0x0000001e04047892 */ /* 0x000fc8000f8ec03f */
[----:B------:R-:W-:-:S04]  /*13e0*/  UIADD3 UR4, UR61, -UR4, URZ ;  /* 0x800000043d047290 */ /* 0x000fc8000fffe03f */
[----:B------:R-:W-:-:S04]  /*13f0*/  ULEA UR4, UR4, UR5, 0xd ;  /* 0x0000000504047291 */ /* 0x000fc8000f8e683f */
[----:B------:R-:W-:-:S04]  /*1400*/  USHF.R.U32.HI UR4, URZ, 0x4, UR4 ;  /* 0x000000043f047899 */ /* 0x000fc80008011604 */
        /* <DEDUP_REMOVED lines=9> */
[----:B------:R-:W-:Y:S01]  /*14a0*/  IMAD.U32 R10, RZ, RZ, UR6 ;  /* 0x00000006ff0a7e24 */ /* 0x000fe2000f8e00ff */
[----:B------:R-:W-:Y:S01]  /*14b0*/  MOV R8, 0x70 ;  /* 0x0000007000087802 */ /* 0x000fe20000000f00 */
[----:B------:R-:W-:Y:S02]  /*14c0*/  IMAD.U32 R6, RZ, RZ, UR4 ;  /* 0x00000004ff067e24 */ /* 0x000fe4000f8e00ff */
[----:B------:R-:W-:-:S02]  /*14d0*/  IMAD.U32 R7, RZ, RZ, UR5 ;  /* 0x00000005ff077e24 */ /* 0x000fc4000f8e00ff */
[----:B------:R-:W-:Y:S02]  /*14e0*/  IMAD.U32 R11, RZ, RZ, UR7 ;  /* 0x00000007ff0b7e24 */ /* 0x000fe4000f8e00ff */
[----:B------:R-:W-:Y:S02]  /*14f0*/  IMAD.MOV.U32 R12, RZ, RZ, 0x1 ;  /* 0x00000001ff0c7424 */ /* 0x000fe400078e00ff */
[----:B0-----:R-:W-:-:S07]  /*1500*/  IMAD.MOV.U32 R13, RZ, RZ, RZ ;  /* 0x000000ffff0d7224 */ /* 0x001fce00078e00ff */
[----:B------:R-:W-:-:S07]  /*1510*/  LEPC R20, `(.L_x_363) ;  /* 0x000000001014794e */ /* 0x000fce0000000000 */
[----:B-1----:R-:W-:Y:S05]  /*1520*/  CALL.ABS.NOINC R14 ;  /* 0x000000000e007343 */ /* 0x002fea0003c00000 */
.L_x_363:
[----:B------:R-:W0:Y:S01]  /*1530*/  S2UR UR5, SR_CgaCtaId ;  /* 0x00000000000579c3 */ /* 0x000e220000008800 */
[----:B------:R-:W-:Y:S01]  /*1540*/  LEA.HI R0, R224, R224, RZ, 0x1 ;  /* 0x000000e0e0007211 */ /* 0x000fe200078f08ff */
[----:B------:R-:W-:Y:S01]  /*1550*/  UMOV UR4, 0x400 ;  /* 0x0000040000047882 */ /* 0x000fe20000000000 */
[----:B------:R-:W-:Y:S01]  /*1560*/  BSSY B0, `(.L_x_364) ;  /* 0x0000009000007945 */ /* 0x000fe20003800000 */
[----:B------:R-:W-:Y:S02]  /*1570*/  ISETP.NE.AND P0, PT, R18, 0x3, PT ;  /* 0x000000031200780c */ /* 0x000fe40003f05270 */
[----:B------:R-:W-:-:S05]  /*1580*/  LOP3.LUT R3, R0, 0xfffffffe, RZ, 0xc0, !PT ;  /* 0xfffffffe00037812 */ /* 0x000fca00078ec0ff */
[----:B------:R-:W-:-:S05]  /*1590*/  IMAD.IADD R3, R224, 0x1, -R3 ;  /* 0x00000001e0037824 */ /* 0x000fca00078e0a03 */
[----:B------:R-:W-:Y:S01]  /*15a0*/  SHF.L.U32 R3, R3, 0x1f, RZ ;  /* 0x0000001f03037819 */ /* 0x000fe200000006ff */
[----:B0-----:R-:W-:-:S06]  /*15b0*/  ULEA UR4, UR5, UR4, 0x18 ;  /* 0x0000000405047291 */ /* 0x001fcc000f8ec03f */
[----:B------:R-:W-:-:S04]  /*15c0*/  IMAD.U32 R0, RZ, RZ, UR4 ;  /* 0x00000004ff007e24 */ /* 0x000fc8000f8e00ff */
[----:B------:R-:W0:Y:S02]  /*15d0*/  SYNCS.PHASECHK.TRANS64.TRYWAIT P1, [R0+URZ+0x34800], R3 ;  /* 0x03480003000075a7 */ /* 0x000e24000802017f */
[----:B0-----:R-:W-:Y:S05]  /*15e0*/  @!P1 BRA `(.L_x_365) ;  /* 0x0000013800e89947 */ /* 0x001fea0003800000 */
.L_x_525:
[----:B------:R-:W-:Y:S05]  /*15f0*/  BSYNC B0 ;  /* 0x0000000000007941 */ /* 0x000fea0003800000 */
.L_x_364:
[----:B------:R-:W-:Y:S05]  /*1600*/  @!P0 BRA `(.L_x_366) ;  /* 0x0000000000048947 */ /* 0x000fea0003800000 */
[----:B------:R-:W-:Y:S01]  /*1610*/  BPT.TRAP 0x1 ;  /* 0x000000040000795c */ /* 0x000fe20000300000 */
.L_x_366:
[----:B------:R-:W-:Y:S01]  /*1620*/  IMAD R10, R2, 0x8, R0 ;  /* 0x00000008020a7824 */ /* 0x000fe200078e0200 */
[----:B0-----:R-:W-:-:S04]  /*1630*/  SHF.L.U32 R3, R16, 0x1f, RZ ;  /* 0x0000001f10037819 */ /* 0x001fc800000006ff */
[----:B------:R0:W1:Y:S01]  /*1640*/  SYNCS.PHASECHK.TRANS64.TRYWAIT P2, [R10+URZ+0x34830], R3 ;  /* 0x034830030a0075a7 */ /* 0x000062000804017f */
[----:B------:R-:W-:Y:S05]  /*1650*/  @!P0 BRA `(.L_x_367) ;  /* 0x0000000000048947 */ /* 0x000fea0003800000 */
[----:B------:R-:W-:Y:S01]  /*1660*/  BPT.TRAP 0x1 ;  /* 0x000000040000795c */ /* 0x000fe20000300000 */
.L_x_367:
[----:B------:R-:W2:Y:S01]  /*1670*/  S2R R4, SR_TID.X ;  /* 0x0000000000047919 */ /* 0x000ea20000002100 */
[----:B------:R-:W-:Y:S01]  /*1680*/  IMAD.MOV.U32 R87, RZ, RZ, RZ ;  /* 0x000000ffff577224 */ /* 0x000fe200078e00ff */
[----:B--2---:R-:W-:Y:S01]  /*1690*/  LOP3.LUT P1, RZ, R4, 0x7f, RZ, 0xc0, !PT ;  /* 0x0000007f04ff7812 */ /* 0x004fe2000782c0ff */
[----:B-1----:R-:W-:-:S12]  /*16a0*/  @P2 BRA `(.L_x_368) ;  /* 0x0000000000082947 */ /* 0x002fd80003800000 */
[----:B------:R-:W1:Y:S02]  /*16b0*/  SYNCS.PHASECHK.TRANS64.TRYWAIT P2, [R10+URZ+0x34830], R3 ;  /* 0x034830030a0075a7 */ /* 0x000e64000804017f */
[----:B-1----:R-:W-:Y:S05]  /*16c0*/  @!P2 BRA `(.L_x_369) ;  /* 0x0000013800c4a947 */ /* 0x002fea0003800000 */
.L_x_368:
[----:B------:R-:W-:Y:S05]  /*16d0*/  WARPSYNC.ALL ;  /* 0x0000000000007948 */ /* 0x000fea0003800000 */
[----:B01----:R-:W-:Y:S01]  /*16e0*/  VIADD R3, R0, 0x1e400 ;  /* 0x0001e40000037836 */ /* 0x003fe20000000000 */
[----:B------:R-:W-:Y:S01]  /*16f0*/  ULOP3.LUT UR25, UR36, 0x10000, URZ, 0xfc, !UPT ;  /* 0x0001000024197892 */ /* 0x000fe2000f8efc3f */
[----:B------:R-:W-:Y:S01]  /*1700*/  WARPGROUP.ARRIVE ;  /* 0x00000000000079c5 */ /* 0x000fe20000000000 */
[----:B------:R-:W-:Y:S01]  /*1710*/  UMOV UR5, 0x40000040 ;  /* 0x4000004000057882 */ /* 0x000fe20000000000 */
[----:B------:R-:W-:Y:S01]  /*1720*/  UMOV UR7, 0x40000040 ;  /* 0x4000004000077882 */ /* 0x000fe20000000000 */
[----:B------:R-:W-:Y:S01]  /*1730*/  SHF.R.U32.HI R3, RZ, 0x4, R3 ;  /* 0x00000004ff037819 */ /* 0x000fe20000011603 */
[----:B------:R-:W-:Y:S01]  /*1740*/  UMOV UR45, UR5 ;  /* 0x00000005002d7c82 */ /* 0x000fe20008000000 */
[----:B------:R-:W-:Y:S01]  /*1750*/  MOV R9, UR5 ;  /* 0x0000000500097c02 */ /* 0x000fe20008000f00 */
[----:B------:R-:W-:Y:S01]  /*1760*/  UMOV UR4, UR25 ;  /* 0x0000001900047c82 */ /* 0x000fe20008000000 */
[----:B------:R-:W-:Y:S01]  /*1770*/  LOP3.LUT R3, R3, 0x3fff, RZ, 0xc0, !PT ;  /* 0x00003fff03037812 */ /* 0x000fe200078ec0ff */
[----:B------:R-:W-:Y:S01]  /*1780*/  UMOV UR44, UR4 ;  /* 0x00000004002c7c82 */ /* 0x000fe20008000000 */
[----:B------:R-:W-:Y:S01]  /*1790*/  IMAD.U32 R8, RZ, RZ, UR4 ;  /* 0x00000004ff087e24 */ /* 0x000fe2000f8e00ff */
[----:B------:R-:W-:Y:S01]  /*17a0*/  UMOV UR8, UR44 ;  /* 0x0000002c00087c82 */ /* 0x000fe20008000000 */
[----:B------:R-:W-:Y:S01]  /*17b0*/  LOP3.LUT R3, R3, 0x10000, RZ, 0xfc, !PT ;  /* 0x0001000003037812 */ /* 0x000fe200078efcff */
[----:B------:R-:W-:Y:S01]  /*17c0*/  UMOV UR9, UR45 ;  /* 0x0000002d00097c82 */ /* 0x000fe20008000000 */
[----:B------:R-:W-:Y:S01]  /*17d0*/  UMOV UR11, 0x40000040 ;  /* 0x40000040000b7882 */ /* 0x000fe20000000000 */
[----:B------:R-:W-:Y:S01]  /*17e0*/  UMOV UR12, UR44 ;  /* 0x0000002c000c7c82 */ /* 0x000fe20008000000 */
[----:B------:R-:W-:Y:S01]  /*17f0*/  UMOV UR13, UR45 ;  /* 0x0000002d000d7c82 */ /* 0x000fe20008000000 */
[----:B------:R-:W-:Y:S01]  /*1800*/  IMAD R4, R2, 0xb00, R3 ;  /* 0x00000b0002047824 */ /* 0x000fe200078e0203 */
[----:B------:R-:W-:Y:S01]  /*1810*/  UMOV UR15, 0x40000040 ;  /* 0x40000040000f7882 */ /* 0x000fe20000000000 */
[----:B------:R-:W-:Y:S01]  /*1820*/  UMOV UR32, UR44 ;  /* 0x0000002c00207c82 */ /* 0x000fe20008000000 */
[----:B------:R-:W-:Y:S01]  /*1830*/  UMOV UR33, UR45 ;  /* 0x0000002d00217c82 */ /* 0x000fe20008000000 */
[----:B------:R-:W-:Y:S01]  /*1840*/  UMOV UR35, 0x40000040 ;  /* 0x4000004000237882 */ /* 0x000fe20000000000 */
[----:B------:R-:W-:Y:S01]  /*1850*/  R2UR UR24, R4 ;  /* 0x00000000041872ca */ /* 0x000fe200000e0000 */
[----:B------:R-:W-:Y:S01]  /*1860*/  UMOV UR28, UR44 ;  /* 0x0000002c001c7c82 */ /* 0x000fe20008000000 */
[----:B------:R-:W-:Y:S01]  /*1870*/  UMOV UR29, UR45 ;  /* 0x0000002d001d7c82 */ /* 0x000fe20008000000 */
[----:B------:R-:W-:Y:S01]  /*1880*/  UMOV UR31, 0x40000040 ;  /* 0x40000040001f7882 */ /* 0x000fe20000000000 */
        /* <DEDUP_REMOVED lines=10> */
[----:B------:R-:W-:Y:S01]  /*1930*/  UIADD3 UR10, UR24, 0x100, URZ ;  /* 0x00000100180a7890 */ /* 0x000fe2000fffe03f */
[----:B------:R-:W-:Y:S01]  /*1940*/  HGMMA.64x16x16.F32 R112, gdesc[UR4], RZ, !UPT, gsb0 ;  /* 0x00200000047079f0 */ /* 0x000fe2000c0008ff */
[----:B------:R-:W-:Y:S01]  /*1950*/  UIADD3 UR6, UR24, 0x80, URZ ;  /* 0x0000008018067890 */ /* 0x000fe2000fffe03f */
[----:B------:R-:W-:Y:S01]  /*1960*/  P2R R122, PR, RZ, 0x1 ;  /* 0x00000001ff7a7803 */ /* 0x000fe20000000000 */
[----:B------:R-:W-:Y:S01]  /*1970*/  UMOV UR4, UR44 ;  /* 0x0000002c00047c82 */ /* 0x000fe20008000000 */
[----:B------:R-:W-:Y:S01]  /*1980*/  UMOV UR5, UR45 ;  /* 0x0000002d00057c82 */ /* 0x000fe20008000000 */
[----:B------:R-:W-:Y:S01]  /*1990*/  UMOV UR7, 0x40000040 ;  /* 0x4000004000077882 */ /* 0x000fe20000000000 */
[----:B------:R-:W-:Y:S01]  /*19a0*/  UIADD3 UR14, UR24, 0x180, URZ ;  /* 0x00000180180e7890 */ /* 0x000fe2000fffe03f */
[----:B------:R-:W-:Y:S01]  /*19b0*/  @!P1 VIADD R10, R10, 0x34840 ;  /* 0x000348400a0a9836 */ /* 0x000fe20000000000 */
[----:B------:R-:W-:-:S02]  /*19c0*/  UIADD3 UR34, UR24, 0x200, URZ ;  /* 0x0000020018227890 */ /* 0x000fc4000fffe03f */
[----:B------:R-:W-:Y:S02]  /*19d0*/  UIADD3 UR30, UR24, 0x280, URZ ;  /* 0x00000280181e7890 */ /* 0x000fe4000fffe03f */
[----:B------:R-:W-:Y:S02]  /*19e0*/  UIADD3 UR22, UR24, 0x300, URZ ;  /* 0x0000030018167890 */ /* 0x000fe4000fffe03f */
[----:B------:R-:W-:Y:S02]  /*19f0*/  UIADD3 UR18, UR24, 0x380, URZ ;  /* 0x0000038018127890 */ /* 0x000fe4000fffe03f */
[----:B------:R-:W-:Y:S02]  /*1a00*/  UIADD3 UR38, UR24, 0x400, URZ ;  /* 0x0000040018267890 */ /* 0x000fe4000fffe03f */
[----:B------:R-:W-:Y:S01]  /*1a10*/  UIADD3 UR42, UR24, 0x480, URZ ;  /* 0x00000480182a7890 */ /* 0x000fe2000fffe03f */
[----:B------:R-:W-:Y:S01]  /*1a20*/  UMOV UR40, UR44 ;  /* 0x0000002c00287c82 */ /* 0x000fe20008000000 */
[----:B------:R-:W-:Y:S01]  /*1a30*/  UMOV UR41, UR45 ;  /* 0x0000002d00297c82 */ /* 0x000fe20008000000 */
[----:B------:R-:W-:Y:S01]  /*1a40*/  UMOV UR43, 0x40000040 ;  /* 0x40000040002b7882 */ /* 0x000fe20000000000 */
[----:B------:R-:W-:-:S02]  /*1a50*/  UIADD3 UR26, UR25, 0x2, URZ ;  /* 0x00000002191a7890 */ /* 0x000fc4000fffe03f */
[----:B------:R-:W-:Y:S01]  /*1a60*/  UIADD3 UR46, UR24, 0xa00, URZ ;  /* 0x00000a00182e7890 */ /* 0x000fe2000fffe03f */
[----:B------:R-:W-:Y:S01]  /*1a70*/  UMOV UR47, 0x40000040 ;  /* 0x40000040002f7882 */ /* 0x000fe20000000000 */
[----:B------:R-:W-:Y:S01]  /*1a80*/  UIADD3 UR50, UR24, 0x602, URZ ;  /* 0x0000060218327890 */ /* 0x000fe2000fffe03f */
[----:B------:R-:W-:Y:S01]  /*1a90*/  UMOV UR51, 0x40000040 ;  /* 0x4000004000337882 */ /* 0x000fe20000000000 */
[----:B------:R-:W-:Y:S01]  /*1aa0*/  UIADD3 UR54, UR24, 0x604, URZ ;  /* 0x0000060418367890 */ /* 0x000fe2000fffe03f */
        /* <DEDUP_REMOVED lines=517> */
[----:B------:R-:W-:Y:S08]  /*3b00*/  MUFU.TANH R13, R13 ;  /* 0x0000000d000d7308 */ /* 0x000ff00000002400 */
[----:B------:R-:W1:Y:S08]  /*3b10*/  MUFU.TANH R20, R20 ;  /* 0x0000001400147308 */ /* 0x000e700000002400 */
[----:B------:R-:W2:Y:S08]  /*3b20*/  MUFU.TANH R14, R14 ;  /* 0x0000000e000e7308 */ /* 0x000eb00000002400 */
[----:B------:R-:W3:Y:S08]  /*3b30*/  MUFU.TANH R11, R11 ;  /* 0x0000000b000b7308 */ /* 0x000ef00000002400 */
        /* <DEDUP_REMOVED lines=11> */
[----:B------:R-:W4:Y:S01]  /*3bf0*/  MUFU.TANH R82, R82 ;  /* 0x0000005200527308 */ /* 0x000f220000002400 */
[----:B------:R-:W-:Y:S01]  /*3c00*/  UMOV UR23, 0x40000040 ;  /* 0x4000004000177882 */ /* 0x000fe20000000000 */
[----:B------:R-:W-:Y:S01]  /*3c10*/  FMUL.FTZ R84, R109, UR6 ;  /* 0x000000066d547c20 */ /* 0x000fe20008410000 */
[----:B------:R-:W-:Y:S01]  /*3c20*/  FMUL.FTZ R104, R106, UR6 ;  /* 0x000000066a687c20 */ /* 0x000fe20008410000 */
[----:B------:R-:W-:-:S04]  /*3c30*/  FMUL.FTZ R106, R111, UR6 ;  /* 0x000000066f6a7c20 */ /* 0x000fc80008410000 */
[----:B------:R-:W5:Y:S08]  /*3c40*/  MUFU.TANH R80, R80 ;  /* 0x0000005000507308 */ /* 0x000f700000002400 */
[----:B------:R-:W-:Y:S08]  /*3c50*/  MUFU.TANH R107, R107 ;  /* 0x0000006b006b7308 */ /* 0x000ff00000002400 */
[----:B------:R-:W-:Y:S08]  /*3c60*/  MUFU.TANH R85, R85 ;  /* 0x0000005500557308 */ /* 0x000ff00000002400 */
[----:B------:R-:W5:Y:S08]  /*3c70*/  MUFU.TANH R83, R83 ;  /* 0x0000005300537308 */ /* 0x000f700000002400 */
        /* <DEDUP_REMOVED lines=16> */
[----:B------:R-:W-:Y:S08]  /*3d80*/  MUFU.TANH R110, R103 ;  /* 0x00000067006e7308 */ /* 0x000ff00000002400 */
        /* <DEDUP_REMOVED lines=35> */
[----:B------:R-:W-:Y:S01]  /*3fc0*/  MUFU.TANH R77, R78 ;  /* 0x0000004e004d7308 */ /* 0x000fe20000002400 */
[----:B------:R-:W-:Y:S01]  /*3fd0*/  FMUL.FTZ R75, R75, UR6 ;  /* 0x000000064b4b7c20 */ /* 0x000fe20008410000 */
[----:B------:R-:W-:-:S06]  /*3fe0*/  FMUL.FTZ R79, R79, UR6 ;  /* 0x000000064f4f7c20 */ /* 0x000fcc0008410000 */
[----:B------:R-:W-:Y:S08]  /*3ff0*/  MUFU.TANH R116, R91 ;  /* 0x0000005b00747308 */ /* 0x000ff00000002400 */
[----:B------:R0:W-:Y:S08]  /*4000*/  MUFU.TANH R118, R75 ;  /* 0x0000004b00767308 */ /* 0x0001f00000002400 */
[----:B------:R-:W5:Y:S08]  /*4010*/  MUFU.TANH R88, R88 ;  /* 0x0000005800587308 */ /* 0x000f700000002400 */
        /* <DEDUP_REMOVED lines=8> */
[----:B------:R-:W0:Y:S01]  /*40a0*/  MUFU.TANH R89, R89 ;  /* 0x0000005900597308 */ /* 0x000e220000002400 */
        /* <DEDUP_REMOVED lines=8> */
[----:B------:R-:W0:Y:S08]  /*4130*/  MUFU.TANH R92, R92 ;  /* 0x0000005c005c7308 */ /* 0x000e300000002400 */
[----:B------:R-:W-:Y:S08]  /*4140*/  MUFU.TANH R126, R67 ;  /* 0x00000043007e7308 */ /* 0x000ff00000002400 */
[----:B------:R-:W0:Y:S08]  /*4150*/  MUFU.TANH R72, R72 ;  /* 0x0000004800487308 */ /* 0x000e300000002400 */
[----:B------:R-:W0:Y:S08]  /*4160*/  MUFU.TANH R94, R94 ;  /* 0x0000005e005e7308 */ /* 0x000e300000002400 */
[----:B------:R-:W0:Y:S01]  /*4170*/  MUFU.TANH R74, R74 ;  /* 0x0000004a004a7308 */ /* 0x000e220000002400 */
        /* <DEDUP_REMOVED lines=9> */
[----:B------:R-:W-:Y:S01]  /*4210*/  IMAD.IADD R63, R228, 0x1, R81 ;  /* 0x00000001e43f7824 */ /* 0x000fe200078e0251 */
[----:B------:R-:W-:Y:S01]  /*4220*/  UMOV UR23, 0x40000040 ;  /* 0x4000004000177882 */ /* 0x000fe20000000000 */
[----:B------:R-:W-:Y:S01]  /*4230*/  MUFU.TANH R132, R57 ;  /* 0x0000003900847308 */ /* 0x000fe20000002400 */
[----:B------:R-:W-:Y:S01]  /*4240*/  FMUL.FTZ R58, R61, UR6 ;  /* 0x000000063d3a7c20 */ /* 0x000fe20008410000 */
[----:B------:R-:W-:-:S06]  /*4250*/  FMUL.FTZ R60, R60, UR6 ;  /* 0x000000063c3c7c20 */ /* 0x000fcc0008410000 */
[----:B------:R-:W0:Y:S08]  /*4260*/  MUFU.TANH R64, R64 ;  /* 0x0000004000407308 */ /* 0x000e300000002400 */
[----:B------:R-:W0:Y:S08]  /*4270*/  MUFU.TANH R73, R73 ;  /* 0x0000004900497308 */ /* 0x000e300000002400 */
[----:B------:R1:W-:Y:S08]  /*4280*/  MUFU.TANH R128, R70 ;  /* 0x0000004600807308 */ /* 0x0003f00000002400 */
[----:B------:R-:W0:Y:S01]  /*4290*/  MUFU.TANH R75, R75 ;  /* 0x0000004b004b7308 */ /* 0x000e220000002400 */
[----:B-1----:R-:W-:-:S07]  /*42a0*/  FMUL.FTZ R70, R59, UR6 ;  /* 0x000000063b467c20 */ /* 0x002fce0008410000 */
[----:B------:R-:W1:Y:S01]  /*42b0*/  MUFU.TANH R76, R76 ;  /* 0x0000004c004c7308 */ /* 0x000e620000002400 */
[----:B------:R-:W-:Y:S02]  /*42c0*/  WARPGROUP.DEPBAR.LE gsb0, 0x0 ;  /* 0x00008000000079c5 */ /* 0x000fe40000010000 */
[----:B------:R-:W-:Y:S01]  /*42d0*/  WARPGROUP.ARRIVE ;  /* 0x00000000000079c5 */ /* 0x000fe20000000000 */
[----:B------:R-:W-:Y:S01]  /*42e0*/  FMUL.FTZ R57, R48, UR6 ;  /* 0x0000000630397c20 */ /* 0x000fe20008410000 */
        /* <DEDUP_REMOVED lines=10> */
[----:B------:R-:W-:Y:S01]  /*4390*/  MUFU.TANH R165, R53 ;  /* 0x0000003500a57308 */ /* 0x000fe20000002400 */
[----:B------:R-:W-:Y:S01]  /*43a0*/  ISETP.GT.AND P2, PT, R48, 0x8, PT ;  /* 0x000000083000780c */ /* 0x000fe20003f44270 */
[----:B------:R-:W-:Y:S01]  /*43b0*/  FMUL.FTZ R61, R55, UR6 ;  /* 0x00000006373d7c20 */ /* 0x000fe20008410000 */
[----:B------:R-:W-:Y:S01]  /*43c0*/  FSEL R91, R12, -INF , P5 ;  /* 0xff8000000c5b7808 */ /* 0x000fe20002800000 */
[----:B------:R-:W-:Y:S01]  /*43d0*/  FMUL.FTZ R59, R50, UR6 ;  /* 0x00000006323b7c20 */ /* 0x000fe20008410000 */
[----:B------:R-:W-:Y:S01]  /*43e0*/  FSEL R101, R20, -INF , P3 ;  /* 0xff80000014657808 */ /* 0x000fe20001800000 */
[----:B------:R-:W-:Y:S01]  /*43f0*/  FMUL.FTZ R52, R52, UR6 ;  /* 0x0000000634347c20 */ /* 0x000fe20008410000 */
[----:B--2---:R-:W-:Y:S01]  /*4400*/  FSEL R95, R14, -INF , P2 ;  /* 0xff8000000e5f7808 */ /* 0x004fe20001000000 */
[----:B------:R-:W-:Y:S01]  /*4410*/  MUFU.TANH R50, R57 ;  /* 0x0000003900327308 */ /* 0x000fe20000002400 */
[----:B------:R-:W-:Y:S01]  /*4420*/  ISETP.GT.AND P6, PT, R48, 0x10, PT ;  /* 0x000000103000780c */ /* 0x000fe20003fc4270 */
[----:B------:R-:W-:Y:S01]  /*4430*/  FMUL.FTZ R54, R54, UR6 ;  /* 0x0000000636367c20 */ /* 0x000fe20008410000 */
[----:B---3--:R-:W-:-:S02]  /*4440*/  FSEL R11, R11, -INF , P5 ;  /* 0xff8000000b0b7808 */ /* 0x008fc40002800000 */
[----:B------:R-:W-:Y:S02]  /*4450*/  ISETP.GT.AND P5, PT, R48, 0x11, PT ;  /* 0x000000113000780c */ /* 0x000fe40003fa4270 */
[----:B----4-:R-:W-:Y:S01]  /*4460*/  FSEL R103, R82, -INF , P6 ;  /* 0xff80000052677808 */ /* 0x010fe20003000000 */
[----:B------:R-:W-:Y:S01]  /*4470*/  MUFU.TANH R14, R61 ;  /* 0x0000003d000e7308 */ /* 0x000fe20000002400 */
[----:B------:R-:W-:Y:S01]  /*4480*/  FSEL R12, R15, -INF , P4 ;  /* 0xff8000000f0c7808 */ /* 0x000fe20002000000 */
[--C-:B------:R-:W-:Y:S01]  /*4490*/  IMAD.MOV.U32 R82, RZ, RZ, R87.reuse ;  /* 0x000000ffff527224 */ /* 0x100fe200078e0057 */
[----:B-----5:R-:W-:Y:S01]  /*44a0*/  FSEL R109, R80, -INF , P5 ;  /* 0xff800000506d7808 */ /* 0x020fe20002800000 */
[----:B------:R-:W-:Y:S01]  /*44b0*/  IMAD.MOV.U32 R80, RZ, RZ, R87 ;  /* 0x000000ffff507224 */ /* 0x000fe200078e0057 */
[----:B------:R-:W-:Y:S02]  /*44c0*/  FSEL R15, R83, -INF , P3 ;  /* 0xff800000530f7808 */ /* 0x000fe40001800000 */
[----:B------:R-:W-:Y:S01]  /*44d0*/  ISETP.GT.AND P3, PT, R48, 0x20, PT ;  /* 0x000000203000780c */ /* 0x000fe20003f64270 */
[----:B------:R-:W2:Y:S03]  /*44e0*/  MUFU.TANH R79, R79 ;  /* 0x0000004f004f7308 */ /* 0x000ea60000002400 */
[----:B------:R-:W-:-:S05]  /*44f0*/  FSEL R113, R105, -INF , P3 ;  /* 0xff80000069717808 */ /* 0x000fca0001800000 */
[----:B------:R-:W3:Y:S08]  /*4500*/  MUFU.TANH R66, R66 ;  /* 0x0000004200427308 */ /* 0x000ef00000002400 */
[----:B------:R-:W-:Y:S01]  /*4510*/  MUFU.TANH R60, R60 ;  /* 0x0000003c003c7308 */ /* 0x000fe20000002400 */
[----:B------:R-:W-:Y:S02]  /*4520*/  WARPGROUP.DEPBAR.LE gsb0, 0x0 ;  /* 0x00008000000079c5 */ /* 0x000fe40000010000 */
[----:B------:R-:W-:Y:S01]  /*4530*/  FMUL.FTZ R63, R40, UR6 ;  /* 0x00000006283f7c20 */ /* 0x000fe20008410000 */
[----:B------:R-:W-:Y:S01]  /*4540*/  FSEL R40, R13, -INF , P4 ;  /* 0xff8000000d287808 */ /* 0x000fe20002000000 */
[----:B------:R-:W-:Y:S01]  /*4550*/  WARPGROUP.ARRIVE ;  /* 0x00000000000079c5 */ /* 0x000fe20000000000 */
[----:B------:R-:W-:Y:S01]  /*4560*/  ISETP.GT.AND P4, PT, R48, 0x18, PT ;  /* 0x000000183000780c */ /* 0x000fe20003f84270 */
[----:B------:R-:W-:Y:S01]  /*4570*/  FMUL.FTZ R69, R43, UR6 ;  /* 0x000000062b457c20 */ /* 0x000fe20008410000 */
[----:B------:R-:W-:Y:S01]  /*4580*/  FMNMX.FTZ R20, R91, R40, !PT ;  /* 0x000000285b147209 */ /* 0x000fe20007810000 */
[----:B------:R-:W-:Y:S01]  /*4590*/  FMUL.FTZ R65, R41, UR6 ;  /* 0x0000000629417c20 */ /* 0x000fe20008410000 */
[----:B------:R-:W-:Y:S01]  /*45a0*/  FSEL R13, R21, -INF , P2 ;  /* 0xff800000150d7808 */ /* 0x000fe20001000000 */
[----:B------:R-:W-:Y:S01]  /*45b0*/  HGMMA.64x16x16.F32 R32, gdesc[UR20], R32, gsb0 ;  /* 0x00200000142079f0 */ /* 0x000fe20008000820 */
[----:B------:R-:W-:Y:S01]  /*45c0*/  FMNMX.FTZ R20, R95, R20, !PT ;  /* 0x000000145f147209 */ /* 0x000fe20007810000 */
[----:B------:R-:W-:Y:S01]  /*45d0*/  FMUL.FTZ R135, R45, UR6 ;  /* 0x000000062d877c20 */ /* 0x000fe20008410000 */
[----:B------:R-:W-:Y:S01]  /*45e0*/  FSEL R43, R107, -INF , P4 ;  /* 0xff8000006b2b7808 */ /* 0x000fe20002000000 */
[----:B------:R-:W-:Y:S01]  /*45f0*/  FMUL.FTZ R138, R47, UR6 ;  /* 0x000000062f8a7c20 */ /* 0x000fe20008410000 */
[----:B------:R-:W-:Y:S01]  /*4600*/  FMNMX.FTZ R20, R101, R20, !PT ;  /* 0x0000001465147209 */ /* 0x000fe20007810000 */
[----:B------:R-:W-:Y:S01]  /*4610*/  FMUL.FTZ R67, R42, UR6 ;  /* 0x000000062a437c20 */ /* 0x000fe20008410000 */
[----:B------:R-:W-:Y:S01]  /*4620*/  ISETP.GT.AND P2, PT, R48, 0x19, PT ;  /* 0x000000193000780c */ /* 0x000fe20003f44270 */
[----:B------:R4:W-:Y:S01]  /*4630*/  MUFU.TANH R42, R49 ;  /* 0x00000031002a7308 */ /* 0x0009e20000002400 */
[----:B------:R-:W-:Y:S01]  /*4640*/  FMNMX.FTZ R20, R103, R20, !PT ;  /* 0x0000001467147209 */ /* 0x000fe20007810000 */
[----:B------:R-:W-:Y:S01]  /*4650*/  FMUL.FTZ R136, R46, UR6 ;  /* 0x000000062e887c20 */ /* 0x000fe20008410000 */
[----:B------:R-:W-:Y:S01]  /*4660*/  FSEL R107, R85, -INF , P4 ;  /* 0xff800000556b7808 */ /* 0x000fe20002000000 */
[----:B------:R-:W-:Y:S01]  /*4670*/  FMUL.FTZ R134, R44, UR6 ;  /* 0x000000062c867c20 */ /* 0x000fe20008410000 */
[----:B------:R-:W-:Y:S01]  /*4680*/  FMNMX.FTZ R20, R109, R20, !PT ;  /* 0x000000146d147209 */ /* 0x000fe20007810000 */
[----:B------:R-:W-:Y:S01]  /*4690*/  UIADD3 UR22, UR24, 0xa86, URZ ;  /* 0x00000a8618167890 */ /* 0x000fe2000fffe03f */
[----:B------:R-:W-:Y:S01]  /*46a0*/  FSEL R111, R84, -INF , P2 ;  /* 0xff800000546f7808 */ /* 0x000fe20001000000 */
[----:B------:R5:W-:Y:S01]  /*46b0*/  MUFU.TANH R46, R51 ;  /* 0x00000033002e7308 */ /* 0x000be20000002400 */
[----:B------:R-:W-:Y:S01]  /*46c0*/  FMNMX.FTZ R20, R107, R20, !PT ;  /* 0x000000146b147209 */ /* 0x000fe20007810000 */
[----:B------:R-:W-:Y:S01]  /*46d0*/  UMOV UR23, 0x40000040 ;  /* 0x4000004000177882 */ /* 0x000fe20000000000 */
[----:B------:R-:W-:Y:S01]  /*46e0*/  FSEL R21, R104, -INF , P6 ;  /* 0xff80000068157808 */ /* 0x000fe20003000000 */
[----:B------:R-:W-:Y:S01]  /*46f0*/  IMAD.MOV.U32 R84, RZ, RZ, R87 ;  /* 0x000000ffff547224 */ /* 0x000fe200078e0057 */
[----:B------:R-:W-:-:S02]  /*4700*/  ISETP.GT.AND P6, PT, R48, 0x21, PT ;  /* 0x000000213000780c */ /* 0x000fc40003fc4270 */
[----:B------:R-:W-:Y:S01]  /*4710*/  FMNMX.FTZ R20, R111, R20, !PT ;  /* 0x000000146f147209 */ /* 0x000fe20007810000 */
[----:B------:R1:W-:Y:S01]  /*4720*/  MUFU.TANH R44, R59 ;  /* 0x0000003b002c7308 */ /* 0x0003e20000002400 */
[----:B------:R-:W-:Y:S01]  /*4730*/  FSEL R41, R86, -INF , P5 ;  /* 0xff80000056297808 */ /* 0x000fe20002800000 */
[----:B------:R-:W-:Y:S01]  /*4740*/  IMAD.MOV.U32 R86, RZ, RZ, R87 ;  /* 0x000000ffff567224 */ /* 0x000fe200078e0057 */
[----:B------:R-:W-:Y:S02]  /*4750*/  ISETP.GT.AND P5, PT, R48, 0x28, PT ;  /* 0x000000283000780c */ /* 0x000fe40003fa4270 */
[----:B------:R-:W-:Y:S02]  /*4760*/  FSEL R115, R96, -INF , P6 ;  /* 0xff80000060737808 */ /* 0x000fe40003000000 */
[----:B------:R-:W-:Y:S01]  /*4770*/  FMNMX.FTZ R20, R113, R20, !PT ;  /* 0x0000001471147209 */ /* 0x000fe20007810000 */
[----:B------:R-:W3:Y:S01]  /*4780*/  MUFU.TANH R78, R78 ;  /* 0x0000004e004e7308 */ /* 0x000ee20000002400 */
[----:B------:R-:W-:-:S02]  /*4790*/  ISETP.GT.AND P4, PT, R48, 0x29, PT ;  /* 0x000000293000780c */ /* 0x000fc40003f84270 */
[----:B------:R-:W-:Y:S02]  /*47a0*/  FSEL R117, R98, -INF , P5 ;  /* 0xff80000062757808 */ /* 0x000fe40002800000 */
[----:B------:R-:W-:Y:S02]  /*47b0*/  FMNMX.FTZ R20, R115, R20, !PT ;  /* 0x0000001473147209 */ /* 0x000fe40007810000 */
[----:B------:R-:W-:Y:S01]  /*47c0*/  FSEL R45, R106, -INF , P2 ;  /* 0xff8000006a2d7808 */ /* 0x000fe20001000000 */
[----:B------:R2:W-:Y:S01]  /*47d0*/  MUFU.TANH R167, R63 ;  /* 0x0000003f00a77308 */ /* 0x0005e20000002400 */
[----:B------:R-:W-:Y:S02]  /*47e0*/  ISETP.GT.AND P2, PT, R48, 0x30, PT ;  /* 0x000000303000780c */ /* 0x000fe40003f44270 */
[----:B------:R-:W-:Y:S02]  /*47f0*/  FSEL R119, R97, -INF , P4 ;  /* 0xff80000061777808 */ /* 0x000fe40002000000 */
[----:B------:R-:W-:-:S02]  /*4800*/  FMNMX.FTZ R20, R117, R20, !PT ;  /* 0x0000001475147209 */ /* 0x000fc40007810000 */
[----:B------:R-:W-:Y:S01]  /*4810*/  FSEL R47, R108, -INF , P3 ;  /* 0xff8000006c2f7808 */ /* 0x000fe20001800000 */
[----:B------:R-:W3:Y:S01]  /*4820*/  MUFU.TANH R68, R68 ;  /* 0x0000004400447308 */ /* 0x000ee20000002400 */
[----:B------:R-:W-:Y:S02]  /*4830*/  ISETP.GT.AND P3, PT, R48, 0x31, PT ;  /* 0x000000313000780c */ /* 0x000fe40003f64270 */
[----:B------:R-:W-:Y:S01]  /*4840*/  FSEL R121, R100, -INF , P2 ;  /* 0xff80000064797808 */ /* 0x000fe20001000000 */
[----:B------:R-:W-:Y:S02]  /*4850*/  WARPGROUP.DEPBAR.LE gsb0, 0x0 ;  /* 0x00008000000079c5 */ /* 0x000fe40000010000 */
[----:B------:R-:W-:Y:S01]  /*4860*/  FMNMX.FTZ R20, R119, R20, !PT ;  /* 0x0000001477147209 */ /* 0x000fe20007810000 */
[----:B------:R-:W-:Y:S01]  /*4870*/  WARPGROUP.ARRIVE ;  /* 0x00000000000079c5 */ /* 0x000fe20000000000 */
[----:B----4-:R-:W-:Y:S01]  /*4880*/  FSEL R49, R99, -INF , P6 ;  /* 0xff80000063317808 */ /* 0x010fe20003000000 */
[----:B------:R-:W-:Y:S01]  /*4890*/  FMUL.FTZ R32, R32, UR6 ;  /* 0x0000000620207c20 */ /* 0x000fe20008410000 */
[----:B------:R-:W-:Y:S01]  /*48a0*/  ISETP.GT.AND P6, PT, R48, 0x38, PT ;  /* 0x000000383000780c */ /* 0x000fe20003fc4270 */
[----:B------:R4:W-:Y:S01]  /*48b0*/  MUFU.TANH R169, R65 ;  /* 0x0000004100a97308 */ /* 0x0009e20000002400 */
[----:B------:R-:W-:Y:S01]  /*48c0*/  FSEL R123, R88, -INF , P3 ;  /* 0xff800000587b7808 */ /* 0x000fe20001800000 */
[----:B------:R-:W-:Y:S01]  /*48d0*/  HGMMA.64x16x16.F32 R24, gdesc[UR20], R24, gsb0 ;  /* 0x00200000141879f0 */ /* 0x000fe20008000818 */
[----:B------:R-:W-:Y:S01]  /*48e0*/  FMNMX.FTZ R20, R121, R20, !PT ;  /* 0x0000001479147209 */ /* 0x000fe20007810000 */
[----:B------:R-:W-:Y:S01]  /*48f0*/  FMUL.FTZ R36, R36, UR6 ;  /* 0x0000000624247c20 */ /* 0x000fe20008410000 */
[----:B-----5:R-:W-:Y:S01]  /*4900*/  FSEL R51, R102, -INF , P5 ;  /* 0xff80000066337808 */ /* 0x020fe20002800000 */
[----:B------:R-:W-:Y:S01]  /*4910*/  FMUL.FTZ R34, R34, UR6 ;  /* 0x0000000622227c20 */ /* 0x000fe20008410000 */
[----:B------:R-:W-:Y:S01]  /*4920*/  ISETP.GT.AND P5, PT, R48, 0x39, PT ;  /* 0x000000393000780c */ /* 0x000fe20003fa4270 */
[----:B------:R-:W5:Y:S01]  /*4930*/  MUFU.TANH R56, R56 ;  /* 0x0000003800387308 */ /* 0x000f620000002400 */
[----:B------:R-:W-:Y:S01]  /*4940*/  FSEL R125, R90, -INF , P6 ;  /* 0xff8000005a7d7808 */ /* 0x000fe20003000000 */
[----:B------:R-:W-:Y:S01]  /*4950*/  FMUL.FTZ R38, R38, UR6 ;  /* 0x0000000626267c20 */ /* 0x000fe20008410000 */
[----:B------:R-:W-:Y:S01]  /*4960*/  FMNMX.FTZ R20, R123, R20, !PT ;  /* 0x000000147b147209 */ /* 0x000fe20007810000 */
[----:B------:R-:W-:Y:S01]  /*4970*/  FMUL.FTZ R39, R39, UR6 ;  /* 0x0000000627277c20 */ /* 0x000fe20008410000 */
[----:B------:R-:W-:Y:S01]  /*4980*/  FSEL R53, R110, -INF , P4 ;  /* 0xff8000006e357808 */ /* 0x000fe20002000000 */
[----:B------:R-:W-:Y:S01]  /*4990*/  IMAD.U32 R88, RZ, RZ, UR7 ;  /* 0x00000007ff587e24 */ /* 0x000fe2000f8e00ff */
[----:B------:R-:W-:Y:S01]  /*49a0*/  ISETP.GT.AND P4, PT, R48, 0x40, PT ;  /* 0x000000403000780c */ /* 0x000fe20003f84270 */
[----:B------:R-:W5:Y:S01]  /*49b0*/  MUFU.TANH R32, R32 ;  /* 0x0000002000207308 */ /* 0x000f620000002400 */
[----:B0-----:R-:W-:-:S02]  /*49c0*/  FSEL R127, R89, -INF , P5 ;  /* 0xff800000597f7808 */ /* 0x001fc40002800000 */
[----:B------:R-:W-:Y:S02]  /*49d0*/  FMNMX.FTZ R20, R125, R20, !PT ;  /* 0x000000147d147209 */ /* 0x000fe40007810000 */
[----:B------:R-:W-:Y:S02]  /*49e0*/  FSEL R55, R112, -INF , P2 ;  /* 0xff80000070377808 */ /* 0x000fe40001000000 */
[----:B------:R-:W-:Y:S01]  /*49f0*/  ISETP.GT.AND P2, PT, R48, 0x41, PT ;  /* 0x000000413000780c */ /* 0x000fe20003f44270 */
[----:B------:R0:W-:Y:S01]  /*4a00*/  MUFU.TANH R99, R67 ;  /* 0x0000004300637308 */ /* 0x0001e20000002400 */
[----:B------:R-:W-:Y:S02]  /*4a10*/  FSEL R129, R92, -INF , P4 ;  /* 0xff8000005c817808 */ /* 0x000fe40002000000 */
[----:B------:R-:W-:Y:S02]  /*4a20*/  FMNMX.FTZ R20, R127, R20, !PT ;  /* 0x000000147f147209 */ /* 0x000fe40007810000 */
[----:B------:R-:W-:-:S02]  /*4a30*/  FSEL R57, R114, -INF , P3 ;  /* 0xff80000072397808 */ /* 0x000fc40001800000 */
[----:B------:R-:W-:Y:S01]  /*4a40*/  ISETP.GT.AND P3, PT, R48, 0x48, PT ;  /* 0x000000483000780c */ /* 0x000fe20003f64270 */
[----:B------:R-:W5:Y:S01]  /*4a50*/  MUFU.TANH R130, R71 ;  /* 0x0000004700827308 */ /* 0x000f620000002400 */
[----:B------:R-:W-:Y:S01]  /*4a60*/  FSEL R131, R72, -INF , P2 ;  /* 0xff80000048837808 */ /* 0x000fe20001000000 */
[----:B------:R-:W-:Y:S01]  /*4a70*/  IMAD.MOV.U32 R72, RZ, RZ, R87 ;  /* 0x000000ffff487224 */ /* 0x000fe200078e0057 */
[----:B------:R-:W-:Y:S02]  /*4a80*/  FMNMX.FTZ R20, R129, R20, !PT ;  /* 0x0000001481147209 */ /* 0x000fe40007810000 */
[----:B------:R-:W-:Y:S02]  /*4a90*/  FSEL R61, R93, -INF , P5 ;  /* 0xff8000005d3d7808 */ /* 0x000fe40002800000 */
[----:B-1----:R-:W-:Y:S01]  /*4aa0*/  FSEL R59, R94, -INF , P6 ;  /* 0xff8000005e3b7808 */ /* 0x002fe20003000000 */
[----:B------:R1:W-:Y:S01]  /*4ab0*/  MUFU.TANH R105, R69 ;  /* 0x0000004500697308 */ /* 0x0003e20000002400 */
[----:B------:R-:W-:-:S02]  /*4ac0*/  ISETP.GT.AND P5, PT, R48, 0x50, PT ;  /* 0x000000503000780c */ /* 0x000fc40003fa4270 */
[----:B------:R-:W-:Y:S02]  /*4ad0*/  ISETP.GT.AND P6, PT, R48, 0x49, PT ;  /* 0x000000493000780c */ /* 0x000fe40003fc4270 */
[----:B------:R-:W-:Y:S01]  /*4ae0*/  FSEL R133, R74, -INF , P3 ;  /* 0xff8000004a857808 */ /* 0x000fe20001800000 */
[----:B------:R-:W-:Y:S01]  /*4af0*/  IMAD.MOV.U32 R74, RZ, RZ, R87 ;  /* 0x000000ffff4a7224 */ /* 0x000fe200078e0057 */
[----:B------:R-:W-:Y:S01]  /*4b00*/  FMNMX.FTZ R20, R131, R20, !PT ;  /* 0x0000001483147209 */ /* 0x000fe20007810000 */
[----:B------:R-:W5:Y:S01]  /*4b10*/  MUFU.TANH R58, R58 ;  /* 0x0000003a003a7308 */ /* 0x000f620000002400 */
[----:B------:R-:W-:Y:S02]  /*4b20*/  FSEL R141, R64, -INF , P5 ;  /* 0xff800000408d7808 */ /* 0x000fe40002800000 */
[----:B------:R-:W-:Y:S02]  /*4b30*/  FSEL R137, R73, -INF , P6 ;  /* 0xff80000049897808 */ /* 0x000fe40003000000 */
[----:B------:R-:W-:Y:S01]  /*4b40*/  FMNMX.FTZ R64, R133, R20, !PT ;  /* 0x0000001485407209 */ /* 0x000fe20007810000 */
[----:B------:R-:W-:Y:S01]  /*4b50*/  FMUL.FTZ R20, R33, UR6 ;  /* 0x0000000621147c20 */ /* 0x000fe20008410000 */
[----:B--2---:R-:W-:Y:S01]  /*4b60*/  FSEL R63, R116, -INF , P4 ;  /* 0xff800000743f7808 */ /* 0x004fe20002000000 */
[----:B------:R-:W2:Y:S01]  /*4b70*/  MUFU.TANH R70, R70 ;  /* 0x0000004600467308 */ /* 0x000ea20000002400 */
[----:B------:R-:W-:Y:S01]  /*4b80*/  ISETP.GT.AND P4, PT, R48, 0x51, PT ;  /* 0x000000513000780c */ /* 0x000fe20003f84270 */
[----:B------:R-:W-:-:S02]  /*4b90*/  WARPGROUP.DEPBAR.LE gsb0, 0x0 ;  /* 0x00008000000079c5 */ /* 0x000fc40000010000 */
[----:B------:R-:W-:Y:S01]  /*4ba0*/  FMNMX.FTZ R64, R137, R64, !PT ;  /* 0x0000004089407209 */ /* 0x000fe20007810000 */
[----:B------:R-:W-:Y:S01]  /*4bb0*/  FMUL.FTZ R24, R24, UR6 ;  /* 0x0000000618187c20 */ /* 0x000fe20008410000 */
[----:B----4-:R-:W-:Y:S01]  /*4bc0*/  FSEL R65, R118, -INF , P2 ;  /* 0xff80000076417808 */ /* 0x010fe20001000000 */
[----:B------:R-:W-:Y:S01]  /*4bd0*/  FMUL.FTZ R28, R28, UR6 ;  /* 0x000000061c1c7c20 */ /* 0x000fe20008410000 */
[----:B------:R-:W-:Y:S01]  /*4be0*/  ISETP.GT.AND P2, PT, R48, 0x58, PT ;  /* 0x000000583000780c */ /* 0x000fe20003f44270 */
[----:B------:R-:W4:Y:S01]  /*4bf0*/  MUFU.TANH R52, R52 ;  /* 0x0000003400347308 */ /* 0x000f220000002400 */
[----:B------:R-:W-:Y:S01]  /*4c00*/  FSEL R143, R75, -INF , P4 ;  /* 0xff8000004b8f7808 */ /* 0x000fe20002000000 */
[----:B------:R-:W-:Y:S01]  /*4c10*/  FMUL.FTZ R26, R26, UR6 ;  /* 0x000000061a1a7c20 */ /* 0x000fe20008410000 */
[----:B------:R-:W-:Y:S01]  /*4c20*/  FMNMX.FTZ R64, R141, R64, !PT ;  /* 0x000000408d407209 */ /* 0x000fe20007810000 */
[----:B------:R-:W-:Y:S01]  /*4c30*/  FMUL.FTZ R30, R30, UR6 ;  /* 0x000000061e1e7c20 */ /* 0x000fe20008410000 */
[----:B0-----:R-:W-:-:S02]  /*4c40*/  FSEL R67, R77, -INF , P3 ;  /* 0xff8000004d437808 */ /* 0x001fc40001800000 */
[----:B------:R-:W-:Y:S01]  /*4c50*/  FSEL R73, R126, -INF , P4 ;  /* 0xff8000007e497808 */ /* 0x000fe20002000000 */
[----:B------:R-:W0:Y:S01]  /*4c60*/  MUFU.TANH R62, R62 ;  /* 0x0000003e003e7308 */ /* 0x000e220000002400 */
[C---:B------:R-:W-:Y:S02]  /*4c70*/  ISETP.GT.AND P3, PT, R48.reuse, 0x59, PT ;  /* 0x000000593000780c */ /* 0x040fe40003f64270 */
[----:B------:R-:W-:Y:S02]  /*4c80*/  ISETP.GT.AND P4, PT, R48, 0x68, PT ;  /* 0x000000683000780c */ /* 0x000fe40003f84270 */
[----:B------:R-:W-:Y:S02]  /*4c90*/  FSEL R147, R76, -INF , P2 ;  /* 0xff8000004c937808 */ /* 0x000fe40001000000 */
[----:B------:R-:W-:Y:S01]  /*4ca0*/  FMNMX.FTZ R64, R143, R64, !PT ;  /* 0x000000408f407209 */ /* 0x000fe20007810000 */
[----:B------:R-:W0:Y:S01]  /*4cb0*/  MUFU.TANH R54, R54 ;  /* 0x0000003600367308 */ /* 0x000e220000002400 */
[----:B-1----:R-:W-:-:S02]  /*4cc0*/  FSEL R69, R79, -INF , P6 ;  /* 0xff8000004f457808 */ /* 0x002fc40003000000 */
[----:B------:R-:W-:Y:S02]  /*4cd0*/  ISETP.GT.AND P6, PT, R48, 0x60, PT ;  /* 0x000000603000780c */ /* 0x000fe40003fc4270 */
[----:B---3--:R-:W-:Y:S01]  /*4ce0*/  FSEL R149, R66, -INF , P3 ;  /* 0xff80000042957808 */ /* 0x008fe20001800000 */
[--C-:B------:R-:W-:Y:S01]  /*4cf0*/  IMAD.MOV.U32 R66, RZ, RZ, R87.reuse ;  /* 0x000000ffff427224 */ /* 0x100fe200078e0057 */
[----:B------:R-:W-:Y:S01]  /*4d00*/  FSEL R83, R78, -INF , P4 ;  /* 0xff8000004e537808 */ /* 0x000fe20002000000 */
[----:B------:R-:W1:Y:S01]  /*4d10*/  MUFU.TANH R134, R134 ;  /* 0x0000008600867308 */ /* 0x000e620000002400 */
[----:B------:R-:W-:Y:S01]  /*4d20*/  FSEL R155, R60, -INF , P4 ;  /* 0xff8000003c9b7808 */ /* 0x000fe20002000000 */
[----:B------:R-:W-:Y:S01]  /*4d30*/  IMAD.MOV.U32 R78, RZ, RZ, R87 ;  /* 0x000000ffff4e7224 */ /* 0x000fe200078e0057 */
[----:B------:R-:W-:Y:S02]  /*4d40*/  FMNMX.FTZ R64, R147, R64, !PT ;  /* 0x0000004093407209 */ /* 0x000fe40007810000 */
[----:B------:R-:W-:-:S02]  /*4d50*/  ISETP.GT.AND P4, PT, R48, 0x79, PT ;  /* 0x000000793000780c */ /* 0x000fc40003f84270 */
[----:B------:R-:W-:Y:S01]  /*4d60*/  FSEL R71, R124, -INF , P5 ;  /* 0xff8000007c477808 */ /* 0x000fe20002800000 */
[----:B------:R-:W3:Y:S01]  /*4d70*/  MUFU.TANH R135, R135 ;  /* 0x0000008700877308 */ /* 0x000ee20000002400 */
[----:B------:R-:W-:Y:S02]  /*4d80*/  ISETP.GT.AND P5, PT, R48, 0x61, PT ;  /* 0x000000613000780c */ /* 0x000fe40003fa4270 */
[----:B------:R-:W-:Y:S01]  /*4d90*/  FSEL R151, R68, -INF , P6 ;  /* 0xff80000044977808 */ /* 0x000fe20003000000 */
[----:B------:R-:W-:Y:S01]  /*4da0*/  IMAD.MOV.U32 R68, RZ, RZ, R87 ;  /* 0x000000ffff447224 */ /* 0x000fe200078e0057 */
[----:B------:R-:W-:Y:S02]  /*4db0*/  FMNMX.FTZ R64, R149, R64, !PT ;  /* 0x0000004095407209 */ /* 0x000fe40007810000 */
[----:B------:R-:W-:Y:S01]  /*4dc0*/  FSEL R97, R14, -INF , P4 ;  /* 0xff8000000e617808 */ /* 0x000fe20002000000 */
[----:B------:R-:W3:Y:S01]  /*4dd0*/  MUFU.TANH R20, R20 ;  /* 0x0000001400147308 */ /* 0x000ee20000002400 */
[----:B------:R-:W-:Y:S01]  /*4de0*/  FSEL R165, R165, -INF , P4 ;  /* 0xff800000a5a57808 */ /* 0x000fe20002000000 */
[----:B------:R-:W-:Y:S01]  /*4df0*/  FMUL.FTZ R14, R25, UR6 ;  /* 0x00000006190e7c20 */ /* 0x000fe20008410000 */
[----:B------:R-:W-:-:S02]  /*4e00*/  ISETP.GT.AND P4, PT, R48, 0x90, PT ;  /* 0x000000903000780c */ /* 0x000fc40003f84270 */
[----:B-----5:R-:W-:Y:S01]  /*4e10*/  FSEL R153, R56, -INF , P5 ;  /* 0xff80000038997808 */ /* 0x020fe20002800000 */
[----:B------:R-:W-:Y:S01]  /*4e20*/  FMUL.FTZ R56, R35, UR6 ;  /* 0x0000000623387c20 */ /* 0x000fe20008410000 */
[----:B------:R-:W-:Y:S01]  /*4e30*/  FMNMX.FTZ R64, R151, R64, !PT ;  /* 0x0000004097407209 */ /* 0x000fe20007810000 */
[----:B------:R-:W5:Y:S01]  /*4e40*/  MUFU.TANH R136, R136 ;  /* 0x0000008800887308 */ /* 0x000f620000002400 */
[----:B------:R-:W-:Y:S02]  /*4e50*/  FSEL R175, R32, -INF , P4 ;  /* 0xff80000020af7808 */ /* 0x000fe40002000000 */
[----:B------:R-:W-:Y:S02]  /*4e60*/  FSEL R75, R128, -INF , P2 ;  /* 0xff800000804b7808 */ /* 0x000fe40001000000 */
[----:B------:R-:W-:Y:S02]  /*4e70*/  FMNMX.FTZ R32, R11, R12, !PT ;  /* 0x0000000c0b207209 */ /* 0x000fe40007810000 */
[----:B------:R-:W-:Y:S01]  /*4e80*/  ISETP.GT.AND P2, PT, R48, 0x69, PT ;  /* 0x000000693000780c */ /* 0x000fe20003f44270 */
[----:B------:R-:W5:Y:S01]  /*4e90*/  MUFU.TANH R36, R36 ;  /* 0x0000002400247308 */ /* 0x000f620000002400 */
[----:B------:R-:W-:-:S02]  /*4ea0*/  FMNMX.FTZ R64, R153, R64, !PT ;  /* 0x0000004099407209 */ /* 0x000fc40007810000 */
[----:B------:R-:W-:Y:S02]  /*4eb0*/  FSEL R77, R130, -INF , P3 ;  /* 0xff800000824d7808 */ /* 0x000fe40001800000 */
[----:B------:R-:W-:Y:S02]  /*4ec0*/  FMNMX.FTZ R32, R13, R32, !PT ;  /* 0x000000200d207209 */ /* 0x000fe40007810000 */
[----:B------:R-:W-:Y:S01]  /*4ed0*/  ISETP.GT.AND P3, PT, R48, 0x70, PT ;  /* 0x000000703000780c */ /* 0x000fe20003f64270 */
[----:B------:R-:W5:Y:S01]  /*4ee0*/  MUFU.TANH R138, R138 ;  /* 0x0000008a008a7308 */ /* 0x000f620000002400 */
[----:B------:R-:W-:Y:S02]  /*4ef0*/  FSEL R157, R58, -INF , P2 ;  /* 0xff8000003a9d7808 */ /* 0x000fe40001000000 */
[----:B------:R-:W-:Y:S02]  /*4f00*/  FMNMX.FTZ R64, R155, R64, !PT ;  /* 0x000000409b407209 */ /* 0x000fe40007810000 */
[----:B------:R-:W-:-:S02]  /*4f10*/  FSEL R79, R132, -INF , P6 ;  /* 0xff800000844f7808 */ /* 0x000fc40003000000 */
[----:B------:R-:W-:Y:S01]  /*4f20*/  FMNMX.FTZ R32, R15, R32, !PT ;  /* 0x000000200f207209 */ /* 0x000fe20007810000 */
[----:B------:R-:W-:Y:S01]  /*4f30*/  MUFU.TANH R34, R34 ;  /* 0x0000002200227308 */ /* 0x000fe20000002400 */
[----:B------:R-:W-:Y:S02]  /*4f40*/  ISETP.GT.AND P6, PT, R48, 0x71, PT ;  /* 0x000000713000780c */ /* 0x000fe40003fc4270 */
[----:B------:R-:W-:Y:S02]  /*4f50*/  FSEL R159, R50, -INF , P3 ;  /* 0xff800000329f7808 */ /* 0x000fe40001800000 */
[----:B------:R-:W-:Y:S02]  /*4f60*/  FMNMX.FTZ R64, R157, R64, !PT ;  /* 0x000000409d407209 */ /* 0x000fe40007810000 */
[----:B--2---:R-:W-:Y:S01]  /*4f70*/  FSEL R33, R70, -INF , P5 ;  /* 0xff80000046217808 */ /* 0x004fe20002800000 */
[----:B------:R-:W-:Y:S01]  /*4f80*/  MUFU.TANH R24, R24 ;  /* 0x0000001800187308 */ /* 0x000fe20000002400 */
[----:B------:R-:W-:Y:S01]  /*4f90*/  FMNMX.FTZ R32, R21, R32, !PT ;  /* 0x0000002015207209 */ /* 0x000fe20007810000 */
[----:B------:R-:W-:Y:S01]  /*4fa0*/  IMAD.MOV.U32 R70, RZ, RZ, R87 ;  /* 0x000000ffff467224 */ /* 0x000fe200078e0057 */
[----:B------:R-:W-:-:S02]  /*4fb0*/  ISETP.GT.AND P5, PT, R48, 0x78, PT ;  /* 0x000000783000780c */ /* 0x000fc40003fa4270 */
[----:B------:R-:W-:Y:S02]  /*4fc0*/  FSEL R161, R42, -INF , P6 ;  /* 0xff8000002aa17808 */ /* 0x000fe40003000000 */
[----:B------:R-:W-:Y:S01]  /*4fd0*/  FMNMX.FTZ R64, R159, R64, !PT ;  /* 0x000000409f407209 */ /* 0x000fe20007810000 */
[----:B------:R-:W-:Y:S01]  /*4fe0*/  MUFU.TANH R56, R56 ;  /* 0x0000003800387308 */ /* 0x000fe20000002400 */
[----:B------:R-:W-:Y:S02]  /*4ff0*/  FMNMX.FTZ R32, R41, R32, !PT ;  /* 0x0000002029207209 */ /* 0x000fe40007810000 */
[----:B----4-:R-:W-:Y:S02]  /*5000*/  FSEL R163, R52, -INF , P5 ;  /* 0xff80000034a37808 */ /* 0x010fe40002800000 */
[----:B------:R-:W-:Y:S02]  /*5010*/  FMNMX.FTZ R64, R161, R64, !PT ;  /* 0x00000040a1407209 */ /* 0x000fe40007810000 */
[----:B0-----:R-:W-:Y:S01]  /*5020*/  FSEL R35, R62, -INF , P2 ;  /* 0xff8000003e237808 */ /* 0x001fe20001000000 */
[----:B------:R-:W-:Y:S01]  /*5030*/  MUFU.TANH R14, R14 ;  /* 0x0000000e000e7308 */ /* 0x000fe20000002400 */
[----:B------:R-:W-:Y:S01]  /*5040*/  FMNMX.FTZ R32, R43, R32, !PT ;  /* 0x000000202b207209 */ /* 0x000fe20007810000 */
[----:B------:R-:W-:Y:S01]  /*5050*/  IMAD.MOV.U32 R62, RZ, RZ, R87 ;  /* 0x000000ffff3e7224 */ /* 0x000fe200078e0057 */
[----:B------:R-:W-:-:S02]  /*5060*/  ISETP.GT.AND P2, PT, R48, 0x80, PT ;  /* 0x000000803000780c */ /* 0x000fc40003f44270 */
[----:B------:R-:W-:Y:S02]  /*5070*/  FMNMX.FTZ R64, R163, R64, !PT ;  /* 0x00000040a3407209 */ /* 0x000fe40007810000 */
[----:B------:R-:W-:Y:S01]  /*5080*/  FSEL R85, R44, -INF , P3 ;  /* 0xff8000002c557808 */ /* 0x000fe20001800000 */
[----:B------:R-:W-:Y:S01]  /*5090*/  FMUL.FTZ R44, R37, UR6 ;  /* 0x00000006252c7c20 */ /* 0x000fe20008410000 */
[----:B------:R-:W-:Y:S01]  /*50a0*/  FMNMX.FTZ R32, R45, R32, !PT ;  /* 0x000000202d207209 */ /* 0x000fe20007810000 */
[----:B------:R-:W-:Y:S01]  /*50b0*/  MUFU.TANH R38, R38 ;  /* 0x0000002600267308 */ /* 0x000fe20000002400 */
[----:B------:R-:W-:Y:S02]  /*50c0*/  ISETP.GT.AND P3, PT, R48, 0x81, PT ;  /* 0x000000813000780c */ /* 0x000fe40003f64270 */
[----:B------:R-:W-:Y:S02]  /*50d0*/  FSEL R167, R167, -INF , P2 ;  /* 0xff800000a7a77808 */ /* 0x000fe40001000000 */
[----:B------:R-:W-:-:S02]  /*50e0*/  FMNMX.FTZ R64, R165, R64, !PT ;  /* 0x00000040a5407209 */ /* 0x000fc40007810000 */
[----:B------:R-:W-:Y:S01]  /*50f0*/  FSEL R37, R46, -INF , P6 ;  /* 0xff8000002e257808 */ /* 0x000fe20003000000 */
[----:B------:R-:W0:Y:S01]  /*5100*/  MUFU.TANH R44, R44 ;  /* 0x0000002c002c7308 */ /* 0x000e220000002400 */
[----:B------:R-:W-:Y:S02]  /*5110*/  FMNMX.FTZ R32, R47, R32, !PT ;  /* 0x000000202f207209 */ /* 0x000fe40007810000 */
[----:B------:R-:W-:Y:S02]  /*5120*/  ISETP.GT.AND P6, PT, R48, 0x88, PT ;  /* 0x000000883000780c */ /* 0x000fe40003fc4270 */
[----:B------:R-:W-:Y:S02]  /*5130*/  FSEL R169, R169, -INF , P3 ;  /* 0xff800000a9a97808 */ /* 0x000fe40001800000 */
[----:B------:R-:W-:Y:S01]  /*5140*/  FMNMX.FTZ R64, R167, R64, !PT ;  /* 0x00000040a7407209 */ /* 0x000fe20007810000 */
[----:B------:R-:W2:Y:S01]  /*5150*/  MUFU.TANH R28, R28 ;  /* 0x0000001c001c7308 */ /* 0x000ea20000002400 */
[----:B------:R-:W-:-:S02]  /*5160*/  FSEL R93, R54, -INF , P5 ;  /* 0xff800000365d7808 */ /* 0x000fc40002800000 */
[----:B------:R-:W-:Y:S02]  /*5170*/  FMNMX.FTZ R32, R49, R32, !PT ;  /* 0x0000002031207209 */ /* 0x000fe40007810000 */
[----:B------:R-:W-:Y:S02]  /*5180*/  ISETP.GT.AND P5, PT, R48, 0x89, PT ;  /* 0x000000893000780c */ /* 0x000fe40003fa4270 */
[----:B-1----:R-:W-:Y:S01]  /*5190*/  FSEL R171, R134, -INF , P6 ;  /* 0xff80000086ab7808 */ /* 0x002fe20003000000 */
[----:B------:R-:W-:Y:S01]  /*51a0*/  MUFU.TANH R26, R26 ;  /* 0x0000001a001a7308 */ /* 0x000fe20000002400 */
[----:B------:R-:W-:Y:S02]  /*51b0*/  FMNMX.FTZ R64, R169, R64, !PT ;  /* 0x00000040a9407209 */ /* 0x000fe40007810000 */
[----:B------:R-:W-:Y:S02]  /*51c0*/  FMNMX.FTZ R32, R51, R32, !PT ;  /* 0x0000002033207209 */ /* 0x000fe40007810000 */
[----:B---3--:R-:W-:-:S02]  /*51d0*/  FSEL R173, R135, -INF , P5 ;  /* 0xff80000087ad7808 */ /* 0x008fc40002800000 */
[----:B------:R-:W-:Y:S01]  /*51e0*/  FMNMX.FTZ R64, R171, R64, !PT ;  /* 0x00000040ab407209 */ /* 0x000fe20007810000 */
[----:B------:R-:W-:Y:S01]  /*51f0*/  MUFU.TANH R30, R30 ;  /* 0x0000001e001e7308 */ /* 0x000fe20000002400 */
[----:B------:R-:W-:Y:S02]  /*5200*/  FSEL R105, R105, -INF , P3 ;  /* 0xff80000069697808 */ /* 0x000fe40001800000 */
[----:B------:R-:W-:Y:S02]  /*5210*/  FMNMX.FTZ R32, R53, R32, !PT ;  /* 0x0000002035207209 */ /* 0x000fe40007810000 */
[----:B------:R-:W-:Y:S02]  /*5220*/  ISETP.GT.AND P3, PT, R48, 0x91, PT ;  /* 0x000000913000780c */ /* 0x000fe40003f64270 */
[----:B------:R-:W-:Y:S02]  /*5230*/  FMNMX.FTZ R64, R173, R64, !PT ;  /* 0x00000040ad407209 */ /* 0x000fe40007810000 */
[----:B------:R-:W-:-:S02]  /*5240*/  FSEL R99, R99, -INF , P2 ;  /* 0xff80000063637808 */ /* 0x000fc40001000000 */
[----:B------:R-:W-:Y:S02]  /*5250*/  FMNMX.FTZ R32, R55, R32, !PT ;  /* 0x0000002037207209 */ /* 0x000fe40007810000 */
[----:B------:R-:W-:Y:S02]  /*5260*/  ISETP.GT.AND P2, PT, R48, 0x98, PT ;  /* 0x000000983000780c */ /* 0x000fe40003f44270 */
[----:B------:R-:W-:Y:S01]  /*5270*/  FSEL R177, R20, -INF , P3 ;  /* 0xff80000014b17808 */ /* 0x000fe20001800000 */
[----:B------:R-:W-:Y:S01]  /*5280*/  FMUL.FTZ R20, R29, UR6 ;  /* 0x000000061d147c20 */ /* 0x000fe20008410000 */
[----:B------:R-:W-:Y:S02]  /*5290*/  FMNMX.FTZ R64, R175, R64, !PT ;  /* 0x00000040af407209 */ /* 0x000fe40007810000 */
[----:B-----5:R-:W-:Y:S02]  /*52a0*/  FSEL R25, R136, -INF , P6 ;  /* 0xff80000088197808 */ /* 0x020fe40003000000 */
[----:B------:R-:W-:Y:S01]  /*52b0*/  FMNMX.FTZ R32, R57, R32, !PT ;  /* 0x0000002039207209 */ /* 0x000fe20007810000 */
[----:B------:R-:W1:Y:S01]  /*52c0*/  MUFU.TANH R20, R20 ;  /* 0x0000001400147308 */ /* 0x000e620000002400 */
[----:B------:R-:W-:-:S02]  /*52d0*/  ISETP.GT.AND P6, PT, R48, 0x99, PT ;  /* 0x000000993000780c */ /* 0x000fc40003fc4270 */
[----:B------:R-:W-:Y:S02]  /*52e0*/  FSEL R179, R36, -INF , P2 ;  /* 0xff80000024b37808 */ /* 0x000fe40001000000 */
[----:B------:R-:W-:Y:S02]  /*52f0*/  FMNMX.FTZ R64, R177, R64, !PT ;  /* 0x00000040b1407209 */ /* 0x000fe40007810000 */
[----:B------:R-:W-:Y:S02]  /*5300*/  FSEL R29, R138, -INF , P5 ;  /* 0xff8000008a1d7808 */ /* 0x000fe40002800000 */
[----:B------:R-:W-:Y:S02]  /*5310*/  FMNMX.FTZ R32, R59, R32, !PT ;  /* 0x000000203b207209 */ /* 0x000fe40007810000 */
[----:B------:R-:W-:Y:S02]  /*5320*/  ISETP.GT.AND P5, PT, R48, 0xa0, PT ;  /* 0x000000a03000780c */ /* 0x000fe40003fa4270 */
[----:B0-----:R-:W-:-:S02]  /*5330*/  FSEL R181, R44, -INF , P6 ;  /* 0xff8000002cb57808 */ /* 0x001fc40003000000 */
[----:B------:R-:W-:Y:S02]  /*5340*/  FMNMX.FTZ R64, R179, R64, !PT ;  /* 0x00000040b3407209 */ /* 0x000fe40007810000 */
[----:B------:R-:W-:Y:S02]  /*5350*/  FSEL R135, R34, -INF , P4 ;  /* 0xff80000022877808 */ /* 0x000fe40002000000 */
[----:B------:R-:W-:Y:S02]  /*5360*/  FMNMX.FTZ R32, R61, R32, !PT ;  /* 0x000000203d207209 */ /* 0x000fe40007810000 */
[----:B------:R-:W-:Y:S02]  /*5370*/  ISETP.GT.AND P4, PT, R48, 0xa1, PT ;  /* 0x000000a13000780c */ /* 0x000fe40003f84270 */
[----:B------:R-:W-:Y:S02]  /*5380*/  FSEL R183, R24, -INF , P5 ;  /* 0xff80000018b77808 */ /* 0x000fe40002800000 */
[----:B------:R-:W-:-:S02]  /*5390*/  FMNMX.FTZ R64, R181, R64, !PT ;  /* 0x00000040b5407209 */ /* 0x000fc40007810000 */
[----:B------:R-:W-:Y:S02]  /*53a0*/  FSEL R139, R56, -INF , P3 ;  /* 0xff800000388b7808 */ /* 0x000fe40001800000 */
[----:B------:R-:W-:Y:S02]  /*53b0*/  FMNMX.FTZ R32, R63, R32, !PT ;  /* 0x000000203f207209 */ /* 0x000fe40007810000 */
[----:B------:R-:W-:Y:S02]  /*53c0*/  ISETP.GT.AND P3, PT, R48, 0xa8, PT ;  /* 0x000000a83000780c */ /* 0x000fe40003f64270 */
[----:B------:R-:W-:Y:S02]  /*53d0*/  FSEL R185, R14, -INF , P4 ;  /* 0xff8000000eb97808 */ /* 0x000fe40002000000 */
[----:B------:R-:W-:Y:S02]  /*53e0*/  FMNMX.FTZ R64, R183, R64, !PT ;  /* 0x00000040b7407209 */ /* 0x000fe40007810000 */
[----:B------:R-:W-:-:S02]  /*53f0*/  FSEL R145, R38, -INF , P2 ;  /* 0xff80000026917808 */ /* 0x000fc40001000000 */
[----:B------:R-:W-:Y:S02]  /*5400*/  FMNMX.FTZ R32, R65, R32, !PT ;  /* 0x0000002041207209 */ /* 0x000fe40007810000 */
[----:B------:R-:W-:Y:S02]  /*5410*/  ISETP.GT.AND P2, PT, R48, 0xa9, PT ;  /* 0x000000a93000780c */ /* 0x000fe40003f44270 */
[----:B--2---:R-:W-:Y:S01]  /*5420*/  FSEL R187, R28, -INF , P3 ;  /* 0xff8000001cbb7808 */ /* 0x004fe20001800000 */
[----:B------:R-:W-:Y:S01]  /*5430*/  FMUL.FTZ R28, R31, UR6 ;  /* 0x000000061f1c7c20 */ /* 0x000fe20008410000 */
[----:B------:R-:W-:Y:S02]  /*5440*/  FMNMX.FTZ R64, R185, R64, !PT ;  /* 0x00000040b9407209 */ /* 0x000fe40007810000 */
[----:B------:R-:W-:Y:S02]  /*5450*/  FMNMX.FTZ R32, R67, R32, !PT ;  /* 0x0000002043207209 */ /* 0x000fe40007810000 */
[----:B-1----:R-:W-:Y:S01]  /*5460*/  FSEL R189, R20, -INF , P2 ;  /* 0xff80000014bd7808 */ /* 0x002fe20001000000 */
[----:B------:R-:W-:Y:S01]  /*5470*/  MUFU.TANH R28, R28 ;  /* 0x0000001c001c7308 */ /* 0x000fe20000002400 */
[----:B------:R-:W-:-:S02]  /*5480*/  FMNMX.FTZ R64, R187, R64, !PT ;  /* 0x00000040bb407209 */ /* 0x000fc40007810000 */
[----:B------:R-:W-:Y:S02]  /*5490*/  FMNMX.FTZ R32, R69, R32, !PT ;  /* 0x0000002045207209 */ /* 0x000fe40007810000 */
[----:B------:R-:W-:Y:S02]  /*54a0*/  FMNMX.FTZ R64, R189, R64, !PT ;  /* 0x00000040bd407209 */ /* 0x000fe40007810000 */
[----:B------:R-:W-:Y:S01]  /*54b0*/  FMNMX.FTZ R32, R71, R32, !PT ;  /* 0x0000002047207209 */ /* 0x000fe20007810000 */
[----:B------:R-:W0:Y:S01]  /*54c0*/  MUFU.TANH R20, R39 ;  /* 0x0000002700147308 */ /* 0x000e220000002400 */
[----:B------:R-:W-:Y:S01]  /*54d0*/  MOV R76, R87 ;  /* 0x00000057004c7202 */ /* 0x000fe20000000f00 */
[----:B------:R-:W1:Y:S01]  /*54e0*/  SHFL.BFLY PT, R89, R64, 0x2, 0x1f ;  /* 0x0c401f0040597f89 */ /* 0x000e6200000e0000 */
[----:B------:R-:W-:-:S04]  /*54f0*/  FMNMX.FTZ R32, R73, R32, !PT ;  /* 0x0000002049207209 */ /* 0x000fc80007810000 */
[----:B------:R-:W-:-:S04]  /*5500*/  FMNMX.FTZ R32, R75, R32, !PT ;  /* 0x000000204b207209 */ /* 0x000fc80007810000 */
[----:B------:R-:W-:-:S04]  /*5510*/  FMNMX.FTZ R32, R77, R32, !PT ;  /* 0x000000204d207209 */ /* 0x000fc80007810000 */
[----:B------:R-:W-:-:S04]  /*5520*/  FMNMX.FTZ R32, R79, R32, !PT ;  /* 0x000000204f207209 */ /* 0x000fc80007810000 */
[----:B------:R-:W-:-:S04]  /*5530*/  FMNMX.FTZ R32, R33, R32, !PT ;  /* 0x0000002021207209 */ /* 0x000fc80007810000 */
[----:B------:R-:W-:Y:S02]  /*5540*/  FMNMX.FTZ R32, R83, R32, !PT ;  /* 0x0000002053207209 */ /* 0x000fe40007810000 */
[----:B-1----:R-:W-:Y:S01]  /*5550*/  FMNMX.FTZ R24, R64, R89, !PT ;  /* 0x0000005940187209 */ /* 0x002fe20007810000 */
[----:B------:R-:W-:Y:S01]  /*5560*/  IMAD.MOV.U32 R64, RZ, RZ, R87 ;  /* 0x000000ffff407224 */ /* 0x000fe200078e0057 */
[----:B------:R-:W-:-:S03]  /*5570*/  FMNMX.FTZ R32, R35, R32, !PT ;  /* 0x0000002023207209 */ /* 0x000fc60007810000 */
        /* <DEDUP_REMOVED lines=8> */
[----:B------:R-:W-:Y:S01]  /*5600*/  FMUL.FTZ R24, R27, UR6 ;  /* 0x000000061b187c20 */ /* 0x000fe20008410000 */
[----:B------:R-:W-:Y:S02]  /*5610*/  FMNMX.FTZ R32, R25, R32, !PT ;  /* 0x0000002019207209 */ /* 0x000fe40007810000 */
[C---:B------:R-:W-:Y:S01]  /*5620*/  FSETP.NEU.FTZ.AND P0, PT, R89.reuse, -INF , PT ;  /* 0xff8000005900780b */ /* 0x040fe20003f1d000 */
[----:B------:R-:W-:Y:S01]  /*5630*/  FMUL.FTZ R14, R89, R88 ;  /* 0x00000058590e7220 */ /* 0x000fe20000410000 */
[----:B------:R-:W-:Y:S01]  /*5640*/  FMNMX.FTZ R32, R29, R32, !PT ;  /* 0x000000201d207209 */ /* 0x000fe20007810000 */
[----:B------:R-:W1:Y:S03]  /*5650*/  MUFU.TANH R24, R24 ;  /* 0x0000001800187308 */ /* 0x000e660000002400 */
[----:B------:R-:W-:-:S02]  /*5660*/  FMNMX.FTZ R32, R135, R32, !PT ;  /* 0x0000002087207209 */ /* 0x000fc40007810000 */
[----:B------:R-:W-:Y:S02]  /*5670*/  FSEL R14, R14, RZ, P0 ;  /* 0x000000ff0e0e7208 */ /* 0x000fe40000000000 */
[----:B------:R-:W-:Y:S02]  /*5680*/  FMNMX.FTZ R32, R139, R32, !PT ;  /* 0x000000208b207209 */ /* 0x000fe40007810000 */
[----:B------:R-:W-:Y:S01]  /*5690*/  ISETP.NE.AND P0, PT, R122, RZ, PT ;  /* 0x000000ff7a00720c */ /* 0x000fe20003f05270 */
        /* <DEDUP_REMOVED lines=29> */
[----:B------:R-:W0:Y:S01]  /*5870*/  SHFL.BFLY PT, R133, R32, 0x2, 0x1f ;  /* 0x0c401f0020857f89 */ /* 0x000e2200000e0000 */
        /* <DEDUP_REMOVED lines=8> */
[----:B------:R-:W2:Y:S01]  /*5900*/  MUFU.EX2 R178, R178 ;  /* 0x000000b200b27308 */ /* 0x000ea20000000800 */
        /* <DEDUP_REMOVED lines=19> */
[----:B------:R-:W4:Y:S01]  /*5a40*/  SHFL.BFLY PT, R133, R20, 0x1, 0x1f ;  /* 0x0c201f0014857f89 */ /* 0x000f2200000e0000 */
[-CC-:B------:R-:W-:Y:S01]  /*5a50*/  FFMA.FTZ R216, R183, R88.reuse, -R14.reuse ;  /* 0x00000058b7d87223 */ /* 0x180fe2000001080e */
[-CC-:B------:R-:W-:Y:S01]  /*5a60*/  FFMA.FTZ R151, R185, R88.reuse, -R14.reuse ;  /* 0x00000058b9977223 */ /* 0x180fe2000001080e */
[-CC-:B------:R-:W-:Y:S01]  /*5a70*/  FFMA.FTZ R218, R187, R88.reuse, -R14.reuse ;  /* 0x00000058bbda7223 */ /* 0x180fe2000001080e */
[----:B------:R-:W5:Y:S01]  /*5a80*/  MUFU.EX2 R39, R39 ;  /* 0x0000002700277308 */ /* 0x000f620000000800 */
[----:B------:R-:W-:-:S07]  /*5a90*/  FFMA.FTZ R153, R189, R88, -R14 ;  /* 0x00000058bd997223 */ /* 0x000fce000001080e */
[----:B------:R-:W5:Y:S08]  /*5aa0*/  MUFU.EX2 R182, R182 ;  /* 0x000000b600b67308 */ /* 0x000f700000000800 */
[----:B------:R-:W5:Y:S01]  /*5ab0*/  MUFU.EX2 R91, R91 ;  /* 0x0000005b005b7308 */ /* 0x000f620000000800 */
[----:B----4-:R-:W-:-:S04]  /*5ac0*/  FMNMX.FTZ R133, R20, R133, !PT ;  /* 0x0000008514857209 */ /* 0x010fc80007810000 */
[C---:B------:R-:W-:Y:S01]  /*5ad0*/  FSETP.NEU.FTZ.AND P2, PT, R133.reuse, -INF , PT ;  /* 0xff8000008500780b */ /* 0x040fe20003f5d000 */
[-C--:B------:R-:W-:Y:S02]  /*5ae0*/  FMUL.FTZ R38, R133, R88.reuse ;  /* 0x0000005885267220 */ /* 0x080fe40000410000 */
[----:B------:R-:W4:Y:S03]  /*5af0*/  MUFU.EX2 R184, R184 ;  /* 0x000000b800b87308 */ /* 0x000f260000000800 */
[----:B------:R-:W-:Y:S02]  /*5b00*/  FSEL R38, R38, RZ, P2 ;  /* 0x000000ff26267208 */ /* 0x000fe40001000000 */
[----:B------:R-:W-:Y:S01]  /*5b10*/  ISETP.GE.AND P2, PT, R81, 0xb1, PT ;  /* 0x000000b15100780c */ /* 0x000fe20003f46270 */
[----:B------:R-:W-:Y:S02]  /*5b20*/  IMAD.MOV.U32 R81, RZ, RZ, R87 ;  /* 0x000000ffff517224 */ /* 0x000fe400078e0057 */
[----:B------:R-:W-:Y:S01]  /*5b30*/  MUFU.EX2 R95, R95 ;  /* 0x0000005f005f7308 */ /* 0x000fe20000000800 */
[-CC-:B------:R-:W-:Y:S01]  /*5b40*/  FFMA.FTZ R177, R11, R88.reuse, -R38.reuse ;  /* 0x000000580bb17223 */ /* 0x180fe20000010826 */
[----:B-1----:R-:W-:Y:S01]  /*5b50*/  FADD.FTZ R11, R176, R27 ;  /* 0x0000001bb00b7221 */ /* 0x002fe20000010000 */
[-CC-:B------:R-:W-:Y:S01]  /*5b60*/  FFMA.FTZ R12, R12, R88.reuse, -R38.reuse ;  /* 0x000000580c0c7223 */ /* 0x180fe20000010826 */
[-CC-:B------:R-:W-:Y:S01]  /*5b70*/  FFMA.FTZ R179, R13, R88.reuse, -R38.reuse ;  /* 0x000000580db37223 */ /* 0x180fe20000010826 */
[-CC-:B------:R-:W-:Y:S01]  /*5b80*/  FFMA.FTZ R14, R15, R88.reuse, -R38.reuse ;  /* 0x000000580f0e7223 */ /* 0x180fe20000010826 */
[----:B--2---:R-:W-:Y:S01]  /*5b90*/  FADD.FTZ R42, R178, R11 ;  /* 0x0000000bb22a7221 */ /* 0x004fe20000010000 */
[-CC-:B------:R-:W-:Y:S01]  /*5ba0*/  FFMA.FTZ R181, R21, R88.reuse, -R38.reuse ;  /* 0x0000005815b57223 */ /* 0x180fe20000010826 */
[----:B------:R-:W-:Y:S01]  /*5bb0*/  MUFU.EX2 R177, R177 ;  /* 0x000000b100b17308 */ /* 0x000fe20000000800 */
[-C--:B------:R-:W-:Y:S01]  /*5bc0*/  FFMA.FTZ R20, R41, R88.reuse, -R38 ;  /* 0x0000005829147223 */ /* 0x080fe20000010826 */
[----:B---3--:R-:W-:Y:S01]  /*5bd0*/  FADD.FTZ R11, R31, R42 ;  /* 0x0000002a1f0b7221 */ /* 0x008fe20000010000 */
[-CC-:B------:R-:W-:Y:S01]  /*5be0*/  FFMA.FTZ R183, R43, R88.reuse, -R38.reuse ;  /* 0x000000582bb77223 */ /* 0x180fe20000010826 */
[-CC-:B------:R-:W-:Y:S01]  /*5bf0*/  FFMA.FTZ R24, R45, R88.reuse, -R38.reuse ;  /* 0x000000582d187223 */ /* 0x180fe20000010826 */
[-CC-:B------:R-:W-:Y:S01]  /*5c00*/  FFMA.FTZ R185, R47, R88.reuse, -R38.reuse ;  /* 0x000000582fb97223 */ /* 0x180fe20000010826 */
[----:B0-----:R-:W-:Y:S01]  /*5c10*/  FADD.FTZ R42, R180, R11 ;  /* 0x0000000bb42a7221 */ /* 0x001fe20000010000 */
[-CC-:B------:R-:W-:Y:S01]  /*5c20*/  FFMA.FTZ R26, R49, R88.reuse, -R38.reuse ;  /* 0x00000058311a7223 */ /* 0x180fe20000010826 */
[----:B------:R-:W0:Y:S01]  /*5c30*/  MUFU.EX2 R12, R12 ;  /* 0x0000000c000c7308 */ /* 0x000e220000000800 */
[-C--:B------:R-:W-:Y:S01]  /*5c40*/  FFMA.FTZ R187, R51, R88.reuse, -R38 ;  /* 0x0000005833bb7223 */ /* 0x080fe20000010826 */
[----:B-----5:R-:W-:Y:S01]  /*5c50*/  FADD.FTZ R11, R39, R42 ;  /* 0x0000002a270b7221 */ /* 0x020fe20000010000 */
[-CC-:B------:R-:W-:Y:S01]  /*5c60*/  FFMA.FTZ R28, R53, R88.reuse, -R38.reuse ;  /* 0x00000058351c7223 */ /* 0x180fe20000010826 */
[-CC-:B------:R-:W-:Y:S01]  /*5c70*/  FFMA.FTZ R189, R55, R88.reuse, -R38.reuse ;  /* 0x0000005837bd7223 */ /* 0x180fe20000010826 */
[-CC-:B------:R-:W-:Y:S01]  /*5c80*/  FFMA.FTZ R30, R57, R88.reuse, -R38.reuse ;  /* 0x00000058391e7223 */ /* 0x180fe20000010826 */
[----:B------:R-:W-:Y:S01]  /*5c90*/  FADD.FTZ R44, R182, R11 ;  /* 0x0000000bb62c7221 */ /* 0x000fe20000010000 */
[-CC-:B------:R-:W-:Y:S01]  /*5ca0*/  FFMA.FTZ R191, R59, R88.reuse, -R38.reuse ;  /* 0x000000583bbf7223 */ /* 0x180fe20000010826 */
[----:B------:R-:W1:Y:S01]  /*5cb0*/  MUFU.EX2 R179, R179 ;  /* 0x000000b300b37308 */ /* 0x000e620000000800 */
[-C--:B------:R-:W-:Y:S01]  /*5cc0*/  FFMA.FTZ R32, R61, R88.reuse, -R38 ;  /* 0x000000583d207223 */ /* 0x080fe20000010826 */
[----:B------:R-:W-:Y:S01]  /*5cd0*/  FADD.FTZ R11, R91, R44 ;  /* 0x0000002c5b0b7221 */ /* 0x000fe20000010000 */
[-CC-:B------:R-:W-:Y:S01]  /*5ce0*/  FFMA.FTZ R193, R63, R88.reuse, -R38.reuse ;  /* 0x000000583fc17223 */ /* 0x180fe20000010826 */
[-CC-:B------:R-:W-:Y:S01]  /*5cf0*/  FFMA.FTZ R34, R65, R88.reuse, -R38.reuse ;  /* 0x0000005841227223 */ /* 0x180fe20000010826 */
[-CC-:B------:R-:W-:Y:S01]  /*5d00*/  FFMA.FTZ R195, R67, R88.reuse, -R38.reuse ;  /* 0x0000005843c37223 */ /* 0x180fe20000010826 */
[----:B----4-:R-:W-:Y:S01]  /*5d10*/  FADD.FTZ R44, R184, R11 ;  /* 0x0000000bb82c7221 */ /* 0x010fe20000010000 */
[-C--:B------:R-:W-:Y:S01]  /*5d20*/  FFMA.FTZ R36, R69, R88.reuse, -R38 ;  /* 0x0000005845247223 */ /* 0x080fe20000010826 */
[----:B------:R-:W2:Y:S01]  /*5d30*/  MUFU.EX2 R186, R186 ;  /* 0x000000ba00ba7308 */ /* 0x000ea20000000800 */
[----:B0-----:R-:W-:Y:S01]  /*5d40*/  FADD.FTZ R46, R177, R12 ;  /* 0x0000000cb12e7221 */ /* 0x001fe20000010000 */
[----:B------:R-:W-:Y:S01]  /*5d50*/  FADD.FTZ R13, R95, R44 ;  /* 0x0000002c5f0d7221 */ /* 0x000fe20000010000 */
[-CC-:B------:R-:W-:Y:S01]  /*5d60*/  FFMA.FTZ R197, R71, R88.reuse, -R38.reuse ;  /* 0x0000005847c57223 */ /* 0x180fe20000010826 */
[-CC-:B------:R-:W-:Y:S01]  /*5d70*/  FFMA.FTZ R40, R73, R88.reuse, -R38.reuse ;  /* 0x0000005849287223 */ /* 0x180fe20000010826 */
[-CC-:B------:R-:W-:Y:S01]  /*5d80*/  FFMA.FTZ R199, R75, R88.reuse, -R38.reuse ;  /* 0x000000584bc77223 */ /* 0x180fe20000010826 */
[-CC-:B------:R-:W-:Y:S01]  /*5d90*/  FFMA.FTZ R42, R77, R88.reuse, -R38.reuse ;  /* 0x000000584d2a7223 */ /* 0x180fe20000010826 */
[-C--:B------:R-:W-:Y:S01]  /*5da0*/  FFMA.FTZ R201, R79, R88.reuse, -R38 ;  /* 0x000000584fc97223 */ /* 0x080fe20000010826 */
[----:B------:R-:W0:Y:S01]  /*5db0*/  MUFU.EX2 R14, R14 ;  /* 0x0000000e000e7308 */ /* 0x000e220000000800 */
[----:B-1----:R-:W-:Y:S01]  /*5dc0*/  FADD.FTZ R11, R179, R46 ;  /* 0x0000002eb30b7221 */ /* 0x002fe20000010000 */
[-CC-:B------:R-:W-:Y:S01]  /*5dd0*/  FFMA.FTZ R44, R33, R88.reuse, -R38.reuse ;  /* 0x00000058212c7223 */ /* 0x180fe20000010826 */
[-CC-:B------:R-:W-:Y:S01]  /*5de0*/  FFMA.FTZ R203, R83, R88.reuse, -R38.reuse ;  /* 0x0000005853cb7223 */ /* 0x180fe20000010826 */
[-CC-:B------:R-:W-:Y:S01]  /*5df0*/  FFMA.FTZ R205, R85, R88.reuse, -R38.reuse ;  /* 0x0000005855cd7223 */ /* 0x180fe20000010826 */
[-CC-:B------:R-:W-:Y:S01]  /*5e00*/  FFMA.FTZ R37, R37, R88.reuse, -R38.reuse ;  /* 0x0000005825257223 */ /* 0x180fe20000010826 */
[-CC-:B------:R-:W-:Y:S01]  /*5e10*/  FFMA.FTZ R207, R93, R88.reuse, -R38.reuse ;  /* 0x000000585dcf7223 */ /* 0x180fe20000010826 */
[-CC-:B------:R-:W-:Y:S01]  /*5e20*/  FFMA.FTZ R97, R97, R88.reuse, -R38.reuse ;  /* 0x0000005861617223 */ /* 0x180fe20000010826 */
[----:B------:R-:W1:Y:S01]  /*5e30*/  MUFU.EX2 R101, R101 ;  /* 0x0000006500657308 */ /* 0x000e620000000800 */
[----:B--2---:R-:W-:Y:S01]  /*5e40*/  FADD.FTZ R48, R186, R13 ;  /* 0x0000000dba307221 */ /* 0x004fe20000010000 */
[-CC-:B------:R-:W-:Y:S01]  /*5e50*/  FFMA.FTZ R99, R99, R88.reuse, -R38.reuse ;  /* 0x0000005863637223 */ /* 0x180fe20000010826 */
[-CC-:B------:R-:W-:Y:S01]  /*5e60*/  FFMA.FTZ R105, R105, R88.reuse, -R38.reuse ;  /* 0x0000005869697223 */ /* 0x180fe20000010826 */
[-CC-:B------:R-:W-:Y:S01]  /*5e70*/  FFMA.FTZ R25, R25, R88.reuse, -R38.reuse ;  /* 0x0000005819197223 */ /* 0x180fe20000010826 */
[-CC-:B------:R-:W-:Y:S01]  /*5e80*/  FFMA.FTZ R29, R29, R88.reuse, -R38.reuse ;  /* 0x000000581d1d7223 */ /* 0x180fe20000010826 */
[-CC-:B------:R-:W-:Y:S01]  /*5e90*/  FFMA.FTZ R135, R135, R88.reuse, -R38.reuse ;  /* 0x0000005887877223 */ /* 0x180fe20000010826 */
[-CC-:B------:R-:W-:Y:S01]  /*5ea0*/  FFMA.FTZ R139, R139, R88.reuse, -R38.reuse ;  /* 0x000000588b8b7223 */ /* 0x180fe20000010826 */
[----:B------:R-:W2:Y:S01]  /*5eb0*/  MUFU.EX2 R181, R181 ;  /* 0x000000b500b57308 */ /* 0x000ea20000000800 */
[----:B0-----:R-:W-:Y:S01]  /*5ec0*/  FADD.FTZ R46, R14, R11 ;  /* 0x0000000b0e2e7221 */ /* 0x001fe20000010000 */
[-CC-:B------:R-:W-:Y:S01]  /*5ed0*/  FFMA.FTZ R145, R145, R88.reuse, -R38.reuse ;  /* 0x0000005891917223 */ /* 0x180fe20000010826 */
[-CC-:B------:R-:W-:Y:S01]  /*5ee0*/  FFMA.FTZ R123, R123, R88.reuse, -R38.reuse ;  /* 0x000000587b7b7223 */ /* 0x180fe20000010826 */
[-CC-:B------:R-:W-:Y:S01]  /*5ef0*/  FFMA.FTZ R125, R125, R88.reuse, -R38.reuse ;  /* 0x000000587d7d7223 */ /* 0x180fe20000010826 */
[-CC-:B------:R-:W-:Y:S01]  /*5f00*/  FFMA.FTZ R129, R129, R88.reuse, -R38.reuse ;  /* 0x0000005881817223 */ /* 0x180fe20000010826 */
[-CC-:B------:R-:W-:Y:S01]  /*5f10*/  FFMA.FTZ R137, R137, R88.reuse, -R38.reuse ;  /* 0x0000005889897223 */ /* 0x180fe20000010826 */
[----:B------:R-:W-:Y:S01]  /*5f20*/  FFMA.FTZ R147, R147, R88, -R38 ;  /* 0x0000005893937223 */ /* 0x000fe20000010826 */
[----:B------:R-:W0:Y:S01]  /*5f30*/  MUFU.EX2 R188, R188 ;  /* 0x000000bc00bc7308 */ /* 0x000e220000000800 */
[----:B-1----:R-:W-:Y:S01]  /*5f40*/  FADD.FTZ R13, R101, R48 ;  /* 0x00000030650d7221 */ /* 0x002fe20000010000 */
[----:B------:R-:W-:Y:S01]  /*5f50*/  F2FP.F16.F32.PACK_AB R177, R12, R177 ;  /* 0x000000b10cb1723e */ /* 0x000fe200000000ff */
[--C-:B------:R-:W-:Y:S01]  /*5f60*/  IMAD.MOV.U32 R83, RZ, RZ, R87.reuse ;  /* 0x000000ffff537224 */ /* 0x100fe200078e0057 */
[----:B------:R-:W-:Y:S01]  /*5f70*/  F2FP.F16.F32.PACK_AB R179, R14, R179 ;  /* 0x000000b30eb3723e */ /* 0x000fe200000000ff */
[--C-:B------:R-:W-:Y:S01]  /*5f80*/  IMAD.MOV.U32 R79, RZ, RZ, R87.reuse ;  /* 0x000000ffff4f7224 */ /* 0x100fe200078e0057 */
[----:B------:R-:W-:Y:S01]  /*5f90*/  F2FP.F16.F32.PACK_AB R176, R27, R176 ;  /* 0x000000b01bb0723e */ /* 0x000fe200000000ff */
[--C-:B------:R-:W-:Y:S01]  /*5fa0*/  IMAD.MOV.U32 R77, RZ, RZ, R87.reuse ;  /* 0x000000ffff4d7224 */ /* 0x100fe200078e0057 */
[----:B------:R-:W1:Y:S01]  /*5fb0*/  MUFU.EX2 R20, R20 ;  /* 0x0000001400147308 */ /* 0x000e620000000800 */
[----:B--2---:R-:W-:Y:S01]  /*5fc0*/  FADD.FTZ R11, R181, R46 ;  /* 0x0000002eb50b7221 */ /* 0x004fe20000010000 */
[----:B------:R-:W-:Y:S01]  /*5fd0*/  F2FP.F16.F32.PACK_AB R178, R31, R178 ;  /* 0x000000b21fb2723e */ /* 0x000fe200000000ff */
[--C-:B------:R-:W-:Y:S01]  /*5fe0*/  IMAD.MOV.U32 R75, RZ, RZ, R87.reuse ;  /* 0x000000ffff4b7224 */ /* 0x100fe200078e0057 */
[----:B------:R-:W-:Y:S01]  /*5ff0*/  F2FP.F16.F32.PACK_AB R180, R39, R180 ;  /* 0x000000b427b4723e */ /* 0x000fe200000000ff */
[--C-:B------:R-:W-:Y:S01]  /*6000*/  IMAD.MOV.U32 R73, RZ, RZ, R87.reuse ;  /* 0x000000ffff497224 */ /* 0x100fe200078e0057 */
[----:B------:R-:W-:Y:S01]  /*6010*/  F2FP.F16.F32.PACK_AB R182, R91, R182 ;  /* 0x000000b65bb6723e */ /* 0x000fe200000000ff */
[----:B------:R-:W-:Y:S01]  /*6020*/  IMAD.MOV.U32 R71, RZ, RZ, R87 ;  /* 0x000000ffff477224 */ /* 0x000fe200078e0057 */
[----:B------:R-:W2:Y:S01]  /*6030*/  MUFU.EX2 R103, R103 ;  /* 0x0000006700677308 */ /* 0x000ea20000000800 */
[----:B0-----:R-:W-:Y:S01]  /*6040*/  FADD.FTZ R46, R188, R13 ;  /* 0x0000000dbc2e7221 */ /* 0x001fe20000010000 */
[----:B------:R-:W-:Y:S01]  /*6050*/  F2FP.F16.F32.PACK_AB R184, R95, R184 ;  /* 0x000000b85fb8723e */ /* 0x000fe200000000ff */
[--C-:B------:R-:W-:Y:S01]  /*6060*/  IMAD.MOV.U32 R69, RZ, RZ, R87.reuse ;  /* 0x000000ffff457224 */ /* 0x100fe200078e0057 */
[----:B------:R-:W-:Y:S01]  /*6070*/  F2FP.F16.F32.PACK_AB R186, R101, R186 ;  /* 0x000000ba65ba723e */ /* 0x000fe200000000ff */
[--C-:B------:R-:W-:Y:S01]  /*6080*/  IMAD.MOV.U32 R65, RZ, RZ, R87.reuse ;  /* 0x000000ffff417224 */ /* 0x100fe200078e0057 */
[----:B------:R-:W-:Y:S01]  /*6090*/  MOV R85, R87 ;  /* 0x0000005700557202 */ /* 0x000fe20000000f00 */
[----:B------:R-:W-:Y:S01]  /*60a0*/  IMAD.MOV.U32 R63, RZ, RZ, R87 ;  /* 0x000000ffff3f7224 */ /* 0x000fe200078e0057 */
[----:B------:R-:W0:Y:S01]  /*60b0*/  MUFU.EX2 R183, R183 ;  /* 0x000000b700b77308 */ /* 0x000e220000000800 */
[C---:B-1----:R-:W-:Y:S01]  /*60c0*/  FADD.FTZ R48, R20.reuse, R11 ;  /* 0x0000000b14307221 */ /* 0x042fe20000010000 */
[----:B------:R-:W-:Y:S01]  /*60d0*/  F2FP.F16.F32.PACK_AB R181, R20, R181 ;  /* 0x000000b514b5723e */ /* 0x000fe200000000ff */
[--C-:B------:R-:W-:Y:S01]  /*60e0*/  IMAD.MOV.U32 R61, RZ, RZ, R87.reuse ;  /* 0x000000ffff3d7224 */ /* 0x100fe200078e0057 */
[-C--:B------:R-:W-:Y:S01]  /*60f0*/  MOV R67, R87.reuse ;  /* 0x0000005700437202 */ /* 0x080fe20000000f00 */
[--C-:B------:R-:W-:Y:S01]  /*6100*/  IMAD.MOV.U32 R59, RZ, RZ, R87.reuse ;  /* 0x000000ffff3b7224 */ /* 0x100fe200078e0057 */
[-C--:B------:R-:W-:Y:S01]  /*6110*/  MOV R49, R87.reuse ;  /* 0x0000005700317202 */ /* 0x080fe20000000f00 */
[--C-:B------:R-:W-:Y:S01]  /*6120*/  IMAD.MOV.U32 R57, RZ, RZ, R87.reuse ;  /* 0x000000ffff397224 */ /* 0x100fe200078e0057 */
[----:B------:R-:W1:Y:S01]  /*6130*/  MUFU.EX2 R190, R190 ;  /* 0x000000be00be7308 */ /* 0x000e620000000800 */
[----:B--2---:R-:W-:Y:S01]  /*6140*/  FADD.FTZ R13, R103, R46 ;  /* 0x0000002e670d7221 */ /* 0x004fe20000010000 */
[----:B------:R-:W-:Y:S01]  /*6150*/  FFMA.FTZ R46, R35, R88, -R38 ;  /* 0x00000058232e7223 */ /* 0x000fe20000010826 */
        /* <DEDUP_REMOVED lines=10> */
[----:B-1----:R-:W-:Y:S01]  /*6200*/  FADD.FTZ R50, R190, R13 ;  /* 0x0000000dbe327221 */ /* 0x002fe20000010000 */
[----:B------:R-:W-:-:S02]  /*6210*/  IMAD.MOV.U32 R43, RZ, RZ, R87 ;  /* 0x000000ffff2b7224 */ /* 0x000fc400078e0057 */
[--C-:B------:R-:W-:Y:S02]  /*6220*/  IMAD.MOV.U32 R41, RZ, RZ, R87.reuse ;  /* 0x000000ffff297224 */ /* 0x100fe400078e0057 */
[----:B------:R-:W-:Y:S02]  /*6230*/  IMAD.MOV.U32 R39, RZ, RZ, R87 ;  /* 0x000000ffff277224 */ /* 0x000fe400078e0057 */
[----:B------:R-:W1:Y:S01]  /*6240*/  MUFU.EX2 R185, R185 ;  /* 0x000000b900b97308 */ /* 0x000e620000000800 */
[C---:B--2---:R-:W-:Y:S01]  /*6250*/  FADD.FTZ R48, R24.reuse, R11 ;  /* 0x0000000b18307221 */ /* 0x044fe20000010000 */
[----:B------:R-:W-:Y:S01]  /*6260*/  F2FP.F16.F32.PACK_AB R183, R24, R183 ;  /* 0x000000b718b7723e */ /* 0x000fe200000000ff */
[--C-:B------:R-:W-:Y:S02]  /*6270*/  IMAD.MOV.U32 R35, RZ, RZ, R87.reuse ;  /* 0x000000ffff237224 */ /* 0x100fe400078e0057 */
[--C-:B------:R-:W-:Y:S02]  /*6280*/  IMAD.MOV.U32 R33, RZ, RZ, R87.reuse ;  /* 0x000000ffff217224 */ /* 0x100fe400078e0057 */
[--C-:B------:R-:W-:Y:S01]  /*6290*/  IMAD.MOV.U32 R27, RZ, RZ, R87.reuse ;  /* 0x000000ffff1b7224 */ /* 0x100fe200078e0057 */
        /* <DEDUP_REMOVED lines=10> */
[----:B------:R-:W-:Y:S01]  /*6340*/  F2FP.F16.F32.PACK_AB R185, R26, R185 ;  /* 0x000000b91ab9723e */ /* 0x000fe200000000ff */
[----:B------:R-:W-:-:S05]  /*6350*/  IMAD.MOV.U32 R26, RZ, RZ, R87 ;  /* 0x000000ffff1a7224 */ /* 0x000fca00078e0057 */
[----:B------:R-:W0:Y:S01]  /*6360*/  MUFU.EX2 R194, R194 ;  /* 0x000000c200c27308 */ /* 0x000e220000000800 */
[C---:B-1----:R-:W-:Y:S01]  /*6370*/  FADD.FTZ R11, R109.reuse, R50 ;  /* 0x000000326d0b7221 */ /* 0x042fe20000010000 */
[----:B------:R-:W-:-:S06]  /*6380*/  F2FP.F16.F32.PACK_AB R192, R109, R192 ;  /* 0x000000c06dc0723e */ /* 0x000fcc00000000ff */
[----:B------:R-:W1:Y:S01]  /*6390*/  MUFU.EX2 R28, R28 ;  /* 0x0000001c001c7308 */ /* 0x000e620000000800 */
[----:B--2---:R-:W-:-:S07]  /*63a0*/  FADD.FTZ R13, R187, R48 ;  /* 0x00000030bb0d7221 */ /* 0x004fce0000010000 */
[----:B------:R-:W2:Y:S01]  /*63b0*/  MUFU.EX2 R189, R189 ;  /* 0x000000bd00bd7308 */ /* 0x000ea20000000800 */
[----:B0-----:R-:W-:Y:S01]  /*63c0*/  FADD.FTZ R50, R194, R11 ;  /* 0x0000000bc2327221 */ /* 0x001fe20000010000 */
[----:B------:R-:W-:-:S04]  /*63d0*/  @!P1 PRMT R11, RZ, 0x654, R10 ;  /* 0x00000654ff0b9816 */ /* 0x000fc8000000000a */
[----:B------:R2:W-:Y:S02]  /*63e0*/  @!P1 SYNCS.ARRIVE.TRANS64.RED.A1T0 RZ, [R11+URZ], RZ ;  /* 0x000000ff0bff99a7 */ /* 0x0005e4000810043f */
        /* <DEDUP_REMOVED lines=8> */
[----:B------:R-:W-:-:S06]  /*6470*/  F2FP.F16.F32.PACK_AB R194, R111, R194 ;  /* 0x000000c26fc2723e */ /* 0x000fcc00000000ff */
        /* <DEDUP_REMOVED lines=46> */
[----:B------:R-:W-:Y:S02]  /*6760*/  F2FP.F16.F32.PACK_AB R197, R40, R197 ;  /* 0x000000c528c5723e */ /* 0x000fe400000000ff */
[----:B------:R-:W-:-:S04]  /*6770*/  MOV R40, R87 ;  /* 0x0000005700287202 */ /* 0x000fc80000000f00 */
        /* <DEDUP_REMOVED lines=35> */
[----:B------:R0:W3:Y:S01]  /*69b0*/  MUFU.EX2 R10, R37 ;  /* 0x00000025000a7308 */ /* 0x0000e20000000800 */
[----:B-1----:R-:W-:-:S07]  /*69c0*/  FADD.FTZ R11, R205, R54 ;  /* 0x00000036cd0b7221 */ /* 0x002fce0000010000 */
[----:B------:R-:W1:Y:S01]  /*69d0*/  MUFU.EX2 R212, R212 ;  /* 0x000000d400d47308 */ /* 0x000e620000000800 */
[C---:B--2---:R-:W-:Y:S01]  /*69e0*/  FADD.FTZ R13, R141.reuse, R56 ;  /* 0x000000388d0d7221 */ /* 0x044fe20000010000 */
[----:B------:R-:W-:Y:S01]  /*69f0*/  F2FP.F16.F32.PACK_AB R210, R141, R210 ;  /* 0x000000d28dd2723e */ /* 0x000fe200000000ff */
[----:B0-----:R-:W-:-:S05]  /*6a00*/  IMAD.MOV.U32 R37, RZ, RZ, R87 ;  /* 0x000000ffff257224 */ /* 0x001fca00078e0057 */
[----:B------:R-:W0:Y:S01]  /*6a10*/  MUFU.EX2 R207, R207 ;  /* 0x000000cf00cf7308 */ /* 0x000e220000000800 */
[C---:B---3--:R-:W-:Y:S01]  /*6a20*/  FADD.FTZ R54, R10.reuse, R11 ;  /* 0x0000000b0a367221 */ /* 0x048fe20000010000 */
[----:B------:R-:W-:-:S06]  /*6a30*/  F2FP.F16.F32.PACK_AB R205, R10, R205 ;  /* 0x000000cd0acd723e */ /* 0x000fcc00000000ff */
[----:B------:R-:W2:Y:S01]  /*6a40*/  MUFU.EX2 R143, R143 ;  /* 0x0000008f008f7308 */ /* 0x000ea20000000800 */
[----:B-1----:R-:W-:-:S07]  /*6a50*/  FADD.FTZ R56, R212, R13 ;  /* 0x0000000dd4387221 */ /* 0x002fce0000010000 */
[----:B------:R-:W1:Y:S01]  /*6a60*/  MUFU.EX2 R48, R97 ;  /* 0x0000006100307308 */ /* 0x000e620000000800 */
[----:B0-----:R-:W-:-:S07]  /*6a70*/  FADD.FTZ R11, R207, R54 ;  /* 0x00000036cf0b7221 */ /* 0x001fce0000010000 */
[----:B------:R-:W0:Y:S01]  /*6a80*/  MUFU.EX2 R214, R214 ;  /* 0x000000d600d67308 */ /* 0x000e220000000800 */
[C---:B--2---:R-:W-:Y:S01]  /*6a90*/  FADD.FTZ R13, R143.reuse, R56 ;  /* 0x000000388f0d7221 */ /* 0x044fe20000010000 */
[----:B------:R-:W-:-:S06]  /*6aa0*/  F2FP.F16.F32.PACK_AB R212, R143, R212 ;  /* 0x000000d48fd4723e */ /* 0x000fcc00000000ff */
[----:B------:R-:W2:Y:S01]  /*6ab0*/  MUFU.EX2 R99, R99 ;  /* 0x0000006300637308 */ /* 0x000ea20000000800 */
[C---:B-1----:R-:W-:Y:S01]  /*6ac0*/  FADD.FTZ R56, R48.reuse, R11 ;  /* 0x0000000b30387221 */ /* 0x042fe20000010000 */
[----:B------:R-:W-:Y:S01]  /*6ad0*/  F2FP.F16.F32.PACK_AB R207, R48, R207 ;  /* 0x000000cf30cf723e */ /* 0x000fe200000000ff */
[----:B------:R-:W-:-:S05]  /*6ae0*/  IMAD.MOV.U32 R48, RZ, RZ, R87 ;  /* 0x000000ffff307224 */ /* 0x000fca00078e0057 */
        /* <DEDUP_REMOVED lines=9> */
[----:B------:R-:W-:Y:S01]  /*6b80*/  F2FP.F16.F32.PACK_AB R209, R50, R99 ;  /* 0x0000006332d1723e */ /* 0x000fe200000000ff */
[----:B------:R-:W-:-:S05]  /*6b90*/  IMAD.MOV.U32 R50, RZ, RZ, R87 ;  /* 0x000000ffff327224 */ /* 0x000fca00078e0057 */
[----:B------:R-:W0:Y:S01]  /*6ba0*/  MUFU.EX2 R151, R151 ;  /* 0x0000009700977308 */ /* 0x000e220000000800 */
[----:B--2---:R-:W-:-:S07]  /*6bb0*/  FADD.FTZ R58, R216, R13 ;  /* 0x0000000dd83a7221 */ /* 0x004fce0000010000 */
[----:B------:R2:W3:Y:S01]  /*6bc0*/  MUFU.EX2 R38, R29 ;  /* 0x0000001d00267308 */ /* 0x0004e20000000800 */
[----:B-1----:R-:W-:-:S07]  /*6bd0*/  FADD.FTZ R11, R25, R56 ;  /* 0x00000038190b7221 */ /* 0x002fce0000010000 */
[----:B------:R-:W1:Y:S01]  /*6be0*/  MUFU.EX2 R218, R218 ;  /* 0x000000da00da7308 */ /* 0x000e620000000800 */
[C---:B0-----:R-:W-:Y:S01]  /*6bf0*/  FADD.FTZ R13, R151.reuse, R58 ;  /* 0x0000003a970d7221 */ /* 0x041fe20000010000 */
[----:B------:R-:W-:Y:S01]  /*6c00*/  F2FP.F16.F32.PACK_AB R216, R151, R216 ;  /* 0x000000d897d8723e */ /* 0x000fe200000000ff */
[----:B--2---:R-:W-:-:S05]  /*6c10*/  IMAD.MOV.U32 R29, RZ, RZ, R87 ;  /* 0x000000ffff1d7224 */ /* 0x004fca00078e0057 */
[----:B------:R-:W0:Y:S01]  /*6c20*/  MUFU.EX2 R135, R135 ;  /* 0x0000008700877308 */ /* 0x000e220000000800 */
[C---:B---3--:R-:W-:Y:S01]  /*6c30*/  FADD.FTZ R58, R38.reuse, R11 ;  /* 0x0000000b263a7221 */ /* 0x048fe20000010000 */
[----:B------:R-:W-:Y:S01]  /*6c40*/  F2FP.F16.F32.PACK_AB R211, R38, R25 ;  /* 0x0000001926d3723e */ /* 0x000fe200000000ff */
[--C-:B------:R-:W-:Y:S02]  /*6c50*/  IMAD.MOV.U32 R38, RZ, RZ, R87.reuse ;  /* 0x000000ffff267224 */ /* 0x100fe400078e0057 */
[----:B------:R-:W-:-:S03]  /*6c60*/  IMAD.MOV.U32 R25, RZ, RZ, R87 ;  /* 0x000000ffff197224 */ /* 0x000fc600078e0057 */
[----:B------:R-:W2:Y:S01]  /*6c70*/  MUFU.EX2 R52, R139 ;  /* 0x0000008b00347308 */ /* 0x000ea20000000800 */
[----:B-1----:R-:W-:-:S07]  /*6c80*/  FADD.FTZ R60, R218, R13 ;  /* 0x0000000dda3c7221 */ /* 0x002fce0000010000 */
[----:B------:R-:W1:Y:S01]  /*6c90*/  MUFU.EX2 R145, R145 ;  /* 0x0000009100917308 */ /* 0x000e620000000800 */
[----:B0-----:R-:W-:Y:S01]  /*6ca0*/  FADD.FTZ R13, R135, R58 ;  /* 0x0000003a870d7221 */ /* 0x001fe20000010000 */
[----:B------:R-:W-:-:S06]  /*6cb0*/  MOV R58, R87 ;  /* 0x00000057003a7202 */ /* 0x000fcc0000000f00 */
[----:B------:R-:W0:Y:S01]  /*6cc0*/  MUFU.EX2 R54, R123 ;  /* 0x0000007b00367308 */ /* 0x000e220000000800 */
[C---:B--2---:R-:W-:Y:S01]  /*6cd0*/  FADD.FTZ R12, R52.reuse, R13 ;  /* 0x0000000d340c7221 */ /* 0x044fe20000010000 */
[----:B------:R-:W-:Y:S01]  /*6ce0*/  F2FP.F16.F32.PACK_AB R213, R52, R135 ;  /* 0x0000008734d5723e */ /* 0x000fe200000000ff */
[----:B------:R-:W-:-:S05]  /*6cf0*/  IMAD.MOV.U32 R52, RZ, RZ, R87 ;  /* 0x000000ffff347224 */ /* 0x000fca00078e0057 */
[----:B------:R-:W2:Y:S01]  /*6d00*/  MUFU.EX2 R125, R125 ;  /* 0x0000007d007d7308 */ /* 0x000ea20000000800 */
[----:B-1----:R-:W-:-:S07]  /*6d10*/  FADD.FTZ R13, R145, R12 ;  /* 0x0000000c910d7221 */ /* 0x002fce0000010000 */
[----:B------:R-:W1:Y:S01]  /*6d20*/  MUFU.EX2 R56, R129 ;  /* 0x0000008100387308 */ /* 0x000e620000000800 */
[C---:B0-----:R-:W-:Y:S01]  /*6d30*/  FADD.FTZ R14, R54.reuse, R13 ;  /* 0x0000000d360e7221 */ /* 0x041fe20000010000 */
[----:B------:R-:W-:Y:S01]  /*6d40*/  F2FP.F16.F32.PACK_AB R215, R54, R145 ;  /* 0x0000009136d7723e */ /* 0x000fe200000000ff */
[----:B------:R-:W-:-:S05]  /*6d50*/  IMAD.MOV.U32 R54, RZ, RZ, R87 ;  /* 0x000000ffff367224 */ /* 0x000fca00078e0057 */
[----:B------:R-:W0:Y:S01]  /*6d60*/  MUFU.EX2 R137, R137 ;  /* 0x0000008900897308 */ /* 0x000e220000000800 */
[----:B--2---:R-:W-:-:S07]  /*6d70*/  FADD.FTZ R13, R125, R14 ;  /* 0x0000000e7d0d7221 */ /* 0x004fce0000010000 */
[----:B------:R-:W2:Y:S01]  /*6d80*/  MUFU.EX2 R153, R153 ;  /* 0x0000009900997308 */ /* 0x000ea20000000800 */
[C---:B-1----:R-:W-:Y:S01]  /*6d90*/  FADD.FTZ R10, R56.reuse, R13 ;  /* 0x0000000d380a7221 */ /* 0x042fe20000010000 */
[----:B------:R-:W-:Y:S01]  /*6da0*/  F2FP.F16.F32.PACK_AB R217, R56, R125 ;  /* 0x0000007d38d9723e */ /* 0x000fe200000000ff */
[----:B------:R-:W-:-:S05]  /*6db0*/  IMAD.MOV.U32 R56, RZ, RZ, R87 ;  /* 0x000000ffff387224 */ /* 0x000fca00078e0057 */
[----:B------:R-:W1:Y:S01]  /*6dc0*/  MUFU.EX2 R12, R147 ;  /* 0x00000093000c7308 */ /* 0x000e620000000800 */
[----:B0-----:R-:W-:Y:S01]  /*6dd0*/  FADD.FTZ R13, R137, R10 ;  /* 0x0000000a890d7221 */ /* 0x001fe20000010000 */
[C---:B--2---:R-:W-:Y:S01]  /*6de0*/  FADD.FTZ R11, R153.reuse, R60 ;  /* 0x0000003c990b7221 */ /* 0x044fe20000010000 */
[----:B------:R-:W-:Y:S01]  /*6df0*/  F2FP.F16.F32.PACK_AB R218, R153, R218 ;  /* 0x000000da99da723e */ /* 0x000fe200000000ff */
[----:B------:R-:W-:Y:S02]  /*6e00*/  IMAD.MOV.U32 R60, RZ, RZ, R87 ;  /* 0x000000ffff3c7224 */ /* 0x000fe400078e0057 */
[C---:B-1----:R-:W-:Y:S01]  /*6e10*/  FADD.FTZ R10, R12.reuse, R13 ;  /* 0x0000000d0c0a7221 */ /* 0x042fe20000010000 */
[----:B------:R-:W-:Y:S01]  /*6e20*/  F2FP.F16.F32.PACK_AB R219, R12, R137 ;  /* 0x000000890cdb723e */ /* 0x000fe200000000ff */
[----:B------:R-:W-:Y:S06]  /*6e30*/  @!P2 BRA `(.L_x_370) ;  /* 0x00000058003ca947 */ /* 0x000fec0003800000 */
[----:B------:R-:W-:Y:S01]  /*6e40*/  R2UR UR60, R2 ;  /* 0x00000000023c72ca */ /* 0x000fe200000e0000 */
[----:B------:R-:W-:Y:S01]  /*6e50*/  VIADD R14, R120, 0xfffffffe ;  /* 0xfffffffe780e7836 */ /* 0x000fe20000000000 */
[----:B------:R-:W-:Y:S01]  /*6e60*/  MOV R13, R133 ;  /* 0x00000085000d7202 */ /* 0x000fe20000000f00 */
        /* <DEDUP_REMOVED lines=34> */
[----:B------:R-:W-:-:S06]  /*7090*/  ULDC UR7, c[0x0][0x9d8] ;  /* 0x0002760000077ab9 */ /* 0x000fcc0000000800 */
.L_x_379:
[----:B------:R-:W-:Y:S01]  /*70a0*/  UIADD3 UR6, UR60, 0x1, URZ ;  /* 0x000000013c067890 */ /* 0x000fe2000fffe03f */
[----:B------:R-:W-:-:S03]  /*70b0*/  ISETP.NE.AND P3, PT, RZ, UR61, PT ;  /* 0x0000003dff007c0c */ /* 0x000fc6000bf65270 */
[----:B------:R-:W-:-:S04]  /*70c0*/  UISETP.NE.AND UP0, UPT, UR6, 0x2, UPT ;  /* 0x000000020600788c */ /* 0x000fc8000bf05270 */
[----:B------:R-:W-:Y:S02]  /*70d0*/  USEL UR10, URZ, 0x1, UP0 ;  /* 0x000000013f0a7887 */ /* 0x000fe40008000000 */
[----:B------:R-:W-:-:S04]  /*70e0*/  USEL UR6, UR6, URZ, UP0 ;  /* 0x0000003f06067287 */ /* 0x000fc80008000000 */
[----:B------:R-:W-:Y:S02]  /*70f0*/  LOP3.LUT R16, R15, UR10, RZ, 0x3c, !PT ;  /* 0x0000000a0f107c12 */ /* 0x000fe4000f8e3cff */
[----:B------:R-:W-:Y:S01]  /*7100*/  IMAD.U32 R2, RZ, RZ, UR6 ;  /* 0x00000006ff027e24 */ /* 0x000fe2000f8e00ff */
[----:B------:R-:W-:Y:S06]  /*7110*/  @P3 BRA `(.L_x_371) ;  /* 0x0000000000343947 */ /* 0x000fec0003800000 */
[----:B------:R-:W-:Y:S05]  /*7120*/  @!P0 BRA `(.L_x_372) ;  /* 0x0000000000048947 */ /* 0x000fea0003800000 */
[----:B------:R-:W-:Y:S01]  /*7130*/  BPT.TRAP 0x1 ;  /* 0x000000040000795c */ /* 0x000fe20000300000 */
.L_x_372:
[----:B------:R-:W0:Y:S01]  /*7140*/  S2UR UR10, SR_CgaCtaId ;  /* 0x00000000000a79c3 */ /* 0x000e220000008800 */
[----:B------:R-:W-:Y:S01]  /*7150*/  UMOV UR6, 0x400 ;  /* 0x0000040000067882 */ /* 0x000fe20000000000 */
[----:B------:R-:W-:Y:S01]  /*7160*/  SHF.L.U32 R21, R16, 0x1f, RZ ;  /* 0x0000001f10157819 */ /* 0x000fe200000006ff */
[----:B0-----:R-:W-:-:S06]  /*7170*/  ULEA UR6, UR10, UR6, 0x18 ;  /* 0x000000060a067291 */ /* 0x001fcc000f8ec03f */
[----:B------:R-:W-:-:S04]  /*7180*/  LEA R0, R2, UR6, 0x3 ;  /* 0x0000000602007c11 */ /* 0x000fc8000f8e18ff */
[----:B------:R0:W1:Y:S01]  /*7190*/  SYNCS.PHASECHK.TRANS64.TRYWAIT P2, [R0+URZ+0x34830], R21 ;  /* 0x03483015000075a7 */ /* 0x000062000804017f */
[----:B------:R-:W-:Y:S05]  /*71a0*/  @!P0 BRA `(.L_x_373) ;  /* 0x0000000000048947 */ /* 0x000fea0003800000 */
[----:B------:R-:W-:Y:S01]  /*71b0*/  BPT.TRAP 0x1 ;  /* 0x000000040000795c */ /* 0x000fe20000300000 */
.L_x_373:
[----:B-1----:R-:W-:Y:S05]  /*71c0*/  @P2 BRA `(.L_x_371) ;  /* 0x0000000000082947 */ /* 0x002fea0003800000 */
[----:B------:R-:W1:Y:S02]  /*71d0*/  SYNCS.PHASECHK.TRANS64.TRYWAIT P2, [R0+URZ+0x34830], R21 ;  /* 0x03483015000075a7 */ /* 0x000e64000804017f */
[----:B-1----:R-:W-:Y:S05]  /*71e0*/  @!P2 BRA `(.L_x_374) ;  /* 0x000000e00010a947 */ /* 0x002fea0003800000 */
.L_x_371:
[----:B------:R-:W2:Y:S01]  /*71f0*/  S2R R20, SR_TID.X ;  /* 0x0000000000147919 */ /* 0x000ea20000002100 */
[----:B01----:R-:W-:Y:S01]  /*7200*/  IMAD R0, R2, 0xb00, R3 ;  /* 0x00000b0002007824 */ /* 0x003fe200078e0203 */
        /* <DEDUP_REMOVED lines=8> */
[----:B------:R-:W-:Y:S01]  /*7290*/  R2UR UR18, R6 ;  /* 0x00000000061272ca */ /* 0x000fe200000e0000 */
[----:B------:R-:W-:Y:S01]  /*72a0*/  UMOV UR59, 0x40000040 ;  /* 0x40000040003b7882 */ /* 0x000fe20000000000 */
[----:B------:R-:W-:Y:S01]  /*72b0*/  R2UR UR19, R7 ;  /* 0x00000000071372ca */ /* 0x000fe200000e0000 */
[----:B------:R-:W-:Y:S01]  /*72c0*/  UMOV UR47, 0x40000040 ;  /* 0x40000040002f7882 */ /* 0x000fe20000000000 */
[----:B------:R-:W-:Y:S01]  /*72d0*/  UMOV UR51, 0x40000040 ;  /* 0x4000004000337882 */ /* 0x000fe20000000000 */
[----:B------:R-:W-:Y:S01]  /*72e0*/  UMOV UR40, UR10 ;  /* 0x0000000a00287c82 */ /* 0x000fe20008000000 */
[----:B------:R-:W-:Y:S01]  /*72f0*/  UMOV UR36, UR10 ;  /* 0x0000000a00247c82 */ /* 0x000fe20008000000 */
[----:B------:R-:W-:Y:S01]  /*7300*/  UMOV UR41, UR11 ;  /* 0x0000000b00297c82 */ /* 0x000fe20008000000 */
[----:B------:R-:W-:Y:S01]  /*7310*/  UMOV UR37, UR11 ;  /* 0x0000000b00257c82 */ /* 0x000fe20008000000 */
[----:B------:R-:W-:Y:S01]  /*7320*/  UMOV UR42, UR6 ;  /* 0x00000006002a7c82 */ /* 0x000fe20008000000 */
[----:B------:R-:W-:Y:S01]  /*7330*/  UIADD3 UR38, UR6, 0x80, URZ ;  /* 0x0000008006267890 */ /* 0x000fe2000fffe03f */
[----:B------:R-:W-:Y:S01]  /*7340*/  R2UR UR14, R4 ;  /* 0x00000000040e72ca */ /* 0x000fe200000e0000 */
[----:B------:R-:W-:Y:S01]  /*7350*/  UIADD3 UR26, UR6, 0x100, URZ ;  /* 0x00000100061a7890 */ /* 0x000fe2000fffe03f */
[----:B------:R-:W-:Y:S01]  /*7360*/  R2UR UR15, R5 ;  /* 0x00000000050f72ca */ /* 0x000fe200000e0000 */
        /* <DEDUP_REMOVED lines=10> */
[----:B------:R-:W-:Y:S01]  /*7410*/  VIADD R0, R20, 0x8 ;  /* 0x0000000814007836 */ /* 0x000fe20000000000 */
        /* <DEDUP_REMOVED lines=579> */
.L_x_376:
[----:B------:R-:W0:Y:S01]  /*9850*/  S2UR UR10, SR_CgaCtaId ;  /* 0x00000000000a79c3 */ /* 0x000e220000008800 */
[----:B------:R-:W-:Y:S01]  /*9860*/  UMOV UR6, 0x400 ;  /* 0x0000040000067882 */ /* 0x000fe20000000000 */
[----:B------:R-:W-:Y:S01]  /*9870*/  SHF.L.U32 R0, R15, 0x1f, RZ ;  /* 0x0000001f0f007819 */ /* 0x000fe200000006ff */
[----:B0-----:R-:W-:-:S04]  /*9880*/  ULEA UR6, UR10, UR6, 0x18 ;  /* 0x000000060a067291 */ /* 0x001fc8000f8ec03f */
[----:B------:R-:W-:-:S09]  /*9890*/  ULEA UR6, UR60, UR6, 0x3 ;  /* 0x000000063c067291 */ /* 0x000fd2000f8e183f */
[----:B------:R0:W1:Y:S01]  /*98a0*/  SYNCS.PHASECHK.TRANS64.TRYWAIT P2, [UR6+0x34850], R0 ;  /* 0x03485000ff0075a7 */ /* 0x0000620008040146 */
[----:B------:R-:W-:Y:S05]  /*98b0*/  @!P0 BRA `(.L_x_377) ;  /* 0x0000000000048947 */ /* 0x000fea0003800000 */
[----:B------:R-:W-:Y:S01]  /*98c0*/  BPT.TRAP 0x1 ;  /* 0x000000040000795c */ /* 0x000fe20000300000 */
.L_x_377:
[----:B-1----:R-:W-:Y:S05]  /*98d0*/  @P2 BRA `(.L_x_375) ;  /* 0x0000000000082947 */ /* 0x002fea0003800000 */
[----:B------:R-:W1:Y:S02]  /*98e0*/  SYNCS.PHASECHK.TRANS64.TRYWAIT P2, [UR6+0x34850], R0 ;  /* 0x03485000ff0075a7 */ /* 0x000e640008040146 */
[----:B-1----:R-:W-:Y:S05]  /*98f0*/  @!P2 BRA `(.L_x_378) ;  /* 0x000000b80060a947 */ /* 0x002fea0003800000 */
.L_x_375:
[----:B------:R-:W2:Y:S01]  /*9900*/  S2UR UR10, SR_CgaCtaId ;  /* 0x00000000000a79c3 */ /* 0x000ea20000008800 */
[----:B------:R-:W-:Y:S01]  /*9910*/  UMOV UR6, 0x400 ;  /* 0x0000040000067882 */ /* 0x000fe20000000000 */
[----:B------:R-:W-:Y:S01]  /*9920*/  WARPGROUP.ARRIVE ;  /* 0x00000000000079c5 */ /* 0x000fe20000000000 */
[----:B------:R-:W-:Y:S01]  /*9930*/  UMOV UR11, 0x40000040 ;  /* 0x40000040000b7882 */ /* 0x000fe20000000000 */
[----:B-1----:R-:W-:Y:S01]  /*9940*/  FMUL.FTZ R15, R168, UR7 ;  /* 0x00000007a80f7c20 */ /* 0x002fe20008410000 */
        /* <DEDUP_REMOVED lines=13> */
[----:B------:R-:W3:Y:S01]  /*9a20*/  MUFU.TANH R20, R20 ;  /* 0x0000001400147308 */ /* 0x000ee20000002400 */
[----:B------:R-:W-:Y:S01]  /*9a30*/  FMUL.FTZ R156, R156, UR7 ;  /* 0x000000079c9c7c20 */ /* 0x000fe20008410000 */
[----:B------:R-:W-:Y:S01]  /*9a40*/  FMUL.FTZ R157, R157, UR7 ;  /* 0x000000079d9d7c20 */ /* 0x000fe20008410000 */
[----:B------:R-:W-:Y:S01]  /*9a50*/  FMUL.FTZ R144, R144, UR7 ;  /* 0x0000000790907c20 */ /* 0x000fe20008410000 */
[----:B------:R-:W-:Y:S01]  /*9a60*/  FMUL.FTZ R145, R145, UR7 ;  /* 0x0000000791917c20 */ /* 0x000fe20008410000 */
[----:B------:R-:W-:Y:S01]  /*9a70*/  FMUL.FTZ R148, R148, UR7 ;  /* 0x0000000794947c20 */ /* 0x000fe20008410000 */
[----:B--2---:R-:W-:Y:S01]  /*9a80*/  ULEA UR6, UR10, UR6, 0x18 ;  /* 0x000000060a067291 */ /* 0x004fe2000f8ec03f */
[----:B------:R-:W-:Y:S01]  /*9a90*/  FMUL.FTZ R149, R149, UR7 ;  /* 0x0000000795957c20 */ /* 0x000fe20008410000 */
[----:B------:R-:W2:Y:S01]  /*9aa0*/  MUFU.TANH R169, R169 ;  /* 0x000000a900a97308 */ /* 0x000ea20000002400 */
[----:B-1----:R-:W-:Y:S01]  /*9ab0*/  FMNMX.FTZ R173, R15, R12, !PT ;  /* 0x0000000c0fad7209 */ /* 0x002fe20007810000 */
[----:B------:R-:W-:Y:S01]  /*9ac0*/  FMUL.FTZ R136, R136, UR7 ;  /* 0x0000000788887c20 */ /* 0x000fe20008410000 */
[----:B------:R-:W-:Y:S01]  /*9ad0*/  FMUL.FTZ R137, R137, UR7 ;  /* 0x0000000789897c20 */ /* 0x000fe20008410000 */
[----:B0-----:R-:W-:-:S02]  /*9ae0*/  IMAD.U32 R0, RZ, RZ, UR6 ;  /* 0x00000006ff007e24 */ /* 0x001fc4000f8e00ff */
[----:B------:R-:W-:Y:S01]  /*9af0*/  FMUL.FTZ R140, R140, UR7 ;  /* 0x000000078c8c7c20 */ /* 0x000fe20008410000 */
[----:B------:R-:W-:Y:S01]  /*9b00*/  FMUL.FTZ R172, R175, UR7 ;  /* 0x00000007afac7c20 */ /* 0x000fe20008410000 */
[----:B------:R-:W-:Y:S01]  /*9b10*/  FMUL.FTZ R141, R141, UR7 ;  /* 0x000000078d8d7c20 */ /* 0x000fe20008410000 */
[----:B------:R-:W0:Y:S01]  /*9b20*/  MUFU.TANH R170, R170 ;  /* 0x000000aa00aa7308 */ /* 0x000e220000002400 */
[----:B------:R-:W-:Y:S01]  /*9b30*/  R2UR UR6, R0 ;  /* 0x00000000000672ca */ /* 0x000fe200000e0000 */
[----:B------:R-:W-:Y:S01]  /*9b40*/  FMUL.FTZ R128, R128, UR7 ;  /* 0x0000000780807c20 */ /* 0x000fe20008410000 */
[----:B---3--:R-:W-:Y:S01]  /*9b50*/  FMNMX.FTZ R174, R20, R173, !PT ;  /* 0x000000ad14ae7209 */ /* 0x008fe20007810000 */
        /* <DEDUP_REMOVED lines=10> */
[----:B------:R-:W-:Y:S01]  /*9c00*/  UIADD3 UR6, UR6, 0x400, URZ ;  /* 0x0000040006067890 */ /* 0x000fe2000fffe03f */
[----:B------:R-:W-:Y:S01]  /*9c10*/  FMUL.FTZ R113, R113, UR7 ;  /* 0x0000000771717c20 */ /* 0x000fe20008410000 */
[----:B------:R-:W2:Y:S01]  /*9c20*/  MUFU.TANH R161, R161 ;  /* 0x000000a100a17308 */ /* 0x000ea20000002400 */
[----:B0-----:R-:W-:Y:S01]  /*9c30*/  FMNMX.FTZ R173, R170, R173, !PT ;  /* 0x000000adaaad7209 */ /* 0x001fe20007810000 */
[----:B------:R-:W-:Y:S01]  /*9c40*/  USHF.R.U32.HI UR6, URZ, 0x4, UR6 ;  /* 0x000000043f067899 */ /* 0x000fe20008011606 */
[----:B------:R-:W-:Y:S01]  /*9c50*/  FMUL.FTZ R116, R116, UR7 ;  /* 0x0000000774747c20 */ /* 0x000fe20008410000 */
[----:B------:R-:W-:Y:S01]  /*9c60*/  FMUL.FTZ R117, R117, UR7 ;  /* 0x0000000775757c20 */ /* 0x000fe20008410000 */
[----:B------:R-:W-:Y:S01]  /*9c70*/  FMUL.FTZ R105, R105, UR7 ;  /* 0x0000000769697c20 */ /* 0x000fe20008410000 */
[----:B------:R-:W-:Y:S01]  /*9c80*/  ULOP3.LUT UR6, UR6, 0x3fff, URZ, 0xc0, !UPT ;  /* 0x00003fff06067892 */ /* 0x000fe2000f8ec03f */
[----:B------:R-:W-:Y:S01]  /*9c90*/  FMUL.FTZ R109, R109, UR7 ;  /* 0x000000076d6d7c20 */ /* 0x000fe20008410000 */
[----:B------:R-:W0:Y:S01]  /*9ca0*/  MUFU.TANH R164, R164 ;  /* 0x000000a400a47308 */ /* 0x000e220000002400 */
[----:B-1----:R-:W-:Y:S01]  /*9cb0*/  FMNMX.FTZ R174, R160, R173, !PT ;  /* 0x000000ada0ae7209 */ /* 0x002fe20007810000 */
[----:B------:R-:W-:Y:S01]  /*9cc0*/  ULOP3.LUT UR6, UR6, 0x5800000, URZ, 0xfc, !UPT ;  /* 0x0580000006067892 */ /* 0x000fe2000f8efc3f */
[----:B------:R-:W-:Y:S01]  /*9cd0*/  FMUL.FTZ R97, R97, UR7 ;  /* 0x0000000761617c20 */ /* 0x000fe20008410000 */
[----:B------:R-:W-:Y:S01]  /*9ce0*/  FMUL.FTZ R101, R101, UR7 ;  /* 0x0000000765657c20 */ /* 0x000fe20008410000 */
[----:B------:R-:W-:Y:S01]  /*9cf0*/  FMUL.FTZ R93, R93, UR7 ;  /* 0x000000075d5d7c20 */ /* 0x000fe20008410000 */
[----:B------:R-:W-:Y:S01]  /*9d00*/  UIMAD UR6, UR60, 0xb00, UR6 ;  /* 0x00000b003c0678a4 */ /* 0x000fe2000f8e0206 */
[----:B------:R-:W-:Y:S01]  /*9d10*/  FMUL.FTZ R162, R162, UR7 ;  /* 0x00000007a2a27c20 */ /* 0x000fe20008410000 */
[----:B------:R-:W1:Y:S01]  /*9d20*/  MUFU.TANH R165, R165 ;  /* 0x000000a500a57308 */ /* 0x000e620000002400 */
[----:B--2---:R-:W-:Y:S01]  /*9d30*/  FMNMX.FTZ R173, R161, R174, !PT ;  /* 0x000000aea1ad7209 */ /* 0x004fe20007810000 */
[----:B------:R-:W-:Y:S01]  /*9d40*/  FMUL.FTZ R163, R163, UR7 ;  /* 0x00000007a3a37c20 */ /* 0x000fe20008410000 */
[----:B------:R-:W-:Y:S01]  /*9d50*/  FMUL.FTZ R166, R166, UR7 ;  /* 0x00000007a6a67c20 */ /* 0x000fe20008410000 */
[----:B------:R-:W-:Y:S01]  /*9d60*/  FMUL.FTZ R167, R167, UR7 ;  /* 0x00000007a7a77c20 */ /* 0x000fe20008410000 */
[----:B------:R-:W-:Y:S01]  /*9d70*/  UMOV UR10, UR6 ;  /* 0x00000006000a7c82 */ /* 0x000fe20008000000 */
[----:B------:R-:W-:Y:S01]  /*9d80*/  FMUL.FTZ R154, R154, UR7 ;  /* 0x000000079a9a7c20 */ /* 0x000fe20008410000 */
[----:B------:R-:W-:Y:S01]  /*9d90*/  HGMMA.64x128x16.F32 R24, R176, gdesc[UR8].tnspB, R24, gsb0 ;  /* 0x41e00008b0187df0 */ /* 0x000fe20008000818 */
[----:B------:R-:W-:Y:S01]  /*9da0*/  UIADD3 UR10, UR6, 0x80, URZ ;  /* 0x00000080060a7890 */ /* 0x000fe2000fffe03f */
[----:B------:R-:W2:Y:S01]  /*9db0*/  MUFU.TANH R152, R152 ;  /* 0x0000009800987308 */ /* 0x000ea20000002400 */
[----:B------:R-:W-:Y:S01]  /*9dc0*/  UMOV UR11, 0x40000040 ;  /* 0x40000040000b7882 */ /* 0x000fe20000000000 */
[----:B0-----:R-:W-:Y:S01]  /*9dd0*/  FMNMX.FTZ R174, R164, R173, !PT ;  /* 0x000000ada4ae7209 */ /* 0x001fe20007810000 */
        /* <DEDUP_REMOVED lines=36> */
[----:B------:R-:W1:Y:S01]  /*a020*/  S2R R234, SR_TID.X ;  /* 0x0000000000ea7919 */ /* 0x000e620000002100 */
[----:B------:R-:W3:Y:S01]  /*a030*/  MUFU.TANH R145, R145 ;  /* 0x0000009100917308 */ /* 0x000ee20000002400 */
[----:B--2---:R-:W-:-:S02]  /*a040*/  FMNMX.FTZ R173, R157, R174, !PT ;  /* 0x000000ae9dad7209 */ /* 0x004fc40007810000 */
[C---:B------:R-:W-:Y:S01]  /*a050*/  ISETP.GT.AND P2, PT, R14.reuse, RZ, PT ;  /* 0x000000ff0e00720c */ /* 0x040fe20003f44270 */
[----:B------:R-:W-:-:S04]  /*a060*/  VIADD R14, R14, 0xffffffff ;  /* 0xffffffff0e0e7836 */ /* 0x000fc80000000000 */
        /* <DEDUP_REMOVED lines=13> */
[----:B------:R-:W5:Y:S08]  /*a140*/  MUFU.TANH R129, R129 ;  /* 0x0000008100817308 */ /* 0x000f700000002400 */
[----:B------:R-:W5:Y:S08]  /*a150*/  MUFU.TANH R132, R132 ;  /* 0x0000008400847308 */ /* 0x000f700000002400 */
[----:B------:R-:W5:Y:S08]  /*a160*/  MUFU.TANH R133, R133 ;  /* 0x0000008500857308 */ /* 0x000f700000002400 */
[----:B------:R-:W5:Y:S08]  /*a170*/  MUFU.TANH R120, R120 ;  /* 0x0000007800787308 */ /* 0x000f700000002400 */
[----:B------:R-:W5:Y:S01]  /*a180*/  MUFU.TANH R121, R121 ;  /* 0x0000007900797308 */ /* 0x000f620000002400 */
[----:B------:R-:W-:-:S02]  /*a190*/  WARPGROUP.DEPBAR.LE gsb0, 0x0 ;  /* 0x00008000000079c5 */ /* 0x000fc40000010000 */
[----:B------:R-:W-:Y:S01]  /*a1a0*/  WARPGROUP.ARRIVE ;  /* 0x00000000000079c5 */ /* 0x000fe20000000000 */
[----:B0-----:R-:W-:-:S04]  /*a1b0*/  FMNMX.FTZ R177, R149, R118, !PT ;  /* 0x0000007695b17209 */ /* 0x001fc80007810000 */
[----:B------:R-:W0:Y:S01]  /*a1c0*/  MUFU.TANH R124, R124 ;  /* 0x0000007c007c7308 */ /* 0x000e220000002400 */
[----:B---3--:R-:W-:Y:S01]  /*a1d0*/  FMNMX.FTZ R104, R136, R177, !PT ;  /* 0x000000b188687209 */ /* 0x008fe20007810000 */
[----:B------:R-:W-:Y:S01]  /*a1e0*/  HGMMA.64x128x16.F32 R24, R180, gdesc[UR8].tnspB, R24, gsb0 ;  /* 0x41e00008b4187df0 */ /* 0x000fe20008000818 */
[----:B------:R-:W-:Y:S01]  /*a1f0*/  UIADD3 UR10, UR6, 0x100, URZ ;  /* 0x00000100060a7890 */ /* 0x000fe2000fffe03f */
[----:B------:R-:W-:Y:S01]  /*a200*/  UMOV UR11, 0x40000040 ;  /* 0x40000040000b7882 */ /* 0x000fe20000000000 */
[----:B-1----:R-:W-:-:S03]  /*a210*/  FMNMX.FTZ R177, R137, R104, !PT ;  /* 0x0000006889b17209 */ /* 0x002fc60007810000 */
[----:B------:R-:W1:Y:S01]  /*a220*/  MUFU.TANH R125, R125 ;  /* 0x0000007d007d7308 */ /* 0x000e620000002400 */
[----:B--2---:R-:W-:Y:S01]  /*a230*/  FMNMX.FTZ R104, R140, R177, !PT ;  /* 0x000000b18c687209 */ /* 0x004fe20007810000 */
[----:B------:R-:W-:-:S03]  /*a240*/  FMUL.FTZ R177, R108, UR7 ;  /* 0x000000076cb17c20 */ /* 0x000fc60008410000 */
[----:B----4-:R-:W-:-:S03]  /*a250*/  FMNMX.FTZ R179, R141, R104, !PT ;  /* 0x000000688db37209 */ /* 0x010fc60007810000 */
[----:B------:R-:W2:Y:S01]  /*a260*/  MUFU.TANH R112, R112 ;  /* 0x0000007000707308 */ /* 0x000ea20000002400 */
[----:B-----5:R-:W-:-:S04]  /*a270*/  FMNMX.FTZ R104, R128, R179, !PT ;  /* 0x000000b380687209 */ /* 0x020fc80007810000 */
[----:B------:R-:W-:-:S03]  /*a280*/  FMNMX.FTZ R179, R129, R104, !PT ;  /* 0x0000006881b37209 */ /* 0x000fc60007810000 */
[----:B------:R-:W3:Y:S01]  /*a290*/  MUFU.TANH R113, R113 ;  /* 0x0000007100717308 */ /* 0x000ee20000002400 */
[----:B------:R-:W-:Y:S01]  /*a2a0*/  FMNMX.FTZ R104, R132, R179, !PT ;  /* 0x000000b384687209 */ /* 0x000fe20007810000 */
[----:B------:R-:W-:-:S06]  /*a2b0*/  FMUL.FTZ R179, R96, UR7 ;  /* 0x0000000760b37c20 */ /* 0x000fcc0008410000 */
        /* <DEDUP_REMOVED lines=17> */
[----:B------:R-:W-:-:S04]  /*a3d0*/  FMNMX.FTZ R181, R133, R104, !PT ;  /* 0x0000006885b57209 */ /* 0x000fc80007810000 */
[----:B------:R-:W-:Y:S01]  /*a3e0*/  FMNMX.FTZ R96, R120, R181, !PT ;  /* 0x000000b578607209 */ /* 0x000fe20007810000 */
[----:B------:R-:W-:Y:S01]  /*a3f0*/  HGMMA.64x128x16.F32 R24, R184, gdesc[UR8].tnspB, R24, gsb0 ;  /* 0x41e00008b8187df0 */ /* 0x000fe20008000818 */
[----:B------:R-:W-:Y:S01]  /*a400*/  UIADD3 UR10, UR6, 0x180, URZ ;  /* 0x00000180060a7890 */ /* 0x000fe2000fffe03f */
[----:B------:R-:W-:Y:S01]  /*a410*/  MUFU.TANH R163, R163 ;  /* 0x000000a300a37308 */ /* 0x000fe20000002400 */
[----:B------:R-:W-:Y:S01]  /*a420*/  UMOV UR11, 0x40000040 ;  /* 0x40000040000b7882 */ /* 0x000fe20000000000 */
[----:B------:R-:W-:-:S04]  /*a430*/  FMNMX.FTZ R181, R121, R96, !PT ;  /* 0x0000006079b57209 */ /* 0x000fc80007810000 */
[----:B0-----:R-:W-:Y:S01]  /*a440*/  FMNMX.FTZ R96, R124, R181, !PT ;  /* 0x000000b57c607209 */ /* 0x001fe20007810000 */
[----:B------:R-:W-:Y:S01]  /*a450*/  FMUL.FTZ R181, R100, UR7 ;  /* 0x0000000764b57c20 */ /* 0x000fe20008410000 */
[----:B------:R-:W-:Y:S02]  /*a460*/  MUFU.TANH R166, R166 ;  /* 0x000000a600a67308 */ /* 0x000fe40000002400 */
[----:B-1----:R-:W-:-:S04]  /*a470*/  FMNMX.FTZ R183, R125, R96, !PT ;  /* 0x000000607db77209 */ /* 0x002fc80007810000 */
[----:B--2---:R-:W-:Y:S02]  /*a480*/  FMNMX.FTZ R96, R112, R183, !PT ;  /* 0x000000b770607209 */ /* 0x004fe40007810000 */
[----:B------:R-:W0:Y:S02]  /*a490*/  MUFU.TANH R181, R181 ;  /* 0x000000b500b57308 */ /* 0x000e240000002400 */
[----:B---3--:R-:W-:-:S04]  /*a4a0*/  FMNMX.FTZ R183, R113, R96, !PT ;  /* 0x0000006071b77209 */ /* 0x008fc80007810000 */
[----:B----4-:R-:W-:Y:S01]  /*a4b0*/  FMNMX.FTZ R96, R116, R183, !PT ;  /* 0x000000b774607209 */ /* 0x010fe20007810000 */
[----:B------:R-:W-:Y:S01]  /*a4c0*/  FMUL.FTZ R183, R88, UR7 ;  /* 0x0000000758b77c20 */ /* 0x000fe20008410000 */
[----:B------:R-:W-:Y:S01]  /*a4d0*/  MUFU.TANH R167, R167 ;  /* 0x000000a700a77308 */ /* 0x000fe20000002400 */
[----:B------:R-:W1:Y:S01]  /*a4e0*/  LDC R88, c[0x0][0x988] ;  /* 0x00026200ff587b82 */ /* 0x000e620000000800 */
[----:B-----5:R-:W-:-:S04]  /*a4f0*/  FMNMX.FTZ R96, R117, R96, !PT ;  /* 0x0000006075607209 */ /* 0x020fc80007810000 */
[----:B------:R-:W-:Y:S02]  /*a500*/  FMNMX.FTZ R96, R175, R96, !PT ;  /* 0x00000060af607209 */ /* 0x000fe40007810000 */
[----:B------:R-:W2:Y:S02]  /*a510*/  MUFU.TANH R183, R183 ;  /* 0x000000b700b77308 */ /* 0x000ea40000002400 */
[----:B------:R-:W-:-:S04]  /*a520*/  FMNMX.FTZ R96, R105, R96, !PT ;  /* 0x0000006069607209 */ /* 0x000fc80007810000 */
[----:B------:R-:W-:Y:S02]  /*a530*/  FMNMX.FTZ R96, R177, R96, !PT ;  /* 0x00000060b1607209 */ /* 0x000fe40007810000 */
[----:B------:R-:W-:Y:S02]  /*a540*/  MUFU.TANH R154, R154 ;  /* 0x0000009a009a7308 */ /* 0x000fe40000002400 */
[----:B------:R-:W-:-:S04]  /*a550*/  FMNMX.FTZ R96, R109, R96, !PT ;  /* 0x000000606d607209 */ /* 0x000fc80007810000 */
[----:B------:R-:W-:Y:S02]  /*a560*/  FMNMX.FTZ R96, R179, R96, !PT ;  /* 0x00000060b3607209 */ /* 0x000fe40007810000 */
[----:B------:R-:W-:Y:S02]  /*a570*/  MUFU.TANH R155, R155 ;  /* 0x0000009b009b7308 */ /* 0x000fe40000002400 */
[----:B------:R-:W-:-:S04]  /*a580*/  FMNMX.FTZ R96, R97, R96, !PT ;  /* 0x0000006061607209 */ /* 0x000fc80007810000 */
[----:B0-----:R-:W-:Y:S02]  /*a590*/  FMNMX.FTZ R96, R181, R96, !PT ;  /* 0x00000060b5607209 */ /* 0x001fe40007810000 */
[----:B------:R-:W-:Y:S02]  /*a5a0*/  MUFU.TANH R158, R158 ;  /* 0x0000009e009e7308 */ /* 0x000fe40000002400 */
[----:B------:R-:W-:-:S04]  /*a5b0*/  FMNMX.FTZ R96, R101, R96, !PT ;  /* 0x0000006065607209 */ /* 0x000fc80007810000 */
[----:B--2---:R-:W-:Y:S02]  /*a5c0*/  FMNMX.FTZ R96, R183, R96, !PT ;  /* 0x00000060b7607209 */ /* 0x004fe40007810000 */
        /* <DEDUP_REMOVED lines=37> */
[----:B------:R-:W-:-:S04]  /*a820*/  FADD.FTZ R235, -R89, R12 ;  /* 0x0000000c59eb7221 */ /* 0x000fc80000010100 */
[-C--:B-1----:R-:W-:Y:S01]  /*a830*/  FMUL.FTZ R12, R235, R88.reuse ;  /* 0x00000058eb0c7220 */ /* 0x082fe20000410000 */
[-C--:B------:R-:W-:Y:S02]  /*a840*/  FMUL.FTZ R235, R89, R88.reuse ;  /* 0x0000005859eb7220 */ /* 0x080fe40000410000 */
[----:B------:R-:W-:Y:S02]  /*a850*/  MUFU.TANH R107, R107 ;  /* 0x0000006b006b7308 */ /* 0x000fe40000002400 */
[-CC-:B------:R-:W-:Y:S01]  /*a860*/  FFMA.FTZ R176, R20, R88.reuse, -R235.reuse ;  /* 0x0000005814b07223 */ /* 0x180fe200000108eb */
[----:B------:R-:W-:Y:S01]  /*a870*/  FMNMX.FTZ R20, R168, R13, !PT ;  /* 0x0000000da8147209 */ /* 0x000fe20007810000 */
[-CC-:B------:R-:W-:Y:S01]  /*a880*/  FFMA.FTZ R178, R169, R88.reuse, -R235.reuse ;  /* 0x00000058a9b27223 */ /* 0x180fe200000108eb */
[-CC-:B------:R-:W-:Y:S01]  /*a890*/  FFMA.FTZ R15, R15, R88.reuse, -R235.reuse ;  /* 0x000000580f0f7223 */ /* 0x180fe200000108eb */
[--C-:B------:R-:W-:Y:S01]  /*a8a0*/  FFMA.FTZ R169, R170, R88, -R235.reuse ;  /* 0x00000058aaa97223 */ /* 0x100fe200000108eb */
[----:B------:R-:W-:Y:S01]  /*a8b0*/  FMNMX.FTZ R20, R21, R20, !PT ;  /* 0x0000001415147209 */ /* 0x000fe20007810000 */
        /* <DEDUP_REMOVED lines=20> */
[----:B------:R-:W-:-:S04]  /*aa00*/  FFMA.FTZ R187, R187, R88, -R235 ;  /* 0x00000058bbbb7223 */ /* 0x000fc800000108eb */
        /* <DEDUP_REMOVED lines=19> */
[C---:B-1----:R-:W-:Y:S01]  /*ab40*/  FADD.FTZ R11, R176.reuse, R11 ;  /* 0x0000000bb00b7221 */ /* 0x042fe20000010000 */
[----:B------:R-:W-:-:S06]  /*ab50*/  F2FP.F16.F32.PACK_AB R176, R176, R15 ;  /* 0x0000000fb0b0723e */ /* 0x000fcc00000000ff */
        /* <DEDUP_REMOVED lines=35> */
[-CC-:B------:R-:W-:Y:S01]  /*ad90*/  FFMA.FTZ R90, R157, R88.reuse, -R235.reuse ;  /* 0x000000589d5a7223 */ /* 0x180fe200000108eb */
[----:B------:R-:W-:Y:S01]  /*ada0*/  FMUL.FTZ R199, R94, UR7 ;  /* 0x000000075ec77c20 */ /* 0x000fe20008410000 */
[-CC-:B------:R-:W-:Y:S01]  /*adb0*/  FFMA.FTZ R196, R128, R88.reuse, -R235.reuse ;  /* 0x0000005880c47223 */ /* 0x180fe200000108eb */
[----:B------:R-:W-:Y:S01]  /*adc0*/  FFMA.FTZ R198, R132, R88, -R235 ;  /* 0x0000005884c67223 */ /* 0x000fe200000108eb */
[----:B------:R-:W-:Y:S01]  /*add0*/  HGMMA.64x128x16.F32 R24, R200, gdesc[UR8].tnspB, R24, gsb0 ;  /* 0x41e00008c8187df0 */ /* 0x000fe20008000818 */
[----:B------:R-:W-:Y:S01]  /*ade0*/  UIADD3 UR10, UR6, 0x380, URZ ;  /* 0x00000380060a7890 */ /* 0x000fe2000fffe03f */
[----:B------:R-:W2:Y:S01]  /*adf0*/  MUFU.TANH R197, R197 ;  /* 0x000000c500c57308 */ /* 0x000ea20000002400 */
[----:B------:R-:W-:-:S07]  /*ae00*/  UMOV UR11, 0x40000040 ;  /* 0x40000040000b7882 */ /* 0x000fce0000000000 */
[----:B------:R-:W3:Y:S08]  /*ae10*/  MUFU.TANH R199, R199 ;  /* 0x000000c700c77308 */ /* 0x000ef00000002400 */
[----:B------:R-:W-:Y:S08]  /*ae20*/  MUFU.EX2 R196, R196 ;  /* 0x000000c400c47308 */ /* 0x000ff00000000800 */
[----:B------:R-:W-:Y:S01]  /*ae30*/  MUFU.EX2 R198, R198 ;  /* 0x000000c600c67308 */ /* 0x000fe20000000800 */
[----:B------:R-:W-:-:S02]  /*ae40*/  WARPGROUP.DEPBAR.LE gsb0, 0x0 ;  /* 0x00008000000079c5 */ /* 0x000fc40000010000 */
        /* <DEDUP_REMOVED lines=10> */
[----:B------:R4:W-:Y:S01]  /*aef0*/  MUFU.EX2 R153, R90 ;  /* 0x0000005a00997308 */ /* 0x0009e20000000800 */
[----:B------:R-:W-:Y:S01]  /*af00*/  FFMA.FTZ R202, R124, R88, -R235 ;  /* 0x000000587cca7223 */ /* 0x000fe200000108eb */
[----:B------:R-:W-:Y:S01]  /*af10*/  FMNMX.FTZ R20, R162, R157, !PT ;  /* 0x0000009da2147209 */ /* 0x000fe20007810000 */
[----:B------:R-:W-:Y:S01]  /*af20*/  @!P1 IMAD R120, R2, 0x8, R0 ;  /* 0x0000000802789824 */ /* 0x000fe200078e0200 */
[----:B------:R-:W-:-:S02]  /*af30*/  IADD3 R124, -R234, 0xb, RZ ;  /* 0x0000000bea7c7810 */ /* 0x000fc40007ffe1ff */
[----:B------:R-:W-:Y:S01]  /*af40*/  FMNMX.FTZ R157, R163, R20, !PT ;  /* 0x00000014a39d7209 */ /* 0x000fe20007810000 */
[----:B------:R-:W-:Y:S01]  /*af50*/  @!P1 VIADD R120, R120, 0x34840 ;  /* 0x0003484078789836 */ /* 0x000fe20000000000 */
[----:B------:R-:W-:Y:S02]  /*af60*/  MUFU.EX2 R201, R201 ;  /* 0x000000c900c97308 */ /* 0x000fe40000000800 */
[----:B------:R-:W-:Y:S02]  /*af70*/  FMNMX.FTZ R20, R166, R157, !PT ;  /* 0x0000009da6147209 */ /* 0x000fe40007810000 */
[----:B------:R-:W-:Y:S02]  /*af80*/  @!P1 PRMT R128, RZ, 0x654, R120 ;  /* 0x00000654ff809816 */ /* 0x000fe40000000078 */
[----:B------:R-:W-:Y:S02]  /*af90*/  FMNMX.FTZ R157, R167, R20, !PT ;  /* 0x00000014a79d7209 */ /* 0x000fe40007810000 */
[----:B------:R-:W-:Y:S02]  /*afa0*/  MUFU.EX2 R161, R161 ;  /* 0x000000a100a17308 */ /* 0x000fe40000000800 */
[----:B------:R-:W-:-:S04]  /*afb0*/  FMNMX.FTZ R20, R154, R157, !PT ;  /* 0x0000009d9a147209 */ /* 0x000fc80007810000 */
        /* <DEDUP_REMOVED lines=34> */
[----:B0-----:R-:W-:-:S04]  /*b1e0*/  FMNMX.FTZ R20, R193, R20, !PT ;  /* 0x00000014c1147209 */ /* 0x001fc80007810000 */
[----:B------:R-:W-:Y:S01]  /*b1f0*/  FMNMX.FTZ R20, R99, R20, !PT ;  /* 0x0000001463147209 */ /* 0x000fe20007810000 */
[----:B------:R-:W-:Y:S02]  /*b200*/  WARPGROUP.DEPBAR.LE gsb0, 0x0 ;  /* 0x00008000000079c5 */ /* 0x000fe40000010000 */
[----:B------:R-:W-:Y:S01]  /*b210*/  WARPGROUP.ARRIVE ;  /* 0x00000000000079c5 */ /* 0x000fe20000000000 */
[----:B-1----:R-:W-:Y:S01]  /*b220*/  FMNMX.FTZ R20, R195, R20, !PT ;  /* 0x00000014c3147209 */ /* 0x002fe20007810000 */
[-CC-:B------:R-:W-:Y:S01]  /*b230*/  FFMA.FTZ R204, R112, R88.reuse, -R235.reuse ;  /* 0x0000005870cc7223 */ /* 0x180fe200000108eb */
[----:B------:R-:W-:Y:S02]  /*b240*/  FFMA.FTZ R206, R116, R88, -R235 ;  /* 0x0000005874ce7223 */ /* 0x000fe400000108eb */
[----:B------:R-:W-:Y:S01]  /*b250*/  FMNMX.FTZ R20, R103, R20, !PT ;  /* 0x0000001467147209 */ /* 0x000fe20007810000 */
[----:B------:R-:W-:Y:S01]  /*b260*/  HGMMA.64x128x16.F32 R24, R208, gdesc[UR8].tnspB, R24, gsb0 ;  /* 0x41e00008d0187df0 */ /* 0x000fe20008000818 */
[----:B------:R-:W-:Y:S01]  /*b270*/  UIADD3 UR10, UR6, 0x480, URZ ;  /* 0x00000480060a7890 */ /* 0x000fe2000fffe03f */
[----:B------:R-:W-:Y:S01]  /*b280*/  MUFU.EX2 R204, R204 ;  /* 0x000000cc00cc7308 */ /* 0x000fe20000000800 */
[----:B------:R-:W-:Y:S01]  /*b290*/  UMOV UR11, 0x40000040 ;  /* 0x40000040000b7882 */ /* 0x000fe20000000000 */
[----:B------:R-:W-:Y:S01]  /*b2a0*/  UIADD3 UR6, UR6, 0x500, URZ ;  /* 0x0000050006067890 */ /* 0x000fe2000fffe03f */
[----:B--2---:R-:W-:-:S04]  /*b2b0*/  FMNMX.FTZ R20, R197, R20, !PT ;  /* 0x00000014c5147209 */ /* 0x004fc80007810000 */
[----:B------:R-:W-:Y:S01]  /*b2c0*/  FMNMX.FTZ R20, R91, R20, !PT ;  /* 0x000000145b147209 */ /* 0x000fe20007810000 */
[----:B------:R-:W-:Y:S03]  /*b2d0*/  MUFU.EX2 R206, R206 ;  /* 0x000000ce00ce7308 */ /* 0x000fe60000000800 */
[----:B---3--:R-:W-:-:S04]  /*b2e0*/  FMNMX.FTZ R20, R199, R20, !PT ;  /* 0x00000014c7147209 */ /* 0x008fc80007810000 */
[----:B----4-:R-:W-:Y:S01]  /*b2f0*/  FMNMX.FTZ R90, R95, R20, !PT ;  /* 0x000000145f5a7209 */ /* 0x010fe20007810000 */
        /* <DEDUP_REMOVED lines=19> */
[----:B------:R-:W-:Y:S01]  /*b430*/  FFMA.FTZ R118, R167, R88, -R181 ;  /* 0x00000058a7767223 */ /* 0x000fe200000108b5 */
[----:B------:R-:W-:-:S02]  /*b440*/  IMAD.U32 R135, RZ, RZ, UR60 ;  /* 0x0000003cff877e24 */ /* 0x000fc4000f8e00ff */
[-CC-:B------:R-:W-:Y:S01]  /*b450*/  FFMA.FTZ R122, R122, R88.reuse, -R181.reuse ;  /* 0x000000587a7a7223 */ /* 0x180fe200000108b5 */
[-CC-:B------:R-:W-:Y:S01]  /*b460*/  FFMA.FTZ R110, R155, R88.reuse, -R181.reuse ;  /* 0x000000589b6e7223 */ /* 0x180fe200000108b5 */
[-CC-:B0-----:R-:W-:Y:S01]  /*b470*/  FFMA.FTZ R187, R158, R88.reuse, -R181.reuse ;  /* 0x000000589ebb7223 */ /* 0x181fe200000108b5 */
        /* <DEDUP_REMOVED lines=18> */
[----:B------:R-:W-:Y:S01]  /*b5a0*/  FFMA.FTZ R95, R95, R88, -R181 ;  /* 0x000000585f5f7223 */ /* 0x000fe200000108b5 */
[----:B------:R-:W-:-:S05]  /*b5b0*/  R2UR UR60, R2 ;  /* 0x00000000023c72ca */ /* 0x000fca00000e0000 */
[----:B------:R-:W-:Y:S08]  /*b5c0*/  MUFU.EX2 R163, R163 ;  /* 0x000000a300a37308 */ /* 0x000ff00000000800 */
[----:B------:R-:W-:Y:S08]  /*b5d0*/  MUFU.EX2 R183, R183 ;  /* 0x000000b700b77308 */ /* 0x000ff00000000800 */
[----:B------:R-:W-:Y:S01]  /*b5e0*/  MUFU.EX2 R118, R118 ;  /* 0x0000007600767308 */ /* 0x000fe20000000800 */
[----:B------:R-:W-:-:S02]  /*b5f0*/  WARPGROUP.DEPBAR.LE gsb0, 0x0 ;  /* 0x00008000000079c5 */ /* 0x000fc40000010000 */
[----:B------:R-:W-:Y:S01]  /*b600*/  WARPGROUP.ARRIVE ;  /* 0x00000000000079c5 */ /* 0x000fe20000000000 */
[-CC-:B------:R-:W-:Y:S01]  /*b610*/  FFMA.FTZ R208, R175, R88.reuse, -R235.reuse ;  /* 0x00000058afd07223 */ /* 0x180fe200000108eb */
[-CC-:B------:R-:W-:Y:S01]  /*b620*/  FFMA.FTZ R210, R177, R88.reuse, -R235.reuse ;  /* 0x00000058b1d27223 */ /* 0x180fe200000108eb */
[-CC-:B------:R-:W-:Y:S01]  /*b630*/  FFMA.FTZ R175, R185, R88.reuse, -R235.reuse ;  /* 0x00000058b9af7223 */ /* 0x180fe200000108eb */
[-C--:B------:R-:W-:Y:S01]  /*b640*/  FFMA.FTZ R235, R93, R88.reuse, -R235 ;  /* 0x000000585deb7223 */ /* 0x080fe200000108eb */
[----:B------:R-:W-:Y:S01]  /*b650*/  FADD.FTZ R93, -R133, R13 ;  /* 0x0000000d855d7221 */ /* 0x000fe20000010100 */
[----:B------:R-:W-:Y:S01]  /*b660*/  HGMMA.64x128x16.F32 R24, R212, gdesc[UR8].tnspB, R24, gsb0 ;  /* 0x41e00008d4187df0 */ /* 0x000fe20008000818 */
[----:B------:R-:W-:Y:S01]  /*b670*/  UMOV UR10, UR6 ;  /* 0x00000006000a7c82 */ /* 0x000fe20008000000 */
[----:B------:R-:W-:Y:S01]  /*b680*/  UMOV UR11, 0x40000040 ;  /* 0x40000040000b7882 */ /* 0x000fe20000000000 */
[-C--:B------:R-:W-:Y:S01]  /*b690*/  FMUL.FTZ R93, R93, R88.reuse ;  /* 0x000000585d5d7220 */ /* 0x080fe20000410000 */
[-CC-:B------:R-:W-:Y:S01]  /*b6a0*/  FFMA.FTZ R177, R21, R88.reuse, -R181.reuse ;  /* 0x0000005815b17223 */ /* 0x180fe200000108b5 */
[-CC-:B------:R-:W-:Y:S01]  /*b6b0*/  FFMA.FTZ R185, R154, R88.reuse, -R181.reuse ;  /* 0x000000589ab97223 */ /* 0x180fe200000108b5 */
[--C-:B------:R-:W-:Y:S01]  /*b6c0*/  FFMA.FTZ R21, R130, R88, -R181.reuse ;  /* 0x0000005882157223 */ /* 0x100fe200000108b5 */
[----:B------:R-:W-:Y:S01]  /*b6d0*/  @!P1 LEA R130, R135, R0, 0x3 ;  /* 0x0000000087829211 */ /* 0x000fe200078e18ff */
[----:B------:R-:W-:Y:S01]  /*b6e0*/  MUFU.EX2 R110, R110 ;  /* 0x0000006e006e7308 */ /* 0x000fe20000000800 */
[-CC-:B------:R-:W-:Y:S01]  /*b6f0*/  FFMA.FTZ R209, R189, R88.reuse, -R181.reuse ;  /* 0x00000058bdd17223 */ /* 0x180fe200000108b5 */
[----:B------:R-:W-:-:S02]  /*b700*/  FFMA.FTZ R211, R191, R88, -R181 ;  /* 0x00000058bfd37223 */ /* 0x000fc400000108b5 */
[----:B------:R-:W-:-:S04]  /*b710*/  @!P1 VIADD R130, R130, 0x34860 ;  /* 0x0003486082829836 */ /* 0x000fc80000000000 */
[----:B------:R-:W-:Y:S01]  /*b720*/  MUFU.EX2 R93, R93 ;  /* 0x0000005d005d7308 */ /* 0x000fe20000000800 */
[----:B------:R-:W-:-:S07]  /*b730*/  @!P1 PRMT R130, RZ, 0x654, R130 ;  /* 0x00000654ff829816 */ /* 0x000fce0000000082 */
[----:B------:R-:W-:Y:S08]  /*b740*/  MUFU.EX2 R177, R177 ;  /* 0x000000b100b17308 */ /* 0x000ff00000000800 */
        /* <DEDUP_REMOVED lines=14> */
[----:B------:R-:W-:Y:S08]  /*b830*/  MUFU.EX2 R116, R116 ;  /* 0x0000007400747308 */ /* 0x000ff00000000800 */
[----:B------:R-:W-:Y:S01]  /*b840*/  MUFU.EX2 R120, R134 ;  /* 0x0000008600787308 */ /* 0x000fe20000000800 */
[----:B------:R-:W-:-:S02]  /*b850*/  WARPGROUP.DEPBAR.LE gsb0, 0x0 ;  /* 0x00008000000079c5 */ /* 0x000fc40000010000 */
[----:B------:R-:W-:-:S05]  /*b860*/  WARPGROUP.ARRIVE ;  /* 0x00000000000079c5 */ /* 0x000fca0000000000 */
[----:B------:R-:W-:Y:S01]  /*b870*/  MUFU.EX2 R131, R131 ;  /* 0x0000008300837308 */ /* 0x000fe20000000800 */
[----:B------:R-:W-:Y:S02]  /*b880*/  F2FP.F16.F32.PACK_AB R212, R97, R20 ;  /* 0x0000001461d4723e */ /* 0x000fe400000000ff */
[----:B------:R-:W-:Y:S01]  /*b890*/  F2FP.F16.F32.PACK_AB R214, R101, R90 ;  /* 0x0000005a65d6723e */ /* 0x000fe200000000ff */
[----:B------:R-:W-:Y:S04]  /*b8a0*/  HGMMA.64x128x16.F32 R24, R216, gdesc[UR8].tnspB, R24, gsb0 ;  /* 0x41e00008d8187df0 */ /* 0x000fe80008000818 */
        /* <DEDUP_REMOVED lines=9> */
[----:B------:R-:W0:Y:S08]  /*b940*/  MUFU.EX2 R13, R235 ;  /* 0x000000eb000d7308 */ /* 0x000e300000000800 */
[----:B------:R-:W-:Y:S01]  /*b950*/  MUFU.EX2 R95, R95 ;  /* 0x0000005f005f7308 */ /* 0x000fe20000000800 */
[----:B------:R-:W-:-:S02]  /*b960*/  WARPGROUP.DEPBAR.LE gsb0, 0x0 ;  /* 0x00008000000079c5 */ /* 0x000fc40000010000 */
[----:B------:R1:W-:Y:S06]  /*b970*/  BAR.ARV R124, 0x100 ;  /* 0x0004007c0000751d */ /* 0x0003ec0000002000 */
[----:B------:R2:W-:Y:S01]  /*b980*/  @!P1 SYNCS.ARRIVE.TRANS64.RED.A1T0 RZ, [R128+URZ], RZ ;  /* 0x000000ff80ff99a7 */ /* 0x0005e2000810043f */
[----:B0-----:R-:W-:Y:S01]  /*b990*/  F2FP.F16.F32.PACK_AB R218, R13, R94 ;  /* 0x0000005e0dda723e */ /* 0x001fe200000000ff */
[----:B-1----:R-:W-:Y:S01]  /*b9a0*/  FADD.FTZ R124, R178, R11 ;  /* 0x0000000bb27c7221 */ /* 0x002fe20000010000 */
[----:B------:R-:W-:Y:S01]  /*b9b0*/  FFMA.FTZ R11, R123, R88, -R181 ;  /* 0x000000587b0b7223 */ /* 0x000fe200000108b5 */
[-C--:B------:R-:W-:Y:S01]  /*b9c0*/  FMUL.FTZ R24, R24, R12.reuse ;  /* 0x0000000c18187220 */ /* 0x080fe20000410000 */
[-C--:B------:R-:W-:Y:S01]  /*b9d0*/  FMUL.FTZ R25, R25, R12.reuse ;  /* 0x0000000c19197220 */ /* 0x080fe20000410000 */
[----:B------:R-:W-:Y:S01]  /*b9e0*/  FADD.FTZ R135, R169, R124 ;  /* 0x0000007ca9877221 */ /* 0x000fe20000010000 */
[----:B------:R-:W-:Y:S01]  /*b9f0*/  FMUL.FTZ R28, R28, R12 ;  /* 0x0000000c1c1c7220 */ /* 0x000fe20000410000 */
[----:B--2---:R-:W-:Y:S01]  /*ba00*/  FFMA.FTZ R128, R93, R10, R96 ;  /* 0x0000000a5d807223 */ /* 0x004fe20000010060 */
[----:B------:R0:W-:Y:S01]  /*ba10*/  @!P1 SYNCS.ARRIVE.TRANS64.RED.A1T0 RZ, [R130+URZ], RZ ;  /* 0x000000ff82ff99a7 */ /* 0x0001e2000810043f */
[----:B------:R1:W-:Y:S01]  /*ba20*/  MUFU.EX2 R10, R122 ;  /* 0x0000007a000a7308 */ /* 0x0003e20000000800 */
[----:B------:R-:W-:Y:S01]  /*ba30*/  FMUL.FTZ R29, R29, R12 ;  /* 0x0000000c1d1d7220 */ /* 0x000fe20000410000 */
[C---:B------:R-:W-:Y:S01]  /*ba40*/  FADD.FTZ R128, R177.reuse, R128 ;  /* 0x00000080b1807221 */ /* 0x040fe20000010000 */
[----:B------:R-:W-:Y:S01]  /*ba50*/  F2FP.F16.F32.PACK_AB R177, R177, R96 ;  /* 0x00000060b1b1723e */ /* 0x000fe200000000ff */
[-C--:B------:R-:W-:Y:S01]  /*ba60*/  FMUL.FTZ R32, R32, R12.reuse ;  /* 0x0000000c20207220 */ /* 0x080fe20000410000 */
[----:B------:R-:W-:Y:S01]  /*ba70*/  FMUL.FTZ R33, R33, R12 ;  /* 0x0000000c21217220 */ /* 0x000fe20000410000 */
[----:B------:R-:W-:Y:S01]  /*ba80*/  FADD.FTZ R123, R179, R128 ;  /* 0x00000080b37b7221 */ /* 0x000fe20000010000 */
[----:B------:R-:W-:Y:S01]  /*ba90*/  F2FP.F16.F32.PACK_AB R179, R98, R179 ;  /* 0x000000b362b3723e */ /* 0x000fe200000000ff */
[----:B------:R-:W2:Y:S01]  /*baa0*/  MUFU.EX2 R11, R11 ;  /* 0x0000000b000b7308 */ /* 0x000ea20000000800 */
[----:B-1----:R-:W-:Y:S01]  /*bab0*/  FADD.FTZ R122, R180, R135 ;  /* 0x00000087b47a7221 */ /* 0x002fe20000010000 */
[----:B------:R-:W-:Y:S01]  /*bac0*/  FADD.FTZ R123, R98, R123 ;  /* 0x0000007b627b7221 */ /* 0x000fe20000010000 */
[----:B------:R-:W-:Y:S01]  /*bad0*/  F2FP.F16.F32.PACK_AB R180, R201, R180 ;  /* 0x000000b4c9b4723e */ /* 0x000fe200000000ff */
[-C--:B------:R-:W-:Y:S01]  /*bae0*/  FMUL.FTZ R36, R36, R12.reuse ;  /* 0x0000000c24247220 */ /* 0x080fe20000410000 */
[----:B------:R-:W-:Y:S01]  /*baf0*/  FMUL.FTZ R37, R37, R12 ;  /* 0x0000000c25257220 */ /* 0x000fe20000410000 */
[----:B------:R-:W-:Y:S01]  /*bb00*/  FADD.FTZ R124, R108, R123 ;  /* 0x0000007b6c7c7221 */ /* 0x000fe20000010000 */
[----:B------:R-:W-:Y:S01]  /*bb10*/  FADD.FTZ R123, R201, R122 ;  /* 0x0000007ac97b7221 */ /* 0x000fe20000010000 */
[----:B------:R-:W-:Y:S01]  /*bb20*/  FFMA.FTZ R122, R115, R88, -R181 ;  /* 0x00000058737a7223 */ /* 0x000fe200000108b5 */
[-C--:B------:R-:W-:Y:S01]  /*bb30*/  FMUL.FTZ R40, R40, R12.reuse ;  /* 0x0000000c28287220 */ /* 0x080fe20000410000 */
        /* <DEDUP_REMOVED lines=17> */
[----:B------:R-:W-:Y:S01]  /*bc50*/  FFMA.FTZ R115, R193, R88, -R181 ;  /* 0x00000058c1737223 */ /* 0x000fe200000108b5 */
[----:B0-----:R-:W-:Y:S01]  /*bc60*/  FADD.FTZ R130, R186, R107 ;  /* 0x0000006bba827221 */ /* 0x001fe20000010000 */
[----:B------:R-:W0:Y:S01]  /*bc70*/  MUFU.EX2 R122, R122 ;  /* 0x0000007a007a7308 */ /* 0x000e220000000800 */
[----:B------:R-:W-:Y:S01]  /*bc80*/  FADD.FTZ R107, R187, R128 ;  /* 0x00000080bb6b7221 */ /* 0x000fe20000010000 */
[----:B------:R-:W-:Y:S01]  /*bc90*/  F2FP.F16.F32.PACK_AB R193, R139, R102 ;  /* 0x000000668bc1723e */ /* 0x000fe200000000ff */
[----:B------:R-:W-:Y:S01]  /*bca0*/  FADD.FTZ R111, R153, R130 ;  /* 0x00000082996f7221 */ /* 0x000fe20000010000 */
[----:B--2---:R-:W-:Y:S01]  /*bcb0*/  F2FP.F16.F32.PACK_AB R201, R11, R10 ;  /* 0x0000000a0bc9723e */ /* 0x004fe200000000ff */
[----:B-1----:R-:W-:Y:S01]  /*bcc0*/  FADD.FTZ R127, R112, R107 ;  /* 0x0000006b707f7221 */ /* 0x002fe20000010000 */
[-C--:B------:R-:W-:Y:S01]  /*bcd0*/  FFMA.FTZ R107, R195, R88.reuse, -R181 ;  /* 0x00000058c36b7223 */ /* 0x080fe200000108b5 */
[----:B------:R-:W-:Y:S01]  /*bce0*/  FADD.FTZ R128, R188, R111 ;  /* 0x0000006fbc807221 */ /* 0x000fe20000010000 */
[----:B------:R-:W-:Y:S01]  /*bcf0*/  FFMA.FTZ R111, R197, R88, -R181 ;  /* 0x00000058c56f7223 */ /* 0x000fe200000108b5 */
[----:B------:R-:W-:Y:S01]  /*bd00*/  FADD.FTZ R130, R106, R127 ;  /* 0x0000007f6a827221 */ /* 0x000fe20000010000 */
[----:B------:R-:W1:Y:S01]  /*bd10*/  MUFU.EX2 R124, R124 ;  /* 0x0000007c007c7308 */ /* 0x000e620000000800 */
[----:B------:R-:W-:Y:S01]  /*bd20*/  FADD.FTZ R99, R145, R128 ;  /* 0x0000008091637221 */ /* 0x000fe20000010000 */
[----:B------:R-:W-:Y:S01]  /*bd30*/  F2FP.F16.F32.PACK_AB R195, R143, R100 ;  /* 0x000000648fc3723e */ /* 0x000fe200000000ff */
[----:B------:R-:W-:Y:S01]  /*bd40*/  FADD.FTZ R127, R155, R130 ;  /* 0x000000829b7f7221 */ /* 0x000fe20000010000 */
[----:B------:R-:W-:Y:S01]  /*bd50*/  F2FP.F16.F32.PACK_AB R197, R116, R21 ;  /* 0x0000001574c5723e */ /* 0x000fe200000000ff */
[----:B------:R-:W-:Y:S01]  /*bd60*/  FADD.FTZ R128, R190, R99 ;  /* 0x00000063be807221 */ /* 0x000fe20000010000 */
[-C--:B------:R-:W-:Y:S01]  /*bd70*/  FFMA.FTZ R99, R91, R88.reuse, -R181 ;  /* 0x000000585b637223 */ /* 0x080fe200000108b5 */
[----:B------:R-:W-:Y:S01]  /*bd80*/  FADD.FTZ R130, R104, R127 ;  /* 0x0000007f68827221 */ /* 0x000fe20000010000 */
[----:B------:R-:W-:Y:S01]  /*bd90*/  FFMA.FTZ R91, R199, R88, -R181 ;  /* 0x00000058c75b7223 */ /* 0x000fe200000108b5 */
[----:B------:R-:W-:Y:S01]  /*bda0*/  FADD.FTZ R127, R149, R128 ;  /* 0x00000080957f7221 */ /* 0x000fe20000010000 */
[----:B------:R-:W-:Y:S01]  /*bdb0*/  F2FP.F16.F32.PACK_AB R181, R163, R108 ;  /* 0x0000006ca3b5723e */ /* 0x000fe200000000ff */
        /* <DEDUP_REMOVED lines=33> */
[----:B------:R4:W5:Y:S01]  /*bfd0*/  MUFU.EX2 R98, R123 ;  /* 0x0000007b00627308 */ /* 0x0009620000000800 */
[----:B------:R-:W-:Y:S01]  /*bfe0*/  FADD.FTZ R108, R200, R15 ;  /* 0x0000000fc86c7221 */ /* 0x000fe20000010000 */
[-C--:B------:R-:W-:Y:S01]  /*bff0*/  FMUL.FTZ R69, R69, R12.reuse ;  /* 0x0000000c45457220 */ /* 0x080fe20000410000 */
[----:B------:R-:W-:Y:S01]  /*c000*/  FADD.FTZ R110, R10, R127 ;  /* 0x0000007f0a6e7221 */ /* 0x000fe20000010000 */
[-C--:B------:R-:W-:Y:S01]  /*c010*/  FMUL.FTZ R72, R72, R12.reuse ;  /* 0x0000000c48487220 */ /* 0x080fe20000410000 */
[----:B------:R-:W-:Y:S01]  /*c020*/  FADD.FTZ R15, R121, R108 ;  /* 0x0000006c790f7221 */ /* 0x000fe20000010000 */
[-C--:B------:R-:W-:Y:S01]  /*c030*/  FMUL.FTZ R73, R73, R12.reuse ;  /* 0x0000000c49497220 */ /* 0x080fe20000410000 */
[----:B------:R-:W-:Y:S01]  /*c040*/  FADD.FTZ R110, R11, R110 ;  /* 0x0000006e0b6e7221 */ /* 0x000fe20000010000 */
[----:B------:R-:W5:Y:S01]  /*c050*/  MUFU.EX2 R111, R111 ;  /* 0x0000006f006f7308 */ /* 0x000f620000000800 */
[----:B------:R-:W-:Y:S01]  /*c060*/  FADD.FTZ R106, R202, R15 ;  /* 0x0000000fca6a7221 */ /* 0x000fe20000010000 */
[-C--:B------:R-:W-:Y:S01]  /*c070*/  FMUL.FTZ R76, R76, R12.reuse ;  /* 0x0000000c4c4c7220 */ /* 0x080fe20000410000 */
[----:B------:R-:W-:Y:S01]  /*c080*/  FADD.FTZ R15, R203, R110 ;  /* 0x0000006ecb0f7221 */ /* 0x000fe20000010000 */
[-C--:B------:R-:W-:Y:S01]  /*c090*/  FMUL.FTZ R77, R77, R12.reuse ;  /* 0x0000000c4d4d7220 */ /* 0x080fe20000410000 */
[----:B----4-:R-:W-:Y:S01]  /*c0a0*/  FADD.FTZ R123, R125, R106 ;  /* 0x0000006a7d7b7221 */ /* 0x010fe20000010000 */
[-C--:B------:R-:W-:Y:S01]  /*c0b0*/  FMUL.FTZ R80, R80, R12.reuse ;  /* 0x0000000c50507220 */ /* 0x080fe20000410000 */
[----:B---3--:R-:W-:Y:S01]  /*c0c0*/  FADD.FTZ R104, R114, R15 ;  /* 0x0000000f72687221 */ /* 0x008fe20000010000 */
[----:B------:R-:W3:Y:S01]  /*c0d0*/  MUFU.EX2 R99, R99 ;  /* 0x0000006300637308 */ /* 0x000ee20000000800 */
[----:B------:R-:W-:Y:S01]  /*c0e0*/  FADD.FTZ R102, R204, R123 ;  /* 0x0000007bcc667221 */ /* 0x000fe20000010000 */
[-C--:B------:R-:W-:Y:S01]  /*c0f0*/  FMUL.FTZ R81, R81, R12.reuse ;  /* 0x0000000c51517220 */ /* 0x080fe20000410000 */
[----:B------:R-:W-:Y:S01]  /*c100*/  FADD.FTZ R15, R205, R104 ;  /* 0x00000068cd0f7221 */ /* 0x000fe20000010000 */
[-C--:B------:R-:W-:Y:S01]  /*c110*/  FMUL.FTZ R84, R84, R12.reuse ;  /* 0x0000000c54547220 */ /* 0x080fe20000410000 */
[----:B------:R-:W-:Y:S01]  /*c120*/  FADD.FTZ R123, R113, R102 ;  /* 0x00000066717b7221 */ /* 0x000fe20000010000 */
[----:B------:R-:W-:Y:S01]  /*c130*/  FMUL.FTZ R85, R85, R12 ;  /* 0x0000000c55557220 */ /* 0x000fe20000410000 */
[----:B0-----:R-:W-:Y:S01]  /*c140*/  FADD.FTZ R100, R122, R15 ;  /* 0x0000000f7a647221 */ /* 0x001fe20000010000 */
[----:B------:R-:W0:Y:S01]  /*c150*/  MUFU.EX2 R91, R91 ;  /* 0x0000005b005b7308 */ /* 0x000e220000000800 */
[----:B------:R-:W-:Y:S01]  /*c160*/  FADD.FTZ R102, R206, R123 ;  /* 0x0000007bce667221 */ /* 0x000fe20000010000 */
[----:B------:R-:W-:Y:S01]  /*c170*/  F2FP.F16.F32.PACK_AB R178, R169, R178 ;  /* 0x000000b2a9b2723e */ /* 0x000fe200000000ff */
[----:B------:R-:W-:Y:S01]  /*c180*/  FADD.FTZ R15, R207, R100 ;  /* 0x00000064cf0f7221 */ /* 0x000fe20000010000 */
[----:B------:R-:W-:Y:S01]  /*c190*/  F2FP.F16.F32.PACK_AB R182, R161, R182 ;  /* 0x000000b6a1b6723e */ /* 0x000fe200000000ff */
[----:B------:R-:W-:Y:S01]  /*c1a0*/  FADD.FTZ R21, R117, R102 ;  /* 0x0000006675157221 */ /* 0x000fe20000010000 */
[----:B------:R-:W-:Y:S01]  /*c1b0*/  F2FP.F16.F32.PACK_AB R183, R118, R183 ;  /* 0x000000b776b7723e */ /* 0x000fe200000000ff */
[----:B-1----:R-:W-:Y:S01]  /*c1c0*/  FADD.FTZ R100, R124, R15 ;  /* 0x0000000f7c647221 */ /* 0x002fe20000010000 */
[----:B------:R-:W-:Y:S01]  /*c1d0*/  F2FP.F16.F32.PACK_AB R184, R165, R184 ;  /* 0x000000b8a5b8723e */ /* 0x000fe200000000ff */
[----:B------:R-:W-:Y:S01]  /*c1e0*/  FADD.FTZ R102, R208, R21 ;  /* 0x00000015d0667221 */ /* 0x000fe20000010000 */
[----:B------:R-:W-:Y:S01]  /*c1f0*/  F2FP.F16.F32.PACK_AB R186, R153, R186 ;  /* 0x000000ba99ba723e */ /* 0x000fe200000000ff */
[----:B------:R-:W-:Y:S01]  /*c200*/  FADD.FTZ R15, R209, R100 ;  /* 0x00000064d10f7221 */ /* 0x000fe20000010000 */
[----:B--2---:R-:W-:Y:S01]  /*c210*/  F2FP.F16.F32.PACK_AB R209, R96, R209 ;  /* 0x000000d160d1723e */ /* 0x004fe200000000ff */
[----:B------:R-:W-:Y:S01]  /*c220*/  FADD.FTZ R11, R105, R102 ;  /* 0x00000066690b7221 */ /* 0x000fe20000010000 */
[----:B------:R-:W-:Y:S01]  /*c230*/  F2FP.F16.F32.PACK_AB R187, R112, R187 ;  /* 0x000000bb70bb723e */ /* 0x000fe200000000ff */
        /* <DEDUP_REMOVED lines=8> */
[----:B-----5:R-:W-:Y:S01]  /*c2c0*/  FADD.FTZ R10, R98, R11 ;  /* 0x0000000b620a7221 */ /* 0x020fe20000010000 */
        /* <DEDUP_REMOVED lines=23> */
[----:B---3--:R-:W-:Y:S01]  /*c440*/  FADD.FTZ R10, R99, R10 ;  /* 0x0000000a630a7221 */ /* 0x008fe20000010000 */
[----:B------:R-:W-:Y:S01]  /*c450*/  F2FP.F16.F32.PACK_AB R211, R98, R211 ;  /* 0x000000d362d3723e */ /* 0x000fe200000000ff */
[----:B------:R-:W-:Y:S01]  /*c460*/  FADD.FTZ R20, R94, R11 ;  /* 0x0000000b5e147221 */ /* 0x000fe20000010000 */
[----:B------:R-:W-:Y:S01]  /*c470*/  F2FP.F16.F32.PACK_AB R213, R119, R115 ;  /* 0x0000007377d5723e */ /* 0x000fe200000000ff */
[----:B0-----:R-:W-:Y:S01]  /*c480*/  FADD.FTZ R10, R91, R10 ;  /* 0x0000000a5b0a7221 */ /* 0x001fe20000010000 */
[----:B------:R-:W-:Y:S01]  /*c490*/  F2FP.F16.F32.PACK_AB R215, R103, R107 ;  /* 0x0000006b67d7723e */ /* 0x000fe200000000ff */
[----:B------:R-:W-:Y:S01]  /*c4a0*/  FADD.FTZ R11, R13, R20 ;  /* 0x000000140d0b7221 */ /* 0x000fe20000010000 */
[----:B------:R-:W-:Y:S01]  /*c4b0*/  F2FP.F16.F32.PACK_AB R216, R175, R92 ;  /* 0x0000005cafd8723e */ /* 0x000fe200000000ff */
[----:B------:R-:W-:Y:S01]  /*c4c0*/  FADD.FTZ R10, R95, R10 ;  /* 0x0000000a5f0a7221 */ /* 0x000fe20000010000 */
        /* <DEDUP_REMOVED lines=34> */
[----:B------:R-:W-:-:S02]  /*c6f0*/  IMAD.MOV.U32 R15, RZ, RZ, R16 ;  /* 0x000000ffff0f7224 */ /* 0x000fc400078e0010 */
[----:B------:R-:W-:Y:S02]  /*c700*/  IMAD.MOV.U32 R13, RZ, RZ, R133 ;  /* 0x000000ffff0d7224 */ /* 0x000fe400078e0085 */
[----:B------:R-:W-:Y:S01]  /*c710*/  IMAD.MOV.U32 R12, RZ, RZ, R89 ;  /* 0x000000ffff0c7224 */ /* 0x000fe200078e0059 */
[----:B------:R-:W-:Y:S06]  /*c720*/  @P2 BRA `(.L_x_379) ;  /* 0xffffffa8005c2947 */ /* 0x000fec000383ffff */
.L_x_370:
[----:B------:R-:W-:Y:S06]  /*c730*/  BAR.ARV 0x8, 0x180 ;  /* 0x0206000000007b1d */ /* 0x000fec0000002000 */
[----:B------:R-:W-:Y:S05]  /*c740*/  @!P0 BRA `(.L_x_380) ;  /* 0x0000000000048947 */ /* 0x000fea0003800000 */
[----:B------:R-:W-:Y:S01]  /*c750*/  BPT.TRAP 0x1 ;  /* 0x000000040000795c */ /* 0x000fe20000300000 */
.L_x_380:
[----:B------:R-:W-:Y:S01]  /*c760*/  IMAD R8, R2, 0x8, R0 ;  /* 0x0000000802087824 */ /* 0x000fe200078e0200 */
[----:B------:R-:W-:-:S04]  /*c770*/  SHF.L.U32 R3, R16, 0x1f, RZ ;  /* 0x0000001f10037819 */ /* 0x000fc800000006ff */
[----:B------:R0:W1:Y:S01]  /*c780*/  SYNCS.PHASECHK.TRANS64.TRYWAIT P2, [R8+URZ+0x34850], R3 ;  /* 0x03485003080075a7 */ /* 0x000062000804017f */
[----:B------:R-:W-:Y:S05]  /*c790*/  @!P0 BRA `(.L_x_381) ;  /* 0x0000000000048947 */ /* 0x000fea0003800000 */
[----:B------:R-:W-:Y:S01]  /*c7a0*/  BPT.TRAP 0x1 ;  /* 0x000000040000795c */ /* 0x000fe20000300000 */
.L_x_381:
[----:B-1----:R-:W-:Y:S05]  /*c7b0*/  @P2 BRA `(.L_x_382) ;  /* 0x0000000000082947 */ /* 0x002fea0003800000 */
[----:B------:R-:W1:Y:S02]  /*c7c0*/  SYNCS.PHASECHK.TRANS64.TRYWAIT P0, [R8+URZ+0x34850], R3 ;  /* 0x03485003080075a7 */ /* 0x000e64000800017f */
[----:B-1----:R-:W-:Y:S05]  /*c7d0*/  @!P0 BRA `(.L_x_383) ;  /* 0x0000008800c08947 */ /* 0x002fea0003800000 */
.L_x_382:
[----:B------:R-:W-:Y:S05]  /*c7e0*/  WARPSYNC.ALL ;  /* 0x0000000000007948 */ /* 0x000fea0003800000 */
[----:B------:R-:W-:Y:S01]  /*c7f0*/  VIADD R0, R0, 0x400 ;  /* 0x0000040000007836 */ /* 0x000fe20000000000 */
[----:B------:R-:W-:Y:S01]  /*c800*/  WARPGROUP.ARRIVE ;  /* 0x00000000000079c5 */ /* 0x000fe20000000000 */
[----:B------:R-:W-:Y:S01]  /*c810*/  IMAD.MOV.U32 R7, RZ, RZ, 0x40000040 ;  /* 0x40000040ff077424 */ /* 0x000fe200078e00ff */
[----:B01----:R-:W-:Y:S01]  /*c820*/  SHFL.BFLY PT, R3, R10, 0x2, 0x1f ;  /* 0x0c401f000a037f89 */ /* 0x003fe200000e0000 */
[----:B------:R-:W-:Y:S01]  /*c830*/  IMAD.MOV.U32 R9, RZ, RZ, RZ ;  /* 0x000000ffff097224 */ /* 0x000fe200078e00ff */
[----:B------:R-:W-:Y:S01]  /*c840*/  SHF.R.U32.HI R0, RZ, 0x4, R0 ;  /* 0x00000004ff007819 */ /* 0x000fe20000011600 */
[----:B------:R-:W-:-:S03]  /*c850*/  VIADD R224, R224, 0x1 ;  /* 0x00000001e0e07836 */ /* 0x000fc60000000000 */
[----:B------:R-:W-:-:S04]  /*c860*/  LOP3.LUT R0, R0, 0x3fff, RZ, 0xc0, !PT ;  /* 0x00003fff00007812 */ /* 0x000fc800078ec0ff */
[----:B------:R-:W-:Y:S02]  /*c870*/  LOP3.LUT R5, R0, 0x5800000, RZ, 0xfc, !PT ;  /* 0x0580000000057812 */ /* 0x000fe400078efcff */
[----:B------:R-:W0:Y:S03]  /*c880*/  SHFL.BFLY PT, R0, R11, 0x2, 0x1f ;  /* 0x0c401f000b007f89 */ /* 0x000e2600000e0000 */
[----:B------:R-:W-:Y:S02]  /*c890*/  IMAD R4, R2, 0xb00, R5 ;  /* 0x00000b0002047824 */ /* 0x000fe400078e0205 */
[----:B------:R-:W-:-:S03]  /*c8a0*/  IMAD.MOV.U32 R5, RZ, RZ, 0x40000040 ;  /* 0x40000040ff057424 */ /* 0x000fc600078e00ff */
[C---:B------:R-:W-:Y:S02]  /*c8b0*/  R2UR UR6, R4.reuse ;  /* 0x00000000040672ca */ /* 0x040fe400000e0000 */
[----:B------:R-:W-:Y:S01]  /*c8c0*/  R2UR UR7, R5 ;  /* 0x00000000050772ca */ /* 0x000fe200000e0000 */
[----:B------:R-:W-:Y:S01]  /*c8d0*/  IMAD.MOV.U32 R5, RZ, RZ, 0x40000040 ;  /* 0x40000040ff057424 */ /* 0x000fe200078e00ff */
[----:B------:R-:W-:-:S11]  /*c8e0*/  IADD3 R6, R4, 0x80, RZ ;  /* 0x0000008004067810 */ /* 0x000fd60007ffe0ff */
[----:B------:R-:W-:Y:S01]  /*c8f0*/  HGMMA.64x128x16.F32 R24, R176, gdesc[UR4].tnspB, R24, gsb0 ;  /* 0x41e00004b0187df0 */ /* 0x000fe20008000818 */
[----:B------:R-:W-:Y:S01]  /*c900*/  R2UR UR6, R6 ;  /* 0x00000000060672ca */ /* 0x000fe200000e0000 */
[----:B------:R-:W-:Y:S01]  /*c910*/  VIADD R6, R4, 0x100 ;  /* 0x0000010004067836 */ /* 0x000fe20000000000 */
[----:B------:R-:W-:Y:S01]  /*c920*/  R2UR UR7, R7 ;  /* 0x00000000070772ca */ /* 0x000fe200000e0000 */
[----:B------:R-:W-:Y:S02]  /*c930*/  IMAD.MOV.U32 R7, RZ, RZ, 0x40000040 ;  /* 0x40000040ff077424 */ /* 0x000fe400078e00ff */
[----:B0-----:R-:W-:Y:S01]  /*c940*/  FADD.FTZ R0, R0, R11 ;  /* 0x0000000b00007221 */ /* 0x001fe20000010000 */
[----:B------:R-:W-:Y:S02]  /*c950*/  VIADD R11, R2, 0x1 ;  /* 0x00000001020b7836 */ /* 0x000fe40000000000 */
[----:B------:R-:W-:-:S03]  /*c960*/  IMAD.MOV.U32 R2, RZ, RZ, RZ ;  /* 0x000000ffff027224 */ /* 0x000fc600078e00ff */
[----:B------:R-:W-:Y:S01]  /*c970*/  ISETP.NE.AND P2, PT, R11, 0x2, PT ;  /* 0x000000020b00780c */ /* 0x000fe20003f45270 */
[----:B------:R-:W-:Y:S02]  /*c980*/  WARPGROUP.DEPBAR.LE gsb0, 0x0 ;  /* 0x00008000000079c5 */ /* 0x000fe40000010000 */
[----:B------:R-:W-:-:S06]  /*c990*/  WARPGROUP.ARRIVE ;  /* 0x00000000000079c5 */ /* 0x000fcc0000000000 */
[----:B------:R-:W-:Y:S01]  /*c9a0*/  HGMMA.64x128x16.F32 R24, R180, gdesc[UR4].tnspB, R24, gsb0 ;  /* 0x41e00004b4187df0 */ /* 0x000fe20008000818 */
[----:B------:R-:W-:Y:S01]  /*c9b0*/  R2UR UR6, R6 ;  /* 0x00000000060672ca */ /* 0x000fe200000e0000 */
[----:B------:R-:W-:Y:S01]  /*c9c0*/  VIADD R6, R4, 0x180 ;  /* 0x0000018004067836 */ /* 0x000fe20000000000 */
[----:B------:R-:W-:Y:S01]  /*c9d0*/  R2UR UR7, R7 ;  /* 0x00000000070772ca */ /* 0x000fe200000e0000 */
[----:B------:R-:W-:Y:S01]  /*c9e0*/  IMAD.MOV.U32 R7, RZ, RZ, 0x40000040 ;  /* 0x40000040ff077424 */ /* 0x000fe200078e00ff */
[----:B------:R-:W-:Y:S02]  /*c9f0*/  WARPGROUP.DEPBAR.LE gsb0, 0x0 ;  /* 0x00008000000079c5 */ /* 0x000fe40000010000 */
[----:B------:R-:W-:-:S09]  /*ca00*/  WARPGROUP.ARRIVE ;  /* 0x00000000000079c5 */ /* 0x000fd20000000000 */
        /* <DEDUP_REMOVED lines=10> */
[----:B------:R-:W-:Y:S02]  /*cab0*/  R2UR UR7, R7 ;  /* 0x00000000070772ca */ /* 0x000fe400000e0000 */
[----:B------:R-:W-:Y:S01]  /*cac0*/  MOV R7, 0x40000040 ;  /* 0x4000004000077802 */ /* 0x000fe20000000f00 */
[----:B------:R-:W-:Y:S02]  /*cad0*/  WARPGROUP.DEPBAR.LE gsb0, 0x0 ;  /* 0x00008000000079c5 */ /* 0x000fe40000010000 */
[----:B------:R-:W-:-:S08]  /*cae0*/  WARPGROUP.ARRIVE ;  /* 0x00000000000079c5 */ /* 0x000fd00000000000 */
        /* <DEDUP_REMOVED lines=23> */
[C---:B------:R-:W-:Y:S01]  /*cc60*/  VIADD R6, R4.reuse, 0x480 ;  /* 0x0000048004067836 */ /* 0x040fe20000000000 */
[----:B------:R-:W-:Y:S01]  /*cc70*/  R2UR UR7, R7 ;  /* 0x00000000070772ca */ /* 0x000fe200000e0000 */
[----:B------:R-:W-:Y:S01]  /*cc80*/  IMAD.MOV.U32 R7, RZ, RZ, 0x40000040 ;  /* 0x40000040ff077424 */ /* 0x000fe200078e00ff */
[----:B------:R-:W-:Y:S01]  /*cc90*/  IADD3 R4, R4, 0x500, RZ ;  /* 0x0000050004047810 */ /* 0x000fe20007ffe0ff */
[----:B------:R-:W-:Y:S02]  /*cca0*/  WARPGROUP.DEPBAR.LE gsb0, 0x0 ;  /* 0x00008000000079c5 */ /* 0x000fe40000010000 */
[----:B------:R-:W-:-:S08]  /*ccb0*/  WARPGROUP.ARRIVE ;  /* 0x00000000000079c5 */ /* 0x000fd00000000000 */
[----:B------:R-:W-:Y:S01]  /*ccc0*/  HGMMA.64x128x16.F32 R24, R208, gdesc[UR4].tnspB, R24, gsb0 ;  /* 0x41e00004d0187df0 */ /* 0x000fe20008000818 */
[----:B------:R-:W-:Y:S02]  /*ccd0*/  R2UR UR6, R6 ;  /* 0x00000000060672ca */ /* 0x000fe400000e0000 */
[----:B------:R-:W-:Y:S01]  /*cce0*/  R2UR UR7, R7 ;  /* 0x00000000070772ca */ /* 0x000fe200000e0000 */
[----:B------:R-:W-:-:S05]  /*ccf0*/  @!P1 VIADD R7, R8, 0x34860 ;  /* 0x0003486008079836 */ /* 0x000fca0000000000 */
[----:B------:R-:W-:Y:S01]  /*cd00*/  @!P1 PRMT R7, RZ, 0x654, R7 ;  /* 0x00000654ff079816 */ /* 0x000fe20000000007 */
[----:B------:R-:W-:Y:S02]  /*cd10*/  WARPGROUP.DEPBAR.LE gsb0, 0x0 ;  /* 0x00008000000079c5 */ /* 0x000fe40000010000 */
[----:B------:R-:W-:-:S06]  /*cd20*/  WARPGROUP.ARRIVE ;  /* 0x00000000000079c5 */ /* 0x000fcc0000000000 */
[----:B------:R-:W-:Y:S01]  /*cd30*/  HGMMA.64x128x16.F32 R24, R212, gdesc[UR4].tnspB, R24, gsb0 ;  /* 0x41e00004d4187df0 */ /* 0x000fe20008000818 */
[----:B------:R-:W-:Y:S01]  /*cd40*/  R2UR UR6, R4 ;  /* 0x00000000040672ca */ /* 0x000fe200000e0000 */
[----:B------:R-:W-:Y:S01]  /*cd50*/  FADD.FTZ R4, R3, R10 ;  /* 0x0000000a03047221 */ /* 0x000fe20000010000 */
[----:B------:R-:W-:Y:S01]  /*cd60*/  R2UR UR7, R5 ;  /* 0x00000000050772ca */ /* 0x000fe200000e0000 */
[----:B------:R-:W0:Y:S04]  /*cd70*/  SHFL.BFLY PT, R3, R0, 0x1, 0x1f ;  /* 0x0c201f0000037f89 */ /* 0x000e2800000e0000 */
[----:B------:R-:W1:Y:S01]  /*cd80*/  SHFL.BFLY PT, R5, R4, 0x1, 0x1f ;  /* 0x0c201f0004057f89 */ /* 0x000e6200000e0000 */
[----:B0-----:R-:W-:Y:S01]  /*cd90*/  FADD.FTZ R12, R0, R3 ;  /* 0x00000003000c7221 */ /* 0x001fe20000010000 */
[----:B------:R-:W-:Y:S01]  /*cda0*/  SEL R3, RZ, 0x1, P2 ;  /* 0x00000001ff037807 */ /* 0x000fe20001000000 */
[----:B------:R-:W-:-:S02]  /*cdb0*/  IMAD.MOV.U32 R0, RZ, RZ, -0x800000 ;  /* 0xff800000ff007424 */ /* 0x000fc400078e00ff */
[----:B-1----:R-:W-:Y:S01]  /*cdc0*/  FADD.FTZ R13, R4, R5 ;  /* 0x00000005040d7221 */ /* 0x002fe20000010000 */
[----:B------:R-:W-:Y:S02]  /*cdd0*/  FSETP.NE.FTZ.AND P0, PT, R12, RZ, PT ;  /* 0x000000ff0c00720b */ /* 0x000fe40003f15000 */
[----:B------:R-:W-:Y:S01]  /*cde0*/  LOP3.LUT R16, R16, R3, RZ, 0x3c, !PT ;  /* 0x0000000310107212 */ /* 0x000fe200078e3cff */
[----:B------:R-:W-:Y:S01]  /*cdf0*/  IMAD.MOV.U32 R3, RZ, RZ, -0x800000 ;  /* 0xff800000ff037424 */ /* 0x000fe200078e00ff */
[----:B------:R-:W-:-:S09]  /*ce00*/  FSETP.NE.FTZ.AND P3, PT, R13, RZ, PT ;  /* 0x000000ff0d00720b */ /* 0x000fd20003f75000 */
[----:B------:R-:W0:Y:S01]  /*ce10*/  @P0 MUFU.LG2 R5, R12 ;  /* 0x0000000c00050308 */ /* 0x000e220000000c00 */
[----:B------:R-:W-:-:S03]  /*ce20*/  @P0 FMUL.FTZ R4, R88, 0.69314718246459960938 ;  /* 0x3f31721858040820 */ /* 0x000fc60000410000 */
[----:B------:R-:W-:-:S04]  /*ce30*/  @P3 FMUL.FTZ R15, R88, 0.69314718246459960938 ;  /* 0x3f317218580f3820 */ /* 0x000fc80000410000 */
[----:B------:R-:W1:Y:S08]  /*ce40*/  @P3 MUFU.LG2 R6, R13 ;  /* 0x0000000d00063308 */ /* 0x000e700000000c00 */
[----:B------:R-:W2:Y:S01]  /*ce50*/  @P0 MUFU.RCP R2, R12 ;  /* 0x0000000c00020308 */ /* 0x000ea20000001000 */
[----:B0-----:R-:W-:-:S04]  /*ce60*/  @P0 FMUL.FTZ R5, R5, 0.69314718246459960938 ;  /* 0x3f31721805050820 */ /* 0x001fc80000410000 */
[----:B------:R-:W-:Y:S01]  /*ce70*/  @P0 FFMA.FTZ R0, R4, R89, R5 ;  /* 0x0000005904000223 */ /* 0x000fe20000010005 */
[----:B------:R-:W-:Y:S02]  /*ce80*/  PLOP3.LUT P0, PT, PT, PT, PT, 0x8, 0x0 ;  /* 0x000000000000781c */ /* 0x000fe40003f0e170 */
[----:B------:R-:W0:Y:S01]  /*ce90*/  @P3 MUFU.RCP R9, R13 ;  /* 0x0000000d00093308 */ /* 0x000e220000001000 */
[----:B-1----:R-:W-:-:S04]  /*cea0*/  @P3 FMUL.FTZ R6, R6, 0.69314718246459960938 ;  /* 0x3f31721806063820 */ /* 0x002fc80000410000 */
[----:B------:R-:W-:Y:S01]  /*ceb0*/  @P3 FFMA.FTZ R3, R15, R133, R6 ;  /* 0x000000850f033223 */ /* 0x000fe20000010006 */
[----:B------:R-:W-:Y:S02]  /*cec0*/  WARPGROUP.DEPBAR.LE gsb0, 0x0 ;  /* 0x00008000000079c5 */ /* 0x000fe40000010000 */
[----:B------:R-:W-:-:S06]  /*ced0*/  WARPGROUP.ARRIVE ;  /* 0x00000000000079c5 */ /* 0x000fcc0000000000 */
[----:B------:R-:W-:Y:S03]  /*cee0*/  HGMMA.64x128x16.F32 R24, R216, gdesc[UR4].tnspB, R24, gsb0 ;  /* 0x41e00004d8187df0 */ /* 0x000fe60008000818 */
[----:B------:R-:W-:Y:S02]  /*cef0*/  WARPGROUP.DEPBAR.LE gsb0, 0x0 ;  /* 0x00008000000079c5 */ /* 0x000fe40000010000 */
[-C--:B--2---:R-:W-:Y:S01]  /*cf00*/  FMUL.FTZ R6, R29, R2.reuse ;  /* 0x000000021d067220 */ /* 0x084fe20000410000 */
        /* <DEDUP_REMOVED lines=20> */
[----:B------:R1:W-:Y:S01]  /*d050*/  @!P1 SYNCS.ARRIVE.TRANS64.RED.A1T0 RZ, [R7+URZ], RZ ;  /* 0x000000ff07ff99a7 */ /* 0x0003e2000810043f */
        /* <DEDUP_REMOVED lines=25> */
[-C--:B-1----:R-:W-:Y:S01]  /*d1f0*/  FMUL.FTZ R7, R31, R9.reuse ;  /* 0x000000091f077220 */ /* 0x082fe20000410000 */
        /* <DEDUP_REMOVED lines=17> */
[----:B------:R-:W-:-:S07]  /*d310*/  SEL R2, R11, RZ, P2 ;  /* 0x000000ff0b027207 */ /* 0x000fce0001000000 */
.L_x_362:
[----:B------:R-:W0:Y:S01]  /*d320*/  S2R R5, SR_CgaCtaId ;  /* 0x0000000000057919 */ /* 0x000e220000008800 */
[----:B------:R-:W-:Y:S01]  /*d330*/  MOV R28, 0x400 ;  /* 0x00000400001c7802 */ /* 0x000fe20000000f00 */
[----:B------:R-:W-:Y:S01]  /*d340*/  BSSY B0, `(.L_x_384) ;  /* 0x0000202000007945 */ /* 0x000fe20003800000 */
[----:B------:R-:W-:Y:S02]  /*d350*/  BAR.SYNC.DEFER_BLOCKING 0x5, 0x180 ;  /* 0x0146000000007b1d */ /* 0x000fe40000010000 */
[----:B0-----:R-:W-:-:S05]  /*d360*/  LEA R28, R5, R28, 0x18 ;  /* 0x0000001c051c7211 */ /* 0x001fca00078ec0ff */
[----:B------:R0:W1:Y:S01]  /*d370*/  LDS.128 R48, [R28+0x348d0] ;  /* 0x0348d0001c307984 */ /* 0x0000620000000c00 */
[----:B------:R-:W-:Y:S06]  /*d380*/  BAR.ARV 0x4, 0x180 ;  /* 0x0106000000007b1d */ /* 0x000fec0000002000 */
[----:B------:R-:W-:Y:S05]  /*d390*/  @P0 BRA `(.L_x_385) ;  /* 0x0000001400240947 */ /* 0x000fea0003800000 */
[----:B------:R-:W2:Y:S01]  /*d3a0*/  S2R R5, SR_SWINHI ;  /* 0x0000000000057919 */ /* 0x000ea20000002f00 */
[----:B------:R-:W-:Y:S01]  /*d3b0*/  F2FP.F16.F32.PACK_AB R6, R6, R107 ;  /* 0x0000006b0606723e */ /* 0x000fe200000000ff */
[----:B------:R-:W-:Y:S01]  /*d3c0*/  ULDC.64 UR4, c[0x0][0xc08] ;  /* 0x0003020000047ab9 */ /* 0x000fe20000000a00 */
[----:B------:R-:W-:Y:S01]  /*d3d0*/  F2FP.F16.F32.PACK_AB R7, R7, R8 ;  /* 0x000000080707723e */ /* 0x000fe200000000ff */
[----:B------:R-:W-:Y:S01]  /*d3e0*/  ULDC.64 UR6, c[0x0][0x208] ;  /* 0x0000820000067ab9 */ /* 0x000fe20000000a00 */
[----:B------:R-:W-:Y:S02]  /*d3f0*/  F2FP.F16.F32.PACK_AB R33, R33, R34 ;  /* 0x000000222121723e */ /* 0x000fe400000000ff */
[----:B------:R-:W-:Y:S02]  /*d400*/  F2FP.F16.F32.PACK_AB R34, R57, R60 ;  /* 0x0000003c3922723e */ /* 0x000fe400000000ff */
[----:B------:R-:W3:Y:S01]  /*d410*/  LDC R60, c[0x0][0xbe8] ;  /* 0x0002fa00ff3c7b82 */ /* 0x000ee20000000800 */
[----:B------:R-:W-:-:S02]  /*d420*/  F2FP.F16.F32.PACK_AB R32, R32, R61 ;  /* 0x0000003d2020723e */ /* 0x000fc400000000ff */
[----:B------:R-:W-:Y:S02]  /*d430*/  F2FP.F16.F32.PACK_AB R35, R35, R54 ;  /* 0x000000362323723e */ /* 0x000fe400000000ff */
[----:B------:R-:W-:Y:S02]  /*d440*/  F2FP.F16.F32.PACK_AB R56, R53, R56 ;  /* 0x000000383538723e */ /* 0x000fe400000000ff */
[----:B------:R-:W-:Y:S02]  /*d450*/  F2FP.F16.F32.PACK_AB R57, R43, R46 ;  /* 0x0000002e2b39723e */ /* 0x000fe400000000ff */
[----:B------:R-:W-:Y:S02]  /*d460*/  F2FP.F16.F32.PACK_AB R44, R41, R44 ;  /* 0x0000002c292c723e */ /* 0x000fe400000000ff */
[----:B------:R-:W-:Y:S02]  /*d470*/  F2FP.F16.F32.PACK_AB R46, R29, R40 ;  /* 0x000000281d2e723e */ /* 0x000fe400000000ff */
[----:B------:R-:W-:-:S02]  /*d480*/  MOV R20, R28 ;  /* 0x0000001c00147202 */ /* 0x000fc40000000f00 */
[----:B--2---:R-:W-:-:S03]  /*d490*/  MOV R21, R5 ;  /* 0x0000000500157202 */ /* 0x004fc60000000f00 */
[----:B------:R-:W-:-:S03]  /*d4a0*/  IMAD.WIDE R4, R230, 0x2, R20 ;  /* 0x00000002e6047825 */ /* 0x000fc600078e0214 */
[C---:B------:R-:W-:Y:S02]  /*d4b0*/  LOP3.LUT R9, R4.reuse, 0x380, RZ, 0xc0, !PT ;  /* 0x0000038004097812 */ /* 0x040fe400078ec0ff */
[C---:B------:R-:W-:Y:S02]  /*d4c0*/  IADD3 R63, P5, R4.reuse, 0x40, RZ ;  /* 0x00000040043f7810 */ /* 0x040fe40007fbe0ff */
[----:B------:R-:W-:Y:S02]  /*d4d0*/  SHF.R.U64 R9, R9, 0x3, RZ ;  /* 0x0000000309097819 */ /* 0x000fe400000012ff */
[C---:B------:R-:W-:Y:S01]  /*d4e0*/  IADD3 R59, P6, R4.reuse, 0x20, RZ ;  /* 0x00000020043b7810 */ /* 0x040fe20007fde0ff */
[----:B------:R-:W-:Y:S01]  /*d4f0*/  IMAD.X R25, RZ, RZ, R5, P5 ;  /* 0x000000ffff197224 */ /* 0x000fe200028e0605 */
[C---:B------:R-:W-:Y:S02]  /*d500*/  IADD3 R67, P4, R4.reuse, 0x60, RZ ;  /* 0x0000006004437810 */ /* 0x040fe40007f9e0ff */
[----:B------:R-:W-:-:S02]  /*d510*/  IADD3 R71, P3, R4, 0x4000, RZ ;  /* 0x0000400004477810 */ /* 0x000fc40007f7e0ff */
[C---:B------:R-:W-:Y:S01]  /*d520*/  IADD3 R75, P2, R4.reuse, 0x4020, RZ ;  /* 0x00004020044b7810 */ /* 0x040fe20007f5e0ff */
[--C-:B------:R-:W-:Y:S01]  /*d530*/  IMAD.X R15, RZ, RZ, R5.reuse, P4 ;  /* 0x000000ffff0f7224 */ /* 0x100fe200020e0605 */
[C---:B------:R-:W-:Y:S01]  /*d540*/  IADD3 R79, P1, R4.reuse, 0x4040, RZ ;  /* 0x00004040044f7810 */ /* 0x040fe20007f3e0ff */
[--C-:B------:R-:W-:Y:S01]  /*d550*/  IMAD.X R13, RZ, RZ, R5.reuse, P3 ;  /* 0x000000ffff0d7224 */ /* 0x100fe200018e0605 */
[----:B------:R-:W-:Y:S01]  /*d560*/  BAR.SYNC.DEFER_BLOCKING 0x1, 0x100 ;  /* 0x0044000000007b1d */ /* 0x000fe20000010000 */
[----:B------:R-:W-:Y:S01]  /*d570*/  IADD3 R81, P0, R4, 0x4060, RZ ;  /* 0x0000406004517810 */ /* 0x000fe20007f1e0ff */
[--C-:B------:R-:W-:Y:S01]  /*d580*/  IMAD.X R11, RZ, RZ, R5.reuse, P2 ;  /* 0x000000ffff0b7224 */ /* 0x100fe200010e0605 */
[----:B------:R-:W-:Y:S01]  /*d590*/  LOP3.LUT R4, R9, R4, RZ, 0x3c, !PT ;  /* 0x0000000409047212 */ /* 0x000fe200078e3cff */
[--C-:B------:R-:W-:Y:S01]  /*d5a0*/  IMAD.X R9, RZ, RZ, R5.reuse, P1 ;  /* 0x000000ffff097224 */ /* 0x100fe200008e0605 */
[----:B------:R-:W-:Y:S01]  /*d5b0*/  LOP3.LUT R14, R63, 0x380, RZ, 0xc0, !PT ;  /* 0x000003803f0e7812 */ /* 0x000fe200078ec0ff */
[----:B------:R-:W-:Y:S01]  /*d5c0*/  IMAD.X R31, RZ, RZ, R5, P0 ;  /* 0x000000ffff1f7224 */ /* 0x000fe200000e0605 */
[----:B------:R-:W-:-:S02]  /*d5d0*/  LOP3.LUT R12, R59, 0x380, RZ, 0xc0, !PT ;  /* 0x000003803b0c7812 */ /* 0x000fc400078ec0ff */
[----:B------:R-:W-:Y:S02]  /*d5e0*/  LOP3.LUT R30, R67, 0x380, RZ, 0xc0, !PT ;  /* 0x00000380431e7812 */ /* 0x000fe400078ec0ff */
[----:B-1----:R-:W-:Y:S02]  /*d5f0*/  LOP3.LUT R48, R71, 0x380, RZ, 0xc0, !PT ;  /* 0x0000038047307812 */ /* 0x002fe400078ec0ff */
[-C--:B------:R-:W-:Y:S02]  /*d600*/  IADD3.X R27, RZ, R5.reuse, RZ, P6, !PT ;  /* 0x00000005ff1b7210 */ /* 0x080fe400037fe4ff */
[----:B------:R-:W-:Y:S02]  /*d610*/  SHF.R.U64 R14, R14, 0x3, RZ ;  /* 0x000000030e0e7819 */ /* 0x000fe400000012ff */
[----:B------:R-:W-:Y:S02]  /*d620*/  MOV R70, R4 ;  /* 0x0000000400467202 */ /* 0x000fe40000000f00 */
[----:B------:R-:W-:-:S02]  /*d630*/  SHF.R.U64 R12, R12, 0x3, RZ ;  /* 0x000000030c0c7819 */ /* 0x000fc400000012ff */
[----:B------:R-:W-:Y:S02]  /*d640*/  SHF.R.U64 R30, R30, 0x3, RZ ;  /* 0x000000031e1e7819 */ /* 0x000fe400000012ff */
[----:B------:R-:W-:Y:S02]  /*d650*/  F2FP.F16.F32.PACK_AB R4, R106, R111 ;  /* 0x0000006f6a04723e */ /* 0x000fe400000000ff */
[----:B------:R-:W-:Y:S02]  /*d660*/  F2FP.F16.F32.PACK_AB R5, R10, R109 ;  /* 0x0000006d0a05723e */ /* 0x000fe400000000ff */
[----:B------:R-:W-:Y:S02]  /*d670*/  SHF.R.U64 R48, R48, 0x3, RZ ;  /* 0x0000000330307819 */ /* 0x000fe400000012ff */
[----:B------:R-:W-:Y:S01]  /*d680*/  LOP3.LUT R24, R14, R63, RZ, 0x3c, !PT ;  /* 0x0000003f0e187212 */ /* 0x000fe200078e3cff */
[----:B------:R1:W-:Y:S01]  /*d690*/  STSM.16.M88.4 [R70], R4 ;  /* 0x0000000446007844 */ /* 0x0003e20000000200 */
[----:B------:R-:W-:-:S02]  /*d6a0*/  LOP3.LUT R26, R12, R59, RZ, 0x3c, !PT ;  /* 0x0000003b0c1a7212 */ /* 0x000fc400078e3cff */
[----:B------:R-:W-:Y:S02]  /*d6b0*/  LOP3.LUT R14, R30, R67, RZ, 0x3c, !PT ;  /* 0x000000431e0e7212 */ /* 0x000fe400078e3cff */
[----:B------:R-:W-:Y:S02]  /*d6c0*/  LOP3.LUT R12, R48, R71, RZ, 0x3c, !PT ;  /* 0x00000047300c7212 */ /* 0x000fe400078e3cff */
[----:B------:R-:W-:Y:S02]  /*d6d0*/  LOP3.LUT R10, R75, 0x380, RZ, 0xc0, !PT ;  /* 0x000003804b0a7812 */ /* 0x000fe400078ec0ff */
[----:B------:R-:W-:Y:S02]  /*d6e0*/  LOP3.LUT R30, R79, 0x380, RZ, 0xc0, !PT ;  /* 0x000003804f1e7812 */ /* 0x000fe400078ec0ff */
[----:B------:R-:W-:Y:S02]  /*d6f0*/  LOP3.LUT R48, R81, 0x380, RZ, 0xc0, !PT ;  /* 0x0000038051307812 */ /* 0x000fe400078ec0ff */
[----:B------:R-:W-:-:S02]  /*d700*/  SHF.R.U64 R10, R10, 0x3, RZ ;  /* 0x000000030a0a7819 */ /* 0x000fc400000012ff */
[----:B------:R-:W-:Y:S01]  /*d710*/  SHF.R.U64 R30, R30, 0x3, RZ ;  /* 0x000000031e1e7819 */ /* 0x000fe200000012ff */
[----:B-1----:R-:W1:Y:S01]  /*d720*/  LDC.64 R70, c[0x0][0xc00] ;  /* 0x00030000ff467b82 */ /* 0x002e620000000a00 */
[----:B------:R-:W-:Y:S02]  /*d730*/  SHF.R.U64 R48, R48, 0x3, RZ ;  /* 0x0000000330307819 */ /* 0x000fe400000012ff */
[----:B------:R-:W-:Y:S02]  /*d740*/  LOP3.LUT R10, R10, R75, RZ, 0x3c, !PT ;  /* 0x0000004b0a0a7212 */ /* 0x000fe400078e3cff */
[----:B------:R-:W-:Y:S02]  /*d750*/  LOP3.LUT R8, R30, R79, RZ, 0x3c, !PT ;  /* 0x0000004f1e087212 */ /* 0x000fe400078e3cff */
[----:B------:R-:W-:Y:S02]  /*d760*/  LOP3.LUT R30, R48, R81, RZ, 0x3c, !PT ;  /* 0x00000051301e7212 */ /* 0x000fe400078e3cff */
[----:B------:R-:W-:-:S02]  /*d770*/  MOV R62, R10 ;  /* 0x0000000a003e7202 */ /* 0x000fc40000000f00 */
[----:B------:R-:W-:Y:S02]  /*d780*/  MOV R48, R8 ;  /* 0x0000000800307202 */ /* 0x000fe40000000f00 */
[----:B------:R-:W-:Y:S02]  /*d790*/  MOV R67, R26 ;  /* 0x0000001a00437202 */ /* 0x000fe40000000f00 */
[----:B------:R-:W-:Y:S02]  /*d7a0*/  F2FP.F16.F32.PACK_AB R8, R104, R105 ;  /* 0x000000696808723e */ /* 0x000fe400000000ff */
[----:B------:R-:W-:Y:S02]  /*d7b0*/  F2FP.F16.F32.PACK_AB R9, R102, R103 ;  /* 0x000000676609723e */ /* 0x000fe400000000ff */
[----:B------:R-:W-:Y:S02]  /*d7c0*/  F2FP.F16.F32.PACK_AB R10, R100, R101 ;  /* 0x00000065640a723e */ /* 0x000fe400000000ff */
[----:B------:R-:W-:-:S02]  /*d7d0*/  F2FP.F16.F32.PACK_AB R11, R84, R85 ;  /* 0x00000055540b723e */ /* 0x000fc400000000ff */
[----:B------:R-:W-:Y:S02]  /*d7e0*/  MOV R59, R24 ;  /* 0x00000018003b7202 */ /* 0x000fe40000000f00 */
[----:B------:R-:W-:Y:S01]  /*d7f0*/  F2FP.F16.F32.PACK_AB R4, R98, R99 ;  /* 0x000000636204723e */ /* 0x000fe200000000ff */
[----:B------:R2:W-:Y:S01]  /*d800*/  STSM.16.M88.4 [R67], R8 ;  /* 0x0000000843007844 */ /* 0x0005e20000000200 */
[----:B------:R-:W-:Y:S02]  /*d810*/  F2FP.F16.F32.PACK_AB R5, R77, R80 ;  /* 0x000000504d05723e */ /* 0x000fe400000000ff */
[----:B------:R-:W-:Y:S02]  /*d820*/  F2FP.F16.F32.PACK_AB R6, R96, R97 ;  /* 0x000000616006723e */ /* 0x000fe400000000ff */
[----:B------:R-:W-:Y:S02]  /*d830*/  F2FP.F16.F32.PACK_AB R7, R73, R76 ;  /* 0x0000004c4907723e */ /* 0x000fe400000000ff */
[----:B------:R-:W-:-:S02]  /*d840*/  MOV R66, R14 ;  /* 0x0000000e00427202 */ /* 0x000fc40000000f00 */
[----:B------:R-:W-:Y:S01]  /*d850*/  MOV R63, R12 ;  /* 0x0000000c003f7202 */ /* 0x000fe20000000f00 */
[----:B------:R4:W-:Y:S01]  /*d860*/  STSM.16.M88.4 [R59], R4 ;  /* 0x000000043b007844 */ /* 0x0009e20000000200 */
[----:B------:R-:W-:Y:S02]  /*d870*/  F2FP.F16.F32.PACK_AB R12, R94, R95 ;  /* 0x0000005f5e0c723e */ /* 0x000fe400000000ff */
[----:B------:R-:W-:Y:S02]  /*d880*/  F2FP.F16.F32.PACK_AB R13, R69, R72 ;  /* 0x00000048450d723e */ /* 0x000fe400000000ff */
[----:B------:R-:W-:Y:S02]  /*d890*/  F2FP.F16.F32.PACK_AB R14, R92, R93 ;  /* 0x0000005d5c0e723e */ /* 0x000fe400000000ff */
[----:B--2---:R-:W-:Y:S02]  /*d8a0*/  SHF.L.U64.HI R10, R22, 0x2, R222 ;  /* 0x00000002160a7819 */ /* 0x004fe400000102de */
[----:B------:R-:W-:-:S02]  /*d8b0*/  F2FP.F16.F32.PACK_AB R15, R65, R68 ;  /* 0x00000044410f723e */ /* 0x000fc400000000ff */
[----:B------:R-:W-:Y:S02]  /*d8c0*/  F2FP.F16.F32.PACK_AB R24, R90, R91 ;  /* 0x0000005b5a18723e */ /* 0x000fe400000000ff */
[----:B------:R-:W-:Y:S01]  /*d8d0*/  F2FP.F16.F32.PACK_AB R25, R55, R64 ;  /* 0x000000403719723e */ /* 0x000fe200000000ff */
[----:B------:R2:W-:Y:S01]  /*d8e0*/  STSM.16.M88.4 [R66], R12 ;  /* 0x0000000c42007844 */ /* 0x0005e20000000200 */
[----:B------:R-:W-:Y:S01]  /*d8f0*/  F2FP.F16.F32.PACK_AB R26, R88, R89 ;  /* 0x00000059581a723e */ /* 0x000fe200000000ff */
[----:B----4-:R-:W-:Y:S01]  /*d900*/  IMAD.SHL.U32 R5, R22, 0x4, RZ ;  /* 0x0000000416057824 */ /* 0x010fe200078e00ff */
[----:B------:R-:W-:Y:S02]  /*d910*/  F2FP.F16.F32.PACK_AB R27, R47, R58 ;  /* 0x0000003a2f1b723e */ /* 0x000fe400000000ff */
[----:B------:R-:W-:Y:S02]  /*d920*/  F2FP.F16.F32.PACK_AB R58, R45, R52 ;  /* 0x000000342d3a723e */ /* 0x000fe400000000ff */
[----:B-1----:R-:W-:Y:S01]  /*d930*/  IADD3 R6, P1, R5, R70, RZ ;  /* 0x0000004605067210 */ /* 0x002fe20007f3e0ff */
[----:B------:R2:W-:Y:S01]  /*d940*/  STSM.16.M88.4 [R63], R24 ;  /* 0x000000183f007844 */ /* 0x0005e20000000200 */
[----:B------:R-:W-:-:S02]  /*d950*/  F2FP.F16.F32.PACK_AB R59, R39, R42 ;  /* 0x0000002a273b723e */ /* 0x000fc400000000ff */
[----:B------:R-:W-:Y:S01]  /*d960*/  MOV R31, R30 ;  /* 0x0000001e001f7202 */ /* 0x000fe20000000f00 */
[----:B------:R-:W-:Y:S01]  /*d970*/  IMAD.X R7, R10, 0x1, R71, P1 ;  /* 0x000000010a077824 */ /* 0x000fe200008e0647 */
[----:B------:R-:W-:Y:S01]  /*d980*/  F2FP.F16.F32.PACK_AB R45, R37, R38 ;  /* 0x00000026252d723e */ /* 0x000fe200000000ff */
[----:B------:R2:W-:Y:S01]  /*d990*/  STSM.16.M88.4 [R62], R32 ;  /* 0x000000203e007844 */ /* 0x0005e20000000200 */
[----:B------:R-:W-:Y:S02]  /*d9a0*/  F2FP.F16.F32.PACK_AB R47, R87, R36 ;  /* 0x00000024572f723e */ /* 0x000fe400000000ff */
[----:B---3--:R-:W-:Y:S01]  /*d9b0*/  ISETP.NE.AND P1, PT, R60, 0x1, PT ;  /* 0x000000013c00780c */ /* 0x008fe20003f25270 */
[----:B------:R2:W-:Y:S01]  /*d9c0*/  STSM.16.M88.4 [R48], R56 ;  /* 0x0000003830007844 */ /* 0x0005e20000000200 */
[----:B------:R-:W-:Y:S02]  /*d9d0*/  ISETP.NE.U32.AND P2, PT, RZ, UR4, PT ;  /* 0x00000004ff007c0c */ /* 0x000fe4000bf45070 */
[----:B------:R-:W-:Y:S01]  /*d9e0*/  ISETP.NE.U32.AND P0, PT, R70, RZ, PT ;  /* 0x000000ff4600720c */ /* 0x000fe20003f05070 */
[----:B------:R2:W-:Y:S01]  /*d9f0*/  STSM.16.M88.4 [R31], R44 ;  /* 0x0000002c1f007844 */ /* 0x0005e20000000200 */
[----:B------:R-:W-:Y:S01]  /*da00*/  BAR.SYNC.DEFER_BLOCKING 0x1, 0x100 ;  /* 0x0044000000007b1d */ /* 0x000fe20000010000 */
[----:B------:R-:W-:-:S02]  /*da10*/  ISETP.NE.AND.EX P2, PT, RZ, UR5, PT, P2 ;  /* 0x00000005ff007c0c */ /* 0x000fc4000bf45320 */
[----:B------:R-:W-:Y:S02]  /*da20*/  ISETP.NE.AND.EX P0, PT, R71, RZ, PT, P0 ;  /* 0x000000ff4700720c */ /* 0x000fe40003f05300 */
[----:B------:R-:W-:-:S03]  /*da30*/  MOV R30, RZ ;  /* 0x000000ff001e7202 */ /* 0x000fc60000000f00 */
[----:B------:R-:W1:Y:S08]  /*da40*/  @P1 LDC R8, c[0x0][0xbec] ;  /* 0x0002fb00ff081b82 */ /* 0x000e700000000800 */
[----:B------:R-:W3:Y:S01]  /*da50*/  @P1 LDC R11, c[0x0][0xbf0] ;  /* 0x0002fc00ff0b1b82 */ /* 0x000ee20000000800 */
[----:B------:R-:W-:Y:S01]  /*da60*/  @P2 IADD3 R4, P3, R5, UR4, RZ ;  /* 0x0000000405042c10 */ /* 0x000fe2000ff7e0ff */
[----:B------:R-:W-:-:S02]  /*da70*/  ULDC UR4, c[0x0][0xa88] ;  /* 0x0002a20000047ab9 */ /* 0x000fc40000000800 */
[----:B------:R-:W-:Y:S01]  /*da80*/  IMAD.U32 R9, RZ, RZ, UR4 ;  /* 0x00000004ff097e24 */ /* 0x000fe2000f8e00ff */
[----:B------:R-:W-:Y:S01]  /*da90*/  @P2 IADD3.X R5, R10, UR5, RZ, P3, !PT ;  /* 0x000000050a052c10 */ /* 0x000fe20009ffe4ff */
[----:B------:R2:W5:Y:S04]  /*daa0*/  @P0 LDG.E R30, desc[UR6][R6.64] ;  /* 0x00000006061e0981 */ /* 0x000568000c1e1900 */
[----:B------:R2:W5:Y:S01]  /*dab0*/  @P2 LDG.E R9, desc[UR6][R4.64] ;  /* 0x0000000604092981 */ /* 0x000562000c1e1900 */
[----:B------:R-:W-:Y:S05]  /*dac0*/  @P2 BRA `(.L_x_386) ;  /* 0x0000000000142947 */ /* 0x000fea0003800000 */
[----:B------:R-:W-:Y:S05]  /*dad0*/  @!P0 BRA `(.L_x_386) ;  /* 0x0000000000108947 */ /* 0x000fea0003800000 */
[----:B------:R-:W-:Y:S02]  /*dae0*/  ULDC.64 UR4, c[0x0][0x208] ;  /* 0x0000820000047ab9 */ /* 0x000fe40000000a00 */
[----:B--2---:R-:W2:Y:S04]  /*daf0*/  LDG.E R4, desc[UR4][R6.64] ;  /* 0x0000000406047981 */ /* 0x004ea8000c1e1900 */
[----:B-----5:R-:W2:Y:S02]  /*db00*/  LDG.E R9, desc[UR4][R6.64+0x4] ;  /* 0x0000040406097981 */ /* 0x020ea4000c1e1900 */
[----:B--2---:R-:W-:-:S07]  /*db10*/  IMAD.IADD R9, R9, 0x1, -R4 ;  /* 0x0000000109097824 */ /* 0x004fce00078e0a04 */
.L_x_386:
[----:B------:R-:W-:Y:S01]  /*db20*/  SHF.R.S32.HI R29, RZ, 0x1f, R220 ;  /* 0x0000001fff1d7819 */ /* 0x000fe200000114dc */
[----:B--2---:R-:W-:Y:S01]  /*db30*/  IMAD R15, R221, 0x80, R229 ;  /* 0x00000080dd0f7824 */ /* 0x004fe200078e02e5 */
[----:B------:R-:W-:Y:S01]  /*db40*/  ULDC.64 UR4, c[0x0][0xb90] ;  /* 0x0002e40000047ab9 */ /* 0x000fe20000000a00 */
[----:B-----5:R-:W-:Y:S01]  /*db50*/  SHF.R.S32.HI R31, RZ, 0x1f, R30 ;  /* 0x0000001fff1f7819 */ /* 0x020fe2000001141e */
[----:B------:R-:W-:Y:S01]  /*db60*/  IMAD R59, R9, R60, RZ ;  /* 0x0000003c093b7224 */ /* 0x000fe200078e02ff */
[----:B------:R-:W-:Y:S01]  /*db70*/  SEL R222, R222, RZ, !P0 ;  /* 0x000000ffdede7207 */ /* 0x000fe20004000000 */
[----:B------:R-:W-:Y:S01]  /*db80*/  IMAD R5, R29, UR4, RZ ;  /* 0x000000041d057c24 */ /* 0x000fe2000f8e02ff */
[----:B------:R-:W-:Y:S01]  /*db90*/  SEL R57, R22, RZ, !P0 ;  /* 0x000000ff16397207 */ /* 0x000fe20004000000 */
[----:B-1----:R-:W-:Y:S01]  /*dba0*/  @P1 IMAD.HI.U32 R6, R15, R8, RZ ;  /* 0x000000080f061227 */ /* 0x002fe200078e00ff */
[----:B------:R-:W-:Y:S01]  /*dbb0*/  LEA R22, R221, R227, 0x7 ;  /* 0x000000e3dd167211 */ /* 0x000fe200078e38ff */
[----:B------:R-:W-:-:S02]  /*dbc0*/  ULDC.64 UR6, c[0x0][0x208] ;  /* 0x0000820000067ab9 */ /* 0x000fc40000000a00 */
[----:B------:R-:W-:Y:S01]  /*dbd0*/  IMAD.MOV.U32 R7, RZ, RZ, R15 ;  /* 0x000000ffff077224 */ /* 0x000fe200078e000f */
[----:B---3--:R-:W-:Y:S01]  /*dbe0*/  @P1 SHF.R.U32.HI R7, RZ, R11, R6 ;  /* 0x0000000bff071219 */ /* 0x008fe20000011606 */
[C---:B------:R-:W-:Y:S02]  /*dbf0*/  IMAD R13, R220.reuse, UR5, R5 ;  /* 0x00000005dc0d7c24 */ /* 0x040fe4000f8e0205 */
[----:B------:R-:W-:Y:S01]  /*dc00*/  IMAD.WIDE.U32 R4, R220, UR4, R30 ;  /* 0x00000004dc047c25 */ /* 0x000fe2000f8e001e */
[----:B------:R-:W-:-:S03]  /*dc10*/  ULDC.64 UR4, c[0x0][0xb98] ;  /* 0x0002e60000047ab9 */ /* 0x000fc60000000a00 */
[----:B------:R-:W-:Y:S02]  /*dc20*/  IMAD R11, R223, 0x40, R17 ;  /* 0x00000040df0b7824 */ /* 0x000fe400078e0211 */
[----:B------:R-:W-:Y:S02]  /*dc30*/  IMAD.IADD R5, R5, 0x1, R13 ;  /* 0x0000000105057824 */ /* 0x000fe400078e020d */
[----:B------:R-:W-:Y:S02]  /*dc40*/  IMAD.MOV R13, RZ, RZ, -R7 ;  /* 0x000000ffff0d7224 */ /* 0x000fe400078e0a07 */
[----:B------:R-:W-:-:S04]  /*dc50*/  IMAD.WIDE R20, R11, 0x2, R20 ;  /* 0x000000020b147825 */ /* 0x000fc800078e0214 */
[----:B------:R-:W-:Y:S01]  /*dc60*/  IMAD R6, R222, UR4, RZ ;  /* 0x00000004de067c24 */ /* 0x000fe2000f8e02ff */
[C---:B------:R-:W-:Y:S01]  /*dc70*/  IADD3 R25, P0, R20.reuse, 0x1000, RZ ;  /* 0x0000100014197810 */ /* 0x040fe20007f1e0ff */
[C---:B------:R-:W-:Y:S01]  /*dc80*/  IMAD.WIDE.U32 R4, R57.reuse, UR4, R4 ;  /* 0x0000000439047c25 */ /* 0x040fe2000f8e0004 */
[C---:B------:R-:W-:Y:S02]  /*dc90*/  IADD3 R45, P6, R20.reuse, 0x4000, RZ ;  /* 0x00004000142d7810 */ /* 0x040fe40007fde0ff */
[----:B------:R-:W-:Y:S01]  /*dca0*/  IADD3 R41, P5, R20, 0x5000, RZ ;  /* 0x0000500014297810 */ /* 0x000fe20007fbe0ff */
[----:B------:R-:W-:Y:S01]  /*dcb0*/  IMAD R11, R60, R13, R15 ;  /* 0x0000000d3c0b7224 */ /* 0x000fe200078e020f */
[----:B------:R-:W-:Y:S01]  /*dcc0*/  SHF.R.S32.HI R13, RZ, 0x1f, R7 ;  /* 0x0000001fff0d7819 */ /* 0x000fe20000011407 */
[----:B------:R-:W-:Y:S01]  /*dcd0*/  IMAD R8, R57, UR5, R6 ;  /* 0x0000000539087c24 */ /* 0x000fe2000f8e0206 */
[----:B------:R-:W-:Y:S01]  /*dce0*/  IADD3 R4, P2, R7, R4, RZ ;  /* 0x0000000407047210 */ /* 0x000fe20007f5e0ff */
[----:B------:R-:W-:Y:S01]  /*dcf0*/  ULDC.64 UR4, c[0x0][0xb88] ;  /* 0x0002e20000047ab9 */ /* 0x000fe20000000a00 */
[----:B------:R-:W-:-:S02]  /*dd00*/  SHF.R.S32.HI R6, RZ, 0x1f, R11 ;  /* 0x0000001fff067819 */ /* 0x000fc4000001140b */
[----:B------:R-:W-:Y:S02]  /*dd10*/  IADD3.X R5, R13, R5, R8, P2, !PT ;  /* 0x000000050d057210 */ /* 0x000fe400017fe408 */
[----:B------:R-:W-:Y:S01]  /*dd20*/  IADD3 R15, P3, R20, 0x2000, RZ ;  /* 0x00002000140f7810 */ /* 0x000fe20007f7e0ff */
[----:B------:R-:W-:Y:S01]  /*dd30*/  IMAD R8, R6, UR4, RZ ;  /* 0x0000000406087c24 */ /* 0x000fe2000f8e02ff */
[----:B------:R-:W-:Y:S01]  /*dd40*/  LOP3.LUT R12, R25, 0x380, RZ, 0xc0, !PT ;  /* 0x00000380190c7812 */ /* 0x000fe200078ec0ff */
[----:B------:R-:W-:Y:S01]  /*dd50*/  IMAD.WIDE.U32 R4, R11, UR4, R4 ;  /* 0x000000040b047c25 */ /* 0x000fe2000f8e0004 */
[----:B------:R-:W-:Y:S02]  /*dd60*/  LOP3.LUT R7, R15, 0x380, RZ, 0xc0, !PT ;  /* 0x000003800f077812 */ /* 0x000fe400078ec0ff */
[----:B------:R-:W-:Y:S01]  /*dd70*/  LOP3.LUT R44, R45, 0x380, RZ, 0xc0, !PT ;  /* 0x000003802d2c7812 */ /* 0x000fe200078ec0ff */
[----:B------:R-:W-:Y:S01]  /*dd80*/  IMAD R13, R11, UR5, R8 ;  /* 0x000000050b0d7c24 */ /* 0x000fe2000f8e0208 */
[----:B------:R-:W-:Y:S01]  /*dd90*/  ULDC.64 UR4, c[0x0][0xb50] ;  /* 0x0002d40000047ab9 */ /* 0x000fe20000000a00 */
[----:B------:R-:W-:-:S02]  /*dda0*/  SHF.R.U64 R6, R7, 0x3, RZ ;  /* 0x0000000307067819 */ /* 0x000fc400000012ff */
[----:B------:R-:W-:Y:S01]  /*ddb0*/  IMAD.IADD R5, R5, 0x1, R13 ;  /* 0x0000000105057824 */ /* 0x000fe200078e020d */
[----:B------:R-:W-:Y:S01]  /*ddc0*/  LEA R10, P4, R4, UR4, 0x2 ;  /* 0x00000004040a7c11 */ /* 0x000fe2000f8810ff */
[----:B------:R-:W-:Y:S01]  /*ddd0*/  IMAD.X R13, RZ, RZ, R21, P0 ;  /* 0x000000ffff0d7224 */ /* 0x000fe200000e0615 */
[----:B------:R-:W-:Y:S02]  /*dde0*/  IADD3 R7, P2, R20, 0x3000, RZ ;  /* 0x0000300014077810 */ /* 0x000fe40007f5e0ff */
[----:B------:R-:W-:Y:S01]  /*ddf0*/  LEA.HI.X R14, R4, UR5, R5, 0x2, P4 ;  /* 0x00000005040e7c11 */ /* 0x000fe2000a0f1405 */
[----:B------:R-:W-:Y:S01]  /*de00*/  SHFL.IDX PT, R52, R10, RZ, 0x1c1f ;  /* 0x001c1fff0a347589 */ /* 0x000fe200000e0000 */
[----:B------:R-:W-:Y:S01]  /*de10*/  LOP3.LUT P0, RZ, R225, 0x3, RZ, 0xc0, !PT ;  /* 0x00000003e1ff7812 */ /* 0x000fe2000780c0ff */
[C---:B------:R-:W-:Y:S01]  /*de20*/  VIADD R4, R22.reuse, 0x8 ;  /* 0x0000000816047836 */ /* 0x040fe20000000000 */
[----:B------:R-:W-:Y:S01]  /*de30*/  LOP3.LUT R8, R7, 0x380, RZ, 0xc0, !PT ;  /* 0x0000038007087812 */ /* 0x000fe200078ec0ff */
[----:B------:R-:W1:Y:S01]  /*de40*/  SHFL.IDX PT, R53, R14, RZ, 0x1c1f ;  /* 0x001c1fff0e357589 */ /* 0x000e6200000e0000 */
[----:B------:R-:W-:Y:S01]  /*de50*/  IMAD.X R9, RZ, RZ, R21, P2 ;  /* 0x000000ffff097224 */ /* 0x000fe200010e0615 */
[-C--:B------:R-:W-:Y:S01]  /*de60*/  ISETP.GE.OR P2, PT, R22, R59.reuse, P0 ;  /* 0x0000003b1600720c */ /* 0x080fe20000746670 */
[----:B------:R-:W-:Y:S01]  /*de70*/  ULDC.64 UR4, c[0x0][0xaa0] ;  /* 0x0002a80000047ab9 */ /* 0x000fe20000000a00 */
[----:B------:R-:W-:Y:S01]  /*de80*/  SHFL.IDX PT, R54, R10, 0x1, 0x1c1f ;  /* 0x003c1f000a367f89 */ /* 0x000fe200000e0000 */
[----:B------:R-:W-:-:S02]  /*de90*/  ISETP.GE.OR P0, PT, R4, R59, P0 ;  /* 0x0000003b0400720c */ /* 0x000fc40000706670 */
[C---:B------:R-:W-:Y:S01]  /*dea0*/  IADD3 R37, P4, R20.reuse, 0x6000, RZ ;  /* 0x0000600014257810 */ /* 0x040fe20007f9e0ff */
[----:B------:R-:W2:Y:S01]  /*deb0*/  SHFL.IDX PT, R55, R14, 0x1, 0x1c1f ;  /* 0x003c1f000e377f89 */ /* 0x000ea200000e0000 */
[----:B------:R-:W-:Y:S02]  /*dec0*/  LOP3.LUT R11, R20, 0x380, RZ, 0xc0, !PT ;  /* 0x00000380140b7812 */ /* 0x000fe400078ec0ff */
[----:B------:R-:W-:Y:S02]  /*ded0*/  SHF.R.U64 R8, R8, 0x3, RZ ;  /* 0x0000000308087819 */ /* 0x000fe400000012ff */
[----:B------:R-:W-:Y:S02]  /*dee0*/  LOP3.LUT R40, R41, 0x380, RZ, 0xc0, !PT ;  /* 0x0000038029287812 */ /* 0x000fe400078ec0ff */
[----:B------:R-:W-:Y:S02]  /*def0*/  LOP3.LUT R36, R37, 0x380, RZ, 0xc0, !PT ;  /* 0x0000038025247812 */ /* 0x000fe400078ec0ff */
[----:B------:R-:W-:-:S02]  /*df00*/  SHF.R.U64 R11, R11, 0x3, RZ ;  /* 0x000000030b0b7819 */ /* 0x000fc400000012ff */
[----:B------:R-:W-:Y:S01]  /*df10*/  LOP3.LUT R8, R8, R7, RZ, 0x3c, !PT ;  /* 0x0000000708087212 */ /* 0x000fe200078e3cff */
[--C-:B------:R-:W-:Y:S01]  /*df20*/  IMAD.X R7, RZ, RZ, R21.reuse, P3 ;  /* 0x000000ffff077224 */ /* 0x100fe200018e0615 */
[----:B------:R-:W-:Y:S02]  /*df30*/  IADD3 R5, P3, R20, 0x7000, RZ ;  /* 0x0000700014057810 */ /* 0x000fe40007f7e0ff */
[----:B------:R-:W-:Y:S01]  /*df40*/  SHF.R.U64 R12, R12, 0x3, RZ ;  /* 0x000000030c0c7819 */ /* 0x000fe200000012ff */
[----:B-1----:R1:W-:Y:S01]  /*df50*/  @!P2 ST.E desc[UR6][R52.64], R0 ;  /* 0x000000003400a985 */ /* 0x0023e2000c101906 */
[----:B------:R-:W-:Y:S01]  /*df60*/  SHF.R.U64 R44, R44, 0x3, RZ ;  /* 0x000000032c2c7819 */ /* 0x000fe200000012ff */
[----:B------:R-:W-:Y:S01]  /*df70*/  IMAD.X R33, RZ, RZ, R21, P3 ;  /* 0x000000ffff217224 */ /* 0x000fe200018e0615 */
[----:B------:R-:W-:Y:S02]  /*df80*/  SHF.R.U64 R40, R40, 0x3, RZ ;  /* 0x0000000328287819 */ /* 0x000fe400000012ff */
[----:B------:R-:W-:-:S02]  /*df90*/  SHF.R.U64 R36, R36, 0x3, RZ ;  /* 0x0000000324247819 */ /* 0x000fc400000012ff */
[----:B------:R-:W-:Y:S01]  /*dfa0*/  LOP3.LUT R20, R11, R20, RZ, 0x3c, !PT ;  /* 0x000000140b147212 */ /* 0x000fe200078e3cff */
[----:B--2---:R2:W-:Y:S01]  /*dfb0*/  @!P0 ST.E desc[UR6][R54.64], R3 ;  /* 0x0000000336008985 */ /* 0x0045e2000c101906 */
[----:B------:R-:W-:Y:S02]  /*dfc0*/  LOP3.LUT R12, R12, R25, RZ, 0x3c, !PT ;  /* 0x000000190c0c7212 */ /* 0x000fe400078e3cff */
[----:B------:R-:W-:Y:S01]  /*dfd0*/  LOP3.LUT R44, R44, R45, RZ, 0x3c, !PT ;  /* 0x0000002d2c2c7212 */ /* 0x000fe200078e3cff */
[----:B-1----:R-:W1:Y:S01]  /*dfe0*/  @P1 LDC R53, c[0x0][0xbec] ;  /* 0x0002fb00ff351b82 */ /* 0x002e620000000800 */
[----:B------:R-:W-:Y:S01]  /*dff0*/  LOP3.LUT R40, R40, R41, RZ, 0x3c, !PT ;  /* 0x0000002928287212 */ /* 0x000fe200078e3cff */
[--C-:B------:R-:W-:Y:S01]  /*e000*/  IMAD.X R45, RZ, RZ, R21.reuse, P6 ;  /* 0x000000ffff2d7224 */ /* 0x100fe200030e0615 */
[----:B------:R-:W-:Y:S01]  /*e010*/  LOP3.LUT R36, R36, R37, RZ, 0x3c, !PT ;  /* 0x0000002524247212 */ /* 0x000fe200078e3cff */
[--C-:B------:R-:W-:Y:S01]  /*e020*/  IMAD.X R41, RZ, RZ, R21.reuse, P5 ;  /* 0x000000ffff297224 */ /* 0x100fe200028e0615 */
[----:B------:R3:W5:Y:S01]  /*e030*/  LD.E.128 R24, desc[UR6][R20.64] ;  /* 0x0000000614187980 */ /* 0x000762000c101d00 */
[----:B------:R-:W-:Y:S01]  /*e040*/  IMAD.X R37, RZ, RZ, R21, P4 ;  /* 0x000000ffff257224 */ /* 0x000fe200020e0615 */
[----:B------:R-:W-:Y:S01]  /*e050*/  LOP3.LUT R4, R5, 0x380, RZ, 0xc0, !PT ;  /* 0x0000038005047812 */ /* 0x000fe200078ec0ff */
[----:B--2---:R-:W-:Y:S01]  /*e060*/  IMAD R3, R31, UR4, RZ ;  /* 0x000000041f037c24 */ /* 0x004fe2000f8e02ff */
[----:B------:R-:W-:Y:S01]  /*e070*/  LOP3.LUT R6, R6, R15, RZ, 0x3c, !PT ;  /* 0x0000000f06067212 */ /* 0x000fe200078e3cff */
[----:B------:R-:W2:Y:S01]  /*e080*/  @P1 LDC R31, c[0x0][0xbf0] ;  /* 0x0002fc00ff1f1b82 */ /* 0x000ea20000000800 */
[----:B------:R-:W-:Y:S01]  /*e090*/  IMAD R0, R23, 0x20, R223 ;  /* 0x0000002017007824 */ /* 0x000fe200078e02df */
[----:B------:R-:W-:Y:S01]  /*e0a0*/  SHF.R.U64 R4, R4, 0x3, RZ ;  /* 0x0000000304047819 */ /* 0x000fe200000012ff */
[C---:B------:R-:W-:Y:S01]  /*e0b0*/  IMAD R3, R30.reuse, UR5, R3 ;  /* 0x000000051e037c24 */ /* 0x040fe2000f8e0203 */
[----:B------:R-:W5:Y:S01]  /*e0c0*/  LD.E.128 R12, desc[UR6][R12.64] ;  /* 0x000000060c0c7980 */ /* 0x000f62000c101d00 */
[----:B---3--:R-:W-:Y:S01]  /*e0d0*/  IMAD.WIDE.U32 R20, R30, UR4, RZ ;  /* 0x000000041e147c25 */ /* 0x008fe2000f8e00ff */
[----:B------:R-:W-:Y:S01]  /*e0e0*/  ULDC.64 UR4, c[0x0][0xae8] ;  /* 0x0002ba0000047ab9 */ /* 0x000fe20000000a00 */
[----:B------:R-:W-:Y:S01]  /*e0f0*/  LOP3.LUT R32, R4, R5, RZ, 0x3c, !PT ;  /* 0x0000000504207212 */ /* 0x000fe200078e3cff */
[----:B------:R-:W5:Y:S02]  /*e100*/  LD.E.128 R8, desc[UR6][R8.64] ;  /* 0x0000000608087980 */ /* 0x000f64000c101d00 */
[----:B------:R-:W-:Y:S01]  /*e110*/  IADD3 R21, R21, R3, RZ ;  /* 0x0000000315157210 */ /* 0x000fe20007ffe0ff */
[----:B------:R-:W-:Y:S01]  /*e120*/  IMAD R3, R29, UR4, RZ ;  /* 0x000000041d037c24 */ /* 0x000fe2000f8e02ff */
[----:B------:R-:W5:Y:S01]  /*e130*/  LD.E.128 R4, desc[UR6][R6.64] ;  /* 0x0000000606047980 */ /* 0x000f62000c101d00 */
[----:B------:R-:W-:-:S02]  /*e140*/  IMAD R30, R221, 0x80, R0 ;  /* 0x00000080dd1e7824 */ /* 0x000fc400078e0200 */
[C---:B------:R-:W-:Y:S01]  /*e150*/  IMAD R3, R220.reuse, UR5, R3 ;  /* 0x00000005dc037c24 */ /* 0x040fe2000f8e0203 */
[----:B------:R-:W5:Y:S01]  /*e160*/  LD.E.128 R44, desc[UR6][R44.64] ;  /* 0x000000062c2c7980 */ /* 0x000f62000c101d00 */
[----:B------:R-:W-:Y:S01]  /*e170*/  IMAD.WIDE.U32 R20, R220, UR4, R20 ;  /* 0x00000004dc147c25 */ /* 0x000fe2000f8e0014 */
[----:B------:R-:W-:Y:S02]  /*e180*/  ULDC.64 UR4, c[0x0][0xaf0] ;  /* 0x0002bc0000047ab9 */ /* 0x000fe40000000a00 */
[----:B------:R-:W5:Y:S01]  /*e190*/  LD.E.128 R40, desc[UR6][R40.64] ;  /* 0x0000000628287980 */ /* 0x000f62000c101d00 */
[----:B-1----:R-:W-:-:S03]  /*e1a0*/  @P1 IMAD.HI.U32 R0, R30, R53, RZ ;  /* 0x000000351e001227 */ /* 0x002fc600078e00ff */
[----:B------:R-:W5:Y:S01]  /*e1b0*/  LD.E.128 R36, desc[UR6][R36.64] ;  /* 0x0000000624247980 */ /* 0x000f62000c101d00 */
[----:B------:R-:W-:Y:S02]  /*e1c0*/  IMAD.IADD R21, R21, 0x1, R3 ;  /* 0x0000000115157824 */ /* 0x000fe400078e0203 */
[----:B------:R-:W-:Y:S01]  /*e1d0*/  IMAD.MOV.U32 R3, RZ, RZ, R30 ;  /* 0x000000ffff037224 */ /* 0x000fe200078e001e */
[----:B--2---:R-:W-:Y:S01]  /*e1e0*/  @P1 SHF.R.U32.HI R3, RZ, R31, R0 ;  /* 0x0000001fff031219 */ /* 0x004fe20000011600 */
[----:B------:R-:W-:Y:S01]  /*e1f0*/  IMAD R22, R222, UR4, RZ ;  /* 0x00000004de167c24 */ /* 0x000fe2000f8e02ff */
[----:B------:R-:W5:Y:S01]  /*e200*/  LD.E.128 R32, desc[UR6][R32.64] ;  /* 0x0000000620207980 */ /* 0x000f62000c101d00 */
[C---:B------:R-:W-:Y:S01]  /*e210*/  IMAD.WIDE.U32 R20, R57.reuse, UR4, R20 ;  /* 0x0000000439147c25 */ /* 0x040fe2000f8e0014 */
[--C-:B------:R-:W-:Y:S01]  /*e220*/  SHF.R.S32.HI R0, RZ, 0x1f, R3.reuse ;  /* 0x0000001fff007819 */ /* 0x100fe20000011403 */
[----:B------:R-:W-:Y:S01]  /*e230*/  @!PT LDS RZ, [RZ] ;  /* 0x00000000fffff984 */ /* 0x000fe20000000800 */
[----:B------:R-:W-:Y:S01]  /*e240*/  @!PT LDS RZ, [RZ] ;  /* 0x00000000fffff984 */ /* 0x000fe20000000800 */
[----:B------:R-:W-:Y:S01]  /*e250*/  @!PT LDS RZ, [RZ] ;  /* 0x00000000fffff984 */ /* 0x000fe20000000800 */
[----:B------:R-:W-:Y:S01]  /*e260*/  @!PT LDS RZ, [RZ] ;  /* 0x00000000fffff984 */ /* 0x000fe20000000800 */
[----:B------:R1:W-:Y:S06]  /*e270*/  MEMBAR.ALL.CTA ;  /* 0x0000000000007992 */ /* 0x0003ec0000008000 */
[----:B-1----:R-:W1:Y:S01]  /*e280*/  FENCE.VIEW.ASYNC.S ;  /* 0x00000000000073c6 */ /* 0x002e620000000000 */
[----:B------:R-:W-:Y:S01]  /*e290*/  IMAD R29, R57, UR5, R22 ;  /* 0x00000005391d7c24 */ /* 0x000fe2000f8e0216 */
[----:B------:R-:W-:Y:S01]  /*e2a0*/  ULDC.64 UR4, c[0x0][0xae0] ;  /* 0x0002b80000047ab9 */ /* 0x000fe20000000a00 */
[----:B------:R-:W-:-:S02]  /*e2b0*/  IMAD.MOV R31, RZ, RZ, -R3 ;  /* 0x000000ffff1f7224 */ /* 0x000fc400078e0a03 */
[----:B------:R-:W-:Y:S02]  /*e2c0*/  IMAD.IADD R21, R21, 0x1, R29 ;  /* 0x0000000115157824 */ /* 0x000fe400078e021d */
[----:B------:R-:W-:Y:S02]  /*e2d0*/  IMAD R0, R0, UR4, RZ ;  /* 0x0000000400007c24 */ /* 0x000fe4000f8e02ff */
[----:B------:R-:W-:Y:S02]  /*e2e0*/  IMAD R29, R60, R31, R30 ;  /* 0x0000001f3c1d7224 */ /* 0x000fe400078e021e */
[C---:B------:R-:W-:Y:S02]  /*e2f0*/  IMAD R31, R3.reuse, UR5, R0 ;  /* 0x00000005031f7c24 */ /* 0x040fe4000f8e0200 */
[----:B------:R-:W-:Y:S01]  /*e300*/  IMAD.WIDE.U32 R20, R3, UR4, R20 ;  /* 0x0000000403147c25 */ /* 0x000fe2000f8e0014 */
[----:B------:R-:W-:Y:S01]  /*e310*/  SHF.R.S32.HI R0, RZ, 0x1f, R29 ;  /* 0x0000001fff007819 */ /* 0x000fe2000001141d */
[----:B------:R-:W-:-:S02]  /*e320*/  ULDC.64 UR4, c[0x0][0xad8] ;  /* 0x0002b60000047ab9 */ /* 0x000fc40000000a00 */
[----:B------:R-:W-:Y:S02]  /*e330*/  IMAD.IADD R21, R21, 0x1, R31 ;  /* 0x0000000115157824 */ /* 0x000fe400078e021f */
[----:B------:R-:W-:Y:S02]  /*e340*/  IMAD R22, R0, UR4, RZ ;  /* 0x0000000400167c24 */ /* 0x000fe4000f8e02ff */
[----:B------:R-:W-:Y:S02]  /*e350*/  IMAD R30, R221, 0x80, R223 ;  /* 0x00000080dd1e7824 */ /* 0x000fe400078e02df */
[C---:B------:R-:W-:Y:S02]  /*e360*/  IMAD R3, R29.reuse, UR5, R22 ;  /* 0x000000051d037c24 */ /* 0x040fe4000f8e0216 */
[----:B------:R-:W-:Y:S01]  /*e370*/  IMAD.WIDE.U32 R20, R29, UR4, R20 ;  /* 0x000000041d147c25 */ /* 0x000fe2000f8e0014 */
[CC--:B------:R-:W-:Y:S01]  /*e380*/  ISETP.GE.AND P2, PT, R30.reuse, R59.reuse, PT ;  /* 0x0000003b1e00720c */ /* 0x0c0fe20003f46270 */
[----:B------:R-:W-:Y:S01]  /*e390*/  ULDC.64 UR4, c[0x0][0xa80] ;  /* 0x0002a00000047ab9 */ /* 0x000fe20000000a00 */
[----:B------:R-:W-:Y:S01]  /*e3a0*/  IADD3 R0, R30, 0x20, RZ ;  /* 0x000000201e007810 */ /* 0x000fe20007ffe0ff */
[----:B0-----:R-:W-:Y:S01]  /*e3b0*/  VIADD R28, R28, 0x34820 ;  /* 0x000348201c1c7836 */ /* 0x001fe20000000000 */
[----:B------:R-:W-:Y:S01]  /*e3c0*/  LEA R22, P3, R20, UR4, 0x1 ;  /* 0x0000000414167c11 */ /* 0x000fe2000f8608ff */
[----:B------:R-:W-:Y:S01]  /*e3d0*/  IMAD.IADD R3, R21, 0x1, R3 ;  /* 0x0000000115037824 */ /* 0x000fe200078e0203 */
[----:B------:R-:W-:Y:S01]  /*e3e0*/  ISETP.GE.AND P0, PT, R0, R59, PT ;  /* 0x0000003b0000720c */ /* 0x000fe20003f06270 */
[----:B------:R-:W-:Y:S01]  /*e3f0*/  VIADD R0, R30, 0x40 ;  /* 0x000000401e007836 */ /* 0x000fe20000000000 */
[----:B------:R-:W-:-:S02]  /*e400*/  PRMT R28, RZ, 0x654, R28 ;  /* 0x00000654ff1c7816 */ /* 0x000fc4000000001c */
[----:B------:R-:W-:Y:S01]  /*e410*/  LEA.HI.X R3, R20, UR5, R3, 0x1, P3 ;  /* 0x0000000514037c11 */ /* 0x000fe200098f0c03 */
[----:B------:R-:W-:Y:S01]  /*e420*/  BSSY B1, `(.L_x_387) ;  /* 0x0000010000017945 */ /* 0x000fe20003800000 */
[----:B------:R-:W-:Y:S01]  /*e430*/  ISETP.GE.AND P1, PT, R0, R59, PT ;  /* 0x0000003b0000720c */ /* 0x000fe20003f26270 */
[----:B-1----:R0:W-:Y:S02]  /*e440*/  SYNCS.ARRIVE.TRANS64.RED.A1T0 RZ, [R28+URZ], RZ ;  /* 0x000000ff1cff79a7 */ /* 0x0021e4000810043f */
[----:B------:R1:W2:Y:S04]  /*e450*/  SHFL.IDX PT, R0, R3, RZ, 0x181f ;  /* 0x00181fff03007589 */ /* 0x0002a800000e0000 */
[----:B0-----:R1:W0:Y:S01]  /*e460*/  SHFL.IDX PT, R28, R22, RZ, 0x181f ;  /* 0x00181fff161c7589 */ /* 0x00122200000e0000 */
[----:B------:R-:W-:Y:S05]  /*e470*/  @P2 BRA `(.L_x_388) ;  /* 0x0000000000282947 */ /* 0x000fea0003800000 */
[----:B------:R-:W-:Y:S01]  /*e480*/  ULDC UR4, c[0x0][0xac8] ;  /* 0x0002b20000047ab9 */ /* 0x000fe20000000800 */
[----:B------:R-:W-:Y:S01]  /*e490*/  ULDC.64 UR6, c[0x0][0x208] ;  /* 0x0000820000067ab9 */ /* 0x000fe20000000a00 */
[----:B------:R-:W-:Y:S02]  /*e4a0*/  ISETP.GE.AND P2, PT, R17, UR4, PT ;  /* 0x0000000411007c0c */ /* 0x000fe4000bf46270 */
[----:B------:R-:W-:-:S11]  /*e4b0*/  ISETP.GE.AND P3, PT, R19, UR4, PT ;  /* 0x0000000413007c0c */ /* 0x000fd6000bf66270 */
[-C--:B0-----:R-:W-:Y:S02]  /*e4c0*/  @!P2 LEA R20, P4, R17, R28.reuse, 0x1 ;  /* 0x0000001c1114a211 */ /* 0x081fe400078808ff */
[----:B------:R-:W-:Y:S02]  /*e4d0*/  @!P3 LEA R28, P5, R19, R28, 0x1 ;  /* 0x0000001c131cb211 */ /* 0x000fe400078a08ff */
[-C--:B--2---:R-:W-:Y:S02]  /*e4e0*/  @!P2 LEA.HI.X R21, R17, R0.reuse, R232, 0x1, P4 ;  /* 0x000000001115a211 */ /* 0x084fe400020f0ce8 */
[----:B------:R-:W-:-:S03]  /*e4f0*/  @!P3 LEA.HI.X R29, R19, R0, R231, 0x1, P5 ;  /* 0x00000000131db211 */ /* 0x000fc600028f0ce7 */
[----:B-----5:R3:W-:Y:S04]  /*e500*/  @!P2 ST.E.128 desc[UR6][R20.64], R24 ;  /* 0x000000181400a985 */ /* 0x0207e8000c101d06 */
[----:B------:R3:W-:Y:S02]  /*e510*/  @!P3 ST.E.128 desc[UR6][R28.64], R44 ;  /* 0x0000002c1c00b985 */ /* 0x0007e4000c101d06 */
.L_x_388:
[----:B------:R-:W-:Y:S05]  /*e520*/  BSYNC B1 ;  /* 0x0000000000017941 */ /* 0x000fea0003800000 */
.L_x_387:
[----:B--2---:R2:W4:Y:S01]  /*e530*/  SHFL.IDX PT, R0, R3, 0x1, 0x181f ;  /* 0x00381f0003007f89 */ /* 0x00452200000e0000 */
[----:B------:R-:W-:Y:S03]  /*e540*/  BSSY B1, `(.L_x_389) ;  /* 0x000000d000017945 */ /* 0x000fe60003800000 */
[----:B---3-5:R2:W3:Y:S01]  /*e550*/  SHFL.IDX PT, R24, R22, 0x1, 0x181f ;  /* 0x00381f0016187f89 */ /* 0x0284e200000e0000 */
[----:B------:R-:W-:Y:S05]  /*e560*/  @P0 BRA `(.L_x_390) ;  /* 0x0000000000280947 */ /* 0x000fea0003800000 */
[----:B------:R-:W-:Y:S01]  /*e570*/  ULDC UR4, c[0x0][0xac8] ;  /* 0x0002b20000047ab9 */ /* 0x000fe20000000800 */
[----:B------:R-:W-:Y:S01]  /*e580*/  ULDC.64 UR6, c[0x0][0x208] ;  /* 0x0000820000067ab9 */ /* 0x000fe20000000a00 */
[----:B------:R-:W-:Y:S02]  /*e590*/  ISETP.GE.AND P3, PT, R17, UR4, PT ;  /* 0x0000000411007c0c */ /* 0x000fe4000bf66270 */
[----:B------:R-:W-:-:S11]  /*e5a0*/  ISETP.GE.AND P4, PT, R19, UR4, PT ;  /* 0x0000000413007c0c */ /* 0x000fd6000bf86270 */
[-C--:B---3--:R-:W-:Y:S02]  /*e5b0*/  @!P3 LEA R20, P0, R17, R24.reuse, 0x1 ;  /* 0x000000181114b211 */ /* 0x088fe400078008ff */
[----:B------:R-:W-:Y:S02]  /*e5c0*/  @!P4 LEA R24, P2, R19, R24, 0x1 ;  /* 0x000000181318c211 */ /* 0x000fe400078408ff */
[-C--:B----4-:R-:W-:Y:S02]  /*e5d0*/  @!P3 LEA.HI.X R21, R17, R0.reuse, R232, 0x1, P0 ;  /* 0x000000001115b211 */ /* 0x090fe400000f0ce8 */
[----:B------:R-:W-:-:S03]  /*e5e0*/  @!P4 LEA.HI.X R25, R19, R0, R231, 0x1, P2 ;  /* 0x000000001319c211 */ /* 0x000fc600010f0ce7 */
[----:B------:R3:W-:Y:S04]  /*e5f0*/  @!P3 ST.E.128 desc[UR6][R20.64], R12 ;  /* 0x0000000c1400b985 */ /* 0x0007e8000c101d06 */
[----:B------:R3:W-:Y:S02]  /*e600*/  @!P4 ST.E.128 desc[UR6][R24.64], R40 ;  /* 0x000000281800c985 */ /* 0x0007e4000c101d06 */
.L_x_390:
[----:B------:R-:W-:Y:S05]  /*e610*/  BSYNC B1 ;  /* 0x0000000000017941 */ /* 0x000fea0003800000 */
.L_x_389:
[----:B----4-:R4:W0:Y:S01]  /*e620*/  SHFL.IDX PT, R0, R3, 0x2, 0x181f ;  /* 0x00581f0003007f89 */ /* 0x01082200000e0000 */
[----:B------:R-:W-:Y:S03]  /*e630*/  BSSY B1, `(.L_x_391) ;  /* 0x000000d000017945 */ /* 0x000fe60003800000 */
[----:B---3--:R4:W3:Y:S01]  /*e640*/  SHFL.IDX PT, R14, R22, 0x2, 0x181f ;  /* 0x00581f00160e7f89 */ /* 0x0088e200000e0000 */
[----:B------:R-:W-:Y:S05]  /*e650*/  @P1 BRA `(.L_x_392) ;  /* 0x0000000000281947 */ /* 0x000fea0003800000 */
[----:B------:R-:W-:Y:S01]  /*e660*/  ULDC UR4, c[0x0][0xac8] ;  /* 0x0002b20000047ab9 */ /* 0x000fe20000000800 */
[----:B------:R-:W-:Y:S01]  /*e670*/  ULDC.64 UR6, c[0x0][0x208] ;  /* 0x0000820000067ab9 */ /* 0x000fe20000000a00 */
[----:B------:R-:W-:Y:S02]  /*e680*/  ISETP.GE.AND P2, PT, R17, UR4, PT ;  /* 0x0000000411007c0c */ /* 0x000fe4000bf46270 */
[----:B------:R-:W-:-:S11]  /*e690*/  ISETP.GE.AND P3, PT, R19, UR4, PT ;  /* 0x0000000413007c0c */ /* 0x000fd6000bf66270 */
[-C--:B---3--:R-:W-:Y:S02]  /*e6a0*/  @!P2 LEA R12, P0, R17, R14.reuse, 0x1 ;  /* 0x0000000e110ca211 */ /* 0x088fe400078008ff */
[----:B------:R-:W-:Y:S02]  /*e6b0*/  @!P3 LEA R14, P1, R19, R14, 0x1 ;  /* 0x0000000e130eb211 */ /* 0x000fe400078208ff */
[-C--:B0-----:R-:W-:Y:S02]  /*e6c0*/  @!P2 LEA.HI.X R13, R17, R0.reuse, R232, 0x1, P0 ;  /* 0x00000000110da211 */ /* 0x081fe400000f0ce8 */
[----:B------:R-:W-:-:S03]  /*e6d0*/  @!P3 LEA.HI.X R15, R19, R0, R231, 0x1, P1 ;  /* 0x00000000130fb211 */ /* 0x000fc600008f0ce7 */
[----:B------:R0:W-:Y:S04]  /*e6e0*/  @!P2 ST.E.128 desc[UR6][R12.64], R4 ;  /* 0x000000040c00a985 */ /* 0x0001e8000c101d06 */
[----:B------:R0:W-:Y:S02]  /*e6f0*/  @!P3 ST.E.128 desc[UR6][R14.64], R36 ;  /* 0x000000240e00b985 */ /* 0x0001e4000c101d06 */
.L_x_392:
[----:B------:R-:W-:Y:S05]  /*e700*/  BSYNC B1 ;  /* 0x0000000000017941 */ /* 0x000fea0003800000 */
.L_x_391:
[----:B0-----:R-:W-:Y:S01]  /*e710*/  VIADD R0, R30, 0x60 ;  /* 0x000000601e007836 */ /* 0x001fe20000000000 */
[----:B------:R0:W0:Y:S04]  /*e720*/  SHFL.IDX PT, R6, R3, 0x3, 0x181f ;  /* 0x00781f0003067f89 */ /* 0x00002800000e0000 */
[----:B------:R-:W-:Y:S01]  /*e730*/  ISETP.GE.AND P0, PT, R0, R59, PT ;  /* 0x0000003b0000720c */ /* 0x000fe20003f06270 */
[----:B-12-4-:R-:W1:-:S12]  /*e740*/  SHFL.IDX PT, R22, R22, 0x3, 0x181f ;  /* 0x00781f0016167f89 */ /* 0x016e5800000e0000 */
[----:B------:R-:W-:Y:S05]  /*e750*/  @P0 BRA `(.L_x_393) ;  /* 0x0000000c00000947 */ /* 0x000fea0003800000 */
[----:B------:R-:W-:Y:S01]  /*e760*/  ULDC UR4, c[0x0][0xac8] ;  /* 0x0002b20000047ab9 */ /* 0x000fe20000000800 */
[----:B------:R-:W-:Y:S01]  /*e770*/  ULDC.64 UR6, c[0x0][0x208] ;  /* 0x0000820000067ab9 */ /* 0x000fe20000000a00 */
[----:B------:R-:W-:-:S13]  /*e780*/  ISETP.GE.AND P1, PT, R17, UR4, PT ;  /* 0x0000000411007c0c */ /* 0x000fda000bf26270 */
[----:B-1----:R-:W-:-:S04]  /*e790*/  @!P1 LEA R4, P0, R17, R22, 0x1 ;  /* 0x0000001611049211 */ /* 0x002fc800078008ff */
[----:B0-----:R-:W-:Y:S02]  /*e7a0*/  @!P1 LEA.HI.X R5, R17, R6, R232, 0x1, P0 ;  /* 0x0000000611059211 */ /* 0x001fe400000f0ce8 */
[----:B------:R-:W-:-:S03]  /*e7b0*/  ISETP.GE.AND P0, PT, R19, UR4, PT ;  /* 0x0000000413007c0c */ /* 0x000fc6000bf06270 */
[----:B------:R2:W-:Y:S10]  /*e7c0*/  @!P1 ST.E.128 desc[UR6][R4.64], R8 ;  /* 0x0000000804009985 */ /* 0x0005f4000c101d06 */
[----:B------:R-:W-:Y:S05]  /*e7d0*/  @P0 BRA `(.L_x_393) ;  /* 0x0000000800e00947 */ /* 0x000fea0003800000 */
[----:B--2---:R-:W-:Y:S01]  /*e7e0*/  LEA R4, P0, R19, R22, 0x1 ;  /* 0x0000001613047211 */ /* 0x004fe200078008ff */
[----:B------:R-:W-:-:S03]  /*e7f0*/  ULDC.64 UR4, c[0x0][0x208] ;  /* 0x0000820000047ab9 */ /* 0x000fc60000000a00 */
[----:B------:R-:W-:-:S05]  /*e800*/  LEA.HI.X R5, R19, R6, R231, 0x1, P0 ;  /* 0x0000000613057211 */ /* 0x000fca00000f0ce7 */
[----:B------:R4:W-:Y:S01]  /*e810*/  ST.E.128 desc[UR4][R4.64], R32 ;  /* 0x0000002004007985 */ /* 0x0009e2000c101d04 */
[----:B------:R-:W-:Y:S05]  /*e820*/  BRA `(.L_x_393) ;  /* 0x0000000800cc7947 */ /* 0x000fea0003800000 */
.L_x_385:
[----:B------:R-:W2:Y:S01]  /*e830*/  LDC.64 R6, c[0x0][0xc00] ;  /* 0x00030000ff067b82 */ /* 0x000ea20000000a00 */
[----:B------:R-:W-:Y:S01]  /*e840*/  ULDC.64 UR4, c[0x0][0xc08] ;  /* 0x0003020000047ab9 */ /* 0x000fe20000000a00 */
[----:B------:R-:W-:Y:S01]  /*e850*/  IMAD.MOV.U32 R3, RZ, RZ, RZ ;  /* 0x000000ffff037224 */ /* 0x000fe200078e00ff */
[----:B------:R-:W-:-:S05]  /*e860*/  ULDC.64 UR6, c[0x0][0x208] ;  /* 0x0000820000067ab9 */ /* 0x000fca0000000a00 */
[----:B------:R-:W3:Y:S08]  /*e870*/  LDC.64 R4, c[0x0][0xc00] ;  /* 0x00030000ff047b82 */ /* 0x000ef00000000a00 */
[----:B------:R-:W4:Y:S01]  /*e880*/  LDC R25, c[0x0][0xbe8] ;  /* 0x0002fa00ff197b82 */ /* 0x000f220000000800 */
[----:B------:R-:W-:-:S04]  /*e890*/  ISETP.NE.U32.AND P1, PT, RZ, UR4, PT ;  /* 0x00000004ff007c0c */ /* 0x000fc8000bf25070 */
[----:B------:R-:W-:Y:S02]  /*e8a0*/  ISETP.NE.AND.EX P1, PT, RZ, UR5, PT, P1 ;  /* 0x00000005ff007c0c */ /* 0x000fe4000bf25310 */
[----:B--2---:R-:W-:-:S04]  /*e8b0*/  ISETP.NE.U32.AND P0, PT, R6, RZ, PT ;  /* 0x000000ff0600720c */ /* 0x004fc80003f05070 */
[----:B------:R-:W-:Y:S01]  /*e8c0*/  ISETP.NE.AND.EX P0, PT, R7, RZ, PT, P0 ;  /* 0x000000ff0700720c */ /* 0x000fe20003f05300 */
[----:B---3--:R-:W-:-:S06]  /*e8d0*/  IMAD.WIDE R6, R22, 0x4, R4 ;  /* 0x0000000416067825 */ /* 0x008fcc00078e0204 */
[----:B------:R-:W2:Y:S01]  /*e8e0*/  @P1 LDC.64 R4, c[0x0][0xc08] ;  /* 0x00030200ff041b82 */ /* 0x000ea20000000a00 */
[----:B----4-:R-:W-:Y:S01]  /*e8f0*/  ISETP.NE.AND P2, PT, R25, 0x1, PT ;  /* 0x000000011900780c */ /* 0x010fe20003f45270 */
[----:B------:R-:W-:-:S04]  /*e900*/  ULDC UR4, c[0x0][0xa88] ;  /* 0x0002a20000047ab9 */ /* 0x000fc80000000800 */
[----:B------:R3:W5:Y:S01]  /*e910*/  @P0 LDG.E R3, desc[UR6][R6.64] ;  /* 0x0000000606030981 */ /* 0x000762000c1e1900 */
[----:B------:R-:W-:-:S07]  /*e920*/  IMAD.U32 R0, RZ, RZ, UR4 ;  /* 0x00000004ff007e24 */ /* 0x000fce000f8e00ff */
[----:B------:R-:W4:Y:S01]  /*e930*/  @P2 LDC R14, c[0x0][0xbec] ;  /* 0x0002fb00ff0e2b82 */ /* 0x000f220000000800 */
[----:B--2---:R-:W-:-:S07]  /*e940*/  @P1 IMAD.WIDE R4, R22, 0x4, R4 ;  /* 0x0000000416041825 */ /* 0x004fce00078e0204 */
[----:B------:R-:W2:Y:S01]  /*e950*/  @P2 LDC R27, c[0x0][0xbf0] ;  /* 0x0002fc00ff1b2b82 */ /* 0x000ea20000000800 */
[----:B------:R3:W5:Y:S01]  /*e960*/  @P1 LDG.E R0, desc[UR6][R4.64] ;  /* 0x0000000604001981 */ /* 0x000762000c1e1900 */
[----:B------:R-:W-:Y:S01]  /*e970*/  ISETP.GE.AND P3, PT, R233, 0x80, PT ;  /* 0x00000080e900780c */ /* 0x000fe20003f66270 */
[----:B------:R-:W-:-:S12]  /*e980*/  @P1 BRA `(.L_x_394) ;  /* 0x0000000000141947 */ /* 0x000fd80003800000 */
[----:B------:R-:W-:Y:S05]  /*e990*/  @!P0 BRA `(.L_x_394) ;  /* 0x0000000000108947 */ /* 0x000fea0003800000 */
[----:B------:R-:W-:Y:S02]  /*e9a0*/  ULDC.64 UR4, c[0x0][0x208] ;  /* 0x0000820000047ab9 */ /* 0x000fe40000000a00 */
[----:B---3--:R-:W3:Y:S04]  /*e9b0*/  LDG.E R5, desc[UR4][R6.64] ;  /* 0x0000000406057981 */ /* 0x008ee8000c1e1900 */
[----:B-----5:R-:W3:Y:S02]  /*e9c0*/  LDG.E R0, desc[UR4][R6.64+0x4] ;  /* 0x0000040406007981 */ /* 0x020ee4000c1e1900 */
[----:B---3--:R-:W-:-:S07]  /*e9d0*/  IMAD.IADD R0, R0, 0x1, -R5 ;  /* 0x0000000100007824 */ /* 0x008fce00078e0a05 */
.L_x_394:
[----:B------:R-:W-:Y:S01]  /*e9e0*/  BSSY B1, `(.L_x_395) ;  /* 0x000002f000017945 */ /* 0x000fe20003800000 */
[----:B------:R-:W-:Y:S02]  /*e9f0*/  SHF.R.S32.HI R12, RZ, 0x1f, R220 ;  /* 0x0000001fff0c7819 */ /* 0x000fe400000114dc */
[----:B------:R-:W-:Y:S02]  /*ea00*/  SEL R13, R22, RZ, !P0 ;  /* 0x000000ff160d7207 */ /* 0x000fe40004000000 */
[----:B------:R-:W-:Y:S02]  /*ea10*/  SEL R222, R222, RZ, !P0 ;  /* 0x000000ffdede7207 */ /* 0x000fe40004000000 */
[----:B-----5:R-:W-:Y:S01]  /*ea20*/  SHF.R.S32.HI R10, RZ, 0x1f, R3 ;  /* 0x0000001fff0a7819 */ /* 0x020fe20000011403 */
[----:B------:R-:W-:Y:S06]  /*ea30*/  @P3 BRA `(.L_x_396) ;  /* 0x0000000000a43947 */ /* 0x000fec0003800000 */
[----:B---3--:R-:W3:Y:S01]  /*ea40*/  S2R R4, SR_TID.X ;  /* 0x0000000000047919 */ /* 0x008ee20000002100 */
[----:B------:R-:W5:Y:S02]  /*ea50*/  LDC R11, c[0x0][0xbe8] ;  /* 0x0002fa00ff0b7b82 */ /* 0x000f640000000800 */
[----:B-----5:R-:W-:Y:S02]  /*ea60*/  IMAD R5, R0, R11, RZ ;  /* 0x0000000b00057224 */ /* 0x020fe400078e02ff */
[----:B---3--:R-:W-:-:S05]  /*ea70*/  IMAD R4, R221, 0x80, R4 ;  /* 0x00000080dd047824 */ /* 0x008fca00078e0204 */
[----:B------:R-:W-:-:S04]  /*ea80*/  IADD3 R8, R4, -0x80, RZ ;  /* 0xffffff8004087810 */ /* 0x000fc80007ffe0ff */
[----:B------:R-:W-:-:S13]  /*ea90*/  ISETP.GE.AND P0, PT, R8, R5, PT ;  /* 0x000000050800720c */ /* 0x000fda0003f06270 */
[----:B------:R-:W-:Y:S05]  /*eaa0*/  @P0 BRA `(.L_x_396) ;  /* 0x0000000000880947 */ /* 0x000fea0003800000 */
[----:B------:R-:W-:Y:S01]  /*eab0*/  ISETP.NE.AND P0, PT, R11, 0x1, PT ;  /* 0x000000010b00780c */ /* 0x000fe20003f05270 */
[----:B------:R-:W-:Y:S01]  /*eac0*/  ULDC.64 UR4, c[0x0][0xb90] ;  /* 0x0002e40000047ab9 */ /* 0x000fe20000000a00 */
[----:B------:R-:W-:Y:S01]  /*ead0*/  IMAD.MOV.U32 R4, RZ, RZ, R3 ;  /* 0x000000ffff047224 */ /* 0x000fe200078e0003 */
[----:B------:R-:W-:Y:S01]  /*eae0*/  ULDC.64 UR6, c[0x0][0x208] ;  /* 0x0000820000067ab9 */ /* 0x000fe20000000a00 */
[----:B------:R-:W-:Y:S02]  /*eaf0*/  IMAD R9, R12, UR4, RZ ;  /* 0x000000040c097c24 */ /* 0x000fe4000f8e02ff */
[----:B------:R-:W-:Y:S02]  /*eb00*/  IMAD.MOV.U32 R5, RZ, RZ, R10 ;  /* 0x000000ffff057224 */ /* 0x000fe400078e000a */
[----:B------:R-:W-:Y:S02]  /*eb10*/  IMAD.MOV.U32 R7, RZ, RZ, R8 ;  /* 0x000000ffff077224 */ /* 0x000fe400078e0008 */
[----:B------:R-:W-:-:S03]  /*eb20*/  IMAD.WIDE.U32 R4, R220, UR4, R4 ;  /* 0x00000004dc047c25 */ /* 0x000fc6000f8e0004 */
[----:B------:R-:W3:Y:S01]  /*eb30*/  @P0 LDC R15, c[0x0][0xbec] ;  /* 0x0002fb00ff0f0b82 */ /* 0x000ee20000000800 */
[----:B------:R-:W-:Y:S01]  /*eb40*/  IMAD R9, R220, UR5, R9 ;  /* 0x00000005dc097c24 */ /* 0x000fe2000f8e0209 */
[----:B------:R-:W-:-:S03]  /*eb50*/  ULDC.64 UR4, c[0x0][0xb98] ;  /* 0x0002e60000047ab9 */ /* 0x000fc60000000a00 */
[----:B------:R-:W-:-:S03]  /*eb60*/  IMAD.IADD R5, R5, 0x1, R9 ;  /* 0x0000000105057824 */ /* 0x000fc600078e0209 */
[----:B------:R-:W5:Y:S01]  /*eb70*/  @P0 LDC R21, c[0x0][0xbf0] ;  /* 0x0002fc00ff150b82 */ /* 0x000f620000000800 */
[----:B------:R-:W-:-:S04]  /*eb80*/  IMAD.WIDE.U32 R4, R13, UR4, R4 ;  /* 0x000000040d047c25 */ /* 0x000fc8000f8e0004 */
[----:B---3--:R-:W-:-:S05]  /*eb90*/  @P0 IMAD.HI.U32 R6, R8, R15, RZ ;  /* 0x0000000f08060227 */ /* 0x008fca00078e00ff */
[----:B-----5:R-:W-:Y:S01]  /*eba0*/  @P0 SHF.R.U32.HI R7, RZ, R21, R6 ;  /* 0x00000015ff070219 */ /* 0x020fe20000011606 */
[----:B------:R-:W-:-:S03]  /*ebb0*/  IMAD R6, R222, UR4, RZ ;  /* 0x00000004de067c24 */ /* 0x000fc6000f8e02ff */
[----:B------:R-:W-:Y:S01]  /*ebc0*/  IADD3 R4, P0, R7, R4, RZ ;  /* 0x0000000407047210 */ /* 0x000fe20007f1e0ff */
[----:B------:R-:W-:-:S04]  /*ebd0*/  IMAD.MOV R9, RZ, RZ, -R7 ;  /* 0x000000ffff097224 */ /* 0x000fc800078e0a07 */
[----:B------:R-:W-:Y:S01]  /*ebe0*/  IMAD R9, R11, R9, R8 ;  /* 0x000000090b097224 */ /* 0x000fe200078e0208 */
[----:B------:R-:W-:Y:S01]  /*ebf0*/  SHF.R.S32.HI R11, RZ, 0x1f, R7 ;  /* 0x0000001fff0b7819 */ /* 0x000fe20000011407 */
[----:B------:R-:W-:Y:S01]  /*ec00*/  IMAD R8, R13, UR5, R6 ;  /* 0x000000050d087c24 */ /* 0x000fe2000f8e0206 */
[----:B------:R-:W-:Y:S02]  /*ec10*/  ULDC.64 UR4, c[0x0][0xb88] ;  /* 0x0002e20000047ab9 */ /* 0x000fe40000000a00 */
[----:B------:R-:W-:Y:S02]  /*ec20*/  SHF.R.S32.HI R6, RZ, 0x1f, R9 ;  /* 0x0000001fff067819 */ /* 0x000fe40000011409 */
[----:B------:R-:W-:-:S03]  /*ec30*/  IADD3.X R5, R11, R5, R8, P0, !PT ;  /* 0x000000050b057210 */ /* 0x000fc600007fe408 */
[----:B------:R-:W-:Y:S02]  /*ec40*/  IMAD R6, R6, UR4, RZ ;  /* 0x0000000406067c24 */ /* 0x000fe4000f8e02ff */
[----:B------:R-:W-:-:S04]  /*ec50*/  IMAD.WIDE.U32 R4, R9, UR4, R4 ;  /* 0x0000000409047c25 */ /* 0x000fc8000f8e0004 */
[----:B------:R-:W-:Y:S01]  /*ec60*/  IMAD R7, R9, UR5, R6 ;  /* 0x0000000509077c24 */ /* 0x000fe2000f8e0206 */
[----:B------:R-:W-:Y:S02]  /*ec70*/  ULDC.64 UR4, c[0x0][0xb50] ;  /* 0x0002d40000047ab9 */ /* 0x000fe40000000a00 */
[----:B------:R-:W-:Y:S01]  /*ec80*/  LEA R6, P0, R4, UR4, 0x2 ;  /* 0x0000000404067c11 */ /* 0x000fe2000f8010ff */
[----:B------:R-:W-:-:S05]  /*ec90*/  IMAD.IADD R5, R5, 0x1, R7 ;  /* 0x0000000105057824 */ /* 0x000fca00078e0207 */
[----:B------:R-:W-:Y:S01]  /*eca0*/  LEA.HI.X R7, R4, UR5, R5, 0x2, P0 ;  /* 0x0000000504077c11 */ /* 0x000fe200080f1405 */
[----:B------:R-:W-:-:S05]  /*ecb0*/  IMAD.MOV.U32 R5, RZ, RZ, -0x800000 ;  /* 0xff800000ff057424 */ /* 0x000fca00078e00ff */
[----:B------:R3:W-:Y:S02]  /*ecc0*/  STG.E desc[UR6][R6.64], R5 ;  /* 0x0000000506007986 */ /* 0x0007e4000c101906 */
.L_x_396:
[----:B------:R-:W-:Y:S05]  /*ecd0*/  BSYNC B1 ;  /* 0x0000000000017941 */ /* 0x000fea0003800000 */
.L_x_395:
[----:B------:R-:W-:Y:S01]  /*ece0*/  ULDC.64 UR4, c[0x0][0xaa0] ;  /* 0x0002a80000047ab9 */ /* 0x000fe20000000a00 */
[----:B---3--:R-:W-:Y:S01]  /*ecf0*/  IMAD R6, R23, 0x20, R223 ;  /* 0x0000002017067824 */ /* 0x008fe200078e02df */
[----:B------:R-:W-:Y:S01]  /*ed00*/  BSSY B1, `(.L_x_397) ;  /* 0x0000038000017945 */ /* 0x000fe20003800000 */
[----:B------:R-:W-:Y:S02]  /*ed10*/  IMAD R4, R10, UR4, RZ ;  /* 0x000000040a047c24 */ /* 0x000fe4000f8e02ff */
[----:B------:R-:W-:Y:S02]  /*ed20*/  IMAD R9, R221, 0x80, R6 ;  /* 0x00000080dd097824 */ /* 0x000fe400078e0206 */
[C---:B------:R-:W-:Y:S02]  /*ed30*/  IMAD R7, R3.reuse, UR5, R4 ;  /* 0x0000000503077c24 */ /* 0x040fe4000f8e0204 */
[----:B------:R-:W-:Y:S01]  /*ed40*/  IMAD.WIDE.U32 R4, R3, UR4, RZ ;  /* 0x0000000403047c25 */ /* 0x000fe2000f8e00ff */
[----:B------:R-:W-:-:S03]  /*ed50*/  ULDC.64 UR4, c[0x0][0xae8] ;  /* 0x0002ba0000047ab9 */ /* 0x000fc60000000a00 */
[----:B----4-:R-:W-:Y:S01]  /*ed60*/  @P2 IMAD.HI.U32 R6, R9, R14, RZ ;  /* 0x0000000e09062227 */ /* 0x010fe200078e00ff */
[----:B------:R-:W-:-:S03]  /*ed70*/  IADD3 R5, R5, R7, RZ ;  /* 0x0000000705057210 */ /* 0x000fc60007ffe0ff */
[----:B------:R-:W-:Y:S02]  /*ed80*/  IMAD R7, R12, UR4, RZ ;  /* 0x000000040c077c24 */ /* 0x000fe4000f8e02ff */
[----:B------:R-:W-:-:S04]  /*ed90*/  IMAD.WIDE.U32 R4, R220, UR4, R4 ;  /* 0x00000004dc047c25 */ /* 0x000fc8000f8e0004 */
[----:B------:R-:W-:Y:S01]  /*eda0*/  IMAD R7, R220, UR5, R7 ;  /* 0x00000005dc077c24 */ /* 0x000fe2000f8e0207 */
[----:B------:R-:W-:Y:S01]  /*edb0*/  ULDC.64 UR4, c[0x0][0xaf0] ;  /* 0x0002bc0000047ab9 */ /* 0x000fe20000000a00 */
[----:B------:R-:W-:Y:S01]  /*edc0*/  IMAD.MOV.U32 R3, RZ, RZ, R9 ;  /* 0x000000ffff037224 */ /* 0x000fe200078e0009 */
[----:B--2---:R-:W-:Y:S01]  /*edd0*/  @P2 SHF.R.U32.HI R3, RZ, R27, R6 ;  /* 0x0000001bff032219 */ /* 0x004fe20000011606 */
[----:B------:R-:W-:Y:S02]  /*ede0*/  IMAD R8, R222, UR4, RZ ;  /* 0x00000004de087c24 */ /* 0x000fe4000f8e02ff */
[----:B------:R-:W-:Y:S01]  /*edf0*/  IMAD.IADD R5, R5, 0x1, R7 ;  /* 0x0000000105057824 */ /* 0x000fe200078e0207 */
[----:B------:R-:W-:Y:S01]  /*ee00*/  SHF.R.S32.HI R6, RZ, 0x1f, R3 ;  /* 0x0000001fff067819 */ /* 0x000fe20000011403 */
[C---:B------:R-:W-:Y:S02]  /*ee10*/  IMAD R7, R13.reuse, UR5, R8 ;  /* 0x000000050d077c24 */ /* 0x040fe4000f8e0208 */
[----:B------:R-:W-:Y:S01]  /*ee20*/  IMAD.WIDE.U32 R4, R13, UR4, R4 ;  /* 0x000000040d047c25 */ /* 0x000fe2000f8e0004 */
[----:B------:R-:W-:-:S03]  /*ee30*/  ULDC.64 UR4, c[0x0][0xae0] ;  /* 0x0002b80000047ab9 */ /* 0x000fc60000000a00 */
[----:B------:R-:W-:Y:S02]  /*ee40*/  IMAD.MOV R8, RZ, RZ, -R3 ;  /* 0x000000ffff087224 */ /* 0x000fe400078e0a03 */
        /* <DEDUP_REMOVED lines=10> */
[----:B------:R-:W-:Y:S02]  /*eef0*/  IMAD R25, R0, R25, RZ ;  /* 0x0000001900197224 */ /* 0x000fe400078e02ff */
[C---:B------:R-:W-:Y:S02]  /*ef00*/  IMAD R3, R7.reuse, UR5, R6 ;  /* 0x0000000507037c24 */ /* 0x040fe4000f8e0206 */
[----:B------:R-:W-:Y:S01]  /*ef10*/  IMAD.WIDE.U32 R4, R7, UR4, R4 ;  /* 0x0000000407047c25 */ /* 0x000fe2000f8e0004 */
[----:B------:R-:W-:Y:S01]  /*ef20*/  ISETP.GE.AND P2, PT, R10, R25, PT ;  /* 0x000000190a00720c */ /* 0x000fe20003f46270 */
[----:B------:R-:W-:-:S02]  /*ef30*/  ULDC.64 UR4, c[0x0][0xa80] ;  /* 0x0002a00000047ab9 */ /* 0x000fc40000000a00 */
[----:B------:R-:W-:Y:S01]  /*ef40*/  VIADD R0, R10, 0x20 ;  /* 0x000000200a007836 */ /* 0x000fe20000000000 */
[----:B------:R-:W-:Y:S01]  /*ef50*/  LEA R6, P3, R4, UR4, 0x1 ;  /* 0x0000000404067c11 */ /* 0x000fe2000f8608ff */
[----:B------:R-:W-:-:S03]  /*ef60*/  IMAD.IADD R3, R5, 0x1, R3 ;  /* 0x0000000105037824 */ /* 0x000fc600078e0203 */
[-C--:B------:R-:W-:Y:S02]  /*ef70*/  ISETP.GE.AND P1, PT, R0, R25.reuse, PT ;  /* 0x000000190000720c */ /* 0x080fe40003f26270 */
[----:B------:R-:W-:Y:S02]  /*ef80*/  IADD3 R0, R10, 0x40, RZ ;  /* 0x000000400a007810 */ /* 0x000fe40007ffe0ff */
[----:B------:R-:W-:Y:S02]  /*ef90*/  LEA.HI.X R3, R4, UR5, R3, 0x1, P3 ;  /* 0x0000000504037c11 */ /* 0x000fe400098f0c03 */
[----:B------:R-:W-:Y:S01]  /*efa0*/  ISETP.GE.AND P0, PT, R0, R25, PT ;  /* 0x000000190000720c */ /* 0x000fe20003f06270 */
[----:B------:R2:W3:Y:S04]  /*efb0*/  SHFL.IDX PT, R4, R6, RZ, 0x181f ;  /* 0x00181fff06047589 */ /* 0x0004e800000e0000 */
[----:B------:R2:W4:Y:S01]  /*efc0*/  SHFL.IDX PT, R0, R3, RZ, 0x181f ;  /* 0x00181fff03007589 */ /* 0x00052200000e0000 */
[----:B------:R-:W-:Y:S07]  /*efd0*/  @P2 BRA `(.L_x_398) ;  /* 0x0000000000282947 */ /* 0x000fee0003800000 */
        /* <DEDUP_REMOVED lines=8> */
[----:B------:R3:W-:Y:S04]  /*f060*/  @!P4 ST.E.128 desc[UR6][R8.64], RZ ;  /* 0x000000ff0800c985 */ /* 0x0007e8000c101d06 */
[----:B------:R3:W-:Y:S02]  /*f070*/  @!P5 ST.E.128 desc[UR6][R4.64], RZ ;  /* 0x000000ff0400d985 */ /* 0x0007e4000c101d06 */
.L_x_398:
[----:B------:R-:W-:Y:S05]  /*f080*/  BSYNC B1 ;  /* 0x0000000000017941 */ /* 0x000fea0003800000 */
.L_x_397:
        /* <DEDUP_REMOVED lines=12> */
[----:B------:R0:W-:Y:S04]  /*f150*/  @!P3 ST.E.128 desc[UR6][R8.64], RZ ;  /* 0x000000ff0800b985 */ /* 0x0001e8000c101d06 */
[----:B------:R0:W-:Y:S02]  /*f160*/  @!P4 ST.E.128 desc[UR6][R4.64], RZ ;  /* 0x000000ff0400c985 */ /* 0x0001e4000c101d06 */
.L_x_400:
[----:B------:R-:W-:Y:S05]  /*f170*/  BSYNC B1 ;  /* 0x0000000000017941 */ /* 0x000fea0003800000 */
.L_x_399:
[----:B0-----:R0:W0:Y:S01]  /*f180*/  SHFL.IDX PT, R0, R3, 0x2, 0x181f ;  /* 0x00581f0003007f89 */ /* 0x00102200000e0000 */
[----:B------:R-:W-:Y:S03]  /*f190*/  BSSY B1, `(.L_x_401) ;  /* 0x000000d000017945 */ /* 0x000fe60003800000 */
[----:B---3--:R3:W0:Y:S01]  /*f1a0*/  SHFL.IDX PT, R4, R6, 0x2, 0x181f ;  /* 0x00581f0006047f89 */ /* 0x00862200000e0000 */
[----:B------:R-:W-:Y:S05]  /*f1b0*/  @P0 BRA `(.L_x_402) ;  /* 0x0000000000280947 */ /* 0x000fea0003800000 */
[----:B------:R-:W-:Y:S01]  /*f1c0*/  ULDC UR4, c[0x0][0xac8] ;  /* 0x0002b20000047ab9 */ /* 0x000fe20000000800 */
[----:B------:R-:W-:Y:S01]  /*f1d0*/  ULDC.64 UR6, c[0x0][0x208] ;  /* 0x0000820000067ab9 */ /* 0x000fe20000000a00 */
[----:B------:R-:W-:Y:S02]  /*f1e0*/  ISETP.GE.AND P2, PT, R17, UR4, PT ;  /* 0x0000000411007c0c */ /* 0x000fe4000bf46270 */
[----:B------:R-:W-:-:S11]  /*f1f0*/  ISETP.GE.AND P3, PT, R19, UR4, PT ;  /* 0x0000000413007c0c */ /* 0x000fd6000bf66270 */
[-C--:B0-----:R-:W-:Y:S02]  /*f200*/  @!P2 LEA R8, P0, R17, R4.reuse, 0x1 ;  /* 0x000000041108a211 */ /* 0x081fe400078008ff */
[----:B------:R-:W-:Y:S02]  /*f210*/  @!P3 LEA R4, P1, R19, R4, 0x1 ;  /* 0x000000041304b211 */ /* 0x000fe400078208ff */
[-C--:B------:R-:W-:Y:S02]  /*f220*/  @!P2 LEA.HI.X R9, R17, R0.reuse, R232, 0x1, P0 ;  /* 0x000000001109a211 */ /* 0x080fe400000f0ce8 */
[----:B------:R-:W-:-:S03]  /*f230*/  @!P3 LEA.HI.X R5, R19, R0, R231, 0x1, P1 ;  /* 0x000000001305b211 */ /* 0x000fc600008f0ce7 */
[----:B------:R0:W-:Y:S04]  /*f240*/  @!P2 ST.E.128 desc[UR6][R8.64], RZ ;  /* 0x000000ff0800a985 */ /* 0x0001e8000c101d06 */
[----:B------:R0:W-:Y:S02]  /*f250*/  @!P3 ST.E.128 desc[UR6][R4.64], RZ ;  /* 0x000000ff0400b985 */ /* 0x0001e4000c101d06 */
.L_x_402:
[----:B------:R-:W-:Y:S05]  /*f260*/  BSYNC B1 ;  /* 0x0000000000017941 */ /* 0x000fea0003800000 */
.L_x_401:
[----:B0-----:R-:W-:Y:S01]  /*f270*/  VIADD R0, R10, 0x60 ;  /* 0x000000600a007836 */ /* 0x001fe20000000000 */
[----:B------:R0:W0:Y:S04]  /*f280*/  SHFL.IDX PT, R8, R3, 0x3, 0x181f ;  /* 0x00781f0003087f89 */ /* 0x00002800000e0000 */
[----:B------:R-:W-:Y:S01]  /*f290*/  ISETP.GE.AND P0, PT, R0, R25, PT ;  /* 0x000000190000720c */ /* 0x000fe20003f06270 */
[----:B------:R0:W0:-:S12]  /*f2a0*/  SHFL.IDX PT, R4, R6, 0x3, 0x181f ;  /* 0x00781f0006047f89 */ /* 0x00001800000e0000 */
[----:B------:R-:W-:Y:S05]  /*f2b0*/  @P0 BRA `(.L_x_393) ;  /* 0x0000000000280947 */ /* 0x000fea0003800000 */
[----:B------:R-:W-:Y:S01]  /*f2c0*/  ULDC UR4, c[0x0][0xac8] ;  /* 0x0002b20000047ab9 */ /* 0x000fe20000000800 */
[----:B------:R-:W-:Y:S01]  /*f2d0*/  ULDC.64 UR6, c[0x0][0x208] ;  /* 0x0000820000067ab9 */ /* 0x000fe20000000a00 */
[----:B------:R-:W-:Y:S02]  /*f2e0*/  ISETP.GE.AND P2, PT, R17, UR4, PT ;  /* 0x0000000411007c0c */ /* 0x000fe4000bf46270 */
[----:B------:R-:W-:-:S11]  /*f2f0*/  ISETP.GE.AND P3, PT, R19, UR4, PT ;  /* 0x0000000413007c0c */ /* 0x000fd6000bf66270 */
[-C--:B0-234-:R-:W-:Y:S02]  /*f300*/  @!P2 LEA R6, P0, R17, R4.reuse, 0x1 ;  /* 0x000000041106a211 */ /* 0x09dfe400078008ff */
[----:B------:R-:W-:Y:S02]  /*f310*/  @!P3 LEA R4, P1, R19, R4, 0x1 ;  /* 0x000000041304b211 */ /* 0x000fe400078208ff */
[-C--:B------:R-:W-:Y:S02]  /*f320*/  @!P2 LEA.HI.X R7, R17, R8.reuse, R232, 0x1, P0 ;  /* 0x000000081107a211 */ /* 0x080fe400000f0ce8 */
[----:B------:R-:W-:-:S03]  /*f330*/  @!P3 LEA.HI.X R5, R19, R8, R231, 0x1, P1 ;  /* 0x000000081305b211 */ /* 0x000fc600008f0ce7 */
[----:B------:R0:W-:Y:S04]  /*f340*/  @!P2 ST.E.128 desc[UR6][R6.64], RZ ;  /* 0x000000ff0600a985 */ /* 0x0001e8000c101d06 */
[----:B------:R0:W-:Y:S02]  /*f350*/  @!P3 ST.E.128 desc[UR6][R4.64], RZ ;  /* 0x000000ff0400b985 */ /* 0x0001e4000c101d06 */
.L_x_393:
[----:B------:R-:W-:Y:S05]  /*f360*/  BSYNC B0 ;  /* 0x0000000000007941 */ /* 0x000fea0003800000 */
.L_x_384:
[----:B------:R-:W-:Y:S02]  /*f370*/  ULDC UR4, c[0x0][0xc3c] ;  /* 0x00030f0000047ab9 */ /* 0x000fe40000000800 */
[----:B-1----:R-:W-:-:S13]  /*f380*/  ISETP.GE.AND P0, PT, R51, UR4, PT ;  /* 0x0000000433007c0c */ /* 0x002fda000bf06270 */
[----:B------:R-:W-:Y:S05]  /*f390*/  @!P0 BRA `(.L_x_403) ;  /* 0xffffff1800948947 */ /* 0x000fea000383ffff */
[----:B------:R-:W-:Y:S05]  /*f3a0*/  EXIT ;  /* 0x000000000000794d */ /* 0x000fea0003800000 */
.L_x_359:
[----:B------:R-:W-:-:S08]  /*f3b0*/  NOP ;  /* 0x0000000000007918 */ /* 0x000fd00000000000 */
[----:B--2---:R-:W0:-:S00]  /*f3c0*/  USETMAXREG.DEALLOC.CTAPOOL 0x18 ;  /* 0x00000018000079c8 */ /* 0x004e0000080e0500 */
[----:B0-----:R-:W-:-:S06]  /*f3d0*/  LOP3.LUT R0, R0, 0x3, RZ, 0xc0, !PT ;  /* 0x0000000300007812 */ /* 0x001fcc00078ec0ff */
[----:B------:R-:W0:Y:S02]  /*f3e0*/  SHFL.IDX PT, R0, R0, RZ, 0x1f ;  /* 0x00001fff00007589 */ /* 0x000e2400000e0000 */
[----:B0-----:R-:W-:Y:S01]  /*f3f0*/  ISETP.NE.AND P0, PT, R0, RZ, PT ;  /* 0x000000ff0000720c */ /* 0x001fe20003f05270 */
[----:B------:R-:W-:-:S03]  /*f400*/  IMAD.MOV.U32 R0, RZ, RZ, RZ ;  /* 0x000000ffff007224 */ /* 0x000fc600078e00ff */
[----:B------:R-:W-:-:S05]  /*f410*/  P2R R2, PR, RZ, 0x1 ;  /* 0x00000001ff027803 */ /* 0x000fca0000000000 */
[----:B------:R0:W-:Y:S04]  /*f420*/  STL [R1+0x58], R2 ;  /* 0x0000580201007387 */ /* 0x0001e80000100800 */
[----:B------:R-:W-:Y:S05]  /*f430*/  @!P0 BRA `(.L_x_404) ;  /* 0x00000000001c8947 */ /* 0x000fea0003800000 */
[----:B------:R-:W1:Y:S08]  /*f440*/  S2UR UR5, SR_CgaCtaId ;  /* 0x00000000000579c3 */ /* 0x000e700000008800 */
[----:B------:R-:W-:Y:S06]  /*f450*/  BAR.SYNC.DEFER_BLOCKING 0x5, 0x180 ;  /* 0x0146000000007b1d */ /* 0x000fec0000010000 */
[----:B------:R-:W-:-:S02]  /*f460*/  UMOV UR4, 0x400 ;  /* 0x0000040000047882 */ /* 0x000fc40000000000 */
[----:B-1----:R-:W-:-:S09]  /*f470*/  ULEA UR4, UR5, UR4, 0x18 ;  /* 0x0000000405047291 */ /* 0x002fd2000f8ec03f */
[----:B------:R-:W1:Y:S01]  /*f480*/  LDS.128 R16, [UR4+0x348d0] ;  /* 0x0348d004ff107984 */ /* 0x000e620008000c00 */
[----:B------:R-:W-:Y:S06]  /*f490*/  BAR.ARV 0x4, 0x180 ;  /* 0x0106000000007b1d */ /* 0x000fec0000002000 */
[----:B------:R-:W-:Y:S05]  /*f4a0*/  BRA `(.L_x_405) ;  /* 0x0000000800047947 */ /* 0x000fea0003800000 */
.L_x_404:
[----:B0-----:R-:W0:Y:S01]  /*f4b0*/  S2R R2, SR_TID.X ;  /* 0x0000000000027919 */ /* 0x001e220000002100 */
[----:B------:R-:W-:Y:S01]  /*f4c0*/  ULDC UR4, c[0x0][0xc3c] ;  /* 0x00030f0000047ab9 */ /* 0x000fe20000000800 */
[----:B------:R-:W-:Y:S01]  /*f4d0*/  ULDC.64 UR6, c[0x0][0x208] ;  /* 0x0000820000067ab9 */ /* 0x000fe20000000a00 */
[----:B------:R-:W-:Y:S01]  /*f4e0*/  ULDC UR5, c[0x0][0xc38] ;  /* 0x00030e0000057ab9 */ /* 0x000fe20000000800 */
[----:B0-----:R-:W-:-:S04]  /*f4f0*/  LOP3.LUT R5, R2, 0x1f, RZ, 0xc0, !PT ;  /* 0x0000001f02057812 */ /* 0x001fc800078ec0ff */
[----:B------:R-:W-:-:S04]  /*f500*/  ISETP.NE.AND P0, PT, R5, 0x1f, PT ;  /* 0x0000001f0500780c */ /* 0x000fc80003f05270 */
[----:B------:R-:W-:-:S13]  /*f510*/  ISETP.GE.OR P1, PT, R5, UR4, !P0 ;  /* 0x0000000405007c0c */ /* 0x000fda000c726670 */
[----:B------:R-:W0:Y:S02]  /*f520*/  @!P1 LDC.64 R2, c[0x0][0xc80] ;  /* 0x00032000ff029b82 */ /* 0x000e240000000a00 */
[----:B0-----:R-:W-:-:S05]  /*f530*/  @!P1 IMAD.WIDE.U32 R2, R5, 0x4, R2 ;  /* 0x0000000405029825 */ /* 0x001fca00078e0002 */
[----:B------:R-:W2:Y:S01]  /*f540*/  @!P1 LDG.E R0, desc[UR6][R2.64] ;  /* 0x0000000602009981 */ /* 0x000ea2000c1e1900 */
[C---:B------:R-:W-:Y:S01]  /*f550*/  ISETP.NE.AND P1, PT, R5.reuse, RZ, PT ;  /* 0x000000ff0500720c */ /* 0x040fe20003f25270 */
[----:B------:R-:W0:Y:S01]  /*f560*/  S2UR UR6, SR_CTAID.X ;  /* 0x00000000000679c3 */ /* 0x000e220000002500 */
[C---:B------:R-:W-:Y:S01]  /*f570*/  ISETP.GE.U32.AND P2, PT, R5.reuse, 0x2, PT ;  /* 0x000000020500780c */ /* 0x040fe20003f46070 */
[----:B------:R-:W-:Y:S01]  /*f580*/  UMOV UR4, URZ ;  /* 0x0000003f00047c82 */ /* 0x000fe20008000000 */
[C---:B------:R-:W-:Y:S02]  /*f590*/  ISETP.GE.U32.AND P3, PT, R5.reuse, 0x4, PT ;  /* 0x000000040500780c */ /* 0x040fe40003f66070 */
[C---:B------:R-:W-:Y:S02]  /*f5a0*/  ISETP.GE.U32.AND P4, PT, R5.reuse, 0x8, PT ;  /* 0x000000080500780c */ /* 0x040fe40003f86070 */
[----:B------:R-:W-:Y:S02]  /*f5b0*/  ISETP.GE.U32.AND P5, PT, R5, 0x10, PT ;  /* 0x000000100500780c */ /* 0x000fe40003fa6070 */
[----:B------:R-:W-:Y:S01]  /*f5c0*/  MOV R16, RZ ;  /* 0x000000ff00107202 */ /* 0x000fe20000000f00 */
[----:B--2---:R-:W1:Y:S02]  /*f5d0*/  SHFL.UP PT, R4, R0, 0x1, RZ ;  /* 0x0420000000047989 */ /* 0x004e6400000e00ff */
[----:B-1----:R-:W-:-:S05]  /*f5e0*/  SEL R7, R4, RZ, P1 ;  /* 0x000000ff04077207 */ /* 0x002fca0000800000 */
[----:B------:R-:W-:-:S05]  /*f5f0*/  IMAD.IADD R7, R0, 0x1, R7 ;  /* 0x0000000100077824 */ /* 0x000fca00078e0207 */
[----:B------:R-:W1:Y:S02]  /*f600*/  SHFL.UP PT, R4, R7, 0x2, RZ ;  /* 0x0440000007047989 */ /* 0x000e6400000e00ff */
        /* <DEDUP_REMOVED lines=11> */
[----:B------:R-:W1:Y:S02]  /*f6c0*/  SHFL.IDX PT, R4, R2, 0x1f, 0x1f ;  /* 0x03e01f0002047f89 */ /* 0x000e6400000e0000 */
[----:B-1----:R-:W-:-:S04]  /*f6d0*/  IMAD R4, R4, UR5, RZ ;  /* 0x0000000504047c24 */ /* 0x002fc8000f8e02ff */
[----:B------:R-:W-:Y:S01]  /*f6e0*/  IMAD.MOV.U32 R7, RZ, RZ, R4 ;  /* 0x000000ffff077224 */ /* 0x000fe200078e0004 */
[----:B0-----:R-:W-:-:S13]  /*f6f0*/  ISETP.GT.AND P6, PT, R4, UR6, PT ;  /* 0x0000000604007c0c */ /* 0x001fda000bfc4270 */
[----:B------:R-:W-:Y:S05]  /*f700*/  @P6 BRA `(.L_x_406) ;  /* 0x0000000000a46947 */ /* 0x000fea0003800000 */
[----:B------:R-:W0:Y:S01]  /*f710*/  LDC R6, c[0x0][0xc3c] ;  /* 0x00030f00ff067b82 */ /* 0x000e220000000800 */
[----:B------:R-:W-:Y:S01]  /*f720*/  IMAD.MOV.U32 R4, RZ, RZ, R7 ;  /* 0x000000ffff047224 */ /* 0x000fe200078e0007 */
[----:B------:R-:W-:Y:S01]  /*f730*/  UMOV UR4, URZ ;  /* 0x0000003f00047c82 */ /* 0x000fe20008000000 */
[----:B------:R-:W-:Y:S01]  /*f740*/  ULDC UR7, c[0x0][0xc3c] ;  /* 0x00030f0000077ab9 */ /* 0x000fe20000000800 */
[----:B------:R-:W-:-:S05]  /*f750*/  ULDC UR5, c[0x0][0xc38] ;  /* 0x00030e0000057ab9 */ /* 0x000fca0000000800 */
.L_x_410:
[----:B------:R-:W-:Y:S01]  /*f760*/  UIADD3 UR4, UR4, 0x1f, URZ ;  /* 0x0000001f04047890 */ /* 0x000fe2000fffe03f */
[----:B------:R-:W-:-:S05]  /*f770*/  IMAD.U32 R19, RZ, RZ, UR7 ;  /* 0x00000007ff137e24 */ /* 0x000fca000f8e00ff */
[----:B0-----:R-:W-:-:S13]  /*f780*/  ISETP.LE.AND P6, PT, R6, UR4, PT ;  /* 0x0000000406007c0c */ /* 0x001fda000bfc3270 */
[----:B------:R-:W-:Y:S05]  /*f790*/  @P6 BRA `(.L_x_407) ;  /* 0x0000000400246947 */ /* 0x000fea0003800000 */
[----:B------:R-:W-:Y:S01]  /*f7a0*/  VIADD R7, R5, UR4 ;  /* 0x0000000405077c36 */ /* 0x000fe20008000000 */
[----:B------:R-:W-:Y:S01]  /*f7b0*/  BSSY B0, `(.L_x_408) ;  /* 0x0000008000007945 */ /* 0x000fe20003800000 */
[----:B------:R-:W-:-:S03]  /*f7c0*/  IMAD.MOV.U32 R0, RZ, RZ, RZ ;  /* 0x000000ffff007224 */ /* 0x000fc600078e00ff */
[----:B------:R-:W-:-:S13]  /*f7d0*/  ISETP.GE.OR P6, PT, R7, R6, !P0 ;  /* 0x000000060700720c */ /* 0x000fda00047c6670 */
[----:B------:R-:W-:Y:S05]  /*f7e0*/  @P6 BRA `(.L_x_409) ;  /* 0x0000000000106947 */ /* 0x000fea0003800000 */
[----:B------:R-:W0:Y:S01]  /*f7f0*/  LDC.64 R2, c[0x0][0xc80] ;  /* 0x00032000ff027b82 */ /* 0x000e220000000a00 */
[----:B------:R-:W-:Y:S01]  /*f800*/  ULDC.64 UR8, c[0x0][0x208] ;  /* 0x0000820000087ab9 */ /* 0x000fe20000000a00 */
[----:B0-----:R-:W-:-:S05]  /*f810*/  IMAD.WIDE R2, R7, 0x4, R2 ;  /* 0x0000000407027825 */ /* 0x001fca00078e0202 */
[----:B------:R0:W5:Y:S02]  /*f820*/  LDG.E R0, desc[UR8][R2.64] ;  /* 0x0000000802007981 */ /* 0x000164000c1e1900 */
.L_x_409:
[----:B------:R-:W-:Y:S05]  /*f830*/  BSYNC B0 ;  /* 0x0000000000007941 */ /* 0x000fea0003800000 */
.L_x_408:
[----:B0----5:R-:W0:Y:S02]  /*f840*/  SHFL.UP PT, R2, R0, 0x1, RZ ;  /* 0x0420000000027989 */ /* 0x021e2400000e00ff */
[----:B0-----:R-:W-:-:S05]  /*f850*/  SEL R3, R2, RZ, P1 ;  /* 0x000000ff02037207 */ /* 0x001fca0000800000 */
[----:B------:R-:W-:-:S05]  /*f860*/  IMAD.IADD R3, R0, 0x1, R3 ;  /* 0x0000000100037824 */ /* 0x000fca00078e0203 */
[----:B------:R-:W0:Y:S02]  /*f870*/  SHFL.UP PT, R2, R3, 0x2, RZ ;  /* 0x0440000003027989 */ /* 0x000e2400000e00ff */
[----:B0-----:R-:W-:-:S05]  /*f880*/  SEL R2, R2, RZ, P2 ;  /* 0x000000ff02027207 */ /* 0x001fca0001000000 */
[----:B------:R-:W-:-:S05]  /*f890*/  IMAD.IADD R2, R3, 0x1, R2 ;  /* 0x0000000103027824 */ /* 0x000fca00078e0202 */
[----:B------:R-:W0:Y:S02]  /*f8a0*/  SHFL.UP PT, R7, R2, 0x4, RZ ;  /* 0x0480000002077989 */ /* 0x000e2400000e00ff */
[----:B0-----:R-:W-:-:S05]  /*f8b0*/  SEL R7, R7, RZ, P3 ;  /* 0x000000ff07077207 */ /* 0x001fca0001800000 */
[----:B------:R-:W-:-:S05]  /*f8c0*/  IMAD.IADD R7, R2, 0x1, R7 ;  /* 0x0000000102077824 */ /* 0x000fca00078e0207 */
[----:B------:R-:W0:Y:S02]  /*f8d0*/  SHFL.UP PT, R8, R7, 0x8, RZ ;  /* 0x0500000007087989 */ /* 0x000e2400000e00ff */
[----:B0-----:R-:W-:-:S04]  /*f8e0*/  SEL R8, R8, RZ, P4 ;  /* 0x000000ff08087207 */ /* 0x001fc80002000000 */
[----:B------:R-:W-:-:S05]  /*f8f0*/  IADD3 R8, R7, R8, RZ ;  /* 0x0000000807087210 */ /* 0x000fca0007ffe0ff */
[----:B------:R-:W0:Y:S02]  /*f900*/  SHFL.UP PT, R9, R8, 0x10, RZ ;  /* 0x0600000008097989 */ /* 0x000e2400000e00ff */
[----:B0-----:R-:W-:-:S05]  /*f910*/  SEL R9, R9, RZ, P5 ;  /* 0x000000ff09097207 */ /* 0x001fca0002800000 */
[----:B------:R-:W-:-:S05]  /*f920*/  IMAD.IADD R9, R8, 0x1, R9 ;  /* 0x0000000108097824 */ /* 0x000fca00078e0209 */
[----:B------:R-:W0:Y:S02]  /*f930*/  SHFL.IDX PT, R3, R9, 0x1f, 0x1f ;  /* 0x03e01f0009037f89 */ /* 0x000e2400000e0000 */
[----:B0-----:R-:W-:-:S04]  /*f940*/  IMAD R3, R3, UR5, RZ ;  /* 0x0000000503037c24 */ /* 0x001fc8000f8e02ff */
[----:B------:R-:W-:-:S05]  /*f950*/  IMAD.IADD R4, R3, 0x1, R4 ;  /* 0x0000000103047824 */ /* 0x000fca00078e0204 */
[----:B------:R-:W-:-:S13]  /*f960*/  ISETP.GT.AND P6, PT, R4, UR6, PT ;  /* 0x0000000604007c0c */ /* 0x000fda000bfc4270 */
[----:B------:R-:W-:Y:S05]  /*f970*/  @!P6 BRA `(.L_x_410) ;  /* 0xfffffffc0078e947 */ /* 0x000fea000383ffff */
[----:B------:R-:W-:Y:S02]  /*f980*/  IMAD.MOV.U32 R2, RZ, RZ, R9 ;  /* 0x000000ffff027224 */ /* 0x000fe400078e0009 */
[----:B------:R-:W-:-:S07]  /*f990*/  IMAD.MOV.U32 R7, RZ, RZ, R3 ;  /* 0x000000ffff077224 */ /* 0x000fce00078e0003 */
.L_x_406:
[----:B------:R-:W-:-:S04]  /*f9a0*/  IMAD.IADD R7, R4, 0x1, -R7 ;  /* 0x0000000104077824 */ /* 0x000fc800078e0a07 */
[----:B------:R-:W-:-:S05]  /*f9b0*/  IMAD R3, R2, UR5, R7 ;  /* 0x0000000502037c24 */ /* 0x000fca000f8e0207 */
[----:B------:R-:W-:-:S13]  /*f9c0*/  ISETP.GT.AND P0, PT, R3, UR6, PT ;  /* 0x0000000603007c0c */ /* 0x000fda000bf04270 */
[----:B------:R-:W-:-:S04]  /*f9d0*/  VOTE.ANY R6, PT, !P0 ;  /* 0x0000000000067806 */ /* 0x000fc800040e0100 */
[----:B------:R-:W0:Y:S01]  /*f9e0*/  POPC R19, R6 ;  /* 0x0000000600137309 */ /* 0x000e220000000000 */
[----:B------:R-:W-:Y:S01]  /*f9f0*/  ISETP.NE.AND P0, PT, R6, RZ, PT ;  /* 0x000000ff0600720c */ /* 0x000fe20003f05270 */
[----:B0-----:R-:W0:Y:S02]  /*fa00*/  SHFL.IDX PT, R0, R0, R19, 0x1f ;  /* 0x00001f1300007589 */ /* 0x001e2400000e0000 */
[----:B0-----:R-:W-:-:S04]  /*fa10*/  IABS R4, R0 ;  /* 0x0000000000047213 */ /* 0x001fc80000000000 */
[----:B------:R-:W0:Y:S08]  /*fa20*/  I2F.RP R8, R4 ;  /* 0x0000000400087306 */ /* 0x000e300000209400 */
[----:B0-----:R-:W0:Y:S02]  /*fa30*/  MUFU.RCP R8, R8 ;  /* 0x0000000800087308 */ /* 0x001e240000001000 */
[----:B0-----:R-:W-:-:S06]  /*fa40*/  VIADD R3, R8, 0xffffffe ;  /* 0x0ffffffe08037836 */ /* 0x001fcc0000000000 */
[----:B------:R-:W0:Y:S02]  /*fa50*/  F2I.FTZ.U32.TRUNC.NTZ R3, R3 ;  /* 0x0000000300037305 */ /* 0x000e24000021f000 */
[----:B0-----:R-:W-:Y:S01]  /*fa60*/  IMAD.MOV R11, RZ, RZ, -R3 ;  /* 0x000000ffff0b7224 */ /* 0x001fe200078e0a03 */
[----:B------:R-:W-:Y:S06]  /*fa70*/  @!P0 BRA `(.L_x_411) ;  /* 0x0000000000088947 */ /* 0x000fec0003800000 */
[----:B------:R-:W-:-:S05]  /*fa80*/  VIADD R9, R19, 0xffffffff ;  /* 0xffffffff13097836 */ /* 0x000fca0000000000 */
[----:B------:R0:W1:Y:S02]  /*fa90*/  SHFL.IDX PT, R16, R2, R9, 0x1f ;  /* 0x00001f0902107589 */ /* 0x00006400000e0000 */
.L_x_411:
[----:B-1----:R-:W-:Y:S01]  /*faa0*/  IMAD R16, R16, UR5, R7 ;  /* 0x0000000510107c24 */ /* 0x002fe2000f8e0207 */
[----:B0-----:R-:W-:Y:S01]  /*fab0*/  MOV R2, RZ ;  /* 0x000000ff00027202 */ /* 0x001fe20000000f00 */
[----:B------:R-:W-:Y:S01]  /*fac0*/  IMAD R7, R11, R4, RZ ;  /* 0x000000040b077224 */ /* 0x000fe200078e02ff */
[----:B------:R-:W-:Y:S01]  /*fad0*/  IABS R6, R0 ;  /* 0x0000000000067213 */ /* 0x000fe20000000000 */
[----:B------:R-:W-:Y:S01]  /*fae0*/  VIADD R19, R19, UR4 ;  /* 0x0000000413137c36 */ /* 0x000fe20008000000 */
[----:B------:R-:W-:Y:S01]  /*faf0*/  IADD3 R17, -R16, UR6, RZ ;  /* 0x0000000610117c10 */ /* 0x000fe2000fffe1ff */
[----:B------:R-:W-:-:S03]  /*fb00*/  IMAD.HI.U32 R2, R3, R7, R2 ;  /* 0x0000000703027227 */ /* 0x000fc600078e0002 */
[----:B------:R-:W-:Y:S01]  /*fb10*/  IABS R3, R17 ;  /* 0x0000001100037213 */ /* 0x000fe20000000000 */
[----:B------:R-:W-:-:S04]  /*fb20*/  IMAD.MOV R6, RZ, RZ, -R6 ;  /* 0x000000ffff067224 */ /* 0x000fc800078e0a06 */
[----:B------:R-:W-:-:S04]  /*fb30*/  IMAD.HI.U32 R2, R2, R3, RZ ;  /* 0x0000000302027227 */ /* 0x000fc800078e00ff */
[----:B------:R-:W-:-:S05]  /*fb40*/  IMAD R3, R2, R6, R3 ;  /* 0x0000000602037224 */ /* 0x000fca00078e0203 */
[----:B------:R-:W-:-:S13]  /*fb50*/  ISETP.GT.U32.AND P1, PT, R4, R3, PT ;  /* 0x000000030400720c */ /* 0x000fda0003f24070 */
[----:B------:R-:W-:Y:S02]  /*fb60*/  @!P1 IMAD.IADD R3, R3, 0x1, -R4 ;  /* 0x0000000103039824 */ /* 0x000fe400078e0a04 */
[----:B------:R-:W-:Y:S01]  /*fb70*/  @!P1 VIADD R2, R2, 0x1 ;  /* 0x0000000102029836 */ /* 0x000fe20000000000 */
[----:B------:R-:W-:Y:S02]  /*fb80*/  ISETP.NE.AND P1, PT, R0, RZ, PT ;  /* 0x000000ff0000720c */ /* 0x000fe40003f25270 */
[----:B------:R-:W-:Y:S02]  /*fb90*/  ISETP.GE.U32.AND P0, PT, R3, R4, PT ;  /* 0x000000040300720c */ /* 0x000fe40003f06070 */
[----:B------:R-:W-:-:S04]  /*fba0*/  LOP3.LUT R3, R17, R0, RZ, 0x3c, !PT ;  /* 0x0000000011037212 */ /* 0x000fc800078e3cff */
[----:B------:R-:W-:-:S07]  /*fbb0*/  ISETP.GE.AND P2, PT, R3, RZ, PT ;  /* 0x000000ff0300720c */ /* 0x000fce0003f46270 */
[----:B------:R-:W-:-:S06]  /*fbc0*/  @P0 VIADD R2, R2, 0x1 ;  /* 0x0000000102020836 */ /* 0x000fcc0000000000 */
[----:B------:R-:W-:Y:S01]  /*fbd0*/  @!P2 IMAD.MOV R2, RZ, RZ, -R2 ;  /* 0x000000ffff02a224 */ /* 0x000fe200078e0a02 */
[----:B------:R-:W-:-:S05]  /*fbe0*/  @!P1 LOP3.LUT R2, RZ, R0, RZ, 0x33, !PT ;  /* 0x00000000ff029212 */ /* 0x000fca00078e33ff */
[--C-:B------:R-:W-:Y:S02]  /*fbf0*/  IMAD.MOV R3, RZ, RZ, -R2.reuse ;  /* 0x000000ffff037224 */ /* 0x100fe400078e0a02 */
[----:B------:R-:W-:Y:S02]  /*fc00*/  IMAD.MOV.U32 R18, RZ, RZ, R2 ;  /* 0x000000ffff127224 */ /* 0x000fe400078e0002 */
[----:B------:R-:W-:Y:S01]  /*fc10*/  IMAD R17, R0, R3, R17 ;  /* 0x0000000300117224 */ /* 0x000fe200078e0211 */
[----:B------:R-:W-:Y:S06]  /*fc20*/  BRA `(.L_x_412) ;  /* 0x00000000000c7947 */ /* 0x000fec0003800000 */
.L_x_407:
[----:B------:R-:W-:Y:S01]  /*fc30*/  MOV R17, RZ ;  /* 0x000000ff00117202 */ /* 0x000fe20000000f00 */
[----:B------:R-:W-:Y:S02]  /*fc40*/  IMAD.U32 R16, RZ, RZ, UR6 ;  /* 0x00000006ff107e24 */ /* 0x000fe4000f8e00ff */
[----:B------:R-:W-:-:S07]  /*fc50*/  IMAD.MOV.U32 R18, RZ, RZ, RZ ;  /* 0x000000ffff127224 */ /* 0x000fce00078e00ff */
.L_x_412:
[----:B------:R-:W-:-:S13]  /*fc60*/  ISETP.NE.AND P0, PT, R5, RZ, PT ;  /* 0x000000ff0500720c */ /* 0x000fda0003f05270 */
[----:B------:R-:W0:Y:S01]  /*fc70*/  @!P0 S2R R3, SR_CgaCtaId ;  /* 0x0000000000038919 */ /* 0x000e220000008800 */
[----:B------:R-:W-:-:S04]  /*fc80*/  @!P0 MOV R0, 0x400 ;  /* 0x0000040000008802 */ /* 0x000fc80000000f00 */
[----:B0-----:R-:W-:-:S05]  /*fc90*/  @!P0 LEA R0, R3, R0, 0x18 ;  /* 0x0000000003008211 */ /* 0x001fca00078ec0ff */
[----:B------:R0:W-:Y:S01]  /*fca0*/  @!P0 STS.128 [R0+0x348d0], R16 ;  /* 0x0348d01000008388 */ /* 0x0001e20000000c00 */
[----:B------:R-:W-:Y:S06]  /*fcb0*/  BAR.ARV 0x5, 0x180 ;  /* 0x0146000000007b1d */ /* 0x000fec0000002000 */
.L_x_405:
[----:B0-----:R-:W-:Y:S01]  /*fcc0*/  IMAD.MOV.U32 R0, RZ, RZ, 0x1 ;  /* 0x00000001ff007424 */ /* 0x001fe200078e00ff */
[----:B------:R0:W-:Y:S01]  /*fcd0*/  STL [R1+0x50], RZ ;  /* 0x000050ff01007387 */ /* 0x0001e20000100800 */
[----:B------:R-:W-:Y:S02]  /*fce0*/  ULDC UR4, c[0x0][0xc3c] ;  /* 0x00030f0000047ab9 */ /* 0x000fe40000000800 */
[----:B-1----:R-:W-:Y:S01]  /*fcf0*/  ISETP.GE.AND P0, PT, R19, UR4, PT ;  /* 0x0000000413007c0c */ /* 0x002fe2000bf06270 */
[----:B------:R0:W-:Y:S04]  /*fd00*/  STL [R1+0x10], R0 ;  /* 0x0000100001007387 */ /* 0x0001e80000100800 */
[----:B------:R0:W-:Y:S08]  /*fd10*/  STL [R1+0x8], RZ ;  /* 0x000008ff01007387 */ /* 0x0001f00000100800 */
[----:B0-----:R-:W-:Y:S05]  /*fd20*/  @P0 BRA `(.L_x_413) ;  /* 0x0000005000240947 */ /* 0x001fea0003800000 */
[----:B------:R-:W0:Y:S01]  /*fd30*/  S2R R5, SR_TID.X ;  /* 0x0000000000057919 */ /* 0x000e220000002100 */
[----:B------:R-:W1:Y:S01]  /*fd40*/  S2UR UR5, SR_CgaCtaId ;  /* 0x00000000000579c3 */ /* 0x000e620000008800 */
[----:B------:R-:W-:Y:S01]  /*fd50*/  UMOV UR4, 0x400 ;  /* 0x0000040000047882 */ /* 0x000fe20000000000 */
[----:B------:R-:W-:Y:S01]  /*fd60*/  BSSY B8, `(.L_x_413) ;  /* 0x0000505000087945 */ /* 0x000fe20003800000 */
[----:B------:R-:W-:Y:S01]  /*fd70*/  ULDC UR38, c[0x0][0xc] ;  /* 0x0000030000267ab9 */ /* 0x000fe20000000800 */
[----:B------:R-:W-:Y:S01]  /*fd80*/  ULDC.64 UR36, c[0x0][0x198] ;  /* 0x0000660000247ab9 */ /* 0x000fe20000000a00 */
[----:B-1----:R-:W-:Y:S01]  /*fd90*/  ULEA UR4, UR5, UR4, 0x18 ;  /* 0x0000000405047291 */ /* 0x002fe2000f8ec03f */
[C---:B0-----:R-:W-:Y:S01]  /*fda0*/  IMAD.SHL.U32 R0, R5.reuse, 0x8, RZ ;  /* 0x0000000805007824 */ /* 0x041fe200078e00ff */
[----:B------:R-:W-:-:S04]  /*fdb0*/  LOP3.LUT R4, R5, 0x7f, RZ, 0xc0, !PT ;  /* 0x0000007f05047812 */ /* 0x000fc800078ec0ff */
[C---:B------:R-:W-:Y:S02]  /*fdc0*/  LOP3.LUT R2, R0.reuse, 0x1f8, RZ, 0xc0, !PT ;  /* 0x000001f800027812 */ /* 0x040fe400078ec0ff */
[----:B------:R-:W-:Y:S02]  /*fdd0*/  LOP3.LUT R0, R0, 0x38, RZ, 0xc0, !PT ;  /* 0x0000003800007812 */ /* 0x000fe400078ec0ff */
[----:B------:R-:W-:Y:S01]  /*fde0*/  LOP3.LUT R3, R2, 0x38, R5, 0x78, !PT ;  /* 0x0000003802037812 */ /* 0x000fe200078e7805 */
[----:B------:R-:W-:Y:S01]  /*fdf0*/  IMAD.SHL.U32 R2, R4, 0x8, RZ ;  /* 0x0000000804027824 */ /* 0x000fe200078e00ff */
[----:B------:R-:W-:-:S04]  /*fe00*/  LOP3.LUT R0, R0, 0x40, RZ, 0xfc, !PT ;  /* 0x0000004000007812 */ /* 0x000fc800078efcff */
[----:B------:R-:W-:Y:S01]  /*fe10*/  LOP3.LUT R3, R3, 0x200, R2, 0xf8, !PT ;  /* 0x0000020003037812 */ /* 0x000fe200078ef802 */
[----:B------:R-:W-:Y:S01]  /*fe20*/  IMAD.SHL.U32 R2, R5, 0x10, RZ ;  /* 0x0000001005027824 */ /* 0x000fe200078e00ff */
[----:B------:R-:W-:Y:S01]  /*fe30*/  SHF.R.U32.HI R5, RZ, 0x3, R4 ;  /* 0x00000003ff057819 */ /* 0x000fe20000011604 */
[----:B------:R-:W-:-:S03]  /*fe40*/  IMAD.U32 R4, RZ, RZ, UR4 ;  /* 0x00000004ff047e24 */ /* 0x000fc6000f8e00ff */
[----:B------:R-:W-:Y:S01]  /*fe50*/  LOP3.LUT R2, R5, 0x70, R2, 0xf8, !PT ;  /* 0x0000007005027812 */ /* 0x000fe200078ef802 */
[----:B------:R-:W-:Y:S01]  /*fe60*/  IMAD R3, R3, 0x2, R4 ;  /* 0x0000000203037824 */ /* 0x000fe200078e0204 */
[----:B------:R-:W-:Y:S01]  /*fe70*/  MOV R2, 0x1 ;  /* 0x0000000100027802 */ /* 0x000fe20000000f00 */
[----:B------:R0:W-:Y:S04]  /*fe80*/  STL [R1+0x4], R4 ;  /* 0x0000040401007387 */ /* 0x0001e80000100800 */
[----:B------:R0:W-:Y:S04]  /*fe90*/  STL [R1+0x24], R3 ;  /* 0x0000240301007387 */ /* 0x0001e80000100800 */
[----:B------:R0:W-:Y:S04]  /*fea0*/  STL [R1+0x8], RZ ;  /* 0x000008ff01007387 */ /* 0x0001e80000100800 */
[----:B------:R0:W-:Y:S04]  /*feb0*/  STL [R1+0x10], R2 ;  /* 0x0000100201007387 */ /* 0x0001e80000100800 */
[----:B------:R0:W-:Y:S02]  /*fec0*/  STL [R1+0x50], RZ ;  /* 0x000050ff01007387 */ /* 0x0001e40000100800 */
.L_x_512:
[----:B0-----:R-:W0:Y:S01]  /*fed0*/  LDC.64 R2, c[0x0][0xc88] ;  /* 0x00032200ff027b82 */ /* 0x001e220000000a00 */
[----:B------:R-:W-:Y:S01]  /*fee0*/  ULDC.64 UR4, c[0x0][0x208] ;  /* 0x0000820000047ab9 */ /* 0x000fe20000000a00 */
[----:B0-----:R-:W-:-:S05]  /*fef0*/  IMAD.WIDE R2, R19, 0x4, R2 ;  /* 0x0000000413027825 */ /* 0x001fca00078e0202 */
[----:B--2---:R-:W2:Y:S01]  /*ff00*/  LDG.E R11, desc[UR4][R2.64] ;  /* 0x00000004020b7981 */ /* 0x004ea2000c1e1900 */
[----:B------:R-:W-:Y:S05]  /*ff10*/  YIELD ;  /* 0x0000000000007946 */ /* 0x000fea0003800000 */
[----:B------:R-:W-:Y:S01]  /*ff20*/  ULDC.64 UR4, c[0x0][0xa28] ;  /* 0x00028a0000047ab9 */ /* 0x000fe20000000a00 */
[----:B------:R-:W-:Y:S01]  /*ff30*/  IMAD.MOV.U32 R0, RZ, RZ, RZ ;  /* 0x000000ffff007224 */ /* 0x000fe200078e00ff */
[----:B------:R-:W-:Y:S01]  /*ff40*/  ISETP.NE.U32.AND P0, PT, RZ, UR4, PT ;  /* 0x00000004ff007c0c */ /* 0x000fe2000bf05070 */
[----:B------:R-:W-:Y:S01]  /*ff50*/  ULDC.64 UR10, c[0x0][0x208] ;  /* 0x00008200000a7ab9 */ /* 0x000fe20000000a00 */
[----:B------:R-:W-:Y:S01]  /*ff60*/  IMAD.MOV.U32 R6, RZ, RZ, RZ ;  /* 0x000000ffff067224 */ /* 0x000fe200078e00ff */
[----:B------:R-:W-:Y:S01]  /*ff70*/  ULDC.64 UR6, c[0x0][0xa18] ;  /* 0x0002860000067ab9 */ /* 0x000fe20000000a00 */
[----:B------:R-:W-:Y:S01]  /*ff80*/  ISETP.NE.AND.EX P0, PT, RZ, UR5, PT, P0 ;  /* 0x00000005ff007c0c */ /* 0x000fe2000bf05300 */
[----:B------:R-:W-:Y:S01]  /*ff90*/  ULDC.64 UR8, c[0x0][0xa08] ;  /* 0x0002820000087ab9 */ /* 0x000fe20000000a00 */
[----:B--2---:R-:W-:Y:S01]  /*ffa0*/  SHF.R.S32.HI R4, RZ, 0x1f, R11 ;  /* 0x0000001fff047819 */ /* 0x004fe2000001140b */
[----:B------:R-:W-:-:S10]  /*ffb0*/  IMAD.SHL.U32 R10, R11, 0x4, RZ ;  /* 0x000000040b0a7824 */ /* 0x000fd400078e00ff */
[C---:B------:R-:W-:Y:S01]  /*ffc0*/  @P0 LEA R2, P1, R11.reuse, UR4, 0x2 ;  /* 0x000000040b020c11 */ /* 0x040fe2000f8210ff */
[----:B------:R-:W-:Y:S03]  /*ffd0*/  STL [R1+0x28], R11 ;  /* 0x0000280b01007387 */ /* 0x000fe60000100800 */
[C-C-:B------:R-:W-:Y:S01]  /*ffe0*/  @P0 LEA.HI.X R3, R11.reuse, UR5, R4.reuse, 0x2, P1 ;  /* 0x000000050b030c11 */ /* 0x140fe200088f1404 */
[----:B------:R-:W-:Y:S01]  /*fff0*/  ULDC.64 UR4, c[0x0][0xa00] ;  /* 0x0002800000047ab9 */ /* 0x000fe20000000a00 */
[----:B------:R-:W-:Y:S01]  /*10000*/  SHF.L.U64.HI R9, R11, 0x2, R4 ;  /* 0x000000020b097819 */ /* 0x000fe20000010204 */
[----:B------:R0:W-:Y:S01]  /*10010*/  STL [R1+0x38], R4 ;  /* 0x0000380401007387 */ /* 0x0001e20000100800 */
[----:B------:R-:W-:-:S03]  /*10020*/  ISETP.NE.U32.AND P1, PT, RZ, UR4, PT ;  /* 0x00000004ff007c0c */ /* 0x000fc6000bf25070 */
[----:B-1---5:R1:W5:Y:S01]  /*10030*/  @P0 LDG.E R0, desc[UR10][R2.64] ;  /* 0x0000000a02000981 */ /* 0x022362000c1e1900 */
[----:B------:R-:W-:Y:S01]  /*10040*/  ISETP.NE.AND.EX P1, PT, RZ, UR5, PT, P1 ;  /* 0x00000005ff007c0c */ /* 0x000fe2000bf25310 */
[----:B----4-:R-:W-:Y:S01]  /*10050*/  IMAD.MOV.U32 R8, RZ, RZ, RZ ;  /* 0x000000ffff087224 */ /* 0x010fe200078e00ff */
[----:B------:R-:W-:Y:S01]  /*10060*/  ISETP.NE.U32.AND P2, PT, RZ, UR6, PT ;  /* 0x00000006ff007c0c */ /* 0x000fe2000bf45070 */
[----:B------:R-:W-:Y:S01]  /*10070*/  STL [R1], R10 ;  /* 0x0000000a01007387 */ /* 0x000fe20000100800 */
[----:B------:R-:W-:Y:S02]  /*10080*/  ISETP.NE.U32.AND P0, PT, RZ, UR8, PT ;  /* 0x00000008ff007c0c */ /* 0x000fe4000bf05070 */
[----:B------:R-:W-:Y:S01]  /*10090*/  ISETP.NE.AND.EX P2, PT, RZ, UR7, PT, P2 ;  /* 0x00000007ff007c0c */ /* 0x000fe2000bf45320 */
[----:B------:R-:W-:Y:S01]  /*100a0*/  STL [R1+0x1c], R9 ;  /* 0x00001c0901007387 */ /* 0x000fe20000100800 */
[----:B------:R-:W-:Y:S02]  /*100b0*/  ISETP.NE.AND.EX P0, PT, RZ, UR9, PT, P0 ;  /* 0x00000009ff007c0c */ /* 0x000fe4000bf05300 */
[----:B-1----:R-:W-:-:S02]  /*100c0*/  IADD3 R2, P3, R10, UR4, RZ ;  /* 0x000000040a027c10 */ /* 0x002fc4000ff7e0ff */
[----:B0-----:R-:W-:Y:S02]  /*100d0*/  IADD3 R4, P4, R10, UR8, RZ ;  /* 0x000000080a047c10 */ /* 0x001fe4000ff9e0ff */
[C---:B------:R-:W-:Y:S01]  /*100e0*/  IADD3.X R3, R9.reuse, UR5, RZ, P3, !PT ;  /* 0x0000000509037c10 */ /* 0x040fe20009ffe4ff */
[----:B------:R-:W-:Y:S01]  /*100f0*/  ULDC UR4, c[0x0][0x288] ;  /* 0x0000a20000047ab9 */ /* 0x000fe20000000800 */
[----:B------:R-:W-:-:S03]  /*10100*/  IADD3.X R5, R9, UR9, RZ, P4, !PT ;  /* 0x0000000909057c10 */ /* 0x000fc6000a7fe4ff */
[----:B------:R-:W2:Y:S01]  /*10110*/  @P1 LDG.E R6, desc[UR10][R2.64] ;  /* 0x0000000a02061981 */ /* 0x000ea2000c1e1900 */
[----:B------:R-:W-:Y:S01]  /*10120*/  IMAD.U32 R12, RZ, RZ, UR4 ;  /* 0x00000004ff0c7e24 */ /* 0x000fe2000f8e00ff */
[----:B------:R-:W-:Y:S02]  /*10130*/  ULDC.64 UR4, c[0x0][0x418] ;  /* 0x0001060000047ab9 */ /* 0x000fe40000000a00 */
[----:B------:R-:W5:Y:S04]  /*10140*/  @P0 LDG.E R8, desc[UR10][R4.64] ;  /* 0x0000000a04080981 */ /* 0x000f68000c1e1900 */
[----:B--2---:R0:W-:Y:S02]  /*10150*/  STL [R1+0x34], R6 ;  /* 0x0000340601007387 */ /* 0x0041e40000100800 */
[----:B0-----:R-:W-:-:S04]  /*10160*/  @P2 IADD3 R6, P3, R10, UR6, RZ ;  /* 0x000000060a062c10 */ /* 0x001fc8000ff7e0ff */
[----:B------:R-:W-:-:S05]  /*10170*/  @P2 IADD3.X R7, R9, UR7, RZ, P3, !PT ;  /* 0x0000000709072c10 */ /* 0x000fca0009ffe4ff */
[----:B------:R0:W2:Y:S01]  /*10180*/  @P2 LDG.E R12, desc[UR10][R6.64] ;  /* 0x0000000a060c2981 */ /* 0x0000a2000c1e1900 */
[----:B------:R-:W-:-:S03]  /*10190*/  UISETP.NE.U32.AND UP0, UPT, UR4, URZ, UPT ;  /* 0x0000003f0400728c */ /* 0x000fc6000bf05070 */
[----:B------:R-:W-:Y:S01]  /*101a0*/  ULDC UR4, c[0x0][0x424] ;  /* 0x0001090000047ab9 */ /* 0x000fe20000000800 */
[----:B------:R-:W-:-:S03]  /*101b0*/  UISETP.NE.AND.EX UP0, UPT, UR5, URZ, UPT, UP0 ;  /* 0x0000003f0500728c */ /* 0x000fc6000bf05300 */
[----:B------:R-:W-:Y:S01]  /*101c0*/  ULDC UR5, c[0x0][0x2f0] ;  /* 0x0000bc0000057ab9 */ /* 0x000fe20000000800 */
[----:B------:R-:W-:-:S04]  /*101d0*/  USEL UR4, UR4, 0x1, UP0 ;  /* 0x0000000104047887 */ /* 0x000fc80008000000 */
[----:B------:R-:W-:-:S06]  /*101e0*/  UIMAD UR4, UR4, UR5, URZ ;  /* 0x00000005040472a4 */ /* 0x000fcc000f8e023f */
[----:B0-----:R-:W-:Y:S01]  /*101f0*/  IMAD.U32 R6, RZ, RZ, UR4 ;  /* 0x00000004ff067e24 */ /* 0x001fe2000f8e00ff */
[----:B--2---:R0:W-:Y:S01]  /*10200*/  STL [R1+0x40], R12 ;  /* 0x0000400c01007387 */ /* 0x0041e20000100800 */
[----:B------:R-:W-:Y:S05]  /*10210*/  @P2 BRA `(.L_x_414) ;  /* 0x0000000000182947 */ /* 0x000fea0003800000 */
[----:B------:R-:W-:Y:S05]  /*10220*/  @!P1 BRA `(.L_x_414) ;  /* 0x0000000000149947 */ /* 0x000fea0003800000 */
[----:B------:R-:W-:Y:S02]  /*10230*/  ULDC.64 UR4, c[0x0][0x208] ;  /* 0x0000820000047ab9 */ /* 0x000fe40000000a00 */
[----:B------:R-:W2:Y:S04]  /*10240*/  LDG.E R7, desc[UR4][R2.64] ;  /* 0x0000000402077981 */ /* 0x000ea8000c1e1900 */
[----:B------:R-:W2:Y:S02]  /*10250*/  LDG.E R2, desc[UR4][R2.64+0x4] ;  /* 0x0000040402027981 */ /* 0x000ea4000c1e1900 */
[----:B--2---:R-:W-:-:S05]  /*10260*/  IMAD.IADD R2, R2, 0x1, -R7 ;  /* 0x0000000102027824 */ /* 0x004fca00078e0a07 */
[----:B------:R1:W-:Y:S02]  /*10270*/  STL [R1+0x40], R2 ;  /* 0x0000400201007387 */ /* 0x0003e40000100800 */
.L_x_414:
[----:B-1----:R-:W-:Y:S01]  /*10280*/  MOV R2, R11 ;  /* 0x0000000b00027202 */ /* 0x002fe20000000f00 */
[----:B-----5:R-:W-:Y:S01]  /*10290*/  IMAD.IADD R3, R8, 0x1, R0 ;  /* 0x0000000108037824 */ /* 0x020fe200078e0200 */
[----:B------:R-:W-:Y:S02]  /*102a0*/  ULDC.64 UR4, c[0x0][0xa20] ;  /* 0x0002880000047ab9 */ /* 0x000fe40000000a00 */
[----:B------:R-:W-:Y:S01]  /*102b0*/  ISETP.NE.U32.AND P1, PT, RZ, UR4, PT ;  /* 0x00000004ff007c0c */ /* 0x000fe2000bf25070 */
[----:B------:R1:W-:Y:S03]  /*102c0*/  STL [R1+0xc], R2 ;  /* 0x00000c0201007387 */ /* 0x0003e60000100800 */
[----:B------:R-:W-:Y:S01]  /*102d0*/  ISETP.NE.AND.EX P1, PT, RZ, UR5, PT, P1 ;  /* 0x00000005ff007c0c */ /* 0x000fe2000bf25310 */
[----:B------:R1:W-:-:S12]  /*102e0*/  STL [R1+0x18], R3 ;  /* 0x0000180301007387 */ /* 0x0003d80000100800 */
[----:B-1----:R-:W-:Y:S05]  /*102f0*/  @!P1 BRA `(.L_x_415) ;  /* 0x0000000000149947 */ /* 0x002fea0003800000 */
[----:B------:R-:W-:Y:S01]  /*10300*/  IADD3 R6, P0, R10, UR4, RZ ;  /* 0x000000040a067c10 */ /* 0x000fe2000ff1e0ff */
[----:B------:R-:W-:-:S03]  /*10310*/  ULDC.64 UR6, c[0x0][0x208] ;  /* 0x0000820000067ab9 */ /* 0x000fc60000000a00 */
[----:B------:R-:W-:-:S05]  /*10320*/  IADD3.X R7, R9, UR5, RZ, P0, !PT ;  /* 0x0000000509077c10 */ /* 0x000fca00087fe4ff */
[----:B------:R1:W5:Y:S01]  /*10330*/  LDG.E R6, desc[UR6][R6.64] ;  /* 0x0000000606067981 */ /* 0x000362000c1e1900 */
[----:B------:R-:W-:Y:S05]  /*10340*/  BRA `(.L_x_416) ;  /* 0x0000000000147947 */ /* 0x000fea0003800000 */
.L_x_415:
[----:B------:R-:W-:Y:S05]  /*10350*/  @!P0 BRA `(.L_x_416) ;  /* 0x0000000000108947 */ /* 0x000fea0003800000 */
[----:B------:R-:W-:Y:S02]  /*10360*/  ULDC.64 UR4, c[0x0][0x208] ;  /* 0x0000820000047ab9 */ /* 0x000fe40000000a00 */
[----:B------:R-:W2:Y:S04]  /*10370*/  LDG.E R6, desc[UR4][R4.64] ;  /* 0x0000000404067981 */ /* 0x000ea8000c1e1900 */
[----:B------:R-:W2:Y:S02]  /*10380*/  LDG.E R4, desc[UR4][R4.64+0x4] ;  /* 0x0000040404047981 */ /* 0x000ea4000c1e1900 */
[----:B--2---:R-:W-:-:S07]  /*10390*/  IMAD.IADD R6, R4, 0x1, -R6 ;  /* 0x0000000104067824 */ /* 0x004fce00078e0a06 */
.L_x_416:
[----:B-----5:R-:W-:Y:S01]  /*103a0*/  IMAD.IADD R2, R6, 0x1, -R0 ;  /* 0x0000000106027824 */ /* 0x020fe200078e0a00 */
[----:B------:R-:W-:Y:S03]  /*103b0*/  BSSY B7, `(.L_x_417) ;  /* 0x00003fb000077945 */ /* 0x000fe60003800000 */
[C---:B------:R-:W-:Y:S01]  /*103c0*/  VIADD R0, R2.reuse, 0xaf ;  /* 0x000000af02007836 */ /* 0x040fe20000000000 */
[----:B------:R2:W-:Y:S01]  /*103d0*/  STL [R1+0x3c], R2 ;  /* 0x00003c0201007387 */ /* 0x0005e20000100800 */
[----:B------:R-:W-:Y:S02]  /*103e0*/  ISETP.GT.AND P0, PT, R2, RZ, PT ;  /* 0x000000ff0200720c */ /* 0x000fe40003f04270 */
[----:B------:R-:W-:-:S05]  /*103f0*/  IMAD.HI R0, R0, 0x2e8ba2e9, RZ ;  /* 0x2e8ba2e900007827 */ /* 0x000fca00078e02ff */
[----:B--2---:R-:W-:-:S04]  /*10400*/  SHF.R.U32.HI R2, RZ, 0x1f, R0 ;  /* 0x0000001fff027819 */ /* 0x004fc80000011600 */
[----:B------:R-:W-:-:S05]  /*10410*/  LEA.HI.SX32 R0, R0, R2, 0x1b ;  /* 0x0000000200007211 */ /* 0x000fca00078fdaff */
[----:B------:R2:W-:Y:S01]  /*10420*/  STL [R1+0x30], R0 ;  /* 0x0000300001007387 */ /* 0x0005e20000100800 */
[----:B------:R-:W-:Y:S05]  /*10430*/  @P0 BRA `(.L_x_418) ;  /* 0x0000000000480947 */ /* 0x000fea0003800000 */
[----:B------:R-:W3:Y:S02]  /*10440*/  S2R R3, SR_TID.X ;  /* 0x0000000000037919 */ /* 0x000ee40000002100 */
[----:B---3--:R-:W-:-:S04]  /*10450*/  LOP3.LUT R3, R3, 0x7f, RZ, 0xc0, !PT ;  /* 0x0000007f03037812 */ /* 0x008fc800078ec0ff */
[----:B------:R-:W-:-:S13]  /*10460*/  ISETP.NE.AND P0, PT, R3, RZ, PT ;  /* 0x000000ff0300720c */ /* 0x000fda0003f05270 */
[----:B------:R-:W-:Y:S05]  /*10470*/  @P0 BRA `(.L_x_419) ;  /* 0x0000003c00b80947 */ /* 0x000fea0003800000 */
[----:B------:R-:W3:Y:S01]  /*10480*/  S2R R3, SR_LANEID ;  /* 0x0000000000037919 */ /* 0x000ee20000000000 */
[----:B------:R-:W-:Y:S01]  /*10490*/  VOTEU.ANY UR4, UPT, PT ;  /* 0x0000000000047886 */ /* 0x000fe200038e0100 */
[----:B------:R-:W-:Y:S01]  /*104a0*/  ULDC.64 UR6, c[0x0][0x208] ;  /* 0x0000820000067ab9 */ /* 0x000fe20000000a00 */
[----:B--2---:R-:W3:Y:S08]  /*104b0*/  FLO.U32 R0, UR4 ;  /* 0x0000000400007d00 */ /* 0x004ef000080e0000 */
[----:B------:R-:W2:Y:S01]  /*104c0*/  POPC R5, UR4 ;  /* 0x0000000400057d09 */ /* 0x000ea20008000000 */
[----:B---3--:R-:W-:-:S02]  /*104d0*/  ISETP.EQ.U32.AND P0, PT, R0, R3, PT ;  /* 0x000000030000720c */ /* 0x008fc40003f02070 */
[----:B------:R-:W2:Y:S11]  /*104e0*/  LDC.64 R2, c[0x0][0xc60] ;  /* 0x00031800ff027b82 */ /* 0x000eb60000000a00 */
[----:B--2---:R-:W2:Y:S01]  /*104f0*/  @P0 ATOMG.E.ADD.STRONG.GPU PT, R3, desc[UR6][R2.64], R5 ;  /* 0x00000005020309a8 */ /* 0x004ea200081ee1c6 */
[----:B------:R-:W3:Y:S02]  /*10500*/  S2R R4, SR_LTMASK ;  /* 0x0000000000047919 */ /* 0x000ee40000003900 */
[----:B---3--:R-:W-:-:S04]  /*10510*/  LOP3.LUT R4, R4, UR4, RZ, 0xc0, !PT ;  /* 0x0000000404047c12 */ /* 0x008fc8000f8ec0ff */
[----:B-1----:R-:W1:Y:S01]  /*10520*/  POPC R7, R4 ;  /* 0x0000000400077309 */ /* 0x002e620000000000 */
[----:B--2---:R-:W1:Y:S02]  /*10530*/  SHFL.IDX PT, R0, R3, R0, 0x1f ;  /* 0x00001f0003007589 */ /* 0x004e6400000e0000 */
[----:B-1----:R-:W-:Y:S01]  /*10540*/  IADD3 R16, R0, UR38, R7 ;  /* 0x0000002600107c10 */ /* 0x002fe2000fffe007 */
[----:B------:R-:W-:Y:S06]  /*10550*/  BRA `(.L_x_419) ;  /* 0x0000003c00807947 */ /* 0x000fec0003800000 */
.L_x_418:
[----:B--2---:R-:W2:Y:S01]  /*10560*/  LDL R0, [R1+0x4] ;  /* 0x0000040001007983 */ /* 0x004ea20000100800 */
[----:B------:R-:W-:Y:S01]  /*10570*/  BSSY B6, `(.L_x_420) ;  /* 0x0000014000067945 */ /* 0x000fe20003800000 */
[----:B--2---:R-:W-:-:S05]  /*10580*/  VIADD R0, R0, 0x1e400 ;  /* 0x0001e40000007836 */ /* 0x004fca0000000000 */
[----:B------:R-:W-:-:S13]  /*10590*/  LOP3.LUT P0, RZ, R0, 0x3ff, RZ, 0xc0, !PT ;  /* 0x000003ff00ff7812 */ /* 0x000fda000780c0ff */
[----:B------:R-:W-:Y:S05]  /*105a0*/  @!P0 BRA `(.L_x_421) ;  /* 0x0000000000408947 */ /* 0x000fea0003800000 */
[----:B------:R-:W-:Y:S01]  /*105b0*/  MOV R2, 0x0 ;  /* 0x0000000000027802 */ /* 0x000fe20000000f00 */
[----:B------:R-:W-:Y:S01]  /*105c0*/  ULDC.64 UR6, c[0x4][0xa0] ;  /* 0x0100280000067ab9 */ /* 0x000fe20000000a00 */
[----:B------:R-:W-:Y:S01]  /*105d0*/  ULDC.64 UR8, c[0x4][0xa8] ;  /* 0x01002a0000087ab9 */ /* 0x000fe20000000a00 */
[----:B------:R-:W-:Y:S01]  /*105e0*/  ULDC.64 UR4, c[0x4][0x28] ;  /* 0x01000a0000047ab9 */ /* 0x000fe20000000a00 */
[----:B------:R-:W-:Y:S01]  /*105f0*/  IMAD.U32 R4, RZ, RZ, UR6 ;  /* 0x00000006ff047e24 */ /* 0x000fe2000f8e00ff */
[----:B------:R-:W-:Y:S01]  /*10600*/  MOV R10, UR4 ;  /* 0x00000004000a7c02 */ /* 0x000fe20008000f00 */
[----:B------:R-:W2:Y:S01]  /*10610*/  LDC.64 R2, c[0x4][R2] ;  /* 0x0100000002027b82 */ /* 0x000ea20000000a00 */
[----:B------:R-:W-:Y:S02]  /*10620*/  IMAD.U32 R5, RZ, RZ, UR7 ;  /* 0x00000007ff057e24 */ /* 0x000fe4000f8e00ff */
[----:B------:R-:W-:Y:S02]  /*10630*/  IMAD.U32 R6, RZ, RZ, UR8 ;  /* 0x00000008ff067e24 */ /* 0x000fe4000f8e00ff */
[----:B-1----:R-:W-:-:S02]  /*10640*/  IMAD.U32 R7, RZ, RZ, UR9 ;  /* 0x00000009ff077e24 */ /* 0x002fc4000f8e00ff */
[----:B------:R-:W-:Y:S02]  /*10650*/  IMAD.U32 R11, RZ, RZ, UR5 ;  /* 0x00000005ff0b7e24 */ /* 0x000fe4000f8e00ff */
[----:B------:R-:W-:Y:S02]  /*10660*/  IMAD.MOV.U32 R8, RZ, RZ, 0x70 ;  /* 0x00000070ff087424 */ /* 0x000fe400078e00ff */
[----:B0-----:R-:W-:Y:S02]  /*10670*/  IMAD.MOV.U32 R12, RZ, RZ, 0x1 ;  /* 0x00000001ff0c7424 */ /* 0x001fe400078e00ff */
[----:B------:R-:W-:-:S07]  /*10680*/  IMAD.MOV.U32 R13, RZ, RZ, RZ ;  /* 0x000000ffff0d7224 */ /* 0x000fce00078e00ff */
[----:B------:R-:W-:-:S07]  /*10690*/  LEPC R20, `(.L_x_421) ;  /* 0x000000001014794e */ /* 0x000fce0000000000 */
[----:B--2---:R-:W-:Y:S05]  /*106a0*/  CALL.ABS.NOINC R2 ;  /* 0x0000000002007343 */ /* 0x004fea0003c00000 */
.L_x_421:
[----:B------:R-:W-:Y:S05]  /*106b0*/  BSYNC B6 ;  /* 0x0000000000067941 */ /* 0x000fea0003800000 */
.L_x_420:
[----:B------:R-:W2:Y:S01]  /*106c0*/  LDL R2, [R1+0x4] ;  /* 0x0000040001027983 */ /* 0x000ea20000100800 */
        /* <DEDUP_REMOVED lines=8> */
[----:B------:R2:W3:Y:S01]  /*10750*/  LDC.64 R2, c[0x4][R0] ;  /* 0x0100000000027b82 */ /* 0x0004e20000000a00 */
[----:B------:R-:W-:Y:S01]  /*10760*/  IMAD.U32 R4, RZ, RZ, UR6 ;  /* 0x00000006ff047e24 */ /* 0x000fe2000f8e00ff */
[----:B-1----:R-:W-:Y:S01]  /*10770*/  MOV R7, UR9 ;  /* 0x0000000900077c02 */ /* 0x002fe20008000f00 */
[----:B------:R-:W-:Y:S02]  /*10780*/  IMAD.U32 R5, RZ, RZ, UR7 ;  /* 0x00000007ff057e24 */ /* 0x000fe4000f8e00ff */
[----:B------:R-:W-:Y:S02]  /*10790*/  IMAD.U32 R6, RZ, RZ, UR8 ;  /* 0x00000008ff067e24 */ /* 0x000fe4000f8e00ff */
[----:B------:R-:W-:-:S02]  /*107a0*/  IMAD.U32 R10, RZ, RZ, UR4 ;  /* 0x00000004ff0a7e24 */ /* 0x000fc4000f8e00ff */
[----:B------:R-:W-:Y:S02]  /*107b0*/  IMAD.U32 R11, RZ, RZ, UR5 ;  /* 0x00000005ff0b7e24 */ /* 0x000fe4000f8e00ff */
[----:B------:R-:W-:Y:S02]  /*107c0*/  IMAD.MOV.U32 R8, RZ, RZ, 0x70 ;  /* 0x00000070ff087424 */ /* 0x000fe400078e00ff */
[----:B0-----:R-:W-:Y:S02]  /*107d0*/  IMAD.MOV.U32 R12, RZ, RZ, 0x1 ;  /* 0x00000001ff0c7424 */ /* 0x001fe400078e00ff */
[----:B--2---:R-:W-:-:S07]  /*107e0*/  IMAD.MOV.U32 R13, RZ, RZ, RZ ;  /* 0x000000ffff0d7224 */ /* 0x004fce00078e00ff */
[----:B------:R-:W-:-:S07]  /*107f0*/  LEPC R20, `(.L_x_424) ;  /* 0x000000001014794e */ /* 0x000fce0000000000 */
[----:B---3--:R-:W-:Y:S05]  /*10800*/  CALL.ABS.NOINC R2 ;  /* 0x0000000002007343 */ /* 0x008fea0003c00000 */
.L_x_424:
[----:B------:R-:W-:Y:S01]  /*10810*/  MOV R2, 0x0 ;  /* 0x0000000000027802 */ /* 0x000fe20000000f00 */
        /* <DEDUP_REMOVED lines=14> */
[----:B0-----:R-:W-:Y:S05]  /*10900*/  CALL.ABS.NOINC R2 ;  /* 0x0000000002007343 */ /* 0x001fea0003c00000 */
.L_x_423:
[----:B------:R-:W-:Y:S05]  /*10910*/  BSYNC B6 ;  /* 0x0000000000067941 */ /* 0x000fea0003800000 */
.L_x_422:
[----:B------:R-:W2:Y:S01]  /*10920*/  LDL.LU R2, [R1] ;  /* 0x0000000001027983 */ /* 0x000ea20000300800 */
[----:B------:R-:W-:-:S03]  /*10930*/  ULDC.64 UR4, c[0x0][0x9f8] ;  /* 0x00027e0000047ab9 */ /* 0x000fc60000000a00 */
[----:B------:R-:W3:Y:S04]  /*10940*/  LDL.LU R4, [R1+0x1c] ;  /* 0x00001c0001047983 */ /* 0x000ee80000300800 */
[----:B-1----:R-:W4:Y:S01]  /*10950*/  LDL R7, [R1+0xc] ;  /* 0x00000c0001077983 */ /* 0x002f220000100800 */
[----:B------:R-:W-:Y:S01]  /*10960*/  ISETP.NE.U32.AND P0, PT, RZ, UR4, PT ;  /* 0x00000004ff007c0c */ /* 0x000fe2000bf05070 */
[----:B------:R-:W-:Y:S02]  /*10970*/  ULDC.64 UR6, c[0x0][0x208] ;  /* 0x0000820000067ab9 */ /* 0x000fe40000000a00 */
[----:B------:R-:W5:Y:S01]  /*10980*/  LDL R0, [R1+0x30] ;  /* 0x0000300001007983 */ /* 0x000f620000100800 */
[----:B------:R-:W-:-:S13]  /*10990*/  ISETP.NE.AND.EX P0, PT, RZ, UR5, PT, P0 ;  /* 0x00000005ff007c0c */ /* 0x000fda000bf05300 */
[----:B--2---:R-:W-:-:S04]  /*109a0*/  @P0 IADD3 R2, P1, R2, UR4, RZ ;  /* 0x0000000402020c10 */ /* 0x004fc8000ff3e0ff */
[----:B---3--:R-:W-:Y:S01]  /*109b0*/  @P0 IADD3.X R3, R4, UR5, RZ, P1, !PT ;  /* 0x0000000504030c10 */ /* 0x008fe20008ffe4ff */
[----:B------:R-:W-:-:S04]  /*109c0*/  ULDC.64 UR4, c[0x0][0xa08] ;  /* 0x0002820000047ab9 */ /* 0x000fc80000000a00 */
[----:B----4-:R1:W2:Y:S01]  /*109d0*/  @P0 LDG.E R7, desc[UR6][R2.64] ;  /* 0x0000000602070981 */ /* 0x0102a2000c1e1900 */
[----:B-----5:R-:W-:Y:S01]  /*109e0*/  VIADD R9, R0, 0xffffffff ;  /* 0xffffffff00097836 */ /* 0x020fe20000000000 */
[----:B-1----:R-:W1:Y:S01]  /*109f0*/  LDC.64 R2, c[0x0][0x418] ;  /* 0x00010600ff027b82 */ /* 0x002e620000000a00 */
[----:B--2---:R-:W-:Y:S01]  /*10a00*/  SHF.R.S32.HI R8, RZ, 0x1f, R7 ;  /* 0x0000001fff087819 */ /* 0x004fe20000011407 */
[----:B------:R2:W-:Y:S04]  /*10a10*/  @P0 STL [R1+0xc], R7 ;  /* 0x00000c0701000387 */ /* 0x0005e80000100800 */
[----:B------:R2:W-:Y:S04]  /*10a20*/  STL [R1+0x2c], R9 ;  /* 0x00002c0901007387 */ /* 0x0005e80000100800 */
[----:B------:R2:W-:Y:S01]  /*10a30*/  STL [R1+0x1c], R8 ;  /* 0x00001c0801007387 */ /* 0x0005e20000100800 */
[----:B-1----:R-:W-:Y:S01]  /*10a40*/  LOP3.LUT P0, RZ, R2, UR4, RZ, 0xfc, !PT ;  /* 0x0000000402ff7c12 */ /* 0x002fe2000f80fcff */
[----:B------:R-:W-:-:S03]  /*10a50*/  UMOV UR4, 0xffffffff ;  /* 0xffffffff00047882 */ /* 0x000fc60000000000 */
[----:B------:R-:W-:-:S04]  /*10a60*/  LOP3.LUT P0, RZ, R3, UR5, RZ, 0xfc, P0 ;  /* 0x0000000503ff7c12 */ /* 0x000fc8000800fcff */
[----:B------:R-:W-:Y:S01]  /*10a70*/  SEL R0, R7, RZ, !P0 ;  /* 0x000000ff07007207 */ /* 0x000fe20004000000 */
[----:B--2---:R-:W-:Y:S08]  /*10a80*/  BRA.DIV UR4, `(.L_x_425) ;  /* 0x0000004a04287947 */ /* 0x004ff0000b800000 */
[----:B------:R-:W1:Y:S02]  /*10a90*/  S2R R4, SR_TID.X ;  /* 0x0000000000047919 */ /* 0x000e640000002100 */
[----:B-1----:R-:W-:-:S04]  /*10aa0*/  SHF.R.U32.HI R4, RZ, 0x5, R4 ;  /* 0x00000005ff047819 */ /* 0x002fc80000011604 */
[----:B------:R-:W-:-:S05]  /*10ab0*/  LOP3.LUT R4, R4, 0x3, RZ, 0xc0, !PT ;  /* 0x0000000304047812 */ /* 0x000fca00078ec0ff */
[----:B------:R1:W2:Y:S02]  /*10ac0*/  SHFL.IDX PT, R14, R4, RZ, 0x1f ;  /* 0x00001fff040e7589 */ /* 0x0002a400000e0000 */
.L_x_528:
[----:B------:R-:W-:Y:S01]  /*10ad0*/  PLOP3.LUT P1, PT, PT, PT, PT, 0x8, 0x0 ;  /* 0x000000000000781c */ /* 0x000fe20003f2e170 */
[----:B------:R3:W-:Y:S01]  /*10ae0*/  STL [R1], R0 ;  /* 0x0000000001007387 */ /* 0x0007e20000100800 */
[----:B--2---:R-:W-:Y:S02]  /*10af0*/  ISETP.NE.AND P0, PT, R14, RZ, PT ;  /* 0x000000ff0e00720c */ /* 0x004fe40003f05270 */
[----:B---3--:R-:W-:-:S05]  /*10b00*/  P2R R0, PR, RZ, 0x2 ;  /* 0x00000002ff007803 */ /* 0x008fca0000000000 */
[----:B------:R2:W-:Y:S06]  /*10b10*/  STL [R1+0x20], R0 ;  /* 0x0000200001007387 */ /* 0x0005ec0000100800 */
[----:B------:R-:W-:Y:S05]  /*10b20*/  @P0 BRA `(.L_x_426) ;  /* 0x0000000400340947 */ /* 0x000fea0003800000 */
[----:B------:R-:W-:-:S03]  /*10b30*/  UMOV UR4, 0xffffffff ;  /* 0xffffffff00047882 */ /* 0x000fc60000000000 */
[----:B------:R-:W-:Y:S05]  /*10b40*/  BRA.DIV UR4, `(.L_x_427) ;  /* 0x0000004a042c7947 */ /* 0x000fea000b800000 */
[----:B------:R-:W-:-:S13]  /*10b50*/  ELECT P6, URZ, PT ;  /* 0x00000000003f782f */ /* 0x000fda00038c0000 */
.L_x_531:
[----:B------:R-:W-:Y:S05]  /*10b60*/  @!P6 BRA `(.L_x_426) ;  /* 0x000000040024e947 */ /* 0x000fea0003800000 */
[----:B------:R3:W-:Y:S01]  /*10b70*/  STL [R1+0x14], R9 ;  /* 0x0000140901007387 */ /* 0x0007e20000100800 */
[----:B------:R-:W-:-:S04]  /*10b80*/  ISETP.NE.U32.AND P0, PT, R2, RZ, PT ;  /* 0x000000ff0200720c */ /* 0x000fc80003f05070 */
[----:B------:R-:W-:-:S13]  /*10b90*/  ISETP.NE.AND.EX P0, PT, R3, RZ, PT, P0 ;  /* 0x000000ff0300720c */ /* 0x000fda0003f05300 */
[----:B---3--:R-:W-:Y:S05]  /*10ba0*/  @!P0 BRA `(.L_x_428) ;  /* 0x0000000000548947 */ /* 0x008fea0003800000 */
[----:B------:R-:W3:Y:S01]  /*10bb0*/  LDC R6, c[0x0][0x43c] ;  /* 0x00010f00ff067b82 */ /* 0x000ee20000000800 */
[----:B--2---:R-:W-:Y:S01]  /*10bc0*/  IMAD.MOV.U32 R0, RZ, RZ, R9 ;  /* 0x000000ffff007224 */ /* 0x004fe200078e0009 */
[----:B------:R-:W-:Y:S01]  /*10bd0*/  ULDC.64 UR4, c[0x0][0x428] ;  /* 0x00010a0000047ab9 */ /* 0x000fe20000000a00 */
[----:B------:R-:W-:Y:S01]  /*10be0*/  ULDC.64 UR6, c[0x0][0x208] ;  /* 0x0000820000067ab9 */ /* 0x000fe20000000a00 */
[----:B---3--:R-:W-:-:S13]  /*10bf0*/  ISETP.NE.AND P0, PT, R6, 0x1, PT ;  /* 0x000000010600780c */ /* 0x008fda0003f05270 */
[----:B-1----:R-:W1:Y:S02]  /*10c00*/  @P0 LDC.64 R4, c[0x0][0x440] ;  /* 0x00011000ff040b82 */ /* 0x002e640000000a00 */
[----:B-1----:R-:W-:-:S05]  /*10c10*/  @P0 IMAD.HI.U32 R4, R9, R4, RZ ;  /* 0x0000000409040227 */ /* 0x002fca00078e00ff */
        /* <DEDUP_REMOVED lines=8> */
[----:B-1----:R-:W-:-:S04]  /*10ca0*/  IMAD R6, R8, UR4, RZ ;  /* 0x0000000408067c24 */ /* 0x002fc8000f8e02ff */
[----:B------:R-:W-:-:S04]  /*10cb0*/  IMAD R0, R7, UR5, R6 ;  /* 0x0000000507007c24 */ /* 0x000fc8000f8e0206 */
[----:B------:R-:W-:-:S05]  /*10cc0*/  IMAD.IADD R0, R5, 0x1, R0 ;  /* 0x0000000105007824 */ /* 0x000fca00078e0200 */
[----:B------:R-:W-:-:S05]  /*10cd0*/  LEA.HI.X R3, R4, R3, R0, 0x2, P0 ;  /* 0x0000000304037211 */ /* 0x000fca00000f1400 */
[----:B------:R-:W2:Y:S04]  /*10ce0*/  LDG.E R0, desc[UR6][R2.64] ;  /* 0x0000000602007981 */ /* 0x000ea8000c1e1900 */
[----:B--2---:R3:W-:Y:S02]  /*10cf0*/  STL [R1], R0 ;  /* 0x0000000001007387 */ /* 0x0047e40000100800 */
.L_x_428:
[----:B------:R-:W4:Y:S04]  /*10d00*/  LDL R7, [R1+0x4] ;  /* 0x0000040001077983 */ /* 0x000f280000100800 */
[----:B--23--:R-:W4:Y:S04]  /*10d10*/  LDL R0, [R1+0x8] ;  /* 0x0000080001007983 */ /* 0x00cf280000100800 */
[----:B------:R-:W2:Y:S01]  /*10d20*/  LDL R2, [R1+0x10] ;  /* 0x0000100001027983 */ /* 0x000ea20000100800 */
[----:B----4-:R-:W-:Y:S01]  /*10d30*/  IMAD R0, R0, 0x8, R7 ;  /* 0x0000000800007824 */ /* 0x010fe200078e0207 */
[----:B--2---:R-:W-:-:S04]  /*10d40*/  SHF.L.U32 R2, R2, 0x1f, RZ ;  /* 0x0000001f02027819 */ /* 0x004fc800000006ff */
[----:B------:R-:W2:Y:S02]  /*10d50*/  SYNCS.PHASECHK.TRANS64.TRYWAIT P0, [R0+URZ+0x34840], R2 ;  /* 0x03484002000075a7 */ /* 0x000ea4000800017f */
[----:B--2---:R-:W-:Y:S05]  /*10d60*/  @!P0 BRA `(.L_x_429) ;  /* 0x0000004400c48947 */ /* 0x004fea0003800000 */
.L_x_532:
[----:B------:R-:W3:Y:S02]  /*10d70*/  S2R R3, SR_TID.X ;  /* 0x0000000000037919 */ /* 0x000ee40000002100 */
[----:B---3--:R-:W-:-:S04]  /*10d80*/  LOP3.LUT R3, R3, 0x7f, RZ, 0xc0, !PT ;  /* 0x0000007f03037812 */ /* 0x008fc800078ec0ff */
[----:B------:R-:W-:-:S13]  /*10d90*/  ISETP.NE.AND P0, PT, R3, RZ, PT ;  /* 0x000000ff0300720c */ /* 0x000fda0003f05270 */
[----:B------:R-:W-:Y:S05]  /*10da0*/  @P0 BRA `(.L_x_430) ;  /* 0x00000000001c0947 */ /* 0x000fea0003800000 */
[----:B------:R-:W3:Y:S01]  /*10db0*/  S2R R3, SR_TID.X ;  /* 0x0000000000037919 */ /* 0x000ee20000002100 */
[----:B--2---:R-:W-:-:S04]  /*10dc0*/  IMAD.MOV.U32 R2, RZ, RZ, 0xb000 ;  /* 0x0000b000ff027424 */ /* 0x004fc800078e00ff */
[----:B------:R4:W-:Y:S01]  /*10dd0*/  SYNCS.ARRIVE.TRANS64 RZ, [R0+URZ+0x34830], R2 ;  /* 0x0348300200ff79a7 */ /* 0x0009e2000800003f */
[----:B---3--:R-:W-:-:S04]  /*10de0*/  LOP3.LUT R3, R3, 0x1f, RZ, 0xc0, !PT ;  /* 0x0000001f03037812 */ /* 0x008fc800078ec0ff */
[----:B------:R-:W-:-:S13]  /*10df0*/  ISETP.NE.AND P0, PT, R3, RZ, PT ;  /* 0x000000ff0300720c */ /* 0x000fda0003f05270 */
[----:B----4-:R-:W-:Y:S05]  /*10e00*/  @!P0 BRA `(.L_x_430) ;  /* 0x0000000000048947 */ /* 0x010fea0003800000 */
[----:B------:R-:W-:Y:S01]  /*10e10*/  BPT.TRAP 0x1 ;  /* 0x000000040000795c */ /* 0x000fe20000300000 */
.L_x_430:
[----:B------:R-:W3:Y:S04]  /*10e20*/  LDL R6, [R1+0x4] ;  /* 0x0000040001067983 */ /* 0x000ee80000100800 */
[----:B------:R-:W3:Y:S04]  /*10e30*/  LDL R5, [R1+0x8] ;  /* 0x0000080001057983 */ /* 0x000ee80000100800 */
[----:B-1----:R-:W4:Y:S04]  /*10e40*/  LDL R4, [R1+0x14] ;  /* 0x0000140001047983 */ /* 0x002f280000100800 */
[----:B------:R-:W5:Y:S04]  /*10e50*/  LDL R3, [R1+0x18] ;  /* 0x0000180001037983 */ /* 0x000f680000100800 */
[----:B--2---:R-:W2:Y:S01]  /*10e60*/  LDL R2, [R1] ;  /* 0x0000000001027983 */ /* 0x004ea20000100800 */
[----:B------:R-:W-:Y:S01]  /*10e70*/  R2UR UR9, R0 ;  /* 0x00000000000972ca */ /* 0x000fe200000e0000 */
[----:B------:R-:W-:Y:S01]  /*10e80*/  UIADD3 UR4, UP0, UR36, 0x370, URZ ;  /* 0x0000037024047890 */ /* 0x000fe2000ff1e03f */
[----:B------:R-:W-:Y:S01]  /*10e90*/  R2UR UR12, R18 ;  /* 0x00000000120c72ca */ /* 0x000fe200000e0000 */
[----:B------:R-:W-:Y:S01]  /*10ea0*/  UMOV UR10, URZ ;  /* 0x0000003f000a7c82 */ /* 0x000fe20008000000 */
[----:B------:R-:W-:Y:S01]  /*10eb0*/  PLOP3.LUT P0, PT, PT, PT, PT, 0x80, 0x0 ;  /* 0x000000000000781c */ /* 0x000fe20003f0f070 */
[----:B------:R-:W-:Y:S01]  /*10ec0*/  UMOV UR7, 0x14f00000 ;  /* 0x14f0000000077882 */ /* 0x000fe20000000000 */
[----:B------:R-:W-:-:S07]  /*10ed0*/  UMOV UR15, 0x40 ;  /* 0x00000040000f7882 */ /* 0x000fce0000000000 */
[----:B------:R-:W-:Y:S01]  /*10ee0*/  UIADD3 UR9, UR9, 0x34830, URZ ;  /* 0x0003483009097890 */ /* 0x000fe2000fffe03f */
[----:B---3--:R-:W-:Y:S01]  /*10ef0*/  IMAD R0, R5, 0xb000, R6 ;  /* 0x0000b00005007824 */ /* 0x008fe200078e0206 */
[----:B----4-:R-:W-:-:S04]  /*10f00*/  R2UR UR11, R4 ;  /* 0x00000000040b72ca */ /* 0x010fc800000e0000 */
[----:B------:R-:W-:Y:S02]  /*10f10*/  R2UR UR6, R0 ;  /* 0x00000000000672ca */ /* 0x000fe400000e0000 */
[----:B-----5:R-:W-:Y:S02]  /*10f20*/  R2UR UR5, R3 ;  /* 0x00000000030572ca */ /* 0x020fe400000e0000 */
[----:B------:R-:W-:Y:S02]  /*10f30*/  P2R R0, PR, RZ, 0x1 ;  /* 0x00000001ff007803 */ /* 0x000fe40000000000 */
[----:B--2---:R-:W-:-:S03]  /*10f40*/  R2UR UR13, R2 ;  /* 0x00000000020d72ca */ /* 0x004fc600000e0000 */
[----:B------:R3:W-:Y:S04]  /*10f50*/  STL [R1+0x20], R0 ;  /* 0x0000200001007387 */ /* 0x0007e80000100800 */
[----:B------:R-:W-:Y:S02]  /*10f60*/  UIADD3 UR8, UR6, 0x1e400, URZ ;  /* 0x0001e40006087890 */ /* 0x000fe4000fffe03f */
[----:B------:R-:W-:Y:S02]  /*10f70*/  UIMAD UR11, UR11, 0xb0, UR5 ;  /* 0x000000b00b0b78a4 */ /* 0x000fe4000f8e0205 */
[----:B------:R-:W-:Y:S02]  /*10f80*/  UIADD3.X UR5, URZ, UR37, URZ, UP0, !UPT ;  /* 0x000000253f057290 */ /* 0x000fe400087fe43f */
[----:B------:R-:W-:-:S03]  /*10f90*/  UIADD3 UR14, UR6, 0x23c00, URZ ;  /* 0x00023c00060e7890 */ /* 0x000fc6000fffe03f */
[----:B------:R-:W-:-:S04]  /*10fa0*/  UMOV UR6, 0x0 ;  /* 0x0000000000067882 */ /* 0x000fc80000000000 */
[----:B------:R1:W-:Y:S02]  /*10fb0*/  UTMALDG.4D [UR8], [UR4], desc[UR6] ;  /* 0x00000608040075b4 */ /* 0x0003e40008019000 */
[----:B-1----:R-:W-:Y:S01]  /*10fc0*/  UMOV UR8, UR14 ;  /* 0x0000000e00087c82 */ /* 0x002fe20008000000 */
[----:B------:R-:W-:Y:S02]  /*10fd0*/  UMOV UR10, UR15 ;  /* 0x0000000f000a7c82 */ /* 0x000fe40008000000 */
[----:B------:R3:W-:Y:S02]  /*10fe0*/  UTMALDG.4D [UR8], [UR4], desc[UR6] ;  /* 0x00000608040075b4 */ /* 0x0007e40008019000 */
[----:B---3--:R-:W-:Y:S01]  /*10ff0*/  NOP ;  /* 0x0000000000007918 */ /* 0x008fe20000000000 */
.L_x_426:
[----:B------:R-:W3:Y:S04]  /*11000*/  LDL R2, [R1+0x4] ;  /* 0x0000040001027983 */ /* 0x000ee80000100800 */
[----:B------:R-:W2:Y:S04]  /*11010*/  LDL.LU R3, [R1+0x34] ;  /* 0x0000340001037983 */ /* 0x000ea80000300800 */
[----:B------:R-:W4:Y:S04]  /*11020*/  LDL.LU R5, [R1+0x28] ;  /* 0x0000280001057983 */ /* 0x000f280000300800 */
[----:B-1----:R-:W5:Y:S01]  /*11030*/  LDL.LU R4, [R1+0x38] ;  /* 0x0000380001047983 */ /* 0x002f620000300800 */
[----:B------:R-:W-:Y:S05]  /*11040*/  WARPSYNC.ALL ;  /* 0x0000000000007948 */ /* 0x000fea0003800000 */
[----:B------:R-:W-:Y:S01]  /*11050*/  ULDC.64 UR4, c[0x0][0x298] ;  /* 0x0000a60000047ab9 */ /* 0x000fe20000000a00 */
[----:B------:R-:W-:Y:S01]  /*11060*/  ULDC.64 UR6, c[0x0][0xa00] ;  /* 0x0002800000067ab9 */ /* 0x000fe20000000a00 */
[----:B------:R-:W-:Y:S01]  /*11070*/  BSSY B6, `(.L_x_431) ;  /* 0x0000024000067945 */ /* 0x000fe20003800000 */
[----:B------:R-:W-:Y:S01]  /*11080*/  BAR.SYNC.DEFER_BLOCKING 0x8, 0x180 ;  /* 0x0206000000007b1d */ /* 0x000fe20000010000 */
[----:B------:R-:W-:-:S04]  /*11090*/  ISETP.NE.U32.AND P0, PT, RZ, UR6, PT ;  /* 0x00000006ff007c0c */ /* 0x000fc8000bf05070 */
[----:B------:R-:W-:Y:S01]  /*110a0*/  ISETP.NE.AND.EX P0, PT, RZ, UR7, PT, P0 ;  /* 0x00000007ff007c0c */ /* 0x000fe2000bf05300 */
[----:B---3--:R-:W-:Y:S01]  /*110b0*/  VIADD R2, R2, 0x16400 ;  /* 0x0001640002027836 */ /* 0x008fe20000000000 */
[----:B--2---:R-:W-:-:S04]  /*110c0*/  SHF.R.S32.HI R0, RZ, 0x1f, R3 ;  /* 0x0000001fff007819 */ /* 0x004fc80000011403 */
[----:B------:R-:W-:Y:S02]  /*110d0*/  LOP3.LUT P1, RZ, R2, 0x3ff, RZ, 0xc0, !PT ;  /* 0x000003ff02ff7812 */ /* 0x000fe4000782c0ff */
[----:B----4-:R-:W-:Y:S01]  /*110e0*/  SEL R5, R5, RZ, !P0 ;  /* 0x000000ff05057207 */ /* 0x010fe20004000000 */
[----:B------:R-:W-:Y:S01]  /*110f0*/  IMAD R0, R0, UR4, RZ ;  /* 0x0000000400007c24 */ /* 0x000fe2000f8e02ff */
[----:B-----5:R-:W-:-:S03]  /*11100*/  SEL R4, R4, RZ, !P0 ;  /* 0x000000ff04047207 */ /* 0x020fc60004000000 */
[C---:B------:R-:W-:Y:S02]  /*11110*/  IMAD R0, R3.reuse, UR5, R0 ;  /* 0x0000000503007c24 */ /* 0x040fe4000f8e0200 */
[----:B------:R-:W-:-:S05]  /*11120*/  IMAD.WIDE.U32 R2, R3, UR4, RZ ;  /* 0x0000000403027c25 */ /* 0x000fca000f8e00ff */
[----:B------:R1:W-:Y:S04]  /*11130*/  STL.64 [R1+0x48], R2 ;  /* 0x0000480201007387 */ /* 0x0003e80000100a00 */
[----:B------:R2:W-:Y:S04]  /*11140*/  STL [R1+0x28], R5 ;  /* 0x0000280501007387 */ /* 0x0005e80000100800 */
[----:B------:R2:W-:Y:S01]  /*11150*/  STL [R1+0x54], R4 ;  /* 0x0000540401007387 */ /* 0x0005e20000100800 */
[----:B-1----:R-:W-:Y:S01]  /*11160*/  IMAD.IADD R2, R3, 0x1, R0 ;  /* 0x0000000103027824 */ /* 0x002fe200078e0200 */
[----:B------:R-:W-:-:S05]  /*11170*/  SHF.R.S32.HI R0, RZ, 0x1f, R18 ;  /* 0x0000001fff007819 */ /* 0x000fca0000011412 */
[----:B------:R2:W-:Y:S04]  /*11180*/  STL [R1+0x38], R0 ;  /* 0x0000380001007387 */ /* 0x0005e80000100800 */
[----:B------:R2:W-:Y:S01]  /*11190*/  STL [R1+0x34], R2 ;  /* 0x0000340201007387 */ /* 0x0005e20000100800 */
[----:B------:R-:W-:Y:S05]  /*111a0*/  @!P1 BRA `(.L_x_432) ;  /* 0x0000000000409947 */ /* 0x000fea0003800000 */
[----:B--2---:R-:W-:Y:S01]  /*111b0*/  MOV R2, 0x0 ;  /* 0x0000000000027802 */ /* 0x004fe20000000f00 */
[----:B------:R-:W-:Y:S01]  /*111c0*/  ULDC.64 UR6, c[0x4][0xa0] ;  /* 0x0100280000067ab9 */ /* 0x000fe20000000a00 */
[----:B------:R-:W-:Y:S01]  /*111d0*/  ULDC.64 UR8, c[0x4][0xa8] ;  /* 0x01002a0000087ab9 */ /* 0x000fe20000000a00 */
[----:B------:R-:W-:Y:S01]  /*111e0*/  ULDC.64 UR4, c[0x4][0x20] ;  /* 0x0100080000047ab9 */ /* 0x000fe20000000a00 */
[----:B------:R-:W-:Y:S01]  /*111f0*/  IMAD.U32 R4, RZ, RZ, UR6 ;  /* 0x00000006ff047e24 */ /* 0x000fe2000f8e00ff */
[----:B------:R-:W-:Y:S01]  /*11200*/  MOV R7, UR9 ;  /* 0x0000000900077c02 */ /* 0x000fe20008000f00 */
[----:B------:R-:W1:Y:S01]  /*11210*/  LDC.64 R2, c[0x4][R2] ;  /* 0x0100000002027b82 */ /* 0x000e620000000a00 */
[----:B------:R-:W-:Y:S02]  /*11220*/  IMAD.U32 R5, RZ, RZ, UR7 ;  /* 0x00000007ff057e24 */ /* 0x000fe4000f8e00ff */
[----:B------:R-:W-:Y:S02]  /*11230*/  IMAD.U32 R6, RZ, RZ, UR8 ;  /* 0x00000008ff067e24 */ /* 0x000fe4000f8e00ff */
[----:B------:R-:W-:-:S02]  /*11240*/  IMAD.U32 R10, RZ, RZ, UR4 ;  /* 0x00000004ff0a7e24 */ /* 0x000fc4000f8e00ff */
[----:B------:R-:W-:Y:S02]  /*11250*/  IMAD.U32 R11, RZ, RZ, UR5 ;  /* 0x00000005ff0b7e24 */ /* 0x000fe4000f8e00ff */
[----:B------:R-:W-:Y:S02]  /*11260*/  IMAD.MOV.U32 R8, RZ, RZ, 0x70 ;  /* 0x00000070ff087424 */ /* 0x000fe400078e00ff */
[----:B0-----:R-:W-:Y:S02]  /*11270*/  IMAD.MOV.U32 R12, RZ, RZ, 0x1 ;  /* 0x00000001ff0c7424 */ /* 0x001fe400078e00ff */
[----:B------:R-:W-:-:S07]  /*11280*/  IMAD.MOV.U32 R13, RZ, RZ, RZ ;  /* 0x000000ffff0d7224 */ /* 0x000fce00078e00ff */
[----:B------:R-:W-:-:S07]  /*11290*/  LEPC R20, `(.L_x_432) ;  /* 0x000000001014794e */ /* 0x000fce0000000000 */
[----:B-1----:R-:W-:Y:S05]  /*112a0*/  CALL.ABS.NOINC R2 ;  /* 0x0000000002007343 */ /* 0x002fea0003c00000 */
.L_x_432:
[----:B------:R-:W-:Y:S05]  /*112b0*/  BSYNC B6 ;  /* 0x0000000000067941 */ /* 0x000fea0003800000 */
.L_x_431:
[----:B--2---:R-:W2:Y:S01]  /*112c0*/  LDL.LU R4, [R1+0x34] ;  /* 0x0000340001047983 */ /* 0x004ea20000300800 */
[----:B------:R-:W1:Y:S01]  /*112d0*/  LDC R7, c[0x0][0x448] ;  /* 0x00011200ff077b82 */ /* 0x000e620000000800 */
[----:B------:R-:W-:Y:S01]  /*112e0*/  ULDC.64 UR4, c[0x0][0x2d8] ;  /* 0x0000b60000047ab9 */ /* 0x000fe20000000a00 */
[----:B------:R-:W-:Y:S01]  /*112f0*/  IMAD.SHL.U32 R17, R17, 0x80, RZ ;  /* 0x0000008011117824 */ /* 0x000fe200078e00ff */
[----:B------:R-:W2:Y:S01]  /*11300*/  LDL.LU.64 R2, [R1+0x48] ;  /* 0x0000480001027983 */ /* 0x000ea20000300a00 */
[----:B------:R-:W-:-:S03]  /*11310*/  ULDC.64 UR6, c[0x0][0x280] ;  /* 0x0000a00000067ab9 */ /* 0x000fc60000000a00 */
[----:B------:R-:W3:Y:S04]  /*11320*/  LDL.LU R0, [R1+0x38] ;  /* 0x0000380001007983 */ /* 0x000ee80000300800 */
[----:B------:R-:W4:Y:S04]  /*11330*/  LDL.LU R6, [R1+0x54] ;  /* 0x0000540001067983 */ /* 0x000f280000300800 */
[----:B------:R-:W4:Y:S01]  /*11340*/  LDL.LU R5, [R1+0x28] ;  /* 0x0000280001057983 */ /* 0x000f220000300800 */
[----:B------:R-:W0:Y:S01]  /*11350*/  S2R R9, SR_TID.X ;  /* 0x0000000000097919 */ /* 0x000e220000002100 */
[----:B------:R-:W0:Y:S01]  /*11360*/  S2R R8, SR_TID.X ;  /* 0x0000000000087919 */ /* 0x000e220000002100 */
[----:B-1----:R-:W-:Y:S01]  /*11370*/  ISETP.NE.AND P0, PT, R7, 0x1, PT ;  /* 0x000000010700780c */ /* 0x002fe20003f05270 */
[----:B0-----:R-:W-:-:S02]  /*11380*/  IMAD.SHL.U32 R9, R9, 0x8, RZ ;  /* 0x0000000809097824 */ /* 0x001fc400078e00ff */
[----:B------:R-:W-:-:S03]  /*11390*/  IMAD.SHL.U32 R10, R8, 0x8, RZ ;  /* 0x00000008080a7824 */ /* 0x000fc600078e00ff */
[----:B------:R-:W-:-:S04]  /*113a0*/  LOP3.LUT R9, R9, 0x38, RZ, 0xc0, !PT ;  /* 0x0000003809097812 */ /* 0x000fc800078ec0ff */
[----:B------:R-:W-:Y:S02]  /*113b0*/  LOP3.LUT R9, R9, 0x40, RZ, 0xfc, !PT ;  /* 0x0000004009097812 */ /* 0x000fe400078efcff */
[----:B------:R-:W-:Y:S01]  /*113c0*/  LOP3.LUT R10, R10, 0x38, RZ, 0xc0, !PT ;  /* 0x000000380a0a7812 */ /* 0x000fe200078ec0ff */
[----:B--2---:R-:W-:Y:S02]  /*113d0*/  IMAD.MOV.U32 R3, RZ, RZ, R4 ;  /* 0x000000ffff037224 */ /* 0x004fe400078e0004 */
[----:B------:R-:W0:Y:S01]  /*113e0*/  S2R R4, SR_TID.X ;  /* 0x0000000000047919 */ /* 0x000e220000002100 */
[----:B---3--:R-:W-:Y:S02]  /*113f0*/  IMAD R0, R0, UR4, RZ ;  /* 0x0000000400007c24 */ /* 0x008fe4000f8e02ff */
[----:B------:R-:W-:-:S04]  /*11400*/  IMAD.WIDE.U32 R2, R18, UR4, R2 ;  /* 0x0000000412027c25 */ /* 0x000fc8000f8e0002 */
[----:B------:R-:W-:Y:S01]  /*11410*/  IMAD R0, R18, UR5, R0 ;  /* 0x0000000512007c24 */ /* 0x000fe2000f8e0200 */
[----:B------:R-:W-:-:S03]  /*11420*/  ULDC.64 UR4, c[0x0][0x2e0] ;  /* 0x0000b80000047ab9 */ /* 0x000fc60000000a00 */
[----:B------:R-:W-:Y:S02]  /*11430*/  IMAD.IADD R3, R3, 0x1, R0 ;  /* 0x0000000103037824 */ /* 0x000fe400078e0200 */
[----:B----4-:R-:W-:Y:S02]  /*11440*/  IMAD R0, R6, UR4, RZ ;  /* 0x0000000406007c24 */ /* 0x010fe4000f8e02ff */
[C---:B------:R-:W-:Y:S01]  /*11450*/  IMAD.WIDE.U32 R2, R5.reuse, UR4, R2 ;  /* 0x0000000405027c25 */ /* 0x040fe2000f8e0002 */
[----:B------:R-:W1:Y:S03]  /*11460*/  @P0 LDC R6, c[0x0][0x450] ;  /* 0x00011400ff060b82 */ /* 0x000e660000000800 */
[----:B------:R-:W-:Y:S01]  /*11470*/  IMAD R0, R5, UR5, R0 ;  /* 0x0000000505007c24 */ /* 0x000fe2000f8e0200 */
[----:B------:R-:W-:-:S03]  /*11480*/  ULDC.64 UR4, c[0x0][0x2d0] ;  /* 0x0000b40000047ab9 */ /* 0x000fc60000000a00 */
[----:B------:R-:W-:Y:S01]  /*11490*/  IMAD.IADD R3, R3, 0x1, R0 ;  /* 0x0000000103037824 */ /* 0x000fe200078e0200 */
[C---:B0-----:R-:W-:Y:S02]  /*114a0*/  LOP3.LUT R5, R4.reuse, 0x7f, RZ, 0xc0, !PT ;  /* 0x0000007f04057812 */ /* 0x041fe400078ec0ff */
[----:B------:R-:W-:Y:S02]  /*114b0*/  SHF.L.U32 R4, R4, 0x4, RZ ;  /* 0x0000000404047819 */ /* 0x000fe400000006ff */
[----:B------:R-:W-:-:S04]  /*114c0*/  SHF.R.U32.HI R5, RZ, 0x3, R5 ;  /* 0x00000003ff057819 */ /* 0x000fc80000011605 */
[----:B------:R-:W-:Y:S02]  /*114d0*/  LOP3.LUT R4, R5, 0x70, R4, 0xf8, !PT ;  /* 0x0000007005047812 */ /* 0x000fe400078ef804 */
[----:B------:R-:W0:Y:S02]  /*114e0*/  @P0 LDC R5, c[0x0][0x44c] ;  /* 0x00011300ff050b82 */ /* 0x000e240000000800 */
[----:B------:R-:W-:-:S05]  /*114f0*/  LOP3.LUT R0, R4, R17, RZ, 0xfc, !PT ;  /* 0x0000001104007212 */ /* 0x000fca00078efcff */
[----:B------:R-:W-:Y:S02]  /*11500*/  IMAD.MOV.U32 R4, RZ, RZ, R0 ;  /* 0x000000ffff047224 */ /* 0x000fe400078e0000 */
[----:B0-----:R-:W-:-:S05]  /*11510*/  @P0 IMAD.HI.U32 R5, R0, R5, RZ ;  /* 0x0000000500050227 */ /* 0x001fca00078e00ff */
[----:B-1----:R-:W-:-:S05]  /*11520*/  @P0 SHF.R.U32.HI R4, RZ, R6, R5 ;  /* 0x00000006ff040219 */ /* 0x002fca0000011605 */
[----:B------:R-:W-:Y:S02]  /*11530*/  IMAD.MOV R5, RZ, RZ, -R4 ;  /* 0x000000ffff057224 */ /* 0x000fe400078e0a04 */
[----:B------:R-:W-:-:S04]  /*11540*/  IMAD.WIDE.U32 R2, R4, UR4, R2 ;  /* 0x0000000404027c25 */ /* 0x000fc8000f8e0002 */
[----:B------:R-:W-:Y:S01]  /*11550*/  IMAD R0, R7, R5, R0 ;  /* 0x0000000507007224 */ /* 0x000fe200078e0200 */
[----:B------:R-:W-:-:S05]  /*11560*/  SHF.R.S32.HI R5, RZ, 0x1f, R4 ;  /* 0x0000001fff057819 */ /* 0x000fca0000011404 */
[----:B------:R-:W-:-:S04]  /*11570*/  IMAD R5, R5, UR4, RZ ;  /* 0x0000000405057c24 */ /* 0x000fc8000f8e02ff */
[----:B------:R-:W-:Y:S01]  /*11580*/  IMAD R4, R4, UR5, R5 ;  /* 0x0000000504047c24 */ /* 0x000fe2000f8e0205 */
[----:B------:R-:W-:-:S03]  /*11590*/  ULDC.64 UR4, c[0x0][0x2c8] ;  /* 0x0000b20000047ab9 */ /* 0x000fc60000000a00 */
[----:B------:R-:W-:Y:S01]  /*115a0*/  IMAD.IADD R3, R3, 0x1, R4 ;  /* 0x0000000103037824 */ /* 0x000fe200078e0204 */
[----:B------:R-:W-:Y:S01]  /*115b0*/  SHF.R.S32.HI R4, RZ, 0x1f, R0 ;  /* 0x0000001fff047819 */ /* 0x000fe20000011400 */
        /* <DEDUP_REMOVED lines=12> */
[----:B------:R-:W0:Y:S02]  /*11680*/  S2R R5, SR_TID.X ;  /* 0x0000000000057919 */ /* 0x000e240000002100 */
[----:B0-----:R-:W-:-:S04]  /*11690*/  LOP3.LUT R5, R5, 0x7f, RZ, 0xc0, !PT ;  /* 0x0000007f05057812 */ /* 0x001fc800078ec0ff */
[----:B------:R-:W-:Y:S02]  /*116a0*/  SHF.R.U32.HI R6, RZ, 0x3, R5 ;  /* 0x00000003ff067819 */ /* 0x000fe40000011605 */
[----:B------:R-:W2:Y:S01]  /*116b0*/  LDL.LU R5, [R1+0x40] ;  /* 0x0000400001057983 */ /* 0x000ea20000300800 */
[----:B------:R-:W-:Y:S02]  /*116c0*/  ULDC.64 UR4, c[0x0][0x208] ;  /* 0x0000820000047ab9 */ /* 0x000fe40000000a00 */
[----:B------:R-:W-:Y:S01]  /*116d0*/  IMAD.IADD R2, R6, 0x1, R17 ;  /* 0x0000000106027824 */ /* 0x000fe200078e0211 */
[----:B------:R-:W-:Y:S04]  /*116e0*/  SHFL.IDX PT, R8, R0, 0x1, 0x181f ;  /* 0x00381f0000087f89 */ /* 0x000fe800000e0000 */
[----:B------:R-:W-:Y:S01]  /*116f0*/  SHFL.IDX PT, R6, R0, RZ, 0x181f ;  /* 0x00181fff00067589 */ /* 0x000fe200000e0000 */
[----:B--2---:R-:W-:Y:S01]  /*11700*/  IMAD R3, R5, R7, RZ ;  /* 0x0000000705037224 */ /* 0x004fe200078e02ff */
[----:B------:R-:W-:-:S02]  /*11710*/  IADD3 R5, R2, 0x10, RZ ;  /* 0x0000001002057810 */ /* 0x000fc40007ffe0ff */
[----:B------:R-:W0:Y:S02]  /*11720*/  SHFL.IDX PT, R7, R4, RZ, 0x181f ;  /* 0x00181fff04077589 */ /* 0x000e2400000e0000 */
[-C--:B------:R-:W-:Y:S02]  /*11730*/  ISETP.GE.AND P4, PT, R2, R3.reuse, PT ;  /* 0x000000030200720c */ /* 0x080fe40003f86270 */
[----:B------:R-:W-:Y:S02]  /*11740*/  ISETP.GE.AND P2, PT, R5, R3, PT ;  /* 0x000000030500720c */ /* 0x000fe40003f46270 */
[----:B------:R-:W1:Y:S09]  /*11750*/  SHFL.IDX PT, R5, R4, 0x1, 0x181f ;  /* 0x00381f0004057f89 */ /* 0x000e7200000e0000 */
[----:B0-----:R-:W-:-:S05]  /*11760*/  @!P4 LEA R7, P3, R10, R7, 0x1 ;  /* 0x000000070a07c211 */ /* 0x001fca00078608ff */
[----:B------:R-:W-:-:S05]  /*11770*/  @!P4 IMAD.X R6, RZ, RZ, R6, P3 ;  /* 0x000000ffff06c224 */ /* 0x000fca00018e0606 */
[----:B------:R-:W-:-:S04]  /*11780*/  @!P4 LOP3.LUT R7, R7, R6, RZ, 0x3c, !PT ;  /* 0x000000060707c212 */ /* 0x000fc800078e3cff */
[----:B------:R-:W-:-:S04]  /*11790*/  @!P4 LOP3.LUT R6, R7, R6, RZ, 0x3c, !PT ;  /* 0x000000060706c212 */ /* 0x000fc800078e3cff */
[----:B------:R-:W-:-:S05]  /*117a0*/  @!P4 LOP3.LUT R7, R7, R6, RZ, 0x3c, !PT ;  /* 0x000000060707c212 */ /* 0x000fca00078e3cff */
[----:B-----5:R-:W-:Y:S04]  /*117b0*/  @!P4 LDGSTS.E.BYPASS.LTC128B.128 [R9+0x16400], desc[UR4][R6.64], !P0 ;  /* 0x164000000609cfae */ /* 0x020fe8000c101d44 */
[----:B------:R1:W-:Y:S02]  /*117c0*/  @!P4 LDGSTS.E.BYPASS.LTC128B.128 [R9+0x1a400], desc[UR4][R6.64+0x80], !P1 ;  /* 0x1a4000800609cfae */ /* 0x0003e4000c901d44 */
[----:B-1----:R-:W-:Y:S01]  /*117d0*/  @!P2 LEA R7, P3, R10, R5, 0x1 ;  /* 0x000000050a07a211 */ /* 0x002fe200078608ff */
[----:B------:R-:W-:-:S04]  /*117e0*/  VIADD R5, R2, 0x20 ;  /* 0x0000002002057836 */ /* 0x000fc80000000000 */
[----:B------:R-:W-:-:S05]  /*117f0*/  @!P2 IMAD.X R6, RZ, RZ, R8, P3 ;  /* 0x000000ffff06a224 */ /* 0x000fca00018e0608 */
[----:B------:R-:W-:-:S04]  /*11800*/  @!P2 LOP3.LUT R7, R7, R6, RZ, 0x3c, !PT ;  /* 0x000000060707a212 */ /* 0x000fc800078e3cff */
[----:B------:R-:W-:-:S04]  /*11810*/  @!P2 LOP3.LUT R6, R7, R6, RZ, 0x3c, !PT ;  /* 0x000000060706a212 */ /* 0x000fc800078e3cff */
[----:B------:R-:W-:-:S05]  /*11820*/  @!P2 LOP3.LUT R7, R7, R6, RZ, 0x3c, !PT ;  /* 0x000000060707a212 */ /* 0x000fca00078e3cff */
        /* <DEDUP_REMOVED lines=16> */
[----:B0-----:R-:W-:-:S05]  /*11930*/  @!P2 IMAD.X R6, RZ, RZ, R6, P3 ;  /* 0x000000ffff06a224 */ /* 0x001fca00018e0606 */
[----:B------:R-:W-:Y:S01]  /*11940*/  @!P2 MOV R7, R6 ;  /* 0x000000060007a202 */ /* 0x000fe20000000f00 */
        /* <DEDUP_REMOVED lines=19> */
[----:B------:R-:W-:Y:S01]  /*11a80*/  @!P2 IMAD.MOV.U32 R7, RZ, RZ, R6 ;  /* 0x000000ffff07a224 */ /* 0x000fe200078e0006 */
[----:B------:R-:W-:Y:S01]  /*11a90*/  @!P2 MOV R6, R5 ;  /* 0x000000050006a202 */ /* 0x000fe20000000f00 */
[----:B------:R-:W-:-:S04]  /*11aa0*/  VIADD R5, R2, 0x60 ;  /* 0x0000006002057836 */ /* 0x000fc80000000000 */
[----:B------:R-:W-:Y:S04]  /*11ab0*/  @!P2 LDGSTS.E.BYPASS.LTC128B.128 [R9+0x18c00], desc[UR4][R6.64], !P0 ;  /* 0x18c000000609afae */ /* 0x000fe8000c101d44 */
[----:B------:R0:W-:Y:S01]  /*11ac0*/  @!P2 LDGSTS.E.BYPASS.LTC128B.128 [R9+0x1cc00], desc[UR4][R6.64+0x80], !P1 ;  /* 0x1cc000800609afae */ /* 0x0001e2000c901d44 */
[----:B------:R-:W-:-:S03]  /*11ad0*/  ISETP.GE.AND P2, PT, R5, R3, PT ;  /* 0x000000030500720c */ /* 0x000fc60003f46270 */
[----:B------:R-:W1:Y:S04]  /*11ae0*/  SHFL.IDX PT, R5, R4, 0x6, 0x181f ;  /* 0x00d81f0004057f89 */ /* 0x000e6800000e0000 */
[----:B------:R-:W-:Y:S04]  /*11af0*/  SHFL.IDX PT, R4, R4, 0x7, 0x181f ;  /* 0x00f81f0004047f89 */ /* 0x000fe800000e0000 */
[----:B0-----:R-:W0:Y:S04]  /*11b00*/  SHFL.IDX PT, R6, R0, 0x6, 0x181f ;  /* 0x00d81f0000067f89 */ /* 0x001e2800000e0000 */
[----:B------:R-:W2:Y:S01]  /*11b10*/  SHFL.IDX PT, R0, R0, 0x7, 0x181f ;  /* 0x00f81f0000007f89 */ /* 0x000ea200000e0000 */
[----:B-1----:R-:W-:-:S05]  /*11b20*/  @!P2 LEA R5, P3, R10, R5, 0x1 ;  /* 0x000000050a05a211 */ /* 0x002fca00078608ff */
[----:B0-----:R-:W-:-:S04]  /*11b30*/  @!P2 IMAD.X R6, RZ, RZ, R6, P3 ;  /* 0x000000ffff06a224 */ /* 0x001fc800018e0606 */
[----:B------:R-:W-:Y:S02]  /*11b40*/  @!P2 IMAD.MOV.U32 R7, RZ, RZ, R6 ;  /* 0x000000ffff07a224 */ /* 0x000fe400078e0006 */
[----:B------:R-:W-:-:S05]  /*11b50*/  @!P2 IMAD.MOV.U32 R6, RZ, RZ, R5 ;  /* 0x000000ffff06a224 */ /* 0x000fca00078e0005 */
[----:B------:R0:W-:Y:S04]  /*11b60*/  @!P2 LDGSTS.E.BYPASS.LTC128B.128 [R9+0x19400], desc[UR4][R6.64], !P0 ;  /* 0x194000000609afae */ /* 0x0001e8000c101d44 */
[----:B--2---:R0:W-:Y:S02]  /*11b70*/  @!P2 LDGSTS.E.BYPASS.LTC128B.128 [R9+0x1d400], desc[UR4][R6.64+0x80], !P1 ;  /* 0x1d4000800609afae */ /* 0x0041e4000c901d44 */
.L_x_549:
[----:B------:R-:W-:Y:S01]  /*11b80*/  VIADD R2, R2, 0x70 ;  /* 0x0000007002027836 */ /* 0x000fe20000000000 */
[----:B------:R-:W-:Y:S04]  /*11b90*/  BSSY B0, `(.L_x_434) ;  /* 0x000000b000007945 */ /* 0x000fe80003800000 */
[----:B------:R-:W-:-:S13]  /*11ba0*/  ISETP.GE.AND P2, PT, R2, R3, PT ;  /* 0x000000030200720c */ /* 0x000fda0003f46270 */
[----:B------:R-:W-:Y:S05]  /*11bb0*/  @P2 BRA `(.L_x_435) ;  /* 0x0000000000202947 */ /* 0x000fea0003800000 */
[----:B------:R-:W-:Y:S01]  /*11bc0*/  LEA R2, P2, R10, R4, 0x1 ;  /* 0x000000040a027211 */ /* 0x000fe200078408ff */
[----:B------:R-:W-:-:S04]  /*11bd0*/  ULDC.64 UR4, c[0x0][0x208] ;  /* 0x0000820000047ab9 */ /* 0x000fc80000000a00 */
[----:B------:R-:W-:-:S05]  /*11be0*/  IMAD.X R3, RZ, RZ, R0, P2 ;  /* 0x000000ffff037224 */ /* 0x000fca00010e0600 */
[----:B------:R-:W-:Y:S01]  /*11bf0*/  @!PT LDS RZ, [RZ] ;  /* 0x00000000fffff984 */ /* 0x000fe20000000800 */
[----:B------:R-:W-:Y:S01]  /*11c00*/  @!PT LDS RZ, [RZ] ;  /* 0x00000000fffff984 */ /* 0x000fe20000000800 */
[----:B------:R-:W-:Y:S01]  /*11c10*/  @!PT LDS RZ, [RZ] ;  /* 0x00000000fffff984 */ /* 0x000fe20000000800 */
[----:B------:R1:W-:Y:S04]  /*11c20*/  LDGSTS.E.BYPASS.LTC128B.128 [R9+0x19c00], desc[UR4][R2.64], !P0 ;  /* 0x19c0000002097fae */ /* 0x0003e8000c101d44 */
[----:B------:R1:W-:Y:S02]  /*11c30*/  LDGSTS.E.BYPASS.LTC128B.128 [R9+0x1dc00], desc[UR4][R2.64+0x80], !P1 ;  /* 0x1dc0008002097fae */ /* 0x0003e4000c901d44 */
.L_x_435:
[----:B------:R-:W-:Y:S05]  /*11c40*/  BSYNC B0 ;  /* 0x0000000000007941 */ /* 0x000fea0003800000 */
.L_x_434:
[----:B01----:R-:W2:Y:S01]  /*11c50*/  LDL R9, [R1+0x4] ;  /* 0x0000040001097983 */ /* 0x003ea20000100800 */
[----:B------:R-:W-:Y:S01]  /*11c60*/  PLOP3.LUT P0, PT, PT, PT, PT, 0x80, 0x0 ;  /* 0x000000000000781c */ /* 0x000fe20003f0f070 */
[----:B------:R-:W-:Y:S01]  /*11c70*/  NOP ;  /* 0x0000000000007918 */ /* 0x000fe20000000000 */
[----:B--2---:R-:W-:-:S11]  /*11c80*/  VIADD R6, R9, 0x34800 ;  /* 0x0003480009067836 */ /* 0x004fd60000000000 */
.L_x_436:
[----:B------:R-:W2:Y:S01]  /*11c90*/  LDL R2, [R1+0x4] ;  /* 0x0000040001027983 */ /* 0x000ea20000100800 */
[----:B------:R-:W-:Y:S02]  /*11ca0*/  PLOP3.LUT P1, PT, P1, P0, PT, 0xa2, 0x0 ;  /* 0x000000000000781c */ /* 0x000fe40000f21472 */
[----:B--2---:R-:W-:-:S08]  /*11cb0*/  @P0 R2UR P1, UR4, R2 ;  /* 0x00000000020402ca */ /* 0x004fd00000020000 */
[----:B------:R-:W-:-:S05]  /*11cc0*/  @P0 PLOP3.LUT P0, PT, P1, PT, PT, 0x80, 0x0 ;  /* 0x000000000000081c */ /* 0x000fca0000f0f070 */
[----:B------:R-:W-:Y:S01]  /*11cd0*/  @!P1 SYNCS.ARRIVE.TRANS64.RED.A0T1 RZ, [UR4+0x34800], RZ ;  /* 0x034800ffffff99a7 */ /* 0x000fe20008200404 */
[----:B------:R-:W-:Y:S07]  /*11ce0*/  @!P1 ARRIVES.LDGSTSBAR.64.TRANSCNT [UR4+0x34800] ;  /* 0x03480000ff0099b0 */ /* 0x000fee0008000a84 */
[----:B------:R-:W-:Y:S05]  /*11cf0*/  @P0 BRA.U.ANY `(.L_x_436) ;  /* 0xfffffffd00e40947 */ /* 0x000fea000393ffff */
[----:B------:R-:W2:Y:S02]  /*11d00*/  LDL.LU R3, [R1+0x50] ;  /* 0x0000500001037983 */ /* 0x000ea40000300800 */
[----:B--2---:R-:W-:-:S05]  /*11d10*/  VIADD R3, R3, 0x1 ;  /* 0x0000000103037836 */ /* 0x004fca0000000000 */
[----:B------:R0:W-:Y:S01]  /*11d20*/  STL [R1+0x50], R3 ;  /* 0x0000500301007387 */ /* 0x0001e20000100800 */
[----:B------:R-:W-:-:S04]  /*11d30*/  LEA.HI R0, R3, R3, RZ, 0x1 ;  /* 0x0000000303007211 */ /* 0x000fc800078f08ff */
[----:B------:R-:W-:-:S04]  /*11d40*/  LOP3.LUT R0, R0, 0xfffffffe, RZ, 0xc0, !PT ;  /* 0xfffffffe00007812 */ /* 0x000fc800078ec0ff */
[----:B------:R-:W-:-:S04]  /*11d50*/  IADD3 R0, R3, -R0, RZ ;  /* 0x8000000003007210 */ /* 0x000fc80007ffe0ff */
[----:B------:R-:W-:Y:S01]  /*11d60*/  SHF.L.U32 R0, R0, 0x1f, RZ ;  /* 0x0000001f00007819 */ /* 0x000fe200000006ff */
[----:B------:R-:W-:Y:S01]  /*11d70*/  NOP ;  /* 0x0000000000007918 */ /* 0x000fe20000000000 */
[----:B------:R0:W-:Y:S01]  /*11d80*/  SYNCS.ARRIVE.TRANS64.A1T0 RZ, [R2+URZ+0x34800], RZ ;  /* 0x034800ff02ff79a7 */ /* 0x0001e2000810003f */
[----:B------:R-:W-:Y:S01]  /*11d90*/  BSSY B0, `(.L_x_437) ;  /* 0x0000003000007945 */ /* 0x000fe20003800000 */
[----:B------:R-:W1:Y:S03]  /*11da0*/  SYNCS.PHASECHK.TRANS64.TRYWAIT P0, [R2+URZ+0x34820], R0 ;  /* 0x03482000020075a7 */ /* 0x000e66000800017f */
[----:B01----:R-:W-:Y:S05]  /*11db0*/  @!P0 BRA `(.L_x_438) ;  /* 0x0000004000988947 */ /* 0x003fea0003800000 */
.L_x_550:
[----:B------:R-:W-:Y:S05]  /*11dc0*/  BSYNC B0 ;  /* 0x0000000000007941 */ /* 0x000fea0003800000 */
.L_x_437:
[----:B0-----:R-:W2:Y:S01]  /*11dd0*/  LDL.LU R2, [R1+0x3c] ;  /* 0x00003c0001027983 */ /* 0x001ea20000300800 */
[----:B------:R-:W-:Y:S01]  /*11de0*/  BSSY B0, `(.L_x_439) ;  /* 0x00001f9000007945 */ /* 0x000fe20003800000 */
[----:B--2---:R-:W-:-:S13]  /*11df0*/  ISETP.GE.AND P0, PT, R2, 0xb1, PT ;  /* 0x000000b10200780c */ /* 0x004fda0003f06270 */
[----:B------:R-:W-:Y:S05]  /*11e00*/  @!P0 BRA `(.L_x_440) ;  /* 0x0000001c00d88947 */ /* 0x000fea0003800000 */
[----:B------:R-:W2:Y:S01]  /*11e10*/  LDL R2, [R1+0x30] ;  /* 0x0000300001027983 */ /* 0x000ea20000100800 */
[----:B------:R-:W-:Y:S01]  /*11e20*/  IMAD.MOV.U32 R0, RZ, RZ, 0x1 ;  /* 0x00000001ff007424 */ /* 0x000fe200078e00ff */
[----:B------:R-:W-:Y:S01]  /*11e30*/  BSSY B2, `(.L_x_441) ;  /* 0x00000ad000027945 */ /* 0x000fe20003800000 */
[----:B--2---:R-:W-:-:S05]  /*11e40*/  IMAD.MOV R9, RZ, RZ, -R2 ;  /* 0x000000ffff097224 */ /* 0x004fca00078e0a02 */
[----:B------:R-:W-:-:S05]  /*11e50*/  VIADDMNMX R9, R9, R0, 0xffffffff, !PT ;  /* 0xffffffff09097446 */ /* 0x000fca0007800100 */
[----:B------:R-:W-:-:S05]  /*11e60*/  IMAD.IADD R0, R2, 0x1, R9 ;  /* 0x0000000102007824 */ /* 0x000fca00078e0209 */
[----:B------:R-:W-:-:S04]  /*11e70*/  LOP3.LUT R0, R0, 0x1, RZ, 0xc0, !PT ;  /* 0x0000000100007812 */ /* 0x000fc800078ec0ff */
[----:B------:R-:W-:Y:S01]  /*11e80*/  ISETP.NE.U32.AND P0, PT, R0, 0x1, PT ;  /* 0x000000010000780c */ /* 0x000fe20003f05070 */
[----:B------:R-:W-:-:S12]  /*11e90*/  VIADD R0, R2, 0xfffffffe ;  /* 0xfffffffe02007836 */ /* 0x000fd80000000000 */
[----:B------:R-:W-:Y:S05]  /*11ea0*/  @P0 BRA `(.L_x_442) ;  /* 0x0000000800940947 */ /* 0x000fea0003800000 */
[----:B------:R-:W2:Y:S04]  /*11eb0*/  LDL R4, [R1+0x20] ;  /* 0x0000200001047983 */ /* 0x000ea80000100800 */
[----:B------:R-:W3:Y:S04]  /*11ec0*/  LDL R3, [R1+0x8] ;  /* 0x0000080001037983 */ /* 0x000ee80000100800 */
[----:B------:R-:W4:Y:S01]  /*11ed0*/  LDL R2, [R1+0x10] ;  /* 0x0000100001027983 */ /* 0x000f220000100800 */
[----:B------:R-:W-:Y:S01]  /*11ee0*/  BSSY B1, `(.L_x_443) ;  /* 0x000009d000017945 */ /* 0x000fe20003800000 */
[----:B--2---:R-:W-:Y:S01]  /*11ef0*/  ISETP.NE.AND P1, PT, R4, RZ, PT ;  /* 0x000000ff0400720c */ /* 0x004fe20003f25270 */
[----:B---3--:R-:W-:-:S05]  /*11f00*/  VIADD R7, R3, 0x1 ;  /* 0x0000000103077836 */ /* 0x008fca0000000000 */
[----:B------:R-:W-:-:S04]  /*11f10*/  ISETP.NE.AND P0, PT, R7, 0x2, PT ;  /* 0x000000020700780c */ /* 0x000fc80003f05270 */
[----:B------:R-:W-:Y:S02]  /*11f20*/  SEL R10, RZ, 0x1, P0 ;  /* 0x00000001ff0a7807 */ /* 0x000fe40000000000 */
[----:B------:R-:W-:Y:S02]  /*11f30*/  SEL R7, R7, RZ, P0 ;  /* 0x000000ff07077207 */ /* 0x000fe40000000000 */
[----:B----4-:R-:W-:Y:S01]  /*11f40*/  LOP3.LUT R10, R2, R10, RZ, 0x3c, !PT ;  /* 0x0000000a020a7212 */ /* 0x010fe200078e3cff */
[----:B------:R-:W-:Y:S06]  /*11f50*/  @!P1 BRA `(.L_x_444) ;  /* 0x0000000800549947 */ /* 0x000fec0003800000 */
[----:B------:R0:W5:Y:S01]  /*11f60*/  LDL R4, [R1] ;  /* 0x0000000001047983 */ /* 0x0001620000100800 */
[----:B------:R-:W-:Y:S02]  /*11f70*/  ULDC.64 UR4, c[0x0][0x418] ;  /* 0x0001060000047ab9 */ /* 0x000fe40000000a00 */
[----:B------:R-:W-:-:S04]  /*11f80*/  ISETP.NE.U32.AND P0, PT, RZ, UR4, PT ;  /* 0x00000004ff007c0c */ /* 0x000fc8000bf05070 */
[----:B------:R-:W-:-:S13]  /*11f90*/  ISETP.NE.AND.EX P0, PT, RZ, UR5, PT, P0 ;  /* 0x00000005ff007c0c */ /* 0x000fda000bf05300 */
[----:B0-----:R-:W-:Y:S05]  /*11fa0*/  @!P0 BRA `(.L_x_445) ;  /* 0x0000000000508947 */ /* 0x001fea0003800000 */
[----:B------:R-:W2:Y:S01]  /*11fb0*/  LDL R11, [R1+0x1c] ;  /* 0x00001c00010b7983 */ /* 0x000ea20000100800 */
[----:B------:R-:W0:Y:S01]  /*11fc0*/  LDC R5, c[0x0][0x43c] ;  /* 0x00010f00ff057b82 */ /* 0x000e220000000800 */
[----:B------:R-:W-:Y:S02]  /*11fd0*/  ULDC.64 UR6, c[0x0][0x428] ;  /* 0x00010a0000067ab9 */ /* 0x000fe40000000a00 */
[----:B------:R-:W3:Y:S01]  /*11fe0*/  LDL R8, [R1+0xc] ;  /* 0x00000c0001087983 */ /* 0x000ee20000100800 */
[----:B------:R-:W-:Y:S01]  /*11ff0*/  ULDC.64 UR8, c[0x0][0x208] ;  /* 0x0000820000087ab9 */ /* 0x000fe20000000a00 */
[----:B0-----:R-:W-:-:S13]  /*12000*/  ISETP.NE.AND P0, PT, R5, 0x1, PT ;  /* 0x000000010500780c */ /* 0x001fda0003f05270 */
[----:B------:R-:W0:Y:S02]  /*12010*/  @P0 LDC.64 R2, c[0x0][0x440] ;  /* 0x00011000ff020b82 */ /* 0x000e240000000a00 */
[----:B0----5:R-:W-:-:S04]  /*12020*/  @P0 IMAD.HI.U32 R4, R0, R2, RZ ;  /* 0x0000000200040227 */ /* 0x021fc800078e00ff */
[----:B------:R-:W-:Y:S01]  /*12030*/  IMAD.MOV.U32 R2, RZ, RZ, R0 ;  /* 0x000000ffff027224 */ /* 0x000fe200078e0000 */
[----:B------:R-:W-:-:S05]  /*12040*/  @P0 SHF.R.U32.HI R2, RZ, R3, R4 ;  /* 0x00000003ff020219 */ /* 0x000fca0000011604 */
[----:B------:R-:W-:-:S04]  /*12050*/  IMAD.MOV R3, RZ, RZ, -R2 ;  /* 0x000000ffff037224 */ /* 0x000fc800078e0a02 */
[----:B------:R-:W-:Y:S01]  /*12060*/  IMAD R0, R5, R3, R0 ;  /* 0x0000000305007224 */ /* 0x000fe200078e0200 */
[----:B------:R-:W-:Y:S01]  /*12070*/  SHF.R.S32.HI R3, RZ, 0x1f, R2 ;  /* 0x0000001fff037819 */ /* 0x000fe20000011402 */
[----:B--2---:R-:W-:-:S04]  /*12080*/  IMAD R4, R11, UR6, RZ ;  /* 0x000000060b047c24 */ /* 0x004fc8000f8e02ff */
[C---:B---3--:R-:W-:Y:S02]  /*12090*/  IMAD R4, R8.reuse, UR7, R4 ;  /* 0x0000000708047c24 */ /* 0x048fe4000f8e0204 */
[----:B------:R-:W-:-:S04]  /*120a0*/  IMAD.WIDE.U32 R2, R8, UR6, R2 ;  /* 0x0000000608027c25 */ /* 0x000fc8000f8e0002 */
[----:B------:R-:W-:Y:S01]  /*120b0*/  IMAD.IADD R3, R4, 0x1, R3 ;  /* 0x0000000104037824 */ /* 0x000fe200078e0203 */
[----:B------:R-:W-:-:S04]  /*120c0*/  LEA R4, P0, R2, UR4, 0x2 ;  /* 0x0000000402047c11 */ /* 0x000fc8000f8010ff */
[----:B------:R-:W-:-:S05]  /*120d0*/  LEA.HI.X R5, R2, UR5, R3, 0x2, P0 ;  /* 0x0000000502057c11 */ /* 0x000fca00080f1403 */
[----:B------:R0:W5:Y:S04]  /*120e0*/  LDG.E R4, desc[UR8][R4.64] ;  /* 0x0000000804047981 */ /* 0x000168000c1e1900 */
.L_x_445:
[----:B------:R-:W2:Y:S01]  /*120f0*/  LDL R2, [R1+0x4] ;  /* 0x0000040001027983 */ /* 0x000ea20000100800 */
[----:B------:R-:W-:Y:S01]  /*12100*/  BSSY B3, `(.L_x_446) ;  /* 0x0000005000037945 */ /* 0x000fe20003800000 */
[----:B--2---:R-:W-:Y:S02]  /*12110*/  LEA R3, R7, R2, 0x3 ;  /* 0x0000000207037211 */ /* 0x004fe400078e18ff */
[----:B------:R-:W-:-:S04]  /*12120*/  SHF.L.U32 R2, R10, 0x1f, RZ ;  /* 0x0000001f0a027819 */ /* 0x000fc800000006ff */
[----:B------:R-:W1:Y:S02]  /*12130*/  SYNCS.PHASECHK.TRANS64.TRYWAIT P0, [R3+URZ+0x34840], R2 ;  /* 0x03484002030075a7 */ /* 0x000e64000800017f */
[----:B-1----:R-:W-:Y:S05]  /*12140*/  @!P0 BRA `(.L_x_447) ;  /* 0x0000003c00cc8947 */ /* 0x002fea0003800000 */
.L_x_551:
[----:B------:R-:W-:Y:S05]  /*12150*/  BSYNC B3 ;  /* 0x0000000000037941 */ /* 0x000fea0003800000 */
.L_x_446:
[----:B0-----:R-:W0:Y:S01]  /*12160*/  S2R R5, SR_TID.X ;  /* 0x0000000000057919 */ /* 0x001e220000002100 */
        /* <DEDUP_REMOVED lines=11> */
.L_x_449:
[----:B------:R-:W-:Y:S05]  /*12220*/  BSYNC B3 ;  /* 0x0000000000037941 */ /* 0x000fea0003800000 */
.L_x_448:
[----:B------:R-:W2:Y:S04]  /*12230*/  LDL R5, [R1+0x4] ;  /* 0x0000040001057983 */ /* 0x000ea80000100800 */
[----:B-1----:R-:W3:Y:S01]  /*12240*/  LDL R2, [R1+0x18] ;  /* 0x0000180001027983 */ /* 0x002ee20000100800 */
        /* <DEDUP_REMOVED lines=8> */
[----:B--2---:R-:W-:-:S02]  /*122d0*/  IMAD R8, R7, 0xb000, R5 ;  /* 0x0000b00007087824 */ /* 0x004fc400078e0205 */
[----:B---3--:R-:W-:Y:S02]  /*122e0*/  IMAD R2, R0, 0xb0, R2 ;  /* 0x000000b000027824 */ /* 0x008fe400078e0202 */
[----:B------:R-:W-:-:S08]  /*122f0*/  VIADD R5, R8, 0x1e400 ;  /* 0x0001e40008057836 */ /* 0x000fd00000000000 */
.L_x_450:
        /* <DEDUP_REMOVED lines=16> */
.L_x_451:
        /* <DEDUP_REMOVED lines=10> */
[----:B------:R-:W2:Y:S04]  /*124a0*/  LDL.LU R12, [R1+0x10] ;  /* 0x00001000010c7983 */ /* 0x000ea80000300800 */
[----:B------:R-:W3:Y:S01]  /*124b0*/  LDL R8, [R1+0x8] ;  /* 0x0000080001087983 */ /* 0x000ee20000100800 */
[----:B------:R-:W-:Y:S01]  /*124c0*/  BSSY B3, `(.L_x_452) ;  /* 0x0000005000037945 */ /* 0x000fe20003800000 */
[----:B--2---:R-:W-:Y:S01]  /*124d0*/  SHF.L.U32 R2, R12, 0x1f, RZ ;  /* 0x0000001f0c027819 */ /* 0x004fe200000006ff */
[----:B---3--:R-:W-:-:S04]  /*124e0*/  IMAD R3, R8, 0x8, R6 ;  /* 0x0000000808037824 */ /* 0x008fc800078e0206 */
[----:B------:R-:W0:Y:S02]  /*124f0*/  SYNCS.PHASECHK.TRANS64.TRYWAIT P0, [R3+URZ+0x60], R2 ;  /* 0x00006002030075a7 */ /* 0x000e24000800017f */
[----:B0-----:R-:W-:Y:S05]  /*12500*/  @!P0 BRA `(.L_x_453) ;  /* 0x0000003800f08947 */ /* 0x001fea0003800000 */
.L_x_552:
[----:B------:R-:W-:Y:S05]  /*12510*/  BSYNC B3 ;  /* 0x0000000000037941 */ /* 0x000fea0003800000 */
.L_x_452:
[----:B------:R1:W5:Y:S04]  /*12520*/  LDL R17, [R1+0x4] ;  /* 0x0000040001117983 */ /* 0x0003680000100800 */
[----:B------:R1:W5:Y:S01]  /*12530*/  LDL R15, [R1+0x8] ;  /* 0x00000800010f7983 */ /* 0x0003620000100800 */
[----:B------:R-:W-:Y:S01]  /*12540*/  BSSY B3, `(.L_x_454) ;  /* 0x000000c000037945 */ /* 0x000fe20003800000 */
[----:B------:R-:W-:Y:S01]  /*12550*/  IMAD.MOV.U32 R12, RZ, RZ, 0x0 ;  /* 0x00000000ff0c7424 */ /* 0x000fe200078e00ff */
[----:B------:R-:W-:Y:S02]  /*12560*/  MOV R13, 0x14f00000 ;  /* 0x14f00000000d7802 */ /* 0x000fe40000000f00 */
[----:B------:R-:W-:Y:S05]  /*12570*/  @P1 BRA `(.L_x_455) ;  /* 0x0000000000201947 */ /* 0x000fea0003800000 */
[----:B------:R-:W2:Y:S01]  /*12580*/  S2R R5, SR_TID.X ;  /* 0x0000000000057919 */ /* 0x000ea20000002100 */
[----:B0----5:R-:W-:Y:S02]  /*12590*/  IMAD R2, R15, 0x8, R17 ;  /* 0x000000080f027824 */ /* 0x021fe400078e0211 */
[----:B------:R-:W-:-:S04]  /*125a0*/  IMAD.MOV.U32 R3, RZ, RZ, 0xb000 ;  /* 0x0000b000ff037424 */ /* 0x000fc800078e00ff */
[----:B------:R3:W-:Y:S01]  /*125b0*/  SYNCS.ARRIVE.TRANS64 RZ, [R2+URZ+0x34850], R3 ;  /* 0x0348500302ff79a7 */ /* 0x0007e2000800003f */
[----:B--2---:R-:W-:-:S04]  /*125c0*/  LOP3.LUT R5, R5, 0x1f, RZ, 0xc0, !PT ;  /* 0x0000001f05057812 */ /* 0x004fc800078ec0ff */
[----:B------:R-:W-:-:S13]  /*125d0*/  ISETP.NE.AND P0, PT, R5, RZ, PT ;  /* 0x000000ff0500720c */ /* 0x000fda0003f05270 */
[----:B---3--:R-:W-:Y:S05]  /*125e0*/  @!P0 BRA `(.L_x_455) ;  /* 0x0000000000048947 */ /* 0x008fea0003800000 */
[----:B------:R-:W-:Y:S01]  /*125f0*/  BPT.TRAP 0x1 ;  /* 0x000000040000795c */ /* 0x000fe20000300000 */
.L_x_455:
[----:B------:R-:W-:Y:S05]  /*12600*/  BSYNC B3 ;  /* 0x0000000000037941 */ /* 0x000fea0003800000 */
.L_x_454:
[----:B------:R-:W2:Y:S04]  /*12610*/  LDL R8, [R1+0x18] ;  /* 0x0000180001087983 */ /* 0x000ea80000100800 */
[----:B0-----:R-:W2:Y:S01]  /*12620*/  LDL.LU R3, [R1+0x14] ;  /* 0x0000140001037983 */ /* 0x001ea20000300800 */
[----:B------:R-:W-:Y:S01]  /*12630*/  R2UR UR10, R11 ;  /* 0x000000000b0a72ca */ /* 0x000fe200000e0000 */
[C-C-:B-----5:R-:W-:Y:S01]  /*12640*/  IMAD R5, R15.reuse, 0x8, R17.reuse ;  /* 0x000000080f057824 */ /* 0x160fe200078e0211 */
[----:B------:R-:W-:Y:S01]  /*12650*/  R2UR UR6, R12 ;  /* 0x000000000c0672ca */ /* 0x000fe200000e0000 */
[----:B------:R-:W-:Y:S01]  /*12660*/  IMAD R2, R15, 0xb000, R17 ;  /* 0x0000b0000f027824 */ /* 0x000fe200078e0211 */
[----:B------:R-:W-:Y:S01]  /*12670*/  R2UR UR7, R13 ;  /* 0x000000000d0772ca */ /* 0x000fe200000e0000 */
[----:B------:R-:W-:Y:S01]  /*12680*/  UIADD3 UR4, UP0, UR36, 0x470, URZ ;  /* 0x0000047024047890 */ /* 0x000fe2000ff1e03f */
[----:B------:R-:W-:Y:S01]  /*12690*/  PLOP3.LUT P0, PT, PT, PT, PT, 0x80, 0x0 ;  /* 0x000000000000781c */ /* 0x000fe20003f0f070 */
[----:B------:R-:W-:-:S02]  /*126a0*/  VIADD R5, R5, 0x34850 ;  /* 0x0003485005057836 */ /* 0x000fc40000000000 */
[----:B------:R-:W-:Y:S01]  /*126b0*/  UIADD3.X UR5, URZ, UR37, URZ, UP0, !UPT ;  /* 0x000000253f057290 */ /* 0x000fe200087fe43f */
[----:B--2---:R-:W-:Y:S02]  /*126c0*/  IMAD R3, R3, 0xb0, R8 ;  /* 0x000000b003037824 */ /* 0x004fe400078e0208 */
[----:B------:R-:W-:-:S09]  /*126d0*/  VIADD R8, R2, 0x400 ;  /* 0x0000040002087836 */ /* 0x000fd20000000000 */
.L_x_456:
[----:B------:R-:W2:Y:S01]  /*126e0*/  LDL R11, [R1] ;  /* 0x00000000010b7983 */ /* 0x000ea20000100800 */
[----:B------:R-:W-:-:S13]  /*126f0*/  @P0 ELECT P1, URZ, PT ;  /* 0x00000000003f082f */ /* 0x000fda0003820000 */
[----:B------:R-:W-:Y:S02]  /*12700*/  @P1 R2UR UR12, R18 ;  /* 0x00000000120c12ca */ /* 0x000fe400000e0000 */
[----:B------:R-:W-:Y:S02]  /*12710*/  @P1 R2UR UR11, R3 ;  /* 0x00000000030b12ca */ /* 0x000fe400000e0000 */
[----:B------:R-:W-:Y:S02]  /*12720*/  @P1 R2UR UR9, R5 ;  /* 0x00000000050912ca */ /* 0x000fe400000e0000 */
[----:B------:R-:W-:Y:S02]  /*12730*/  @P1 R2UR UR8, R8 ;  /* 0x00000000080812ca */ /* 0x000fe400000e0000 */
[----:B------:R-:W-:Y:S02]  /*12740*/  @P1 PLOP3.LUT P0, PT, P1, PT, PT, 0x8, 0x0 ;  /* 0x000000000000181c */ /* 0x000fe40000f0e170 */
[----:B--2---:R-:W-:-:S02]  /*12750*/  @P1 R2UR UR13, R11 ;  /* 0x000000000b0d12ca */ /* 0x004fc400000e0000 */
[----:B------:R-:W-:-:S11]  /*12760*/  PLOP3.LUT P1, PT, PT, PT, PT, 0x8, 0x0 ;  /* 0x000000000000781c */ /* 0x000fd60003f2e170 */
[----:B------:R0:W-:Y:S02]  /*12770*/  UTMALDG.4D [UR8], [UR4], desc[UR6] ;  /* 0x00000608040075b4 */ /* 0x0001e40008019000 */
[----:B0-----:R-:W-:Y:S05]  /*12780*/  @P0 BRA.U.ANY `(.L_x_456) ;  /* 0xfffffffd00d40947 */ /* 0x001fea000393ffff */
[----:B------:R-:W-:Y:S01]  /*12790*/  R2UR UR10, R14 ;  /* 0x000000000e0a72ca */ /* 0x000fe200000e0000 */
[----:B------:R-:W-:Y:S01]  /*127a0*/  VIADD R2, R2, 0x5c00 ;  /* 0x00005c0002027836 */ /* 0x000fe20000000000 */
[----:B------:R-:W-:Y:S02]  /*127b0*/  R2UR UR6, R12 ;  /* 0x000000000c0672ca */ /* 0x000fe400000e0000 */
[----:B------:R-:W-:Y:S02]  /*127c0*/  R2UR UR7, R13 ;  /* 0x000000000d0772ca */ /* 0x000fe400000e0000 */
[----:B------:R-:W-:-:S13]  /*127d0*/  PLOP3.LUT P0, PT, PT, PT, PT, 0x80, 0x0 ;  /* 0x000000000000781c */ /* 0x000fda0003f0f070 */
.L_x_457:
        /* <DEDUP_REMOVED lines=11> */
[----:B------:R0:W-:Y:S04]  /*12890*/  STL [R1], R4 ;  /* 0x0000000401007387 */ /* 0x0001e80000100800 */
[----:B------:R0:W-:Y:S02]  /*128a0*/  STL [R1+0x14], R0 ;  /* 0x0000140001007387 */ /* 0x0001e40000100800 */
.L_x_444:
[----:B------:R-:W-:Y:S05]  /*128b0*/  BSYNC B1 ;  /* 0x0000000000017941 */ /* 0x000fea0003800000 */
.L_x_443:
[----:B0-----:R-:W2:Y:S04]  /*128c0*/  LDL.LU R0, [R1+0x30] ;  /* 0x0000300001007983 */ /* 0x001ea80000300800 */
[----:B------:R0:W-:Y:S04]  /*128d0*/  STL [R1+0x8], R7 ;  /* 0x0000080701007387 */ /* 0x0001e80000100800 */
[----:B------:R0:W-:Y:S02]  /*128e0*/  STL [R1+0x10], R10 ;  /* 0x0000100a01007387 */ /* 0x0001e40000100800 */
[----:B0-2---:R-:W-:-:S07]  /*128f0*/  VIADD R0, R0, 0xfffffffd ;  /* 0xfffffffd00007836 */ /* 0x005fce0000000000 */
.L_x_442:
[----:B------:R-:W-:Y:S05]  /*12900*/  BSYNC B2 ;  /* 0x0000000000027941 */ /* 0x000fea0003800000 */
.L_x_441:
[----:B------:R-:W2:Y:S01]  /*12910*/  LDL.LU R2, [R1+0x2c] ;  /* 0x00002c0001027983 */ /* 0x000ea20000300800 */
[----:B------:R-:W-:-:S05]  /*12920*/  IMAD.MOV R9, RZ, RZ, -R9 ;  /* 0x000000ffff097224 */ /* 0x000fca00078e0a09 */
[----:B--2---:R-:W-:-:S13]  /*12930*/  ISETP.NE.AND P0, PT, R2, R9, PT ;  /* 0x000000090200720c */ /* 0x004fda0003f05270 */
[----:B------:R-:W-:Y:S05]  /*12940*/  @!P0 BRA `(.L_x_440) ;  /* 0x0000001400088947 */ /* 0x000fea0003800000 */
[----:B------:R0:W5:Y:S02]  /*12950*/  LDL R8, [R1] ;  /* 0x0000000001087983 */ /* 0x0001640000100800 */
.L_x_488:
[----:B--2---:R-:W2:Y:S04]  /*12960*/  LDL R4, [R1+0x20] ;  /* 0x0000200001047983 */ /* 0x004ea80000100800 */
[----:B---3--:R-:W3:Y:S04]  /*12970*/  LDL R3, [R1+0x8] ;  /* 0x0000080001037983 */ /* 0x008ee80000100800 */
[----:B----4-:R-:W4:Y:S01]  /*12980*/  LDL R2, [R1+0x10] ;  /* 0x0000100001027983 */ /* 0x010f220000100800 */
[----:B------:R-:W-:Y:S05]  /*12990*/  YIELD ;  /* 0x0000000000007946 */ /* 0x000fea0003800000 */
[----:B------:R-:W-:Y:S01]  /*129a0*/  BSSY B1, `(.L_x_458) ;  /* 0x000009b000017945 */ /* 0x000fe20003800000 */
[----:B--2---:R-:W-:-:S02]  /*129b0*/  ISETP.NE.AND P1, PT, R4, RZ, PT ;  /* 0x000000ff0400720c */ /* 0x004fc40003f25270 */
[----:B---3--:R-:W-:-:S04]  /*129c0*/  IADD3 R4, R3, 0x1, RZ ;  /* 0x0000000103047810 */ /* 0x008fc80007ffe0ff */
[----:B------:R-:W-:-:S04]  /*129d0*/  ISETP.NE.AND P0, PT, R4, 0x2, PT ;  /* 0x000000020400780c */ /* 0x000fc80003f05270 */
[----:B------:R-:W-:Y:S02]  /*129e0*/  SEL R5, RZ, 0x1, P0 ;  /* 0x00000001ff057807 */ /* 0x000fe40000000000 */
[----:B------:R-:W-:Y:S02]  /*129f0*/  SEL R4, R4, RZ, P0 ;  /* 0x000000ff04047207 */ /* 0x000fe40000000000 */
[----:B----4-:R-:W-:Y:S01]  /*12a00*/  LOP3.LUT R5, R2, R5, RZ, 0x3c, !PT ;  /* 0x0000000502057212 */ /* 0x010fe200078e3cff */
[----:B------:R-:W-:Y:S06]  /*12a10*/  @!P1 BRA `(.L_x_459) ;  /* 0x00000008004c9947 */ /* 0x000fec0003800000 */
[----:B------:R-:W-:Y:S01]  /*12a20*/  ULDC.64 UR4, c[0x0][0x418] ;  /* 0x0001060000047ab9 */ /* 0x000fe20000000a00 */
[----:B------:R-:W-:Y:S01]  /*12a30*/  IMAD.MOV.U32 R7, RZ, RZ, R0 ;  /* 0x000000ffff077224 */ /* 0x000fe200078e0000 */
[----:B------:R-:W-:-:S04]  /*12a40*/  ISETP.NE.U32.AND P0, PT, RZ, UR4, PT ;  /* 0x00000004ff007c0c */ /* 0x000fc8000bf05070 */
[----:B------:R-:W-:-:S13]  /*12a50*/  ISETP.NE.AND.EX P0, PT, RZ, UR5, PT, P0 ;  /* 0x00000005ff007c0c */ /* 0x000fda000bf05300 */
[----:B------:R-:W-:Y:S05]  /*12a60*/  @!P0 BRA `(.L_x_460) ;  /* 0x0000000000508947 */ /* 0x000fea0003800000 */
[----:B------:R-:W2:Y:S01]  /*12a70*/  LDL R10, [R1+0x1c] ;  /* 0x00001c00010a7983 */ /* 0x000ea20000100800 */
[----:B-----5:R-:W3:Y:S01]  /*12a80*/  LDC R8, c[0x0][0x43c] ;  /* 0x00010f00ff087b82 */ /* 0x020ee20000000800 */
[----:B------:R-:W-:Y:S02]  /*12a90*/  ULDC.64 UR6, c[0x0][0x428] ;  /* 0x00010a0000067ab9 */ /* 0x000fe40000000a00 */
[----:B------:R-:W4:Y:S01]  /*12aa0*/  LDL R9, [R1+0xc] ;  /* 0x00000c0001097983 */ /* 0x000f220000100800 */
[----:B------:R-:W-:Y:S01]  /*12ab0*/  ULDC.64 UR8, c[0x0][0x208] ;  /* 0x0000820000087ab9 */ /* 0x000fe20000000a00 */
[----:B---3--:R-:W-:-:S13]  /*12ac0*/  ISETP.NE.AND P0, PT, R8, 0x1, PT ;  /* 0x000000010800780c */ /* 0x008fda0003f05270 */
[----:B------:R-:W3:Y:S02]  /*12ad0*/  @P0 LDC.64 R2, c[0x0][0x440] ;  /* 0x00011000ff020b82 */ /* 0x000ee40000000a00 */
[----:B---3--:R-:W-:-:S04]  /*12ae0*/  @P0 IMAD.HI.U32 R7, R0, R2, RZ ;  /* 0x0000000200070227 */ /* 0x008fc800078e00ff */
[----:B------:R-:W-:Y:S01]  /*12af0*/  IMAD.MOV.U32 R2, RZ, RZ, R0 ;  /* 0x000000ffff027224 */ /* 0x000fe200078e0000 */
[----:B------:R-:W-:-:S04]  /*12b00*/  @P0 SHF.R.U32.HI R2, RZ, R3, R7 ;  /* 0x00000003ff020219 */ /* 0x000fc80000011607 */
[--C-:B------:R-:W-:Y:S01]  /*12b10*/  SHF.R.S32.HI R3, RZ, 0x1f, R2.reuse ;  /* 0x0000001fff037819 */ /* 0x100fe20000011402 */
[----:B------:R-:W-:-:S04]  /*12b20*/  IMAD.MOV R7, RZ, RZ, -R2 ;  /* 0x000000ffff077224 */ /* 0x000fc800078e0a02 */
[----:B------:R-:W-:Y:S02]  /*12b30*/  IMAD R7, R8, R7, R0 ;  /* 0x0000000708077224 */ /* 0x000fe400078e0200 */
[----:B--2---:R-:W-:-:S04]  /*12b40*/  IMAD R8, R10, UR6, RZ ;  /* 0x000000060a087c24 */ /* 0x004fc8000f8e02ff */
[C---:B----4-:R-:W-:Y:S02]  /*12b50*/  IMAD R8, R9.reuse, UR7, R8 ;  /* 0x0000000709087c24 */ /* 0x050fe4000f8e0208 */
[----:B------:R-:W-:-:S04]  /*12b60*/  IMAD.WIDE.U32 R2, R9, UR6, R2 ;  /* 0x0000000609027c25 */ /* 0x000fc8000f8e0002 */
[----:B------:R-:W-:Y:S01]  /*12b70*/  IMAD.IADD R3, R8, 0x1, R3 ;  /* 0x0000000108037824 */ /* 0x000fe200078e0203 */
[----:B------:R-:W-:-:S04]  /*12b80*/  LEA R8, P0, R2, UR4, 0x2 ;  /* 0x0000000402087c11 */ /* 0x000fc8000f8010ff */
[----:B------:R-:W-:-:S05]  /*12b90*/  LEA.HI.X R9, R2, UR5, R3, 0x2, P0 ;  /* 0x0000000502097c11 */ /* 0x000fca00080f1403 */
[----:B------:R2:W5:Y:S04]  /*12ba0*/  LDG.E R8, desc[UR8][R8.64] ;  /* 0x0000000808087981 */ /* 0x000568000c1e1900 */
.L_x_460:
[----:B------:R-:W3:Y:S01]  /*12bb0*/  LDL R2, [R1+0x4] ;  /* 0x0000040001027983 */ /* 0x000ee20000100800 */
[----:B------:R-:W-:Y:S01]  /*12bc0*/  BSSY B2, `(.L_x_461) ;  /* 0x0000005000027945 */ /* 0x000fe20003800000 */
[----:B---3--:R-:W-:Y:S01]  /*12bd0*/  IMAD R3, R4, 0x8, R2 ;  /* 0x0000000804037824 */ /* 0x008fe200078e0202 */
[----:B------:R-:W-:-:S04]  /*12be0*/  SHF.L.U32 R2, R5, 0x1f, RZ ;  /* 0x0000001f05027819 */ /* 0x000fc800000006ff */
[----:B------:R-:W3:Y:S02]  /*12bf0*/  SYNCS.PHASECHK.TRANS64.TRYWAIT P0, [R3+URZ+0x34840], R2 ;  /* 0x03484002030075a7 */ /* 0x000ee4000800017f */
[----:B---3--:R-:W-:Y:S05]  /*12c00*/  @!P0 BRA `(.L_x_462) ;  /* 0x0000003400448947 */ /* 0x008fea0003800000 */
.L_x_553:
[----:B------:R-:W-:Y:S05]  /*12c10*/  BSYNC B2 ;  /* 0x0000000000027941 */ /* 0x000fea0003800000 */
.L_x_461:
[----:B--2---:R-:W2:Y:S01]  /*12c20*/  S2R R9, SR_TID.X ;  /* 0x0000000000097919 */ /* 0x004ea20000002100 */
[----:B------:R-:W-:Y:S01]  /*12c30*/  BSSY B2, `(.L_x_463) ;  /* 0x000000b000027945 */ /* 0x000fe20003800000 */
[----:B--2---:R-:W-:-:S04]  /*12c40*/  LOP3.LUT R9, R9, 0x7f, RZ, 0xc0, !PT ;  /* 0x0000007f09097812 */ /* 0x004fc800078ec0ff */
[----:B------:R-:W-:-:S13]  /*12c50*/  ISETP.NE.AND P1, PT, R9, RZ, PT ;  /* 0x000000ff0900720c */ /* 0x000fda0003f25270 */
[----:B------:R-:W-:Y:S05]  /*12c60*/  @P1 BRA `(.L_x_464) ;  /* 0x00000000001c1947 */ /* 0x000fea0003800000 */
[----:B------:R-:W2:Y:S01]  /*12c70*/  S2R R9, SR_TID.X ;  /* 0x0000000000097919 */ /* 0x000ea20000002100 */
[----:B---3--:R-:W-:-:S04]  /*12c80*/  IMAD.MOV.U32 R2, RZ, RZ, 0xb000 ;  /* 0x0000b000ff027424 */ /* 0x008fc800078e00ff */
[----:B------:R4:W-:Y:S01]  /*12c90*/  SYNCS.ARRIVE.TRANS64 RZ, [R3+URZ+0x34830], R2 ;  /* 0x0348300203ff79a7 */ /* 0x0009e2000800003f */
[----:B--2---:R-:W-:-:S04]  /*12ca0*/  LOP3.LUT R9, R9, 0x1f, RZ, 0xc0, !PT ;  /* 0x0000001f09097812 */ /* 0x004fc800078ec0ff */
[----:B------:R-:W-:-:S13]  /*12cb0*/  ISETP.NE.AND P0, PT, R9, RZ, PT ;  /* 0x000000ff0900720c */ /* 0x000fda0003f05270 */
[----:B----4-:R-:W-:Y:S05]  /*12cc0*/  @!P0 BRA `(.L_x_464) ;  /* 0x0000000000048947 */ /* 0x010fea0003800000 */
[----:B------:R-:W-:Y:S01]  /*12cd0*/  BPT.TRAP 0x1 ;  /* 0x000000040000795c */ /* 0x000fe20000300000 */
.L_x_464:
[----:B------:R-:W-:Y:S05]  /*12ce0*/  BSYNC B2 ;  /* 0x0000000000027941 */ /* 0x000fea0003800000 */
.L_x_463:
[----:B---3--:R-:W2:Y:S04]  /*12cf0*/  LDL R2, [R1+0x4] ;  /* 0x0000040001027983 */ /* 0x008ea80000100800 */
[----:B------:R-:W3:Y:S01]  /*12d00*/  LDL R9, [R1+0x18] ;  /* 0x0000180001097983 */ /* 0x000ee20000100800 */
        /* <DEDUP_REMOVED lines=9> */
[----:B---3--:R-:W-:-:S03]  /*12da0*/  IMAD R9, R7, 0xb0, R9 ;  /* 0x000000b007097824 */ /* 0x008fc600078e0209 */
[----:B------:R-:W-:-:S07]  /*12db0*/  IADD3 R10, R2, 0x1e400, RZ ;  /* 0x0001e400020a7810 */ /* 0x000fce0007ffe0ff */
.L_x_465:
        /* <DEDUP_REMOVED lines=9> */
[----:B--2---:R-:W-:Y:S05]  /*12e50*/  @P0 BRA.U.ANY `(.L_x_465) ;  /* 0xfffffffd00d80947 */ /* 0x004fea000393ffff */
[----:B------:R-:W-:Y:S01]  /*12e60*/  IMAD.MOV.U32 R14, RZ, RZ, 0x40 ;  /* 0x00000040ff0e7424 */ /* 0x000fe200078e00ff */
[----:B------:R-:W-:Y:S01]  /*12e70*/  PLOP3.LUT P0, PT, PT, PT, PT, 0x80, 0x0 ;  /* 0x000000000000781c */ /* 0x000fe20003f0f070 */
[----:B------:R-:W-:Y:S01]  /*12e80*/  VIADD R2, R2, 0x23c00 ;  /* 0x00023c0002027836 */ /* 0x000fe20000000000 */
[----:B------:R-:W-:Y:S01]  /*12e90*/  UMOV UR6, 0x0 ;  /* 0x0000000000067882 */ /* 0x000fe20000000000 */
[----:B------:R-:W-:Y:S01]  /*12ea0*/  UMOV UR7, 0x14f00000 ;  /* 0x14f0000000077882 */ /* 0x000fe20000000000 */
[----:B------:R-:W-:-:S15]  /*12eb0*/  R2UR UR10, R14 ;  /* 0x000000000e0a72ca */ /* 0x000fde00000e0000 */
.L_x_466:
        /* <DEDUP_REMOVED lines=10> */
[----:B------:R-:W2:Y:S04]  /*12f60*/  LDL.LU R12, [R1+0x10] ;  /* 0x00001000010c7983 */ /* 0x000ea80000300800 */
[----:B------:R-:W3:Y:S01]  /*12f70*/  LDL R10, [R1+0x8] ;  /* 0x00000800010a7983 */ /* 0x000ee20000100800 */
[----:B------:R-:W-:Y:S01]  /*12f80*/  BSSY B2, `(.L_x_467) ;  /* 0x0000005000027945 */ /* 0x000fe20003800000 */
[----:B--2---:R-:W-:Y:S01]  /*12f90*/  SHF.L.U32 R3, R12, 0x1f, RZ ;  /* 0x0000001f0c037819 */ /* 0x004fe200000006ff */
[----:B---3--:R-:W-:-:S04]  /*12fa0*/  IMAD R2, R10, 0x8, R6 ;  /* 0x000000080a027824 */ /* 0x008fc800078e0206 */
[----:B------:R-:W2:Y:S02]  /*12fb0*/  SYNCS.PHASECHK.TRANS64.TRYWAIT P0, [R2+URZ+0x60], R3 ;  /* 0x00006003020075a7 */ /* 0x000ea4000800017f */
[----:B--2---:R-:W-:Y:S05]  /*12fc0*/  @!P0 BRA `(.L_x_468) ;  /* 0x0000003000688947 */ /* 0x004fea0003800000 */
.L_x_554:
[----:B------:R-:W-:Y:S05]  /*12fd0*/  BSYNC B2 ;  /* 0x0000000000027941 */ /* 0x000fea0003800000 */
.L_x_467:
[----:B------:R-:W-:Y:S01]  /*12fe0*/  BSSY B2, `(.L_x_469) ;  /* 0x000000b000027945 */ /* 0x000fe20003800000 */
[----:B------:R-:W-:Y:S02]  /*12ff0*/  IMAD.MOV.U32 R12, RZ, RZ, 0x0 ;  /* 0x00000000ff0c7424 */ /* 0x000fe400078e00ff */
[----:B------:R-:W-:Y:S01]  /*13000*/  IMAD.MOV.U32 R13, RZ, RZ, 0x14f00000 ;  /* 0x14f00000ff0d7424 */ /* 0x000fe200078e00ff */
[----:B------:R-:W-:Y:S06]  /*13010*/  @P1 BRA `(.L_x_470) ;  /* 0x00000000001c1947 */ /* 0x000fec0003800000 */
[----:B------:R-:W3:Y:S01]  /*13020*/  S2R R9, SR_TID.X ;  /* 0x0000000000097919 */ /* 0x000ee20000002100 */
[----:B--2---:R-:W-:-:S04]  /*13030*/  IMAD.MOV.U32 R3, RZ, RZ, 0xb000 ;  /* 0x0000b000ff037424 */ /* 0x004fc800078e00ff */
[----:B------:R4:W-:Y:S01]  /*13040*/  SYNCS.ARRIVE.TRANS64 RZ, [R2+URZ+0x50], R3 ;  /* 0x0000500302ff79a7 */ /* 0x0009e2000800003f */
[----:B---3--:R-:W-:-:S04]  /*13050*/  LOP3.LUT R9, R9, 0x1f, RZ, 0xc0, !PT ;  /* 0x0000001f09097812 */ /* 0x008fc800078ec0ff */
[----:B------:R-:W-:-:S13]  /*13060*/  ISETP.NE.AND P0, PT, R9, RZ, PT ;  /* 0x000000ff0900720c */ /* 0x000fda0003f05270 */
[----:B----4-:R-:W-:Y:S05]  /*13070*/  @!P0 BRA `(.L_x_470) ;  /* 0x0000000000048947 */ /* 0x010fea0003800000 */
[----:B------:R-:W-:Y:S01]  /*13080*/  BPT.TRAP 0x1 ;  /* 0x000000040000795c */ /* 0x000fe20000300000 */
.L_x_470:
[----:B------:R-:W-:Y:S05]  /*13090*/  BSYNC B2 ;  /* 0x0000000000027941 */ /* 0x000fea0003800000 */
.L_x_469:
[----:B------:R-:W3:Y:S04]  /*130a0*/  LDL R15, [R1+0x4] ;  /* 0x00000400010f7983 */ /* 0x000ee80000100800 */
[----:B--2---:R-:W3:Y:S04]  /*130b0*/  LDL.LU R3, [R1+0x8] ;  /* 0x0000080001037983 */ /* 0x004ee80000300800 */
[----:B------:R-:W2:Y:S04]  /*130c0*/  LDL R10, [R1+0x18] ;  /* 0x00001800010a7983 */ /* 0x000ea80000100800 */
[----:B------:R-:W2:Y:S01]  /*130d0*/  LDL.LU R9, [R1+0x14] ;  /* 0x0000140001097983 */ /* 0x000ea20000300800 */
[----:B------:R-:W-:Y:S01]  /*130e0*/  R2UR UR10, R11 ;  /* 0x000000000b0a72ca */ /* 0x000fe200000e0000 */
[----:B------:R-:W-:Y:S01]  /*130f0*/  UIADD3 UR4, UP0, UR36, 0x470, URZ ;  /* 0x0000047024047890 */ /* 0x000fe2000ff1e03f */
[----:B------:R-:W-:Y:S01]  /*13100*/  R2UR UR6, R12 ;  /* 0x000000000c0672ca */ /* 0x000fe200000e0000 */
[----:B------:R-:W-:Y:S01]  /*13110*/  VIADD R2, R2, 0x50 ;  /* 0x0000005002027836 */ /* 0x000fe20000000000 */
[----:B------:R-:W-:Y:S01]  /*13120*/  R2UR UR7, R13 ;  /* 0x000000000d0772ca */ /* 0x000fe200000e0000 */
[----:B------:R-:W-:Y:S01]  /*13130*/  UIADD3.X UR5, URZ, UR37, URZ, UP0, !UPT ;  /* 0x000000253f057290 */ /* 0x000fe200087fe43f */
[----:B------:R-:W-:Y:S01]  /*13140*/  PLOP3.LUT P0, PT, PT, PT, PT, 0x80, 0x0 ;  /* 0x000000000000781c */ /* 0x000fe20003f0f070 */
[----:B---3--:R-:W-:-:S02]  /*13150*/  IMAD R3, R3, 0xb000, R15 ;  /* 0x0000b00003037824 */ /* 0x008fc400078e020f */
[----:B--2---:R-:W-:Y:S02]  /*13160*/  IMAD R9, R9, 0xb0, R10 ;  /* 0x000000b009097824 */ /* 0x004fe400078e020a */
[----:B------:R-:W-:-:S08]  /*13170*/  VIADD R10, R3, 0x400 ;  /* 0x00000400030a7836 */ /* 0x000fd00000000000 */
.L_x_471:
        /* <DEDUP_REMOVED lines=10> */
[----:B--2---:R-:W-:Y:S05]  /*13220*/  @P0 BRA.U.ANY `(.L_x_471) ;  /* 0xfffffffd00d40947 */ /* 0x004fea000393ffff */
[----:B------:R-:W-:Y:S02]  /*13230*/  R2UR UR10, R14 ;  /* 0x000000000e0a72ca */ /* 0x000fe400000e0000 */
[----:B------:R-:W-:Y:S02]  /*13240*/  R2UR UR6, R12 ;  /* 0x000000000c0672ca */ /* 0x000fe400000e0000 */
[----:B------:R-:W-:Y:S02]  /*13250*/  R2UR UR7, R13 ;  /* 0x000000000d0772ca */ /* 0x000fe400000e0000 */
[----:B------:R-:W-:Y:S02]  /*13260*/  PLOP3.LUT P0, PT, PT, PT, PT, 0x80, 0x0 ;  /* 0x000000000000781c */ /* 0x000fe40003f0f070 */
[----:B------:R-:W-:-:S11]  /*13270*/  IADD3 R3, R3, 0x5c00, RZ ;  /* 0x00005c0003037810 */ /* 0x000fd60007ffe0ff */
.L_x_472:
        /* <DEDUP_REMOVED lines=11> */
[----:B------:R2:W-:Y:S04]  /*13330*/  STL [R1+0x14], R7 ;  /* 0x0000140701007387 */ /* 0x0005e80000100800 */
[----:B------:R2:W-:Y:S02]  /*13340*/  STL [R1], R8 ;  /* 0x0000000801007387 */ /* 0x0005e40000100800 */
.L_x_459:
[----:B------:R-:W-:Y:S05]  /*13350*/  BSYNC B1 ;  /* 0x0000000000017941 */ /* 0x000fea0003800000 */
.L_x_458:
        /* <DEDUP_REMOVED lines=8> */
[----:B------:R3:W-:Y:S04]  /*133e0*/  STL [R1+0x10], R10 ;  /* 0x0000100a01007387 */ /* 0x0007e80000100800 */
[----:B------:R3:W-:Y:S01]  /*133f0*/  STL [R1+0x8], R11 ;  /* 0x0000080b01007387 */ /* 0x0007e20000100800 */
[----:B------:R-:W-:Y:S05]  /*13400*/  @!P1 BRA `(.L_x_474) ;  /* 0x0000000800489947 */ /* 0x000fea0003800000 */
[----:B------:R-:W-:Y:S01]  /*13410*/  ULDC.64 UR4, c[0x0][0x418] ;  /* 0x0001060000047ab9 */ /* 0x000fe20000000a00 */
[----:B--2---:R-:W-:Y:S01]  /*13420*/  VIADD R7, R0, 0xffffffff ;  /* 0xffffffff00077836 */ /* 0x004fe20000000000 */
[----:B------:R-:W-:-:S04]  /*13430*/  ISETP.NE.U32.AND P0, PT, RZ, UR4, PT ;  /* 0x00000004ff007c0c */ /* 0x000fc8000bf05070 */
[----:B------:R-:W-:-:S13]  /*13440*/  ISETP.NE.AND.EX P0, PT, RZ, UR5, PT, P0 ;  /* 0x00000005ff007c0c */ /* 0x000fda000bf05300 */
[----:B------:R-:W-:Y:S05]  /*13450*/  @!P0 BRA `(.L_x_475) ;  /* 0x0000000000508947 */ /* 0x000fea0003800000 */
[----:B------:R-:W2:Y:S01]  /*13460*/  LDL R13, [R1+0x1c] ;  /* 0x00001c00010d7983 */ /* 0x000ea20000100800 */
[----:B------:R-:W4:Y:S01]  /*13470*/  LDC R9, c[0x0][0x43c] ;  /* 0x00010f00ff097b82 */ /* 0x000f220000000800 */
[----:B------:R-:W-:Y:S02]  /*13480*/  ULDC.64 UR6, c[0x0][0x428] ;  /* 0x00010a0000067ab9 */ /* 0x000fe40000000a00 */
[----:B------:R-:W3:Y:S01]  /*13490*/  LDL R12, [R1+0xc] ;  /* 0x00000c00010c7983 */ /* 0x000ee20000100800 */
[----:B------:R-:W-:Y:S01]  /*134a0*/  ULDC.64 UR8, c[0x0][0x208] ;  /* 0x0000820000087ab9 */ /* 0x000fe20000000a00 */
[----:B----4-:R-:W-:-:S13]  /*134b0*/  ISETP.NE.AND P0, PT, R9, 0x1, PT ;  /* 0x000000010900780c */ /* 0x010fda0003f05270 */
[----:B------:R-:W4:Y:S02]  /*134c0*/  @P0 LDC.64 R2, c[0x0][0x440] ;  /* 0x00011000ff020b82 */ /* 0x000f240000000a00 */
[----:B----45:R-:W-:-:S04]  /*134d0*/  @P0 IMAD.HI.U32 R8, R7, R2, RZ ;  /* 0x0000000207080227 */ /* 0x030fc800078e00ff */
        /* <DEDUP_REMOVED lines=12> */
.L_x_475:
[----:B------:R-:W4:Y:S01]  /*135a0*/  LDL R2, [R1+0x4] ;  /* 0x0000040001027983 */ /* 0x000f220000100800 */
[----:B------:R-:W-:Y:S01]  /*135b0*/  SHF.L.U32 R3, R10, 0x1f, RZ ;  /* 0x0000001f0a037819 */ /* 0x000fe200000006ff */
[----:B------:R-:W-:Y:S01]  /*135c0*/  BSSY B2, `(.L_x_476) ;  /* 0x0000004000027945 */ /* 0x000fe20003800000 */
[----:B----4-:R-:W-:-:S04]  /*135d0*/  IMAD R2, R11, 0x8, R2 ;  /* 0x000000080b027824 */ /* 0x010fc800078e0202 */
[----:B------:R-:W4:Y:S02]  /*135e0*/  SYNCS.PHASECHK.TRANS64.TRYWAIT P0, [R2+URZ+0x34840], R3 ;  /* 0x03484003020075a7 */ /* 0x000f24000800017f */
[----:B----4-:R-:W-:Y:S05]  /*135f0*/  @!P0 BRA `(.L_x_477) ;  /* 0x0000002800f08947 */ /* 0x010fea0003800000 */
.L_x_555:
[----:B------:R-:W-:Y:S05]  /*13600*/  BSYNC B2 ;  /* 0x0000000000027941 */ /* 0x000fea0003800000 */
.L_x_476:
[----:B--2---:R-:W2:Y:S01]  /*13610*/  S2R R9, SR_TID.X ;  /* 0x0000000000097919 */ /* 0x004ea20000002100 */
[----:B------:R-:W-:Y:S01]  /*13620*/  BSSY B2, `(.L_x_478) ;  /* 0x000000b000027945 */ /* 0x000fe20003800000 */
[----:B--2---:R-:W-:-:S04]  /*13630*/  LOP3.LUT R9, R9, 0x7f, RZ, 0xc0, !PT ;  /* 0x0000007f09097812 */ /* 0x004fc800078ec0ff */
[----:B------:R-:W-:-:S13]  /*13640*/  ISETP.NE.AND P1, PT, R9, RZ, PT ;  /* 0x000000ff0900720c */ /* 0x000fda0003f25270 */
[----:B------:R-:W-:Y:S05]  /*13650*/  @P1 BRA `(.L_x_479) ;  /* 0x00000000001c1947 */ /* 0x000fea0003800000 */
[----:B------:R-:W2:Y:S01]  /*13660*/  S2R R9, SR_TID.X ;  /* 0x0000000000097919 */ /* 0x000ea20000002100 */
[----:B----4-:R-:W-:-:S04]  /*13670*/  IMAD.MOV.U32 R3, RZ, RZ, 0xb000 ;  /* 0x0000b000ff037424 */ /* 0x010fc800078e00ff */
[----:B------:R4:W-:Y:S01]  /*13680*/  SYNCS.ARRIVE.TRANS64 RZ, [R2+URZ+0x34830], R3 ;  /* 0x0348300302ff79a7 */ /* 0x0009e2000800003f */
[----:B--2---:R-:W-:-:S04]  /*13690*/  LOP3.LUT R9, R9, 0x1f, RZ, 0xc0, !PT ;  /* 0x0000001f09097812 */ /* 0x004fc800078ec0ff */
[----:B------:R-:W-:-:S13]  /*136a0*/  ISETP.NE.AND P0, PT, R9, RZ, PT ;  /* 0x000000ff0900720c */ /* 0x000fda0003f05270 */
[----:B----4-:R-:W-:Y:S05]  /*136b0*/  @!P0 BRA `(.L_x_479) ;  /* 0x0000000000048947 */ /* 0x010fea0003800000 */
[----:B------:R-:W-:Y:S01]  /*136c0*/  BPT.TRAP 0x1 ;  /* 0x000000040000795c */ /* 0x000fe20000300000 */
.L_x_479:
[----:B------:R-:W-:Y:S05]  /*136d0*/  BSYNC B2 ;  /* 0x0000000000027941 */ /* 0x000fea0003800000 */
.L_x_478:
[----:B----4-:R-:W2:Y:S04]  /*136e0*/  LDL R2, [R1+0x8] ;  /* 0x0000080001027983 */ /* 0x010ea80000100800 */
[----:B---3--:R-:W3:Y:S04]  /*136f0*/  LDL R10, [R1+0x4] ;  /* 0x00000400010a7983 */ /* 0x008ee80000100800 */
[----:B------:R-:W4:Y:S01]  /*13700*/  LDL R9, [R1+0x18] ;  /* 0x0000180001097983 */ /* 0x000f220000100800 */
[----:B------:R-:W-:-:S05]  /*13710*/  IMAD.MOV.U32 R12, RZ, RZ, RZ ;  /* 0x000000ffff0c7224 */ /* 0x000fca00078e00ff */
[----:B------:R-:W-:Y:S01]  /*13720*/  R2UR UR10, R12 ;  /* 0x000000000c0a72ca */ /* 0x000fe200000e0000 */
[----:B------:R-:W-:Y:S01]  /*13730*/  UIADD3 UR4, UP0, UR36, 0x370, URZ ;  /* 0x0000037024047890 */ /* 0x000fe2000ff1e03f */
[----:B------:R-:W-:Y:S01]  /*13740*/  PLOP3.LUT P0, PT, PT, PT, PT, 0x80, 0x0 ;  /* 0x000000000000781c */ /* 0x000fe20003f0f070 */
[----:B------:R-:W-:Y:S01]  /*13750*/  UMOV UR6, 0x0 ;  /* 0x0000000000067882 */ /* 0x000fe20000000000 */
[----:B------:R-:W-:Y:S01]  /*13760*/  UMOV UR7, 0x14f00000 ;  /* 0x14f0000000077882 */ /* 0x000fe20000000000 */
[----:B------:R-:W-:Y:S01]  /*13770*/  UIADD3.X UR5, URZ, UR37, URZ, UP0, !UPT ;  /* 0x000000253f057290 */ /* 0x000fe200087fe43f */
[C---:B--2---:R-:W-:Y:S01]  /*13780*/  LEA R3, R2.reuse, R6, 0x3 ;  /* 0x0000000602037211 */ /* 0x044fe200078e18ff */
[----:B---3--:R-:W-:-:S04]  /*13790*/  IMAD R2, R2, 0xb000, R10 ;  /* 0x0000b00002027824 */ /* 0x008fc800078e020a */
[----:B------:R-:W-:Y:S02]  /*137a0*/  VIADD R3, R3, 0x30 ;  /* 0x0000003003037836 */ /* 0x000fe40000000000 */
[----:B----4-:R-:W-:Y:S02]  /*137b0*/  IMAD R9, R7, 0xb0, R9 ;  /* 0x000000b007097824 */ /* 0x010fe400078e0209 */
[----:B------:R-:W-:-:S07]  /*137c0*/  VIADD R10, R2, 0x1e400 ;  /* 0x0001e400020a7836 */ /* 0x000fce0000000000 */
.L_x_480:
        /* <DEDUP_REMOVED lines=16> */
.L_x_481:
        /* <DEDUP_REMOVED lines=10> */
[----:B------:R-:W-:Y:S01]  /*13970*/  SHF.L.U32 R5, R5, 0x1f, RZ ;  /* 0x0000001f05057819 */ /* 0x000fe200000006ff */
[----:B------:R-:W-:Y:S01]  /*13980*/  IMAD R2, R4, 0x8, R6 ;  /* 0x0000000804027824 */ /* 0x000fe200078e0206 */
[----:B------:R-:W-:Y:S03]  /*13990*/  BSSY B2, `(.L_x_482) ;  /* 0x0000003000027945 */ /* 0x000fe60003800000 */
[----:B------:R-:W2:Y:S02]  /*139a0*/  SYNCS.PHASECHK.TRANS64.TRYWAIT P0, [R2+URZ+0x60], R5 ;  /* 0x00006005020075a7 */ /* 0x000ea4000800017f */
[----:B--2---:R-:W-:Y:S05]  /*139b0*/  @!P0 BRA `(.L_x_483) ;  /* 0x0000002800148947 */ /* 0x004fea0003800000 */
.L_x_556:
[----:B------:R-:W-:Y:S05]  /*139c0*/  BSYNC B2 ;  /* 0x0000000000027941 */ /* 0x000fea0003800000 */
.L_x_482:
[----:B------:R-:W-:Y:S01]  /*139d0*/  BSSY B2, `(.L_x_484) ;  /* 0x000000b000027945 */ /* 0x000fe20003800000 */
[----:B------:R-:W-:Y:S02]  /*139e0*/  IMAD.MOV.U32 R10, RZ, RZ, 0x0 ;  /* 0x00000000ff0a7424 */ /* 0x000fe400078e00ff */
[----:B------:R-:W-:Y:S01]  /*139f0*/  IMAD.MOV.U32 R11, RZ, RZ, 0x14f00000 ;  /* 0x14f00000ff0b7424 */ /* 0x000fe200078e00ff */
[----:B------:R-:W-:Y:S06]  /*13a00*/  @P1 BRA `(.L_x_485) ;  /* 0x00000000001c1947 */ /* 0x000fec0003800000 */
[----:B------:R-:W3:Y:S02]  /*13a10*/  S2R R3, SR_TID.X ;  /* 0x0000000000037919 */ /* 0x000ee40000002100 */
[----:B---3--:R-:W-:Y:S01]  /*13a20*/  LOP3.LUT R9, R3, 0x1f, RZ, 0xc0, !PT ;  /* 0x0000001f03097812 */ /* 0x008fe200078ec0ff */
[----:B------:R-:W-:-:S03]  /*13a30*/  IMAD.MOV.U32 R3, RZ, RZ, 0xb000 ;  /* 0x0000b000ff037424 */ /* 0x000fc600078e00ff */
[----:B------:R-:W-:Y:S01]  /*13a40*/  ISETP.NE.AND P0, PT, R9, RZ, PT ;  /* 0x000000ff0900720c */ /* 0x000fe20003f05270 */
[----:B------:R3:W-:-:S12]  /*13a50*/  SYNCS.ARRIVE.TRANS64 RZ, [R2+URZ+0x50], R3 ;  /* 0x0000500302ff79a7 */ /* 0x0007d8000800003f */
[----:B---3--:R-:W-:Y:S05]  /*13a60*/  @!P0 BRA `(.L_x_485) ;  /* 0x0000000000048947 */ /* 0x008fea0003800000 */
[----:B------:R-:W-:Y:S01]  /*13a70*/  BPT.TRAP 0x1 ;  /* 0x000000040000795c */ /* 0x000fe20000300000 */
.L_x_485:
[----:B------:R-:W-:Y:S05]  /*13a80*/  BSYNC B2 ;  /* 0x0000000000027941 */ /* 0x000fea0003800000 */
.L_x_484:
[----:B------:R-:W3:Y:S04]  /*13a90*/  LDL R9, [R1+0x4] ;  /* 0x0000040001097983 */ /* 0x000ee80000100800 */
[----:B--2---:R-:W2:Y:S04]  /*13aa0*/  LDL R5, [R1+0x18] ;  /* 0x0000180001057983 */ /* 0x004ea80000100800 */
[----:B------:R-:W2:Y:S01]  /*13ab0*/  LDL.LU R3, [R1+0x14] ;  /* 0x0000140001037983 */ /* 0x000ea20000300800 */
[----:B------:R-:W-:Y:S01]  /*13ac0*/  R2UR UR10, R12 ;  /* 0x000000000c0a72ca */ /* 0x000fe200000e0000 */
[----:B------:R-:W-:Y:S01]  /*13ad0*/  UIADD3 UR4, UP0, UR36, 0x470, URZ ;  /* 0x0000047024047890 */ /* 0x000fe2000ff1e03f */
[----:B------:R-:W-:-:S02]  /*13ae0*/  R2UR UR6, R10 ;  /* 0x000000000a0672ca */ /* 0x000fc400000e0000 */
[----:B------:R-:W-:Y:S01]  /*13af0*/  R2UR UR7, R11 ;  /* 0x000000000b0772ca */ /* 0x000fe200000e0000 */
[----:B------:R-:W-:Y:S01]  /*13b00*/  UIADD3.X UR5, URZ, UR37, URZ, UP0, !UPT ;  /* 0x000000253f057290 */ /* 0x000fe200087fe43f */
[----:B------:R-:W-:Y:S02]  /*13b10*/  PLOP3.LUT P0, PT, PT, PT, PT, 0x80, 0x0 ;  /* 0x000000000000781c */ /* 0x000fe40003f0f070 */
[----:B------:R-:W-:Y:S01]  /*13b20*/  IADD3 R2, R2, 0x50, RZ ;  /* 0x0000005002027810 */ /* 0x000fe20007ffe0ff */
[----:B---3--:R-:W-:Y:S02]  /*13b30*/  IMAD R4, R4, 0xb000, R9 ;  /* 0x0000b00004047824 */ /* 0x008fe400078e0209 */
[----:B--2---:R-:W-:Y:S02]  /*13b40*/  IMAD R3, R3, 0xb0, R5 ;  /* 0x000000b003037824 */ /* 0x004fe400078e0205 */
[----:B------:R-:W-:-:S07]  /*13b50*/  VIADD R5, R4, 0x400 ;  /* 0x0000040004057836 */ /* 0x000fce0000000000 */
.L_x_486:
        /* <DEDUP_REMOVED lines=11> */
[----:B------:R-:W-:Y:S01]  /*13c10*/  R2UR UR10, R13 ;  /* 0x000000000d0a72ca */ /* 0x000fe200000e0000 */
[----:B------:R-:W-:Y:S01]  /*13c20*/  VIADD R4, R4, 0x5c00 ;  /* 0x00005c0004047836 */ /* 0x000fe20000000000 */
[----:B------:R-:W-:Y:S02]  /*13c30*/  R2UR UR6, R10 ;  /* 0x000000000a0672ca */ /* 0x000fe400000e0000 */
[----:B------:R-:W-:Y:S02]  /*13c40*/  R2UR UR7, R11 ;  /* 0x000000000b0772ca */ /* 0x000fe400000e0000 */
[----:B------:R-:W-:-:S13]  /*13c50*/  PLOP3.LUT P0, PT, PT, PT, PT, 0x80, 0x0 ;  /* 0x000000000000781c */ /* 0x000fda0003f0f070 */
.L_x_487:
        /* <DEDUP_REMOVED lines=13> */
.L_x_474:
[----:B------:R-:W-:Y:S05]  /*13d30*/  BSYNC B1 ;  /* 0x0000000000017941 */ /* 0x000fea0003800000 */
.L_x_473:
[C---:B------:R-:W-:Y:S01]  /*13d40*/  ISETP.GT.AND P0, PT, R0.reuse, 0x1, PT ;  /* 0x000000010000780c */ /* 0x040fe20003f04270 */
[----:B------:R-:W-:-:S12]  /*13d50*/  VIADD R0, R0, 0xfffffffe ;  /* 0xfffffffe00007836 */ /* 0x000fd80000000000 */
[----:B------:R-:W-:Y:S05]  /*13d60*/  @P0 BRA `(.L_x_488) ;  /* 0xffffffe800fc0947 */ /* 0x000fea000383ffff */
.L_x_440:
[----:B------:R-:W-:Y:S05]  /*13d70*/  BSYNC B0 ;  /* 0x0000000000007941 */ /* 0x000fea0003800000 */
.L_x_439:
[----:B------:R-:W0:Y:S01]  /*13d80*/  S2R R2, SR_TID.X ;  /* 0x0000000000027919 */ /* 0x000e220000002100 */
[----:B------:R-:W-:Y:S01]  /*13d90*/  BSSY B0, `(.L_x_489) ;  /* 0x0000011000007945 */ /* 0x000fe20003800000 */
[----:B0-----:R-:W-:-:S04]  /*13da0*/  LOP3.LUT R3, R2, 0x7f, RZ, 0xc0, !PT ;  /* 0x0000007f02037812 */ /* 0x001fc800078ec0ff */
[----:B------:R-:W-:-:S13]  /*13db0*/  ISETP.NE.AND P0, PT, R3, RZ, PT ;  /* 0x000000ff0300720c */ /* 0x000fda0003f05270 */
[----:B------:R-:W-:Y:S05]  /*13dc0*/  @P0 BRA `(.L_x_490) ;  /* 0x0000000000340947 */ /* 0x000fea0003800000 */
[----:B------:R-:W0:Y:S01]  /*13dd0*/  S2R R2, SR_LANEID ;  /* 0x0000000000027919 */ /* 0x000e220000000000 */
[----:B------:R-:W-:Y:S01]  /*13de0*/  VOTEU.ANY UR4, UPT, PT ;  /* 0x0000000000047886 */ /* 0x000fe200038e0100 */
[----:B------:R-:W1:Y:S01]  /*13df0*/  LDC.64 R4, c[0x0][0xc60] ;  /* 0x00031800ff047b82 */ /* 0x000e620000000a00 */
[----:B------:R-:W0:Y:S01]  /*13e00*/  FLO.U32 R0, UR4 ;  /* 0x0000000400007d00 */ /* 0x000e2200080e0000 */
[----:B------:R-:W-:Y:S01]  /*13e10*/  ULDC.64 UR6, c[0x0][0x208] ;  /* 0x0000820000067ab9 */ /* 0x000fe20000000a00 */
[----:B0-----:R-:W-:-:S06]  /*13e20*/  ISETP.EQ.U32.AND P0, PT, R0, R2, PT ;  /* 0x000000020000720c */ /* 0x001fcc0003f02070 */
[----:B------:R-:W1:Y:S07]  /*13e30*/  POPC R2, UR4 ;  /* 0x0000000400027d09 */ /* 0x000e6e0008000000 */
[----:B-1----:R-:W2:Y:S04]  /*13e40*/  @P0 ATOMG.E.ADD.STRONG.GPU PT, R2, desc[UR6][R4.64], R2 ;  /* 0x00000002040209a8 */ /* 0x002ea800081ee1c6 */
[----:B--2---:R0:W1:Y:S02]  /*13e50*/  SHFL.IDX PT, R2, R2, R0, 0x1f ;  /* 0x00001f0002027589 */ /* 0x00406400000e0000 */
[----:B0-----:R-:W0:Y:S02]  /*13e60*/  S2R R0, SR_LTMASK ;  /* 0x0000000000007919 */ /* 0x001e240000003900 */
[----:B0-----:R-:W-:-:S06]  /*13e70*/  LOP3.LUT R0, R0, UR4, RZ, 0xc0, !PT ;  /* 0x0000000400007c12 */ /* 0x001fcc000f8ec0ff */
[----:B------:R-:W1:Y:S02]  /*13e80*/  POPC R0, R0 ;  /* 0x0000000000007309 */ /* 0x000e640000000000 */
[----:B-1----:R-:W-:-:S07]  /*13e90*/  IADD3 R16, R2, UR38, R0 ;  /* 0x0000002602107c10 */ /* 0x002fce000fffe000 */
.L_x_490:
[----:B------:R-:W-:Y:S05]  /*13ea0*/  BSYNC B0 ;  /* 0x0000000000007941 */ /* 0x000fea0003800000 */
.L_x_489:
[----:B------:R-:W2:Y:S01]  /*13eb0*/  LDL.LU R0, [R1+0x20] ;  /* 0x0000200001007983 */ /* 0x000ea20000300800 */
[----:B------:R-:W-:Y:S01]  /*13ec0*/  BSSY B0, `(.L_x_491) ;  /* 0x0000040000007945 */ /* 0x000fe20003800000 */
[----:B--2---:R-:W-:-:S13]  /*13ed0*/  ISETP.NE.AND P0, PT, R0, RZ, PT ;  /* 0x000000ff0000720c */ /* 0x004fda0003f05270 */
[----:B------:R-:W-:Y:S05]  /*13ee0*/  @!P0 BRA `(.L_x_492) ;  /* 0x0000000000f48947 */ /* 0x000fea0003800000 */
[----:B------:R-:W2:Y:S04]  /*13ef0*/  LDL R4, [R1+0x4] ;  /* 0x0000040001047983 */ /* 0x000ea80000100800 */
[----:B------:R-:W2:Y:S04]  /*13f00*/  LDL R2, [R1+0x8] ;  /* 0x0000080001027983 */ /* 0x000ea80000100800 */
[----:B------:R-:W3:Y:S01]  /*13f10*/  LDL R0, [R1+0x10] ;  /* 0x0000100001007983 */ /* 0x000ee20000100800 */
[----:B------:R-:W-:Y:S01]  /*13f20*/  BSSY B1, `(.L_x_493) ;  /* 0x0000006000017945 */ /* 0x000fe20003800000 */
[----:B------:R-:W-:Y:S01]  /*13f30*/  ISETP.NE.AND P1, PT, R3, RZ, PT ;  /* 0x000000ff0300720c */ /* 0x000fe20003f25270 */
[----:B--2---:R-:W-:Y:S01]  /*13f40*/  IMAD R2, R2, 0x8, R4 ;  /* 0x0000000802027824 */ /* 0x004fe200078e0204 */
[----:B---3--:R-:W-:-:S04]  /*13f50*/  SHF.L.U32 R0, R0, 0x1f, RZ ;  /* 0x0000001f00007819 */ /* 0x008fc800000006ff */
[----:B------:R-:W0:Y:S02]  /*13f60*/  SYNCS.PHASECHK.TRANS64.TRYWAIT P0, [R2+URZ+0x34860], R0 ;  /* 0x03486000020075a7 */ /* 0x000e24000800017f */
[----:B0-----:R-:W-:Y:S05]  /*13f70*/  @!P0 BRA `(.L_x_494) ;  /* 0x0000002000b88947 */ /* 0x001fea0003800000 */
.L_x_557:
[----:B------:R-:W-:Y:S05]  /*13f80*/  BSYNC B1 ;  /* 0x0000000000017941 */ /* 0x000fea0003800000 */
.L_x_493:
[----:B------:R-:W-:Y:S04]  /*13f90*/  BSSY B1, `(.L_x_495) ;  /* 0x0000009000017945 */ /* 0x000fe80003800000 */
[----:B------:R-:W-:Y:S05]  /*13fa0*/  @P1 BRA `(.L_x_496) ;  /* 0x00000000001c1947 */ /* 0x000fea0003800000 */
[----:B------:R-:W2:Y:S01]  /*13fb0*/  S2R R3, SR_TID.X ;  /* 0x0000000000037919 */ /* 0x000ea20000002100 */
[----:B0-----:R-:W-:-:S04]  /*13fc0*/  IMAD.MOV.U32 R0, RZ, RZ, 0xb000 ;  /* 0x0000b000ff007424 */ /* 0x001fc800078e00ff */
[----:B------:R3:W-:Y:S01]  /*13fd0*/  SYNCS.ARRIVE.TRANS64 RZ, [R2+URZ+0x34850], R0 ;  /* 0x0348500002ff79a7 */ /* 0x0007e2000800003f */
[----:B--2---:R-:W-:-:S04]  /*13fe0*/  LOP3.LUT R3, R3, 0x1f, RZ, 0xc0, !PT ;  /* 0x0000001f03037812 */ /* 0x004fc800078ec0ff */
[----:B------:R-:W-:-:S13]  /*13ff0*/  ISETP.NE.AND P0, PT, R3, RZ, PT ;  /* 0x000000ff0300720c */ /* 0x000fda0003f05270 */
[----:B---3--:R-:W-:Y:S05]  /*14000*/  @!P0 BRA `(.L_x_496) ;  /* 0x0000000000048947 */ /* 0x008fea0003800000 */
[----:B------:R-:W-:Y:S01]  /*14010*/  BPT.TRAP 0x1 ;  /* 0x000000040000795c */ /* 0x000fe20000300000 */
.L_x_496:
[----:B------:R-:W-:Y:S05]  /*14020*/  BSYNC B1 ;  /* 0x0000000000017941 */ /* 0x000fea0003800000 */
.L_x_495:
[----:B------:R-:W2:Y:S04]  /*14030*/  LDL R5, [R1+0x4] ;  /* 0x0000040001057983 */ /* 0x000ea80000100800 */
[----:B0-----:R-:W2:Y:S04]  /*14040*/  LDL R0, [R1+0x8] ;  /* 0x0000080001007983 */ /* 0x001ea80000100800 */
[----:B------:R-:W3:Y:S04]  /*14050*/  LDL.LU R4, [R1+0x18] ;  /* 0x0000180001047983 */ /* 0x000ee80000300800 */
[----:B------:R-:W3:Y:S01]  /*14060*/  LDL R3, [R1+0x14] ;  /* 0x0000140001037983 */ /* 0x000ee20000100800 */
[----:B------:R-:W-:Y:S01]  /*14070*/  UIADD3 UR4, UP0, UR36, 0x470, URZ ;  /* 0x0000047024047890 */ /* 0x000fe2000ff1e03f */
[----:B------:R-:W-:Y:S01]  /*14080*/  PLOP3.LUT P0, PT, PT, PT, PT, 0x80, 0x0 ;  /* 0x000000000000781c */ /* 0x000fe20003f0f070 */
[----:B------:R-:W-:Y:S01]  /*14090*/  VIADD R2, R2, 0x34850 ;  /* 0x0003485002027836 */ /* 0x000fe20000000000 */
[----:B------:R-:W-:Y:S01]  /*140a0*/  UMOV UR6, 0x0 ;  /* 0x0000000000067882 */ /* 0x000fe20000000000 */
[----:B------:R-:W-:Y:S01]  /*140b0*/  UIADD3.X UR5, URZ, UR37, URZ, UP0, !UPT ;  /* 0x000000253f057290 */ /* 0x000fe200087fe43f */
[----:B------:R-:W-:Y:S01]  /*140c0*/  UMOV UR7, 0x14f00000 ;  /* 0x14f0000000077882 */ /* 0x000fe20000000000 */
[----:B------:R-:W-:Y:S01]  /*140d0*/  UMOV UR10, URZ ;  /* 0x0000003f000a7c82 */ /* 0x000fe20008000000 */
[----:B--2---:R-:W-:-:S02]  /*140e0*/  IMAD R0, R0, 0xb000, R5 ;  /* 0x0000b00000007824 */ /* 0x004fc400078e0205 */
[----:B---3--:R-:W-:Y:S02]  /*140f0*/  IMAD R3, R3, 0xb0, R4 ;  /* 0x000000b003037824 */ /* 0x008fe400078e0204 */
[----:B------:R-:W-:-:S07]  /*14100*/  VIADD R4, R0, 0x400 ;  /* 0x0000040000047836 */ /* 0x000fce0000000000 */
.L_x_497:
        /* <DEDUP_REMOVED lines=11> */
[----:B------:R-:W-:Y:S01]  /*141c0*/  PLOP3.LUT P0, PT, PT, PT, PT, 0x80, 0x0 ;  /* 0x000000000000781c */ /* 0x000fe20003f0f070 */
[----:B------:R-:W-:Y:S01]  /*141d0*/  VIADD R0, R0, 0x5c00 ;  /* 0x00005c0000007836 */ /* 0x000fe20000000000 */
[----:B------:R-:W-:Y:S01]  /*141e0*/  UMOV UR6, 0x0 ;  /* 0x0000000000067882 */ /* 0x000fe20000000000 */
[----:B------:R-:W-:Y:S01]  /*141f0*/  UMOV UR7, 0x14f00000 ;  /* 0x14f0000000077882 */ /* 0x000fe20000000000 */
[----:B------:R-:W-:-:S09]  /*14200*/  UMOV UR10, 0x40 ;  /* 0x00000040000a7882 */ /* 0x000fd20000000000 */
.L_x_498:
        /* <DEDUP_REMOVED lines=11> */
.L_x_492:
[----:B------:R-:W-:Y:S05]  /*142c0*/  BSYNC B0 ;  /* 0x0000000000007941 */ /* 0x000fea0003800000 */
.L_x_491:
[----:B------:R-:W2:Y:S04]  /*142d0*/  LDL.LU R5, [R1+0x8] ;  /* 0x0000080001057983 */ /* 0x000ea80000300800 */
[----:B------:R-:W3:Y:S01]  /*142e0*/  LDL.LU R4, [R1+0x10] ;  /* 0x0000100001047983 */ /* 0x000ee20000300800 */
[----:B--2---:R-:W-:-:S04]  /*142f0*/  IADD3 R0, R5, 0x1, RZ ;  /* 0x0000000105007810 */ /* 0x004fc80007ffe0ff */
[----:B------:R-:W-:-:S04]  /*14300*/  ISETP.NE.AND P0, PT, R0, 0x2, PT ;  /* 0x000000020000780c */ /* 0x000fc80003f05270 */
[----:B------:R-:W-:Y:S02]  /*14310*/  SEL R2, RZ, 0x1, P0 ;  /* 0x00000001ff027807 */ /* 0x000fe40000000000 */
[----:B------:R-:W-:Y:S02]  /*14320*/  SEL R0, R0, RZ, P0 ;  /* 0x000000ff00007207 */ /* 0x000fe40000000000 */
[----:B---3--:R-:W-:-:S03]  /*14330*/  LOP3.LUT R4, R4, R2, RZ, 0x3c, !PT ;  /* 0x0000000204047212 */ /* 0x008fc600078e3cff */
[----:B------:R0:W-:Y:S04]  /*14340*/  STL [R1+0x8], R0 ;  /* 0x0000080001007387 */ /* 0x0001e80000100800 */
[----:B------:R0:W-:Y:S02]  /*14350*/  STL [R1+0x10], R4 ;  /* 0x0000100401007387 */ /* 0x0001e40000100800 */
.L_x_419:
[----:B------:R-:W-:Y:S05]  /*14360*/  BSYNC B7 ;  /* 0x0000000000077941 */ /* 0x000fea0003800000 */
.L_x_417:
[----:B0-2---:R-:W2:Y:S02]  /*14370*/  LDL R0, [R1+0x58] ;  /* 0x0000580001007983 */ /* 0x005ea40000100800 */
[----:B--2---:R-:W-:-:S13]  /*14380*/  ISETP.NE.AND P0, PT, R0, RZ, PT ;  /* 0x000000ff0000720c */ /* 0x004fda0003f05270 */
[----:B------:R-:W-:Y:S05]  /*14390*/  @!P0 BRA `(.L_x_499) ;  /* 0x0000000000288947 */ /* 0x000fea0003800000 */
[----:B------:R-:W-:Y:S05]  /*143a0*/  WARPSYNC.ALL ;  /* 0x0000000000007948 */ /* 0x000fea0003800000 */
[----:B------:R-:W0:Y:S08]  /*143b0*/  S2UR UR5, SR_CgaCtaId ;  /* 0x00000000000579c3 */ /* 0x000e300000008800 */
[----:B------:R-:W-:Y:S06]  /*143c0*/  BAR.SYNC.DEFER_BLOCKING 0x5, 0x180 ;  /* 0x0146000000007b1d */ /* 0x000fec0000010000 */
[----:B------:R-:W-:-:S02]  /*143d0*/  UMOV UR4, 0x400 ;  /* 0x0000040000047882 */ /* 0x000fc40000000000 */
[----:B0-----:R-:W-:-:S06]  /*143e0*/  ULEA UR4, UR5, UR4, 0x18 ;  /* 0x0000000405047291 */ /* 0x001fcc000f8ec03f */
[----:B------:R-:W-:-:S05]  /*143f0*/  IMAD.U32 R0, RZ, RZ, UR4 ;  /* 0x00000004ff007e24 */ /* 0x000fca000f8e00ff */
[----:B------:R2:W3:Y:S04]  /*14400*/  LDS.128 R16, [R0+0x348d0] ;  /* 0x0348d00000107984 */ /* 0x0004e80000000c00 */
[----:B------:R2:W-:Y:S01]  /*14410*/  STL [R1+0x4], R0 ;  /* 0x0000040001007387 */ /* 0x0005e20000100800 */
[----:B------:R-:W-:Y:S06]  /*14420*/  BAR.ARV 0x4, 0x180 ;  /* 0x0106000000007b1d */ /* 0x000fec0000002000 */
[----:B------:R-:W-:Y:S05]  /*14430*/  BRA `(.L_x_500) ;  /* 0x0000000800507947 */ /* 0x000fea0003800000 */
.L_x_499:
[----:B------:R-:W1:Y:S01]  /*14440*/  S2R R0, SR_TID.X ;  /* 0x0000000000007919 */ /* 0x000e620000002100 */
[----:B------:R-:W-:Y:S01]  /*14450*/  UMOV UR4, 0xffffffff ;  /* 0xffffffff00047882 */ /* 0x000fe20000000000 */
[----:B-1--4-:R-:W-:-:S04]  /*14460*/  LOP3.LUT R7, R0, 0x1f, RZ, 0xc0, !PT ;  /* 0x0000001f00077812 */ /* 0x012fc800078ec0ff */
[----:B------:R-:W-:Y:S01]  /*14470*/  ISETP.NE.AND P0, PT, R7, 0x1f, PT ;  /* 0x0000001f0700780c */ /* 0x000fe20003f05270 */
[----:B------:R-:W-:-:S12]  /*14480*/  BRA.DIV UR4, `(.L_x_501) ;  /* 0x0000001e04887947 */ /* 0x000fd8000b800000 */
[----:B------:R-:W-:Y:S01]  /*14490*/  IMAD.IADD R5, R19, 0x1, R7 ;  /* 0x0000000113057824 */ /* 0x000fe200078e0207 */
[----:B------:R-:W-:Y:S01]  /*144a0*/  ULDC UR4, c[0x0][0xc3c] ;  /* 0x00030f0000047ab9 */ /* 0x000fe20000000800 */
[----:B------:R-:W-:-:S03]  /*144b0*/  ULDC.64 UR6, c[0x0][0x208] ;  /* 0x0000820000067ab9 */ /* 0x000fc60000000a00 */
[----:B------:R-:W-:-:S13]  /*144c0*/  ISETP.GE.OR P1, PT, R5, UR4, !P0 ;  /* 0x0000000405007c0c */ /* 0x000fda000c726670 */
[----:B------:R-:W0:Y:S02]  /*144d0*/  @!P1 LDC.64 R2, c[0x0][0xc80] ;  /* 0x00032000ff029b82 */ /* 0x000e240000000a00 */
[----:B0-----:R-:W-:-:S06]  /*144e0*/  @!P1 IMAD.WIDE R2, R5, 0x4, R2 ;  /* 0x0000000405029825 */ /* 0x001fcc00078e0202 */
[----:B------:R0:W2:Y:S01]  /*144f0*/  @!P1 LDG.E R3, desc[UR6][R2.64] ;  /* 0x0000000602039981 */ /* 0x0000a2000c1e1900 */
[C---:B------:R-:W-:Y:S02]  /*14500*/  ISETP.GE.U32.AND P2, PT, R7.reuse, 0x2, PT ;  /* 0x000000020700780c */ /* 0x040fe40003f46070 */
[C---:B------:R-:W-:Y:S01]  /*14510*/  ISETP.GE.U32.AND P3, PT, R7.reuse, 0x4, PT ;  /* 0x000000040700780c */ /* 0x040fe20003f66070 */
[----:B------:R-:W-:Y:S01]  /*14520*/  SHFL.IDX PT, R4, R16, 0x1, 0x1f ;  /* 0x00201f0010047f89 */ /* 0x000fe200000e0000 */
[C---:B------:R-:W-:Y:S02]  /*14530*/  ISETP.GE.U32.AND P4, PT, R7.reuse, 0x8, PT ;  /* 0x000000080700780c */ /* 0x040fe40003f86070 */
[C---:B------:R-:W-:Y:S01]  /*14540*/  ISETP.GE.U32.AND P5, PT, R7.reuse, 0x10, PT ;  /* 0x000000100700780c */ /* 0x040fe20003fa6070 */
[----:B0-----:R-:W-:Y:S02]  /*14550*/  IMAD.MOV.U32 R2, RZ, RZ, RZ ;  /* 0x000000ffff027224 */ /* 0x001fe400078e00ff */
[----:B--2---:R-:W-:Y:S01]  /*14560*/  @!P1 IMAD.MOV.U32 R2, RZ, RZ, R3 ;  /* 0x000000ffff029224 */ /* 0x004fe200078e0003 */
[----:B------:R-:W-:-:S04]  /*14570*/  ISETP.NE.AND P1, PT, R7, RZ, PT ;  /* 0x000000ff0700720c */ /* 0x000fc80003f25270 */
[----:B------:R-:W0:Y:S02]  /*14580*/  SHFL.UP PT, R14, R2, 0x1, RZ ;  /* 0x04200000020e7989 */ /* 0x000e2400000e00ff */
        /* <DEDUP_REMOVED lines=13> */
[----:B------:R-:W-:Y:S02]  /*14660*/  IADD3 R3, R3, R0, RZ ;  /* 0x0000000003037210 */ /* 0x000fe40007ffe0ff */
[----:B------:R0:W1:Y:S04]  /*14670*/  SHFL.IDX PT, R0, R16, RZ, 0x1f ;  /* 0x00001fff10007589 */ /* 0x00006800000e0000 */
[----:B------:R0:W2:Y:S02]  /*14680*/  SHFL.IDX PT, R6, R3, 0x1f, 0x1f ;  /* 0x03e01f0003067f89 */ /* 0x0000a400000e0000 */
.L_x_567:
[----:B------:R-:W-:Y:S02]  /*14690*/  ULDC UR4, c[0x0][0xc38] ;  /* 0x00030e0000047ab9 */ /* 0x000fe40000000800 */
[----:B0-----:R-:W-:-:S04]  /*146a0*/  IMAD.U32 R16, RZ, RZ, UR4 ;  /* 0x00000004ff107e24 */ /* 0x001fc8000f8e00ff */
[----:B--2---:R-:W-:-:S04]  /*146b0*/  IMAD R6, R6, R16, RZ ;  /* 0x0000001006067224 */ /* 0x004fc800078e02ff */
[----:B------:R-:W-:-:S05]  /*146c0*/  IMAD.IADD R4, R4, 0x1, R6 ;  /* 0x0000000104047824 */ /* 0x000fca00078e0206 */
[----:B-1----:R-:W-:-:S13]  /*146d0*/  ISETP.GT.AND P6, PT, R4, R0, PT ;  /* 0x000000000400720c */ /* 0x002fda0003fc4270 */
[----:B------:R-:W-:Y:S05]  /*146e0*/  @P6 BRA `(.L_x_502) ;  /* 0x0000000000a06947 */ /* 0x000fea0003800000 */
.L_x_507:
[----:B0-----:R-:W0:Y:S01]  /*146f0*/  LDC R2, c[0x0][0xc3c] ;  /* 0x00030f00ff027b82 */ /* 0x001e220000000800 */
[----:B------:R-:W-:-:S05]  /*14700*/  VIADD R19, R19, 0x1f ;  /* 0x0000001f13137836 */ /* 0x000fca0000000000 */
[----:B0-----:R-:W-:-:S13]  /*14710*/  ISETP.GE.AND P6, PT, R19, R2, PT ;  /* 0x000000021300720c */ /* 0x001fda0003fc6270 */
[----:B------:R-:W-:Y:S05]  /*14720*/  @P6 BRA `(.L_x_503) ;  /* 0x0000000400486947 */ /* 0x000fea0003800000 */
[----:B------:R-:W0:Y:S01]  /*14730*/  S2R R3, SR_TID.X ;  /* 0x0000000000037919 */ /* 0x000e220000002100 */
[----:B------:R-:W-:Y:S01]  /*14740*/  BSSY B0, `(.L_x_504) ;  /* 0x000000a000007945 */ /* 0x000fe20003800000 */
[----:B0-----:R-:W-:-:S05]  /*14750*/  LOP3.LUT R3, R3, 0x1f, RZ, 0xc0, !PT ;  /* 0x0000001f03037812 */ /* 0x001fca00078ec0ff */
[----:B------:R-:W-:-:S05]  /*14760*/  IMAD.IADD R5, R19, 0x1, R3 ;  /* 0x0000000113057824 */ /* 0x000fca00078e0203 */
[----:B------:R-:W-:Y:S01]  /*14770*/  ISETP.GE.OR P6, PT, R5, R2, !P0 ;  /* 0x000000020500720c */ /* 0x000fe200047c6670 */
[----:B------:R-:W-:-:S12]  /*14780*/  IMAD.MOV.U32 R2, RZ, RZ, RZ ;  /* 0x000000ffff027224 */ /* 0x000fd800078e00ff */
[----:B------:R-:W-:Y:S05]  /*14790*/  @P6 BRA `(.L_x_505) ;  /* 0x0000000000106947 */ /* 0x000fea0003800000 */
[----:B------:R-:W0:Y:S01]  /*147a0*/  LDC.64 R2, c[0x0][0xc80] ;  /* 0x00032000ff027b82 */ /* 0x000e220000000a00 */
[----:B------:R-:W-:Y:S01]  /*147b0*/  ULDC.64 UR4, c[0x0][0x208] ;  /* 0x0000820000047ab9 */ /* 0x000fe20000000a00 */
[----:B0-----:R-:W-:-:S06]  /*147c0*/  IMAD.WIDE R2, R5, 0x4, R2 ;  /* 0x0000000405027825 */ /* 0x001fcc00078e0202 */
[----:B------:R0:W5:Y:S02]  /*147d0*/  LDG.E R2, desc[UR4][R2.64] ;  /* 0x0000000402027981 */ /* 0x000164000c1e1900 */
.L_x_505:
[----:B------:R-:W-:Y:S05]  /*147e0*/  BSYNC B0 ;  /* 0x0000000000007941 */ /* 0x000fea0003800000 */
.L_x_504:
[----:B------:R-:W-:-:S03]  /*147f0*/  UMOV UR4, 0xffffffff ;  /* 0xffffffff00047882 */ /* 0x000fc60000000000 */
[----:B------:R-:W-:Y:S05]  /*14800*/  BRA.DIV UR4, `(.L_x_506) ;  /* 0x0000001e04e47947 */ /* 0x000fea000b800000 */
[----:B-----5:R-:W0:Y:S02]  /*14810*/  SHFL.UP PT, R14, R2, 0x1, RZ ;  /* 0x04200000020e7989 */ /* 0x020e2400000e00ff */
        /* <DEDUP_REMOVED lines=14> */
[----:B------:R0:W1:Y:S02]  /*14900*/  SHFL.IDX PT, R6, R3, 0x1f, 0x1f ;  /* 0x03e01f0003067f89 */ /* 0x00006400000e0000 */
.L_x_575:
[----:B------:R-:W-:Y:S02]  /*14910*/  ULDC UR4, c[0x0][0xc38] ;  /* 0x00030e0000047ab9 */ /* 0x000fe40000000800 */
[----:B------:R-:W-:-:S04]  /*14920*/  IMAD.U32 R16, RZ, RZ, UR4 ;  /* 0x00000004ff107e24 */ /* 0x000fc8000f8e00ff */
[----:B-1----:R-:W-:-:S04]  /*14930*/  IMAD R6, R6, R16, RZ ;  /* 0x0000001006067224 */ /* 0x002fc800078e02ff */
[----:B------:R-:W-:-:S05]  /*14940*/  IMAD.IADD R4, R6, 0x1, R4 ;  /* 0x0000000106047824 */ /* 0x000fca00078e0204 */
[----:B------:R-:W-:-:S13]  /*14950*/  ISETP.GT.AND P6, PT, R4, R0, PT ;  /* 0x000000000400720c */ /* 0x000fda0003fc4270 */
[----:B------:R-:W-:Y:S05]  /*14960*/  @!P6 BRA `(.L_x_507) ;  /* 0xfffffffc0060e947 */ /* 0x000fea000383ffff */
.L_x_502:
[----:B------:R-:W-:Y:S01]  /*14970*/  IMAD.IADD R6, R4, 0x1, -R6 ;  /* 0x0000000104067824 */ /* 0x000fe200078e0a06 */
[----:B------:R-:W-:-:S03]  /*14980*/  UMOV UR4, 0xffffffff ;  /* 0xffffffff00047882 */ /* 0x000fc60000000000 */
[----:B------:R-:W-:-:S05]  /*14990*/  IMAD R4, R3, R16, R6 ;  /* 0x0000001003047224 */ /* 0x000fca00078e0206 */
[----:B------:R-:W-:Y:S01]  /*149a0*/  ISETP.GT.AND P6, PT, R4, R0, PT ;  /* 0x000000000400720c */ /* 0x000fe20003fc4270 */
[----:B------:R-:W-:-:S12]  /*149b0*/  BRA.DIV UR4, `(.L_x_508) ;  /* 0x00000022043c7947 */ /* 0x000fd8000b800000 */
[----:B------:R-:W-:-:S04]  /*149c0*/  VOTE.ANY R5, PT, !P6 ;  /* 0x0000000000057806 */ /* 0x000fc800070e0100 */
[----:B------:R-:W1:Y:S02]  /*149d0*/  POPC R4, R5 ;  /* 0x0000000500047309 */ /* 0x000e640000000000 */
[----:B-1----:R1:W2:Y:S02]  /*149e0*/  SHFL.IDX PT, R17, R2, R4, 0x1f ;  /* 0x00001f0402117589 */ /* 0x0022a400000e0000 */
.L_x_579:
[----:B------:R-:W-:Y:S01]  /*149f0*/  ISETP.NE.AND P0, PT, R5, RZ, PT ;  /* 0x000000ff0500720c */ /* 0x000fe20003f05270 */
[----:B-1----:R-:W-:-:S12]  /*14a00*/  IMAD.MOV.U32 R2, RZ, RZ, RZ ;  /* 0x000000ffff027224 */ /* 0x002fd800078e00ff */
[----:B------:R-:W-:Y:S05]  /*14a10*/  @!P0 BRA `(.L_x_509) ;  /* 0x0000000000108947 */ /* 0x000fea0003800000 */
[----:B------:R-:W-:Y:S01]  /*14a20*/  UMOV UR4, 0xffffffff ;  /* 0xffffffff00047882 */ /* 0x000fe20000000000 */
[----:B------:R-:W-:Y:S02]  /*14a30*/  VIADD R12, R4, 0xffffffff ;  /* 0xffffffff040c7836 */ /* 0x000fe40000000000 */
[----:B------:R-:W-:Y:S05]  /*14a40*/  BRA.DIV UR4, `(.L_x_510) ;  /* 0x0000002204607947 */ /* 0x000fea000b800000 */
[----:B------:R1:W3:Y:S02]  /*14a50*/  SHFL.IDX PT, R2, R3, R12, 0x1f ;  /* 0x00001f0c03027589 */ /* 0x0002e400000e0000 */
.L_x_509:
[----:B--2---:R-:W-:Y:S01]  /*14a60*/  IABS R5, R17 ;  /* 0x0000001100057213 */ /* 0x004fe20000000000 */
[----:B---3--:R-:W-:Y:S02]  /*14a70*/  IMAD R16, R2, R16, R6 ;  /* 0x0000001002107224 */ /* 0x008fe400078e0206 */
[----:B------:R-:W-:Y:S01]  /*14a80*/  IMAD.IADD R19, R4, 0x1, R19 ;  /* 0x0000000104137824 */ /* 0x000fe200078e0213 */
[----:B------:R-:W2:Y:S01]  /*14a90*/  I2F.RP R2, R5 ;  /* 0x0000000500027306 */ /* 0x000ea20000209400 */
[----:B------:R-:W-:-:S07]  /*14aa0*/  IMAD.IADD R0, R0, 0x1, -R16 ;  /* 0x0000000100007824 */ /* 0x000fce00078e0a10 */
[----:B--2---:R-:W2:Y:S02]  /*14ab0*/  MUFU.RCP R2, R2 ;  /* 0x0000000200027308 */ /* 0x004ea40000001000 */
[----:B--2---:R-:W-:-:S06]  /*14ac0*/  VIADD R2, R2, 0xffffffe ;  /* 0x0ffffffe02027836 */ /* 0x004fcc0000000000 */
[----:B01----:R-:W0:Y:S02]  /*14ad0*/  F2I.FTZ.U32.TRUNC.NTZ R3, R2 ;  /* 0x0000000200037305 */ /* 0x003e24000021f000 */
[----:B0-----:R-:W-:-:S04]  /*14ae0*/  IMAD.MOV R2, RZ, RZ, -R3 ;  /* 0x000000ffff027224 */ /* 0x001fc800078e0a03 */
[----:B------:R-:W-:Y:S01]  /*14af0*/  IMAD R6, R2, R5, RZ ;  /* 0x0000000502067224 */ /* 0x000fe200078e02ff */
[----:B------:R-:W-:-:S05]  /*14b00*/  MOV R2, RZ ;  /* 0x000000ff00027202 */ /* 0x000fca0000000f00 */
[----:B------:R-:W-:Y:S01]  /*14b10*/  IMAD.HI.U32 R2, R3, R6, R2 ;  /* 0x0000000603027227 */ /* 0x000fe200078e0002 */
[----:B------:R-:W-:Y:S02]  /*14b20*/  IABS R6, R17 ;  /* 0x0000001100067213 */ /* 0x000fe40000000000 */
[----:B------:R-:W-:-:S03]  /*14b30*/  IABS R3, R0 ;  /* 0x0000000000037213 */ /* 0x000fc60000000000 */
[----:B------:R-:W-:Y:S02]  /*14b40*/  IMAD.MOV R6, RZ, RZ, -R6 ;  /* 0x000000ffff067224 */ /* 0x000fe400078e0a06 */
        /* <DEDUP_REMOVED lines=11> */
[----:B------:R-:W-:-:S04]  /*14c00*/  @!P1 LOP3.LUT R2, RZ, R17, RZ, 0x33, !PT ;  /* 0x00000011ff029212 */ /* 0x000fc800078e33ff */
[----:B------:R-:W-:Y:S01]  /*14c10*/  MOV R18, R2 ;  /* 0x0000000200127202 */ /* 0x000fe20000000f00 */
[----:B------:R-:W-:-:S04]  /*14c20*/  IMAD.MOV R3, RZ, RZ, -R2 ;  /* 0x000000ffff037224 */ /* 0x000fc800078e0a02 */
[----:B------:R-:W-:Y:S01]  /*14c30*/  IMAD R17, R17, R3, R0 ;  /* 0x0000000311117224 */ /* 0x000fe200078e0200 */
[----:B------:R-:W-:Y:S06]  /*14c40*/  BRA `(.L_x_511) ;  /* 0x00000000001c7947 */ /* 0x000fec0003800000 */
.L_x_503:
[----:B------:R-:W-:Y:S01]  /*14c50*/  UMOV UR4, URZ ;  /* 0x0000003f00047c82 */ /* 0x000fe20008000000 */
[----:B------:R-:W-:Y:S01]  /*14c60*/  UMOV UR5, URZ ;  /* 0x0000003f00057c82 */ /* 0x000fe20008000000 */
[----:B------:R-:W-:Y:S01]  /*14c70*/  ULDC UR6, c[0x0][0xc3c] ;  /* 0x00030f0000067ab9 */ /* 0x000fe20000000800 */
[----:B------:R-:W-:Y:S02]  /*14c80*/  IMAD.MOV.U32 R16, RZ, RZ, R0 ;  /* 0x000000ffff107224 */ /* 0x000fe400078e0000 */
[----:B------:R-:W-:Y:S02]  /*14c90*/  IMAD.U32 R17, RZ, RZ, UR4 ;  /* 0x00000004ff117e24 */ /* 0x000fe4000f8e00ff */
[----:B------:R-:W-:Y:S02]  /*14ca0*/  IMAD.U32 R18, RZ, RZ, UR5 ;  /* 0x00000005ff127e24 */ /* 0x000fe4000f8e00ff */
[----:B------:R-:W-:-:S07]  /*14cb0*/  IMAD.U32 R19, RZ, RZ, UR6 ;  /* 0x00000006ff137e24 */ /* 0x000fce000f8e00ff */
.L_x_511:
[----:B------:R0:W2:Y:S01]  /*14cc0*/  LDL R2, [R1+0x4] ;  /* 0x0000040001027983 */ /* 0x0000a20000100800 */
[----:B------:R-:W1:Y:S01]  /*14cd0*/  S2R R0, SR_TID.X ;  /* 0x0000000000007919 */ /* 0x000e620000002100 */
[----:B------:R-:W-:Y:S05]  /*14ce0*/  WARPSYNC.ALL ;  /* 0x0000000000007948 */ /* 0x000fea0003800000 */
[----:B-1----:R-:W-:Y:S01]  /*14cf0*/  LOP3.LUT R0, R0, 0x1f, RZ, 0xc0, !PT ;  /* 0x0000001f00007812 */ /* 0x002fe200078ec0ff */
[----:B------:R-:W-:Y:S03]  /*14d00*/  BAR.SYNC.DEFER_BLOCKING 0x4, 0x180 ;  /* 0x0106000000007b1d */ /* 0x000fe60000010000 */
[----:B------:R-:W-:-:S13]  /*14d10*/  ISETP.NE.AND P0, PT, R0, RZ, PT ;  /* 0x000000ff0000720c */ /* 0x000fda0003f05270 */
[----:B------:R-:W2:Y:S01]  /*14d20*/  @!P0 S2R R3, SR_CgaCtaId ;  /* 0x0000000000038919 */ /* 0x000ea20000008800 */
[----:B------:R-:W-:-:S04]  /*14d30*/  @!P0 MOV R0, 0x400 ;  /* 0x0000040000008802 */ /* 0x000fc80000000f00 */
[----:B--2---:R-:W-:-:S05]  /*14d40*/  @!P0 LEA R2, R3, R0, 0x18 ;  /* 0x0000000003028211 */ /* 0x004fca00078ec0ff */
[----:B------:R0:W-:Y:S04]  /*14d50*/  @!P0 STS.128 [R2+0x348d0], R16 ;  /* 0x0348d01002008388 */ /* 0x0001e80000000c00 */
[----:B------:R0:W-:Y:S01]  /*14d60*/  @!P0 STL [R1+0x4], R2 ;  /* 0x0000040201008387 */ /* 0x0001e20000100800 */
[----:B------:R-:W-:Y:S06]  /*14d70*/  BAR.ARV 0x5, 0x180 ;  /* 0x0146000000007b1d */ /* 0x000fec0000002000 */
.L_x_500:
[----:B------:R-:W-:Y:S02]  /*14d80*/  ULDC UR4, c[0x0][0xc3c] ;  /* 0x00030f0000047ab9 */ /* 0x000fe40000000800 */
[----:B---3--:R-:W-:-:S13]  /*14d90*/  ISETP.GE.AND P0, PT, R19, UR4, PT ;  /* 0x0000000413007c0c */ /* 0x008fda000bf06270 */
[----:B------:R-:W-:Y:S05]  /*14da0*/  @!P0 BRA `(.L_x_512) ;  /* 0xffffffb000488947 */ /* 0x000fea000383ffff */
[----:B------:R-:W-:Y:S05]  /*14db0*/  BSYNC B8 ;  /* 0x0000000000087941 */ /* 0x000fea0003800000 */
.L_x_413:
[----:B--2---:R-:W2:Y:S01]  /*14dc0*/  LDL.LU R0, [R1+0x50] ;  /* 0x0000500001007983 */ /* 0x004ea20000300800 */
[----:B------:R-:W-:Y:S01]  /*14dd0*/  BSSY B0, `(.L_x_513) ;  /* 0x000000b000007945 */ /* 0x000fe20003800000 */
[----:B------:R-:W3:Y:S01]  /*14de0*/  S2R R5, SR_CgaCtaId ;  /* 0x0000000000057919 */ /* 0x000ee20000008800 */
[----:B--2---:R-:W-:-:S05]  /*14df0*/  VIADD R0, R0, 0x1 ;  /* 0x0000000100007836 */ /* 0x004fca0000000000 */
[----:B0-----:R-:W-:-:S04]  /*14e00*/  LEA.HI R2, R0, R0, RZ, 0x1 ;  /* 0x0000000000027211 */ /* 0x001fc800078f08ff */
[----:B------:R-:W-:-:S05]  /*14e10*/  LOP3.LUT R3, R2, 0xfffffffe, RZ, 0xc0, !PT ;  /* 0xfffffffe02037812 */ /* 0x000fca00078ec0ff */
[----:B------:R-:W-:Y:S01]  /*14e20*/  IMAD.IADD R3, R0, 0x1, -R3 ;  /* 0x0000000100037824 */ /* 0x000fe200078e0a03 */
[----:B------:R-:W-:-:S04]  /*14e30*/  MOV R0, 0x400 ;  /* 0x0000040000007802 */ /* 0x000fc80000000f00 */
[----:B---3--:R-:W-:Y:S02]  /*14e40*/  LEA R0, R5, R0, 0x18 ;  /* 0x0000000005007211 */ /* 0x008fe400078ec0ff */
[----:B------:R-:W-:-:S04]  /*14e50*/  SHF.L.U32 R3, R3, 0x1f, RZ ;  /* 0x0000001f03037819 */ /* 0x000fc800000006ff */
[----:B------:R-:W0:Y:S02]  /*14e60*/  SYNCS.PHASECHK.TRANS64.TRYWAIT P0, [R0+URZ+0x34820], R3 ;  /* 0x03482003000075a7 */ /* 0x000e24000800017f */
[----:B0-----:R-:W-:Y:S05]  /*14e70*/  @!P0 BRA `(.L_x_514) ;  /* 0x0000001c007c8947 */ /* 0x001fea0003800000 */
.L_x_582:
[----:B------:R-:W-:Y:S05]  /*14e80*/  BSYNC B0 ;  /* 0x0000000000007941 */ /* 0x000fea0003800000 */
.L_x_513:
[----:B------:R-:W-:-:S03]  /*14e90*/  UMOV UR4, 0xffffffff ;  /* 0xffffffff00047882 */ /* 0x000fc60000000000 */
[----:B------:R-:W-:Y:S05]  /*14ea0*/  BRA.DIV UR4, `(.L_x_515) ;  /* 0x0000001e04847947 */ /* 0x000fea000b800000 */
[----:B------:R-:W2:Y:S02]  /*14eb0*/  S2R R2, SR_TID.X ;  /* 0x0000000000027919 */ /* 0x000ea40000002100 */
[----:B--2---:R-:W-:-:S04]  /*14ec0*/  SHF.R.U32.HI R2, RZ, 0x5, R2 ;  /* 0x00000005ff027819 */ /* 0x004fc80000011602 */
[----:B------:R-:W-:-:S05]  /*14ed0*/  LOP3.LUT R2, R2, 0x3, RZ, 0xc0, !PT ;  /* 0x0000000302027812 */ /* 0x000fca00078ec0ff */
[----:B------:R2:W3:Y:S02]  /*14ee0*/  SHFL.IDX PT, R14, R2, RZ, 0x1f ;  /* 0x00001fff020e7589 */ /* 0x0004e400000e0000 */
.L_x_585:
[----:B---3--:R-:W-:Y:S01]  /*14ef0*/  ISETP.NE.AND P0, PT, R14, RZ, PT ;  /* 0x000000ff0e00720c */ /* 0x008fe20003f05270 */
[----:B------:R-:W-:-:S12]  /*14f00*/  BSSY B0, `(.L_x_516) ;  /* 0x0000027000007945 */ /* 0x000fd80003800000 */
[----:B------:R-:W-:Y:S05]  /*14f10*/  @P0 BRA `(.L_x_517) ;  /* 0x0000000000940947 */ /* 0x000fea0003800000 */
[----:B------:R-:W-:-:S03]  /*14f20*/  UMOV UR4, 0xffffffff ;  /* 0xffffffff00047882 */ /* 0x000fc60000000000 */
[----:B------:R-:W-:Y:S05]  /*14f30*/  BRA.DIV UR4, `(.L_x_518) ;  /* 0x0000001e04947947 */ /* 0x000fea000b800000 */
[----:B------:R-:W-:-:S13]  /*14f40*/  ELECT P6, URZ, PT ;  /* 0x00000000003f782f */ /* 0x000fda00038c0000 */
.L_x_588:
[----:B------:R-:W-:Y:S05]  /*14f50*/  @!P6 BRA `(.L_x_517) ;  /* 0x000000000084e947 */ /* 0x000fea0003800000 */
[----:B--2---:R-:W2:Y:S02]  /*14f60*/  LDL.LU R2, [R1+0x5c] ;  /* 0x00005c0001027983 */ /* 0x004ea40000300800 */
[----:B--2---:R-:W-:-:S04]  /*14f70*/  LOP3.LUT R2, R2, 0x2, RZ, 0xfc, !PT ;  /* 0x0000000202027812 */ /* 0x004fc800078efcff */
[----:B------:R-:W-:-:S13]  /*14f80*/  ISETP.NE.AND P2, PT, R2, 0x3, PT ;  /* 0x000000030200780c */ /* 0x000fda0003f45270 */
[----:B------:R-:W-:Y:S05]  /*14f90*/  @!P2 BRA `(.L_x_519) ;  /* 0x000000000004a947 */ /* 0x000fea0003800000 */
[----:B------:R-:W-:Y:S01]  /*14fa0*/  BPT.TRAP 0x1 ;  /* 0x000000040000795c */ /* 0x000fe20000300000 */
.L_x_519:
[----:B0-----:R-:W2:Y:S04]  /*14fb0*/  LDL R3, [R1+0x8] ;  /* 0x0000080001037983 */ /* 0x001ea80000100800 */
[----:B-1--4-:R-:W3:Y:S01]  /*14fc0*/  LDL.LU R7, [R1+0x10] ;  /* 0x0000100001077983 */ /* 0x012ee20000300800 */
[----:B------:R-:W-:-:S04]  /*14fd0*/  VIADD R2, R0, 0x34840 ;  /* 0x0003484000027836 */ /* 0x000fc80000000000 */
[C---:B--2---:R-:W-:Y:S01]  /*14fe0*/  IMAD R6, R3.reuse, 0x8, R2 ;  /* 0x0000000803067824 */ /* 0x044fe200078e0202 */
[----:B------:R-:W-:Y:S02]  /*14ff0*/  IADD3 R3, R3, 0x1, RZ ;  /* 0x0000000103037810 */ /* 0x000fe40007ffe0ff */
[----:B---3--:R-:W-:Y:S02]  /*15000*/  SHF.L.U32 R5, R7, 0x1f, RZ ;  /* 0x0000001f07057819 */ /* 0x008fe400000006ff */
[C---:B------:R-:W-:Y:S02]  /*15010*/  ISETP.NE.AND P1, PT, R3.reuse, 0x2, PT ;  /* 0x000000020300780c */ /* 0x040fe40003f25270 */
[----:B------:R-:W0:Y:S02]  /*15020*/  SYNCS.PHASECHK.TRANS64.TRYWAIT P0, [R6+URZ], R5 ;  /* 0x00000005060075a7 */ /* 0x000e24000800017f */
[----:B------:R-:W-:Y:S02]  /*15030*/  SEL R4, RZ, 0x1, P1 ;  /* 0x00000001ff047807 */ /* 0x000fe40000800000 */
[----:B------:R-:W-:-:S02]  /*15040*/  SEL R3, R3, RZ, P1 ;  /* 0x000000ff03037207 */ /* 0x000fc40000800000 */
[----:B------:R-:W-:-:S03]  /*15050*/  LOP3.LUT R4, R7, R4, RZ, 0x3c, !PT ;  /* 0x0000000407047212 */ /* 0x000fc600078e3cff */
[----:B------:R-:W-:Y:S01]  /*15060*/  IMAD R7, R3, 0x8, R2 ;  /* 0x0000000803077824 */ /* 0x000fe200078e0202 */
[----:B------:R-:W-:Y:S01]  /*15070*/  SHF.L.U32 R2, R4, 0x1f, RZ ;  /* 0x0000001f04027819 */ /* 0x000fe200000006ff */
[----:B0-----:R-:W-:Y:S06]  /*15080*/  @!P0 BRA `(.L_x_520) ;  /* 0x0000001c00608947 */ /* 0x001fec0003800000 */
.L_x_589:
[----:B------:R-:W1:Y:S02]  /*15090*/  SYNCS.PHASECHK.TRANS64.TRYWAIT P0, [R7+URZ], R2 ;  /* 0x00000002070075a7 */ /* 0x000e64000800017f */
[----:B-1----:R-:W-:Y:S05]  /*150a0*/  @!P0 BRA `(.L_x_521) ;  /* 0x0000001c006c8947 */ /* 0x002fea0003800000 */
.L_x_590:
[----:B------:R-:W-:Y:S05]  /*150b0*/  @!P2 BRA `(.L_x_522) ;  /* 0x000000000004a947 */ /* 0x000fea0003800000 */
[----:B------:R-:W-:Y:S01]  /*150c0*/  BPT.TRAP 0x1 ;  /* 0x000000040000795c */ /* 0x000fe20000300000 */
.L_x_522:
[----:B------:R-:W2:Y:S01]  /*150d0*/  LDL.LU R4, [R1+0x8] ;  /* 0x0000080001047983 */ /* 0x000ea20000300800 */
[----:B------:R-:W-:-:S04]  /*150e0*/  VIADD R0, R0, 0x34860 ;  /* 0x0003486000007836 */ /* 0x000fc80000000000 */
[----:B--2---:R-:W-:-:S04]  /*150f0*/  IMAD R4, R4, 0x8, R0 ;  /* 0x0000000804047824 */ /* 0x004fc800078e0200 */
[----:B------:R-:W2:Y:S02]  /*15100*/  SYNCS.PHASECHK.TRANS64.TRYWAIT P0, [R4+URZ], R5 ;  /* 0x00000005040075a7 */ /* 0x000ea4000800017f */
[----:B--2---:R-:W-:Y:S05]  /*15110*/  @!P0 BRA `(.L_x_523) ;  /* 0x0000001c00648947 */ /* 0x004fea0003800000 */
.L_x_591:
[----:B------:R-:W-:-:S07]  /*15120*/  IMAD R3, R3, 0x8, R0 ;  /* 0x0000000803037824 */ /* 0x000fce00078e0200 */
.L_x_524:
[----:B---3--:R3:W4:Y:S02]  /*15130*/  SYNCS.PHASECHK.TRANS64.TRYWAIT P0, [R3+URZ], R2 ;  /* 0x00000002030075a7 */ /* 0x008724000800017f */
[----:B----4-:R-:W-:Y:S05]  /*15140*/  @!P0 NANOSLEEP.SYNCS 0x989680 ;  /* 0x009896800000895d */ /* 0x010fea0003900000 */
[----:B------:R-:W4:Y:S02]  /*15150*/  @!P0 SYNCS.PHASECHK.TRANS64 P0, [R3+URZ], R2 ;  /* 0x00000002030085a7 */ /* 0x000f24000800007f */
[----:B----4-:R-:W-:Y:S05]  /*15160*/  @!P0 BRA `(.L_x_524) ;  /* 0xfffffffc00f08947 */ /* 0x010fea000383ffff */
.L_x_517:
[----:B------:R-:W-:Y:S05]  /*15170*/  BSYNC B0 ;  /* 0x0000000000007941 */ /* 0x000fea0003800000 */
.L_x_516:
[----:B------:R-:W-:Y:S05]  /*15180*/  EXIT ;  /* 0x000000000000794d */ /* 0x000fea0003800000 */
.L_x_365:
[----:B0-----:R0:W1:Y:S02]  /*15190*/  SYNCS.PHASECHK.TRANS64.TRYWAIT P1, [R0+URZ+0x34800], R3 ;  /* 0x03480003000075a7 */ /* 0x001064000802017f */
[----:B-1----:R-:W-:Y:S05]  /*151a0*/  @!P1 NANOSLEEP.SYNCS 0x989680 ;  /* 0x009896800000995d */ /* 0x002fea0003900000 */
[----:B------:R-:W1:Y:S02]  /*151b0*/  @!P1 SYNCS.PHASECHK.TRANS64 P1, [R0+URZ+0x34800], R3 ;  /* 0x03480003000095a7 */ /* 0x000e64000802007f */
[----:B-1----:R-:W-:Y:S05]  /*151c0*/  @!P1 BRA `(.L_x_365) ;  /* 0xfffffffc00f09947 */ /* 0x002fea000383ffff */
[----:B------:R-:W-:Y:S05]  /*151d0*/  BRA `(.L_x_525) ;  /* 0xfffffec400047947 */ /* 0x000fea000383ffff */
.L_x_369:
[----:B-1----:R1:W2:Y:S02]  /*151e0*/  SYNCS.PHASECHK.TRANS64.TRYWAIT P2, [R10+URZ+0x34830], R3 ;  /* 0x034830030a0075a7 */ /* 0x0022a4000804017f */
[----:B--2---:R-:W-:Y:S05]  /*151f0*/  @!P2 NANOSLEEP.SYNCS 0x989680 ;  /* 0x009896800000a95d */ /* 0x004fea0003900000 */
[----:B------:R-:W2:Y:S02]  /*15200*/  @!P2 SYNCS.PHASECHK.TRANS64 P2, [R10+URZ+0x34830], R3 ;  /* 0x034830030a00a5a7 */ /* 0x000ea4000804007f */
[----:B--2---:R-:W-:Y:S05]  /*15210*/  @!P2 BRA `(.L_x_369) ;  /* 0xfffffffc00f0a947 */ /* 0x004fea000383ffff */
[----:B------:R-:W-:Y:S05]  /*15220*/  BRA `(.L_x_368) ;  /* 0xfffffec400287947 */ /* 0x000fea000383ffff */
.L_x_374:
[----:B-1----:R1:W2:Y:S02]  /*15230*/  SYNCS.PHASECHK.TRANS64.TRYWAIT P2, [R0+URZ+0x34830], R21 ;  /* 0x03483015000075a7 */ /* 0x0022a4000804017f */
[----:B--2---:R-:W-:Y:S05]  /*15240*/  @!P2 NANOSLEEP.SYNCS 0x989680 ;  /* 0x009896800000a95d */ /* 0x004fea0003900000 */
[----:B------:R-:W2:Y:S02]  /*15250*/  @!P2 SYNCS.PHASECHK.TRANS64 P2, [R0+URZ+0x34830], R21 ;  /* 0x034830150000a5a7 */ /* 0x000ea4000804007f */
[----:B--2---:R-:W-:Y:S05]  /*15260*/  @!P2 BRA `(.L_x_374) ;  /* 0xfffffffc00f0a947 */ /* 0x004fea000383ffff */
[----:B------:R-:W-:Y:S05]  /*15270*/  BRA `(.L_x_371) ;  /* 0xffffff1c00dc7947 */ /* 0x000fea000383ffff */
.L_x_378:
[----:B-1----:R-:W-:-:S04]  /*15280*/  IMAD.U32 R15, RZ, RZ, UR6 ;  /* 0x00000006ff0f7e24 */ /* 0x002fc8000f8e00ff */
[----:B------:R1:W2:Y:S03]  /*15290*/  SYNCS.PHASECHK.TRANS64.TRYWAIT P2, [R15+URZ+0x34850], R0 ;  /* 0x034850000f0075a7 */ /* 0x0002a6000804017f */
[----:B--2---:R-:W-:Y:S05]  /*152a0*/  @!P2 NANOSLEEP.SYNCS 0x989680 ;  /* 0x009896800000a95d */ /* 0x004fea0003900000 */
[----:B------:R-:W2:Y:S02]  /*152b0*/  @!P2 SYNCS.PHASECHK.TRANS64 P2, [R15+URZ+0x34850], R0 ;  /* 0x034850000f00a5a7 */ /* 0x000ea4000804007f */
[----:B--2---:R-:W-:Y:S05]  /*152c0*/  @!P2 BRA `(.L_x_378) ;  /* 0xfffffffc00eca947 */ /* 0x004fea000383ffff */
[----:B------:R-:W-:Y:S05]  /*152d0*/  BRA `(.L_x_375) ;  /* 0xffffff4400887947 */ /* 0x000fea000383ffff */
.L_x_383:
[----:B-1----:R1:W2:Y:S02]  /*152e0*/  SYNCS.PHASECHK.TRANS64.TRYWAIT P0, [R8+URZ+0x34850], R3 ;  /* 0x03485003080075a7 */ /* 0x0022a4000800017f */
[----:B--2---:R-:W-:Y:S05]  /*152f0*/  @!P0 NANOSLEEP.SYNCS 0x989680 ;  /* 0x009896800000895d */ /* 0x004fea0003900000 */
[----:B------:R-:W2:Y:S02]  /*15300*/  @!P0 SYNCS.PHASECHK.TRANS64 P0, [R8+URZ+0x34850], R3 ;  /* 0x03485003080085a7 */ /* 0x000ea4000800007f */
[----:B--2---:R-:W-:Y:S05]  /*15310*/  @!P0 BRA `(.L_x_383) ;  /* 0xfffffffc00f08947 */ /* 0x004fea000383ffff */
[----:B------:R-:W-:Y:S05]  /*15320*/  BRA `(.L_x_382) ;  /* 0xffffff74002c7947 */ /* 0x000fea000383ffff */
.L_x_425:
[----:B------:R-:W1:Y:S01]  /*15330*/  S2R R4, SR_TID.X ;  /* 0x0000000000047919 */ /* 0x000e620000002100 */
[----:B------:R-:W-:Y:S01]  /*15340*/  BSSY B0, `(.L_x_526) ;  /* 0x000000a000007945 */ /* 0x000fe20003800000 */
[----:B0-----:R-:W-:Y:S01]  /*15350*/  IMAD.MOV.U32 R12, RZ, RZ, RZ ;  /* 0x000000ffff0c7224 */ /* 0x001fe200078e00ff */
[----:B------:R-:W-:Y:S01]  /*15360*/  MOV R15, 0xffffffff ;  /* 0xffffffff000f7802 */ /* 0x000fe20000000f00 */
[----:B------:R-:W-:Y:S01]  /*15370*/  IMAD.MOV.U32 R11, RZ, RZ, 0x1f ;  /* 0x0000001fff0b7424 */ /* 0x000fe200078e00ff */
[----:B-1----:R-:W-:-:S04]  /*15380*/  SHF.R.U32.HI R4, RZ, 0x5, R4 ;  /* 0x00000005ff047819 */ /* 0x002fc80000011604 */
[----:B------:R-:W-:-:S05]  /*15390*/  LOP3.LUT R4, R4, 0x3, RZ, 0xc0, !PT ;  /* 0x0000000304047812 */ /* 0x000fca00078ec0ff */
[----:B------:R-:W-:-:S07]  /*153a0*/  IMAD.MOV.U32 R13, RZ, RZ, R4 ;  /* 0x000000ffff0d7224 */ /* 0x000fce00078e0004 */
[----:B------:R-:W-:Y:S05]  /*153b0*/  WARPSYNC.COLLECTIVE R15, `(.L_x_527) ;  /* 0x000000000f087348 */ /* 0x000fea0003c00000 */
[----:B------:R0:W1:Y:S02]  /*153c0*/  SHFL.IDX P6, R14, R13, R12, R11 ;  /* 0x0000000c0d0e7389 */ /* 0x00006400000c000b */
[----:B01----:R-:W-:Y:S01]  /*153d0*/  ENDCOLLECTIVE ;  /* 0x000000000000791b */ /* 0x003fe20003800000 */
.L_x_527:
[----:B------:R-:W-:Y:S05]  /*153e0*/  BSYNC B0 ;  /* 0x0000000000007941 */ /* 0x000fea0003800000 */
.L_x_526:
[----:B------:R-:W-:Y:S05]  /*153f0*/  BRA `(.L_x_528) ;  /* 0xffffffb400b47947 */ /* 0x000fea000383ffff */
.L_x_427:
[----:B------:R-:W-:Y:S01]  /*15400*/  BSSY B0, `(.L_x_529) ;  /* 0x0000006000007945 */ /* 0x000fe20003800000 */
[----:B------:R-:W-:-:S07]  /*15410*/  IMAD.MOV.U32 R15, RZ, RZ, -0x1 ;  /* 0xffffffffff0f7424 */ /* 0x000fce00078e00ff */
[----:B012---:R-:W-:Y:S05]  /*15420*/  WARPSYNC.COLLECTIVE R15, `(.L_x_530) ;  /* 0x000000000f0c7348 */ /* 0x007fea0003c00000 */
[----:B------:R-:W-:Y:S02]  /*15430*/  ELECT P6, UR62, PT ;  /* 0x00000000003e782f */ /* 0x000fe400038c0000 */
[----:B------:R-:W-:Y:S01]  /*15440*/  MOV R14, UR62 ;  /* 0x0000003e000e7c02 */ /* 0x000fe20008000f00 */
[----:B012---:R-:W-:Y:S10]  /*15450*/  ENDCOLLECTIVE ;  /* 0x000000000000791b */ /* 0x007ff40003800000 */
.L_x_530:
[----:B------:R-:W-:Y:S05]  /*15460*/  BSYNC B0 ;  /* 0x0000000000007941 */ /* 0x000fea0003800000 */
.L_x_529:
[----:B------:R-:W-:Y:S05]  /*15470*/  BRA `(.L_x_531) ;  /* 0xffffffb400b87947 */ /* 0x000fea000383ffff */
.L_x_429:
[----:B--2---:R2:W3:Y:S02]  /*15480*/  SYNCS.PHASECHK.TRANS64.TRYWAIT P0, [R0+URZ+0x34840], R2 ;  /* 0x03484002000075a7 */ /* 0x0044e4000800017f */
[----:B---3--:R-:W-:Y:S05]  /*15490*/  @!P0 NANOSLEEP.SYNCS 0x989680 ;  /* 0x009896800000895d */ /* 0x008fea0003900000 */
[----:B------:R-:W3:Y:S02]  /*154a0*/  @!P0 SYNCS.PHASECHK.TRANS64 P0, [R0+URZ+0x34840], R2 ;  /* 0x03484002000085a7 */ /* 0x000ee4000800007f */
[----:B---3--:R-:W-:Y:S05]  /*154b0*/  @!P0 BRA `(.L_x_429) ;  /* 0xfffffffc00f08947 */ /* 0x008fea000383ffff */
[----:B------:R-:W-:Y:S05]  /*154c0*/  BRA `(.L_x_532) ;  /* 0xffffffb800287947 */ /* 0x000fea000383ffff */
.L_x_433:
[----:B------:R-:W2:Y:S01]  /*154d0*/  LDL.LU R11, [R1+0x40] ;  /* 0x00004000010b7983 */ /* 0x000ea20000300800 */
[----:B------:R-:W-:Y:S01]  /*154e0*/  IMAD.MOV.U32 R13, RZ, RZ, R0 ;  /* 0x000000ffff0d7224 */ /* 0x000fe200078e0000 */
[----:B------:R-:W-:Y:S01]  /*154f0*/  LOP3.LUT R8, R8, 0x7f, RZ, 0xc0, !PT ;  /* 0x0000007f08087812 */ /* 0x000fe200078ec0ff */
[----:B------:R-:W-:Y:S02]  /*15500*/  IMAD.MOV.U32 R12, RZ, RZ, RZ ;  /* 0x000000ffff0c7224 */ /* 0x000fe400078e00ff */
[----:B------:R-:W-:Y:S01]  /*15510*/  IMAD.MOV.U32 R15, RZ, RZ, -0x1 ;  /* 0xffffffffff0f7424 */ /* 0x000fe200078e00ff */
[----:B------:R-:W-:-:S04]  /*15520*/  SHF.R.U32.HI R5, RZ, 0x3, R8 ;  /* 0x00000003ff057819 */ /* 0x000fc80000011608 */
[----:B------:R-:W-:-:S05]  /*15530*/  IADD3 R2, R5, R17, RZ ;  /* 0x0000001105027210 */ /* 0x000fca0007ffe0ff */
[----:B------:R-:W-:Y:S02]  /*15540*/  VIADD R5, R2, 0x10 ;  /* 0x0000001002057836 */ /* 0x000fe40000000000 */
[----:B--2---:R-:W-:Y:S02]  /*15550*/  IMAD R3, R11, R7, RZ ;  /* 0x000000070b037224 */ /* 0x004fe400078e02ff */
[----:B------:R-:W-:-:S03]  /*15560*/  IMAD.MOV.U32 R11, RZ, RZ, 0x181f ;  /* 0x0000181fff0b7424 */ /* 0x000fc600078e00ff */
[----:B------:R-:W-:-:S13]  /*15570*/  ISETP.GE.AND P2, PT, R2, R3, PT ;  /* 0x000000030200720c */ /* 0x000fda0003f46270 */
[----:B-----5:R-:W-:Y:S05]  /*15580*/  WARPSYNC.COLLECTIVE R15, `(.L_x_533) ;  /* 0x000000000f087348 */ /* 0x020fea0003c00000 */
[----:B------:R0:W1:Y:S02]  /*15590*/  SHFL.IDX P6, R14, R13, R12, R11 ;  /* 0x0000000c0d0e7389 */ /* 0x00006400000c000b */
[----:B01---5:R-:W-:Y:S01]  /*155a0*/  ENDCOLLECTIVE ;  /* 0x000000000000791b */ /* 0x023fe20003800000 */
.L_x_533:
[----:B------:R-:W-:Y:S02]  /*155b0*/  IMAD.MOV.U32 R13, RZ, RZ, R4 ;  /* 0x000000ffff0d7224 */ /* 0x000fe400078e0004 */
[----:B------:R-:W-:-:S07]  /*155c0*/  IMAD.MOV.U32 R6, RZ, RZ, R14 ;  /* 0x000000ffff067224 */ /* 0x000fce00078e000e */
[----:B------:R-:W-:Y:S05]  /*155d0*/  WARPSYNC.COLLECTIVE R15, `(.L_x_534) ;  /* 0x000000000f087348 */ /* 0x000fea0003c00000 */
[----:B------:R0:W1:Y:S02]  /*155e0*/  SHFL.IDX P6, R14, R13, R12, R11 ;  /* 0x0000000c0d0e7389 */ /* 0x00006400000c000b */
[----:B01----:R-:W-:Y:S01]  /*155f0*/  ENDCOLLECTIVE ;  /* 0x000000000000791b */ /* 0x003fe20003800000 */
.L_x_534:
[----:B------:R-:W-:Y:S01]  /*15600*/  ULDC.64 UR4, c[0x0][0x208] ;  /* 0x0000820000047ab9 */ /* 0x000fe20000000a00 */
[----:B------:R-:W-:Y:S02]  /*15610*/  IMAD.MOV.U32 R13, RZ, RZ, R0 ;  /* 0x000000ffff0d7224 */ /* 0x000fe400078e0000 */
[----:B------:R-:W-:Y:S02]  /*15620*/  IMAD.MOV.U32 R12, RZ, RZ, 0x1 ;  /* 0x00000001ff0c7424 */ /* 0x000fe400078e00ff */
[----:B------:R-:W-:-:S05]  /*15630*/  IMAD.MOV.U32 R7, RZ, RZ, R14 ;  /* 0x000000ffff077224 */ /* 0x000fca00078e000e */
        /* <DEDUP_REMOVED lines=14> */
.L_x_535:
[----:B------:R-:W-:Y:S02]  /*15720*/  IMAD.MOV.U32 R13, RZ, RZ, R4 ;  /* 0x000000ffff0d7224 */ /* 0x000fe400078e0004 */
[----:B------:R-:W-:-:S07]  /*15730*/  IMAD.MOV.U32 R8, RZ, RZ, R14 ;  /* 0x000000ffff087224 */ /* 0x000fce00078e000e */
[----:B------:R-:W-:Y:S05]  /*15740*/  WARPSYNC.COLLECTIVE R15, `(.L_x_536) ;  /* 0x000000000f087348 */ /* 0x000fea0003c00000 */
[----:B------:R0:W1:Y:S02]  /*15750*/  SHFL.IDX P6, R14, R13, R12, R11 ;  /* 0x0000000c0d0e7389 */ /* 0x00006400000c000b */
[----:B01----:R-:W-:Y:S01]  /*15760*/  ENDCOLLECTIVE ;  /* 0x000000000000791b */ /* 0x003fe20003800000 */
.L_x_536:
[----:B------:R-:W-:Y:S01]  /*15770*/  ULDC.64 UR4, c[0x0][0x208] ;  /* 0x0000820000047ab9 */ /* 0x000fe20000000a00 */
[----:B------:R-:W-:Y:S02]  /*15780*/  IMAD.MOV.U32 R13, RZ, RZ, R0 ;  /* 0x000000ffff0d7224 */ /* 0x000fe400078e0000 */
[----:B------:R-:W-:Y:S02]  /*15790*/  IMAD.MOV.U32 R12, RZ, RZ, 0x2 ;  /* 0x00000002ff0c7424 */ /* 0x000fe400078e00ff */
[----:B------:R-:W-:-:S05]  /*157a0*/  IMAD.MOV.U32 R5, RZ, RZ, R14 ;  /* 0x000000ffff057224 */ /* 0x000fca00078e000e */
[----:B------:R-:W-:Y:S02]  /*157b0*/  @!P2 LEA R7, P3, R10, R5, 0x1 ;  /* 0x000000050a07a211 */ /* 0x000fe400078608ff */
[----:B------:R-:W-:-:S03]  /*157c0*/  IADD3 R5, R2, 0x20, RZ ;  /* 0x0000002002057810 */ /* 0x000fc60007ffe0ff */
[----:B------:R-:W-:Y:S02]  /*157d0*/  @!P2 IMAD.X R6, RZ, RZ, R8, P3 ;  /* 0x000000ffff06a224 */ /* 0x000fe400018e0608 */
[----:B------:R-:W-:-:S03]  /*157e0*/  VIADD R8, R2, 0x60 ;  /* 0x0000006002087836 */ /* 0x000fc60000000000 */
        /* <DEDUP_REMOVED lines=12> */
.L_x_537:
[----:B------:R-:W-:Y:S02]  /*158b0*/  IMAD.MOV.U32 R13, RZ, RZ, R4 ;  /* 0x000000ffff0d7224 */ /* 0x000fe400078e0004 */
[----:B------:R-:W-:-:S07]  /*158c0*/  IMAD.MOV.U32 R6, RZ, RZ, R14 ;  /* 0x000000ffff067224 */ /* 0x000fce00078e000e */
[----:B------:R-:W-:Y:S05]  /*158d0*/  WARPSYNC.COLLECTIVE R15, `(.L_x_538) ;  /* 0x000000000f087348 */ /* 0x000fea0003c00000 */
[----:B------:R0:W1:Y:S02]  /*158e0*/  SHFL.IDX P6, R14, R13, R12, R11 ;  /* 0x0000000c0d0e7389 */ /* 0x00006400000c000b */
[----:B01----:R-:W-:Y:S01]  /*158f0*/  ENDCOLLECTIVE ;  /* 0x000000000000791b */ /* 0x003fe20003800000 */
.L_x_538:
[----:B------:R-:W-:Y:S01]  /*15900*/  ULDC.64 UR4, c[0x0][0x208] ;  /* 0x0000820000047ab9 */ /* 0x000fe20000000a00 */
[----:B------:R-:W-:Y:S02]  /*15910*/  IMAD.MOV.U32 R13, RZ, RZ, R0 ;  /* 0x000000ffff0d7224 */ /* 0x000fe400078e0000 */
[----:B------:R-:W-:Y:S02]  /*15920*/  IMAD.MOV.U32 R12, RZ, RZ, 0x3 ;  /* 0x00000003ff0c7424 */ /* 0x000fe400078e00ff */
[----:B------:R-:W-:-:S05]  /*15930*/  IMAD.MOV.U32 R5, RZ, RZ, R14 ;  /* 0x000000ffff057224 */ /* 0x000fca00078e000e */
[----:B------:R-:W-:-:S05]  /*15940*/  @!P2 LEA R5, P3, R10, R5, 0x1 ;  /* 0x000000050a05a211 */ /* 0x000fca00078608ff */
[----:B------:R-:W-:-:S04]  /*15950*/  @!P2 IMAD.X R6, RZ, RZ, R6, P3 ;  /* 0x000000ffff06a224 */ /* 0x000fc800018e0606 */
[----:B------:R-:W-:Y:S02]  /*15960*/  @!P2 IMAD.MOV.U32 R7, RZ, RZ, R6 ;  /* 0x000000ffff07a224 */ /* 0x000fe400078e0006 */
[----:B------:R-:W-:Y:S01]  /*15970*/  @!P2 IMAD.MOV.U32 R6, RZ, RZ, R5 ;  /* 0x000000ffff06a224 */ /* 0x000fe200078e0005 */
[----:B------:R-:W-:-:S04]  /*15980*/  IADD3 R5, R2, 0x30, RZ ;  /* 0x0000003002057810 */ /* 0x000fc80007ffe0ff */
        /* <DEDUP_REMOVED lines=9> */
.L_x_539:
[----:B------:R-:W-:Y:S02]  /*15a20*/  IMAD.MOV.U32 R13, RZ, RZ, R4 ;  /* 0x000000ffff0d7224 */ /* 0x000fe400078e0004 */
[----:B------:R-:W-:-:S07]  /*15a30*/  IMAD.MOV.U32 R6, RZ, RZ, R14 ;  /* 0x000000ffff067224 */ /* 0x000fce00078e000e */
[----:B------:R-:W-:Y:S05]  /*15a40*/  WARPSYNC.COLLECTIVE R15, `(.L_x_540) ;  /* 0x000000000f087348 */ /* 0x000fea0003c00000 */
[----:B------:R0:W1:Y:S02]  /*15a50*/  SHFL.IDX P6, R14, R13, R12, R11 ;  /* 0x0000000c0d0e7389 */ /* 0x00006400000c000b */
[----:B01----:R-:W-:Y:S01]  /*15a60*/  ENDCOLLECTIVE ;  /* 0x000000000000791b */ /* 0x003fe20003800000 */
.L_x_540:
        /* <DEDUP_REMOVED lines=18> */
.L_x_541:
[----:B------:R-:W-:Y:S02]  /*15b90*/  IMAD.MOV.U32 R13, RZ, RZ, R4 ;  /* 0x000000ffff0d7224 */ /* 0x000fe400078e0004 */
[----:B------:R-:W-:-:S07]  /*15ba0*/  IMAD.MOV.U32 R6, RZ, RZ, R14 ;  /* 0x000000ffff067224 */ /* 0x000fce00078e000e */
[----:B------:R-:W-:Y:S05]  /*15bb0*/  WARPSYNC.COLLECTIVE R15, `(.L_x_542) ;  /* 0x000000000f087348 */ /* 0x000fea0003c00000 */
[----:B------:R0:W1:Y:S02]  /*15bc0*/  SHFL.IDX P6, R14, R13, R12, R11 ;  /* 0x0000000c0d0e7389 */ /* 0x00006400000c000b */
[----:B01----:R-:W-:Y:S01]  /*15bd0*/  ENDCOLLECTIVE ;  /* 0x000000000000791b */ /* 0x003fe20003800000 */
.L_x_542:
        /* <DEDUP_REMOVED lines=18> */
.L_x_543:
[----:B------:R-:W-:Y:S02]  /*15d00*/  IMAD.MOV.U32 R13, RZ, RZ, R4 ;  /* 0x000000ffff0d7224 */ /* 0x000fe400078e0004 */
[----:B------:R-:W-:-:S07]  /*15d10*/  IMAD.MOV.U32 R6, RZ, RZ, R14 ;  /* 0x000000ffff067224 */ /* 0x000fce00078e000e */
[----:B------:R-:W-:Y:S05]  /*15d20*/  WARPSYNC.COLLECTIVE R15, `(.L_x_544) ;  /* 0x000000000f087348 */ /* 0x000fea0003c00000 */
[----:B------:R0:W1:Y:S02]  /*15d30*/  SHFL.IDX P6, R14, R13, R12, R11 ;  /* 0x0000000c0d0e7389 */ /* 0x00006400000c000b */
[----:B01----:R-:W-:Y:S01]  /*15d40*/  ENDCOLLECTIVE ;  /* 0x000000000000791b */ /* 0x003fe20003800000 */
.L_x_544:
[----:B------:R-:W-:Y:S01]  /*15d50*/  ULDC.64 UR4, c[0x0][0x208] ;  /* 0x0000820000047ab9 */ /* 0x000fe20000000a00 */
[----:B------:R-:W-:Y:S01]  /*15d60*/  MOV R13, R0 ;  /* 0x00000000000d7202 */ /* 0x000fe20000000f00 */
        /* <DEDUP_REMOVED lines=15> */
.L_x_545:
[----:B------:R-:W-:Y:S02]  /*15e60*/  IMAD.MOV.U32 R13, RZ, RZ, R4 ;  /* 0x000000ffff0d7224 */ /* 0x000fe400078e0004 */
[----:B------:R-:W-:-:S07]  /*15e70*/  IMAD.MOV.U32 R6, RZ, RZ, R14 ;  /* 0x000000ffff067224 */ /* 0x000fce00078e000e */
[----:B------:R-:W-:Y:S05]  /*15e80*/  WARPSYNC.COLLECTIVE R15, `(.L_x_546) ;  /* 0x000000000f087348 */ /* 0x000fea0003c00000 */
[----:B------:R0:W1:Y:S02]  /*15e90*/  SHFL.IDX P6, R14, R13, R12, R11 ;  /* 0x0000000c0d0e7389 */ /* 0x00006400000c000b */
[----:B01----:R-:W-:Y:S01]  /*15ea0*/  ENDCOLLECTIVE ;  /* 0x000000000000791b */ /* 0x003fe20003800000 */
.L_x_546:
        /* <DEDUP_REMOVED lines=16> */
.L_x_547:
[----:B------:R-:W-:Y:S02]  /*15fb0*/  IMAD.MOV.U32 R13, RZ, RZ, R4 ;  /* 0x000000ffff0d7224 */ /* 0x000fe400078e0004 */
[----:B------:R-:W-:-:S07]  /*15fc0*/  IMAD.MOV.U32 R0, RZ, RZ, R14 ;  /* 0x000000ffff007224 */ /* 0x000fce00078e000e */
[----:B------:R-:W-:Y:S05]  /*15fd0*/  WARPSYNC.COLLECTIVE R15, `(.L_x_548) ;  /* 0x000000000f087348 */ /* 0x000fea0003c00000 */
[----:B------:R0:W1:Y:S02]  /*15fe0*/  SHFL.IDX P6, R14, R13, R12, R11 ;  /* 0x0000000c0d0e7389 */ /* 0x00006400000c000b */
[----:B01----:R-:W-:Y:S01]  /*15ff0*/  ENDCOLLECTIVE ;  /* 0x000000000000791b */ /* 0x003fe20003800000 */
.L_x_548:
[----:B------:R-:W-:Y:S01]  /*16000*/  IMAD.MOV.U32 R4, RZ, RZ, R14 ;  /* 0x000000ffff047224 */ /* 0x000fe200078e000e */
[----:B------:R-:W-:Y:S06]  /*16010*/  BRA `(.L_x_549) ;  /* 0xffffffb800d87947 */ /* 0x000fec000383ffff */
.L_x_438:
[----:B0-----:R-:W2:Y:S02]  /*16020*/  LDL R2, [R1+0x4] ;  /* 0x0000040001027983 */ /* 0x001ea40000100800 */
[----:B--2---:R0:W1:Y:S02]  /*16030*/  SYNCS.PHASECHK.TRANS64.TRYWAIT P0, [R2+URZ+0x34820], R0 ;  /* 0x03482000020075a7 */ /* 0x004064000800017f */
[----:B-1----:R-:W-:Y:S05]  /*16040*/  @!P0 NANOSLEEP.SYNCS 0x989680 ;  /* 0x009896800000895d */ /* 0x002fea0003900000 */
[----:B------:R-:W1:Y:S02]  /*16050*/  @!P0 SYNCS.PHASECHK.TRANS64 P0, [R2+URZ+0x34820], R0 ;  /* 0x03482000020085a7 */ /* 0x000e64000800007f */
[----:B-1----:R-:W-:Y:S05]  /*16060*/  @!P0 BRA `(.L_x_438) ;  /* 0xfffffffc00ec8947 */ /* 0x002fea000383ffff */
[----:B------:R-:W-:Y:S05]  /*16070*/  BRA `(.L_x_550) ;  /* 0xffffffbc00507947 */ /* 0x000fea000383ffff */
.L_x_447:
[----:B-1----:R1:W2:Y:S02]  /*16080*/  SYNCS.PHASECHK.TRANS64.TRYWAIT P0, [R3+URZ+0x34840], R2 ;  /* 0x03484002030075a7 */ /* 0x0022a4000800017f */
[----:B--2---:R-:W-:Y:S05]  /*16090*/  @!P0 NANOSLEEP.SYNCS 0x989680 ;  /* 0x009896800000895d */ /* 0x004fea0003900000 */
[----:B------:R-:W2:Y:S02]  /*160a0*/  @!P0 SYNCS.PHASECHK.TRANS64 P0, [R3+URZ+0x34840], R2 ;  /* 0x03484002030085a7 */ /* 0x000ea4000800007f */
[----:B--2---:R-:W-:Y:S05]  /*160b0*/  @!P0 BRA `(.L_x_447) ;  /* 0xfffffffc00f08947 */ /* 0x004fea000383ffff */
[----:B------:R-:W-:Y:S05]  /*160c0*/  BRA `(.L_x_551) ;  /* 0xffffffc000207947 */ /* 0x000fea000383ffff */
.L_x_453:
[----:B0-----:R0:W1:Y:S02]  /*160d0*/  SYNCS.PHASECHK.TRANS64.TRYWAIT P0, [R3+URZ+0x60], R2 ;  /* 0x00006002030075a7 */ /* 0x001064000800017f */
[----:B-1----:R-:W-:Y:S05]  /*160e0*/  @!P0 NANOSLEEP.SYNCS 0x989680 ;  /* 0x009896800000895d */ /* 0x002fea0003900000 */
[----:B------:R-:W1:Y:S02]  /*160f0*/  @!P0 SYNCS.PHASECHK.TRANS64 P0, [R3+URZ+0x60], R2 ;  /* 0x00006002030085a7 */ /* 0x000e64000800007f */
[----:B-1----:R-:W-:Y:S05]  /*16100*/  @!P0 BRA `(.L_x_453) ;  /* 0xfffffffc00f08947 */ /* 0x002fea000383ffff */
[----:B------:R-:W-:Y:S05]  /*16110*/  BRA `(.L_x_552) ;  /* 0xffffffc000fc7947 */ /* 0x000fea000383ffff */
.L_x_462:
[----:B---3--:R3:W4:Y:S02]  /*16120*/  SYNCS.PHASECHK.TRANS64.TRYWAIT P0, [R3+URZ+0x34840], R2 ;  /* 0x03484002030075a7 */ /* 0x008724000800017f */
[----:B----4-:R-:W-:Y:S05]  /*16130*/  @!P0 NANOSLEEP.SYNCS 0x989680 ;  /* 0x009896800000895d */ /* 0x010fea0003900000 */
[----:B------:R-:W4:Y:S02]  /*16140*/  @!P0 SYNCS.PHASECHK.TRANS64 P0, [R3+URZ+0x34840], R2 ;  /* 0x03484002030085a7 */ /* 0x000f24000800007f */
[----:B----4-:R-:W-:Y:S05]  /*16150*/  @!P0 BRA `(.L_x_462) ;  /* 0xfffffffc00f08947 */ /* 0x010fea000383ffff */
[----:B------:R-:W-:Y:S05]  /*16160*/  BRA `(.L_x_553) ;  /* 0xffffffc800a87947 */ /* 0x000fea000383ffff */
.L_x_468:
[----:B--2---:R2:W3:Y:S02]  /*16170*/  SYNCS.PHASECHK.TRANS64.TRYWAIT P0, [R2+URZ+0x60], R3 ;  /* 0x00006003020075a7 */ /* 0x0044e4000800017f */
[----:B---3--:R-:W-:Y:S05]  /*16180*/  @!P0 NANOSLEEP.SYNCS 0x989680 ;  /* 0x009896800000895d */ /* 0x008fea0003900000 */
[----:B------:R-:W3:Y:S02]  /*16190*/  @!P0 SYNCS.PHASECHK.TRANS64 P0, [R2+URZ+0x60], R3 ;  /* 0x00006003020085a7 */ /* 0x000ee4000800007f */
[----:B---3--:R-:W-:Y:S05]  /*161a0*/  @!P0 BRA `(.L_x_468) ;  /* 0xfffffffc00f08947 */ /* 0x008fea000383ffff */
[----:B------:R-:W-:Y:S05]  /*161b0*/  BRA `(.L_x_554) ;  /* 0xffffffcc00847947 */ /* 0x000fea000383ffff */
.L_x_477:
[----:B----4-:R4:W0:Y:S02]  /*161c0*/  SYNCS.PHASECHK.TRANS64.TRYWAIT P0, [R2+URZ+0x34840], R3 ;  /* 0x03484003020075a7 */ /* 0x010824000800017f */
[----:B0-----:R-:W-:Y:S05]  /*161d0*/  @!P0 NANOSLEEP.SYNCS 0x989680 ;  /* 0x009896800000895d */ /* 0x001fea0003900000 */
[----:B------:R-:W0:Y:S02]  /*161e0*/  @!P0 SYNCS.PHASECHK.TRANS64 P0, [R2+URZ+0x34840], R3 ;  /* 0x03484003020085a7 */ /* 0x000e24000800007f */
[----:B0-----:R-:W-:Y:S05]  /*161f0*/  @!P0 BRA `(.L_x_477) ;  /* 0xfffffffc00f08947 */ /* 0x001fea000383ffff */
[----:B------:R-:W-:Y:S05]  /*16200*/  BRA `(.L_x_555) ;  /* 0xffffffd000fc7947 */ /* 0x000fea000383ffff */
.L_x_483:
[----:B--2---:R2:W3:Y:S02]  /*16210*/  SYNCS.PHASECHK.TRANS64.TRYWAIT P0, [R2+URZ+0x60], R5 ;  /* 0x00006005020075a7 */ /* 0x0044e4000800017f */
[----:B---3--:R-:W-:Y:S05]  /*16220*/  @!P0 NANOSLEEP.SYNCS 0x989680 ;  /* 0x009896800000895d */ /* 0x008fea0003900000 */
[----:B------:R-:W3:Y:S02]  /*16230*/  @!P0 SYNCS.PHASECHK.TRANS64 P0, [R2+URZ+0x60], R5 ;  /* 0x00006005020085a7 */ /* 0x000ee4000800007f */
[----:B---3--:R-:W-:Y:S05]  /*16240*/  @!P0 BRA `(.L_x_483) ;  /* 0xfffffffc00f08947 */ /* 0x008fea000383ffff */
[----:B------:R-:W-:Y:S05]  /*16250*/  BRA `(.L_x_556) ;  /* 0xffffffd400d87947 */ /* 0x000fea000383ffff */
.L_x_494:
[----:B0-----:R0:W2:Y:S02]  /*16260*/  SYNCS.PHASECHK.TRANS64.TRYWAIT P0, [R2+URZ+0x34860], R0 ;  /* 0x03486000020075a7 */ /* 0x0010a4000800017f */
[----:B--2---:R-:W-:Y:S05]  /*16270*/  @!P0 NANOSLEEP.SYNCS 0x989680 ;  /* 0x009896800000895d */ /* 0x004fea0003900000 */
[----:B------:R-:W2:Y:S02]  /*16280*/  @!P0 SYNCS.PHASECHK.TRANS64 P0, [R2+URZ+0x34860], R0 ;  /* 0x03486000020085a7 */ /* 0x000ea4000800007f */
[----:B--2---:R-:W-:Y:S05]  /*16290*/  @!P0 BRA `(.L_x_494) ;  /* 0xfffffffc00f08947 */ /* 0x004fea000383ffff */
[----:B------:R-:W-:Y:S05]  /*162a0*/  BRA `(.L_x_557) ;  /* 0xffffffdc00347947 */ /* 0x000fea000383ffff */
.L_x_501:
[----:B------:R-:W-:Y:S01]  /*162b0*/  BSSY B0, `(.L_x_558) ;  /* 0x0000008000007945 */ /* 0x000fe20003800000 */
[----:B------:R-:W-:Y:S02]  /*162c0*/  IMAD.MOV.U32 R13, RZ, RZ, R16 ;  /* 0x000000ffff0d7224 */ /* 0x000fe400078e0010 */
[----:B------:R-:W-:Y:S02]  /*162d0*/  IMAD.MOV.U32 R12, RZ, RZ, RZ ;  /* 0x000000ffff0c7224 */ /* 0x000fe400078e00ff */
[----:B------:R-:W-:Y:S02]  /*162e0*/  IMAD.MOV.U32 R11, RZ, RZ, 0x1f ;  /* 0x0000001fff0b7424 */ /* 0x000fe400078e00ff */
[----:B------:R-:W-:-:S07]  /*162f0*/  IMAD.MOV.U32 R15, RZ, RZ, -0x1 ;  /* 0xffffffffff0f7424 */ /* 0x000fce00078e00ff */
[----:B-----5:R-:W-:Y:S05]  /*16300*/  WARPSYNC.COLLECTIVE R15, `(.L_x_559) ;  /* 0x000000000f087348 */ /* 0x020fea0003c00000 */
[----:B------:R0:W1:Y:S02]  /*16310*/  SHFL.IDX P6, R14, R13, R12, R11 ;  /* 0x0000000c0d0e7389 */ /* 0x00006400000c000b */
[----:B01---5:R-:W-:Y:S01]  /*16320*/  ENDCOLLECTIVE ;  /* 0x000000000000791b */ /* 0x023fe20003800000 */
.L_x_559:
[----:B------:R-:W-:Y:S05]  /*16330*/  BSYNC B0 ;  /* 0x0000000000007941 */ /* 0x000fea0003800000 */
.L_x_558:
[----:B------:R-:W-:Y:S01]  /*16340*/  IMAD.MOV.U32 R13, RZ, RZ, R16 ;  /* 0x000000ffff0d7224 */ /* 0x000fe200078e0010 */
[----:B------:R-:W-:Y:S01]  /*16350*/  MOV R0, R14 ;  /* 0x0000000e00007202 */ /* 0x000fe20000000f00 */
[----:B------:R-:W-:Y:S02]  /*16360*/  IMAD.MOV.U32 R12, RZ, RZ, 0x1 ;  /* 0x00000001ff0c7424 */ /* 0x000fe400078e00ff */
[----:B------:R-:W-:Y:S02]  /*16370*/  IMAD.MOV.U32 R11, RZ, RZ, 0x1f ;  /* 0x0000001fff0b7424 */ /* 0x000fe400078e00ff */
[----:B------:R-:W-:Y:S02]  /*16380*/  IMAD.MOV.U32 R15, RZ, RZ, -0x1 ;  /* 0xffffffffff0f7424 */ /* 0x000fe400078e00ff */
[----:B------:R-:W-:-:S07]  /*16390*/  IMAD.IADD R5, R19, 0x1, R7 ;  /* 0x0000000113057824 */ /* 0x000fce00078e0207 */
[----:B------:R-:W-:Y:S05]  /*163a0*/  WARPSYNC.COLLECTIVE R15, `(.L_x_560) ;  /* 0x000000000f087348 */ /* 0x000fea0003c00000 */
[----:B------:R0:W1:Y:S02]  /*163b0*/  SHFL.IDX P6, R14, R13, R12, R11 ;  /* 0x0000000c0d0e7389 */ /* 0x00006400000c000b */
[----:B01----:R-:W-:Y:S01]  /*163c0*/  ENDCOLLECTIVE ;  /* 0x000000000000791b */ /* 0x003fe20003800000 */
.L_x_560:
[----:B------:R-:W-:Y:S01]  /*163d0*/  ULDC UR4, c[0x0][0xc3c] ;  /* 0x00030f0000047ab9 */ /* 0x000fe20000000800 */
[----:B------:R-:W-:Y:S01]  /*163e0*/  ULDC.64 UR6, c[0x0][0x208] ;  /* 0x0000820000067ab9 */ /* 0x000fe20000000a00 */
[----:B------:R-:W-:-:S13]  /*163f0*/  ISETP.GE.OR P1, PT, R5, UR4, !P0 ;  /* 0x0000000405007c0c */ /* 0x000fda000c726670 */
[----:B------:R-:W0:Y:S01]  /*16400*/  @!P1 LDC.64 R2, c[0x0][0xc80] ;  /* 0x00032000ff029b82 */ /* 0x000e220000000a00 */
[----:B------:R-:W-:Y:S02]  /*16410*/  IMAD.MOV.U32 R11, RZ, RZ, RZ ;  /* 0x000000ffff0b7224 */ /* 0x000fe400078e00ff */
[----:B------:R-:W-:Y:S02]  /*16420*/  IMAD.MOV.U32 R4, RZ, RZ, R14 ;  /* 0x000000ffff047224 */ /* 0x000fe400078e000e */
[----:B0-----:R-:W-:-:S06]  /*16430*/  @!P1 IMAD.WIDE R2, R5, 0x4, R2 ;  /* 0x0000000405029825 */ /* 0x001fcc00078e0202 */
[----:B------:R0:W2:Y:S01]  /*16440*/  @!P1 LDG.E R3, desc[UR6][R2.64] ;  /* 0x0000000602039981 */ /* 0x0000a2000c1e1900 */
[C---:B------:R-:W-:Y:S02]  /*16450*/  ISETP.GE.U32.AND P2, PT, R7.reuse, 0x2, PT ;  /* 0x000000020700780c */ /* 0x040fe40003f46070 */
[C---:B------:R-:W-:Y:S02]  /*16460*/  ISETP.GE.U32.AND P3, PT, R7.reuse, 0x4, PT ;  /* 0x000000040700780c */ /* 0x040fe40003f66070 */
[C---:B------:R-:W-:Y:S02]  /*16470*/  ISETP.GE.U32.AND P4, PT, R7.reuse, 0x8, PT ;  /* 0x000000080700780c */ /* 0x040fe40003f86070 */
[C---:B------:R-:W-:Y:S01]  /*16480*/  ISETP.GE.U32.AND P5, PT, R7.reuse, 0x10, PT ;  /* 0x000000100700780c */ /* 0x040fe20003fa6070 */
[----:B0-----:R-:W-:Y:S02]  /*16490*/  IMAD.MOV.U32 R2, RZ, RZ, RZ ;  /* 0x000000ffff027224 */ /* 0x001fe400078e00ff */
[----:B--2---:R-:W-:Y:S01]  /*164a0*/  @!P1 IMAD.MOV.U32 R2, RZ, RZ, R3 ;  /* 0x000000ffff029224 */ /* 0x004fe200078e0003 */
[----:B------:R-:W-:-:S04]  /*164b0*/  ISETP.NE.AND P1, PT, R7, RZ, PT ;  /* 0x000000ff0700720c */ /* 0x000fc80003f25270 */
[----:B------:R-:W-:-:S09]  /*164c0*/  MOV R13, R2 ;  /* 0x00000002000d7202 */ /* 0x000fd20000000f00 */
[----:B------:R-:W-:Y:S05]  /*164d0*/  WARPSYNC.COLLECTIVE R15, `(.L_x_561) ;  /* 0x000000000f087348 */ /* 0x000fea0003c00000 */
[----:B------:R0:W1:Y:S02]  /*164e0*/  SHFL.UP P6, R14, R13, R12, R11 ;  /* 0x0400000c0d0e7389 */ /* 0x00006400000c000b */
[----:B01----:R-:W-:Y:S01]  /*164f0*/  ENDCOLLECTIVE ;  /* 0x000000000000791b */ /* 0x003fe20003800000 */
.L_x_561:
[----:B------:R-:W-:Y:S01]  /*16500*/  IMAD.MOV.U32 R12, RZ, RZ, 0x2 ;  /* 0x00000002ff0c7424 */ /* 0x000fe200078e00ff */
[----:B------:R-:W-:-:S05]  /*16510*/  SEL R5, R14, RZ, P1 ;  /* 0x000000ff0e057207 */ /* 0x000fca0000800000 */
[----:B------:R-:W-:-:S04]  /*16520*/  IMAD.IADD R3, R2, 0x1, R5 ;  /* 0x0000000102037824 */ /* 0x000fc800078e0205 */
[----:B------:R-:W-:-:S07]  /*16530*/  IMAD.MOV.U32 R13, RZ, RZ, R3 ;  /* 0x000000ffff0d7224 */ /* 0x000fce00078e0003 */
[----:B------:R-:W-:Y:S05]  /*16540*/  WARPSYNC.COLLECTIVE R15, `(.L_x_562) ;  /* 0x000000000f087348 */ /* 0x000fea0003c00000 */
[----:B------:R0:W1:Y:S02]  /*16550*/  SHFL.UP P6, R14, R13, R12, R11 ;  /* 0x0400000c0d0e7389 */ /* 0x00006400000c000b */
[----:B01----:R-:W-:Y:S01]  /*16560*/  ENDCOLLECTIVE ;  /* 0x000000000000791b */ /* 0x003fe20003800000 */
.L_x_562:
[----:B------:R-:W-:Y:S02]  /*16570*/  IMAD.MOV.U32 R12, RZ, RZ, 0x4 ;  /* 0x00000004ff0c7424 */ /* 0x000fe400078e00ff */
[----:B------:R-:W-:-:S05]  /*16580*/  IMAD.MOV.U32 R5, RZ, RZ, R14 ;  /* 0x000000ffff057224 */ /* 0x000fca00078e000e */
[----:B------:R-:W-:-:S05]  /*16590*/  SEL R6, R5, RZ, P2 ;  /* 0x000000ff05067207 */ /* 0x000fca0001000000 */
[----:B------:R-:W-:-:S04]  /*165a0*/  IMAD.IADD R3, R3, 0x1, R6 ;  /* 0x0000000103037824 */ /* 0x000fc800078e0206 */
[----:B------:R-:W-:-:S07]  /*165b0*/  IMAD.MOV.U32 R13, RZ, RZ, R3 ;  /* 0x000000ffff0d7224 */ /* 0x000fce00078e0003 */
[----:B------:R-:W-:Y:S05]  /*165c0*/  WARPSYNC.COLLECTIVE R15, `(.L_x_563) ;  /* 0x000000000f087348 */ /* 0x000fea0003c00000 */
[----:B------:R0:W1:Y:S02]  /*165d0*/  SHFL.UP P6, R14, R13, R12, R11 ;  /* 0x0400000c0d0e7389 */ /* 0x00006400000c000b */
[----:B01----:R-:W-:Y:S01]  /*165e0*/  ENDCOLLECTIVE ;  /* 0x000000000000791b */ /* 0x003fe20003800000 */
.L_x_563:
[----:B------:R-:W-:Y:S01]  /*165f0*/  IMAD.MOV.U32 R12, RZ, RZ, 0x8 ;  /* 0x00000008ff0c7424 */ /* 0x000fe200078e00ff */
[----:B------:R-:W-:-:S04]  /*16600*/  MOV R5, R14 ;  /* 0x0000000e00057202 */ /* 0x000fc80000000f00 */
[----:B------:R-:W-:-:S05]  /*16610*/  SEL R6, R5, RZ, P3 ;  /* 0x000000ff05067207 */ /* 0x000fca0001800000 */
[----:B------:R-:W-:-:S04]  /*16620*/  IMAD.IADD R3, R3, 0x1, R6 ;  /* 0x0000000103037824 */ /* 0x000fc800078e0206 */
[----:B------:R-:W-:-:S07]  /*16630*/  IMAD.MOV.U32 R13, RZ, RZ, R3 ;  /* 0x000000ffff0d7224 */ /* 0x000fce00078e0003 */
[----:B------:R-:W-:Y:S05]  /*16640*/  WARPSYNC.COLLECTIVE R15, `(.L_x_564) ;  /* 0x000000000f087348 */ /* 0x000fea0003c00000 */
[----:B------:R0:W1:Y:S02]  /*16650*/  SHFL.UP P6, R14, R13, R12, R11 ;  /* 0x0400000c0d0e7389 */ /* 0x00006400000c000b */
[----:B01----:R-:W-:Y:S01]  /*16660*/  ENDCOLLECTIVE ;  /* 0x000000000000791b */ /* 0x003fe20003800000 */
.L_x_564:
        /* <DEDUP_REMOVED lines=8> */
.L_x_565:
[----:B------:R-:W-:Y:S02]  /*166f0*/  IMAD.MOV.U32 R12, RZ, RZ, 0x1f ;  /* 0x0000001fff0c7424 */ /* 0x000fe400078e00ff */
[----:B------:R-:W-:Y:S02]  /*16700*/  IMAD.MOV.U32 R11, RZ, RZ, 0x1f ;  /* 0x0000001fff0b7424 */ /* 0x000fe400078e00ff */
[----:B------:R-:W-:-:S05]  /*16710*/  IMAD.MOV.U32 R5, RZ, RZ, R14 ;  /* 0x000000ffff057224 */ /* 0x000fca00078e000e */
[----:B------:R-:W-:-:S04]  /*16720*/  SEL R6, R5, RZ, P5 ;  /* 0x000000ff05067207 */ /* 0x000fc80002800000 */
[----:B------:R-:W-:-:S05]  /*16730*/  IADD3 R3, R3, R6, RZ ;  /* 0x0000000603037210 */ /* 0x000fca0007ffe0ff */
[----:B------:R-:W-:-:S07]  /*16740*/  IMAD.MOV.U32 R13, RZ, RZ, R3 ;  /* 0x000000ffff0d7224 */ /* 0x000fce00078e0003 */
[----:B------:R-:W-:Y:S05]  /*16750*/  WARPSYNC.COLLECTIVE R15, `(.L_x_566) ;  /* 0x000000000f087348 */ /* 0x000fea0003c00000 */
[----:B------:R0:W1:Y:S02]  /*16760*/  SHFL.IDX P6, R14, R13, R12, R11 ;  /* 0x0000000c0d0e7389 */ /* 0x00006400000c000b */
[----:B01----:R-:W-:Y:S01]  /*16770*/  ENDCOLLECTIVE ;  /* 0x000000000000791b */ /* 0x003fe20003800000 */
.L_x_566:
[----:B------:R-:W-:Y:S01]  /*16780*/  IMAD.MOV.U32 R6, RZ, RZ, R14 ;  /* 0x000000ffff067224 */ /* 0x000fe200078e000e */
[----:B------:R-:W-:Y:S06]  /*16790*/  BRA `(.L_x_567) ;  /* 0xffffffdc00bc7947 */ /* 0x000fec000383ffff */
.L_x_506:
[----:B------:R-:W-:Y:S01]  /*167a0*/  BSSY B0, `(.L_x_568) ;  /* 0x0000008000007945 */ /* 0x000fe20003800000 */
[----:B-----5:R-:W-:Y:S02]  /*167b0*/  IMAD.MOV.U32 R13, RZ, RZ, R2 ;  /* 0x000000ffff0d7224 */ /* 0x020fe400078e0002 */
[----:B------:R-:W-:Y:S02]  /*167c0*/  IMAD.MOV.U32 R12, RZ, RZ, 0x1 ;  /* 0x00000001ff0c7424 */ /* 0x000fe400078e00ff */
[----:B------:R-:W-:Y:S02]  /*167d0*/  IMAD.MOV.U32 R11, RZ, RZ, RZ ;  /* 0x000000ffff0b7224 */ /* 0x000fe400078e00ff */
[----:B------:R-:W-:-:S07]  /*167e0*/  IMAD.MOV.U32 R15, RZ, RZ, -0x1 ;  /* 0xffffffffff0f7424 */ /* 0x000fce00078e00ff */
[----:B0-----:R-:W-:Y:S05]  /*167f0*/  WARPSYNC.COLLECTIVE R15, `(.L_x_569) ;  /* 0x000000000f087348 */ /* 0x001fea0003c00000 */
[----:B------:R1:W2:Y:S02]  /*16800*/  SHFL.UP P6, R14, R13, R12, R11 ;  /* 0x0400000c0d0e7389 */ /* 0x0002a400000c000b */
[----:B012---:R-:W-:Y:S01]  /*16810*/  ENDCOLLECTIVE ;  /* 0x000000000000791b */ /* 0x007fe20003800000 */
.L_x_569:
[----:B------:R-:W-:Y:S05]  /*16820*/  BSYNC B0 ;  /* 0x0000000000007941 */ /* 0x000fea0003800000 */
.L_x_568:
[----:B------:R-:W-:Y:S01]  /*16830*/  SEL R3, R14, RZ, P1 ;  /* 0x000000ff0e037207 */ /* 0x000fe20000800000 */
[----:B------:R-:W-:Y:S02]  /*16840*/  IMAD.MOV.U32 R12, RZ, RZ, 0x2 ;  /* 0x00000002ff0c7424 */ /* 0x000fe400078e00ff */
[----:B------:R-:W-:Y:S01]  /*16850*/  IMAD.MOV.U32 R11, RZ, RZ, RZ ;  /* 0x000000ffff0b7224 */ /* 0x000fe200078e00ff */
[----:B------:R-:W-:Y:S01]  /*16860*/  IADD3 R3, R2, R3, RZ ;  /* 0x0000000302037210 */ /* 0x000fe20007ffe0ff */
[----:B------:R-:W-:-:S04]  /*16870*/  IMAD.MOV.U32 R15, RZ, RZ, -0x1 ;  /* 0xffffffffff0f7424 */ /* 0x000fc800078e00ff */
[----:B------:R-:W-:-:S07]  /*16880*/  IMAD.MOV.U32 R13, RZ, RZ, R3 ;  /* 0x000000ffff0d7224 */ /* 0x000fce00078e0003 */
[----:B------:R-:W-:Y:S05]  /*16890*/  WARPSYNC.COLLECTIVE R15, `(.L_x_570) ;  /* 0x000000000f087348 */ /* 0x000fea0003c00000 */
[----:B------:R0:W1:Y:S02]  /*168a0*/  SHFL.UP P6, R14, R13, R12, R11 ;  /* 0x0400000c0d0e7389 */ /* 0x00006400000c000b */
[----:B01----:R-:W-:Y:S01]  /*168b0*/  ENDCOLLECTIVE ;  /* 0x000000000000791b */ /* 0x003fe20003800000 */
.L_x_570:
[----:B------:R-:W-:Y:S01]  /*168c0*/  IMAD.MOV.U32 R12, RZ, RZ, 0x4 ;  /* 0x00000004ff0c7424 */ /* 0x000fe200078e00ff */
[----:B------:R-:W-:-:S05]  /*168d0*/  SEL R14, R14, RZ, P2 ;  /* 0x000000ff0e0e7207 */ /* 0x000fca0001000000 */
[----:B------:R-:W-:-:S04]  /*168e0*/  IMAD.IADD R3, R3, 0x1, R14 ;  /* 0x0000000103037824 */ /* 0x000fc800078e020e */
[----:B------:R-:W-:-:S07]  /*168f0*/  IMAD.MOV.U32 R13, RZ, RZ, R3 ;  /* 0x000000ffff0d7224 */ /* 0x000fce00078e0003 */
[----:B------:R-:W-:Y:S05]  /*16900*/  WARPSYNC.COLLECTIVE R15, `(.L_x_571) ;  /* 0x000000000f087348 */ /* 0x000fea0003c00000 */
[----:B------:R0:W1:Y:S02]  /*16910*/  SHFL.UP P6, R14, R13, R12, R11 ;  /* 0x0400000c0d0e7389 */ /* 0x00006400000c000b */
[----:B01----:R-:W-:Y:S01]  /*16920*/  ENDCOLLECTIVE ;  /* 0x000000000000791b */ /* 0x003fe20003800000 */
.L_x_571:
[----:B------:R-:W-:Y:S01]  /*16930*/  IMAD.MOV.U32 R12, RZ, RZ, 0x8 ;  /* 0x00000008ff0c7424 */ /* 0x000fe200078e00ff */
[----:B------:R-:W-:-:S05]  /*16940*/  SEL R14, R14, RZ, P3 ;  /* 0x000000ff0e0e7207 */ /* 0x000fca0001800000 */
[----:B------:R-:W-:-:S05]  /*16950*/  IMAD.IADD R3, R3, 0x1, R14 ;  /* 0x0000000103037824 */ /* 0x000fca00078e020e */
[----:B------:R-:W-:-:S07]  /*16960*/  MOV R13, R3 ;  /* 0x00000003000d7202 */ /* 0x000fce0000000f00 */
[----:B------:R-:W-:Y:S05]  /*16970*/  WARPSYNC.COLLECTIVE R15, `(.L_x_572) ;  /* 0x000000000f087348 */ /* 0x000fea0003c00000 */
[----:B------:R0:W1:Y:S02]  /*16980*/  SHFL.UP P6, R14, R13, R12, R11 ;  /* 0x0400000c0d0e7389 */ /* 0x00006400000c000b */
[----:B01----:R-:W-:Y:S01]  /*16990*/  ENDCOLLECTIVE ;  /* 0x000000000000791b */ /* 0x003fe20003800000 */
.L_x_572:
[----:B------:R-:W-:Y:S01]  /*169a0*/  IMAD.MOV.U32 R12, RZ, RZ, 0x10 ;  /* 0x00000010ff0c7424 */ /* 0x000fe200078e00ff */
[----:B------:R-:W-:-:S05]  /*169b0*/  SEL R14, R14, RZ, P4 ;  /* 0x000000ff0e0e7207 */ /* 0x000fca0002000000 */
[----:B------:R-:W-:-:S04]  /*169c0*/  IMAD.IADD R3, R3, 0x1, R14 ;  /* 0x0000000103037824 */ /* 0x000fc800078e020e */
[----:B------:R-:W-:-:S07]  /*169d0*/  IMAD.MOV.U32 R13, RZ, RZ, R3 ;  /* 0x000000ffff0d7224 */ /* 0x000fce00078e0003 */
[----:B------:R-:W-:Y:S05]  /*169e0*/  WARPSYNC.COLLECTIVE R15, `(.L_x_573) ;  /* 0x000000000f087348 */ /* 0x000fea0003c00000 */
[----:B------:R0:W1:Y:S02]  /*169f0*/  SHFL.UP P6, R14, R13, R12, R11 ;  /* 0x0400000c0d0e7389 */ /* 0x00006400000c000b */
[----:B01----:R-:W-:Y:S01]  /*16a00*/  ENDCOLLECTIVE ;  /* 0x000000000000791b */ /* 0x003fe20003800000 */
.L_x_573:
[----:B------:R-:W-:Y:S02]  /*16a10*/  IMAD.MOV.U32 R12, RZ, RZ, 0x1f ;  /* 0x0000001fff0c7424 */ /* 0x000fe400078e00ff */
[----:B------:R-:W-:Y:S01]  /*16a20*/  IMAD.MOV.U32 R11, RZ, RZ, 0x1f ;  /* 0x0000001fff0b7424 */ /* 0x000fe200078e00ff */
[----:B------:R-:W-:-:S05]  /*16a30*/  SEL R14, R14, RZ, P5 ;  /* 0x000000ff0e0e7207 */ /* 0x000fca0002800000 */
[----:B------:R-:W-:-:S04]  /*16a40*/  IMAD.IADD R3, R3, 0x1, R14 ;  /* 0x0000000103037824 */ /* 0x000fc800078e020e */
[----:B------:R-:W-:-:S07]  /*16a50*/  IMAD.MOV.U32 R13, RZ, RZ, R3 ;  /* 0x000000ffff0d7224 */ /* 0x000fce00078e0003 */
[----:B------:R-:W-:Y:S05]  /*16a60*/  WARPSYNC.COLLECTIVE R15, `(.L_x_574) ;  /* 0x000000000f087348 */ /* 0x000fea0003c00000 */
[----:B------:R0:W1:Y:S02]  /*16a70*/  SHFL.IDX P6, R14, R13, R12, R11 ;  /* 0x0000000c0d0e7389 */ /* 0x00006400000c000b */
[----:B01----:R-:W-:Y:S01]  /*16a80*/  ENDCOLLECTIVE ;  /* 0x000000000000791b */ /* 0x003fe20003800000 */
.L_x_574:
[----:B------:R-:W-:Y:S01]  /*16a90*/  MOV R6, R14 ;  /* 0x0000000e00067202 */ /* 0x000fe20000000f00 */
[----:B------:R-:W-:Y:S06]  /*16aa0*/  BRA `(.L_x_575) ;  /* 0xffffffdc00987947 */ /* 0x000fec000383ffff */
.L_x_508:
[----:B------:R-:W-:Y:S01]  /*16ab0*/  BSSY B0, `(.L_x_576) ;  /* 0x0000006000007945 */ /* 0x000fe20003800000 */
[----:B------:R-:W-:Y:S01]  /*16ac0*/  PLOP3.LUT P6, PT, P6, PT, PT, 0x8, 0x0 ;  /* 0x000000000000781c */ /* 0x000fe200037ce170 */
[----:B------:R-:W-:-:S12]  /*16ad0*/  IMAD.MOV.U32 R15, RZ, RZ, -0x1 ;  /* 0xffffffffff0f7424 */ /* 0x000fd800078e00ff */
[----:B0----5:R-:W-:Y:S05]  /*16ae0*/  WARPSYNC.COLLECTIVE R15, `(.L_x_577) ;  /* 0x000000000f087348 */ /* 0x021fea0003c00000 */
[----:B------:R-:W-:Y:S01]  /*16af0*/  VOTE.ANY R14, PT, P6 ;  /* 0x00000000000e7806 */ /* 0x000fe200030e0100 */
[----:B0----5:R-:W-:Y:S06]  /*16b00*/  ENDCOLLECTIVE ;  /* 0x000000000000791b */ /* 0x021fec0003800000 */
.L_x_577:
[----:B------:R-:W-:Y:S05]  /*16b10*/  BSYNC B0 ;  /* 0x0000000000007941 */ /* 0x000fea0003800000 */
.L_x_576:
[----:B------:R-:W-:Y:S02]  /*16b20*/  IMAD.MOV.U32 R5, RZ, RZ, R14 ;  /* 0x000000ffff057224 */ /* 0x000fe400078e000e */
[----:B------:R-:W-:Y:S02]  /*16b30*/  IMAD.MOV.U32 R13, RZ, RZ, R2 ;  /* 0x000000ffff0d7224 */ /* 0x000fe400078e0002 */
[----:B------:R-:W0:Y:S01]  /*16b40*/  POPC R4, R5 ;  /* 0x0000000500047309 */ /* 0x000e220000000000 */
[----:B------:R-:W-:Y:S02]  /*16b50*/  IMAD.MOV.U32 R11, RZ, RZ, 0x1f ;  /* 0x0000001fff0b7424 */ /* 0x000fe400078e00ff */
[----:B------:R-:W-:Y:S02]  /*16b60*/  IMAD.MOV.U32 R15, RZ, RZ, -0x1 ;  /* 0xffffffffff0f7424 */ /* 0x000fe400078e00ff */
[----:B0-----:R-:W-:-:S07]  /*16b70*/  IMAD.MOV.U32 R12, RZ, RZ, R4 ;  /* 0x000000ffff0c7224 */ /* 0x001fce00078e0004 */
[----:B------:R-:W-:Y:S05]  /*16b80*/  WARPSYNC.COLLECTIVE R15, `(.L_x_578) ;  /* 0x000000000f087348 */ /* 0x000fea0003c00000 */
[----:B------:R0:W1:Y:S02]  /*16b90*/  SHFL.IDX P6, R14, R13, R12, R11 ;  /* 0x0000000c0d0e7389 */ /* 0x00006400000c000b */
[----:B01----:R-:W-:Y:S01]  /*16ba0*/  ENDCOLLECTIVE ;  /* 0x000000000000791b */ /* 0x003fe20003800000 */
.L_x_578:
[----:B------:R-:W-:Y:S01]  /*16bb0*/  IMAD.MOV.U32 R17, RZ, RZ, R14 ;  /* 0x000000ffff117224 */ /* 0x000fe200078e000e */
[----:B------:R-:W-:Y:S06]  /*16bc0*/  BRA `(.L_x_579) ;  /* 0xffffffdc00887947 */ /* 0x000fec000383ffff */
.L_x_510:
[----:B------:R-:W-:Y:S01]  /*16bd0*/  BSSY B0, `(.L_x_580) ;  /* 0x0000007000007945 */ /* 0x000fe20003800000 */
[----:B------:R-:W-:Y:S01]  /*16be0*/  IMAD.MOV.U32 R13, RZ, RZ, R3 ;  /* 0x000000ffff0d7224 */ /* 0x000fe200078e0003 */
[----:B------:R-:W-:Y:S01]  /*16bf0*/  MOV R11, 0x1f ;  /* 0x0000001f000b7802 */ /* 0x000fe20000000f00 */
[----:B------:R-:W-:-:S07]  /*16c00*/  IMAD.MOV.U32 R15, RZ, RZ, -0x1 ;  /* 0xffffffffff0f7424 */ /* 0x000fce00078e00ff */
[----:B0-2--5:R-:W-:Y:S05]  /*16c10*/  WARPSYNC.COLLECTIVE R15, `(.L_x_581) ;  /* 0x000000000f087348 */ /* 0x025fea0003c00000 */
[----:B------:R1:W3:Y:S02]  /*16c20*/  SHFL.IDX P6, R14, R13, R12, R11 ;  /* 0x0000000c0d0e7389 */ /* 0x0002e400000c000b */
[----:B0123-5:R-:W-:Y:S01]  /*16c30*/  ENDCOLLECTIVE ;  /* 0x000000000000791b */ /* 0x02ffe20003800000 */
.L_x_581:
[----:B------:R-:W-:Y:S05]  /*16c40*/  BSYNC B0 ;  /* 0x0000000000007941 */ /* 0x000fea0003800000 */
.L_x_580:
[----:B------:R-:W-:Y:S01]  /*16c50*/  IMAD.MOV.U32 R2, RZ, RZ, R14 ;  /* 0x000000ffff027224 */ /* 0x000fe200078e000e */
[----:B------:R-:W-:Y:S06]  /*16c60*/  BRA `(.L_x_509) ;  /* 0xffffffdc007c7947 */ /* 0x000fec000383ffff */
.L_x_514:
[----:B0-----:R0:W2:Y:S02]  /*16c70*/  SYNCS.PHASECHK.TRANS64.TRYWAIT P0, [R0+URZ+0x34820], R3 ;  /* 0x03482003000075a7 */ /* 0x0010a4000800017f */
[----:B--2---:R-:W-:Y:S05]  /*16c80*/  @!P0 NANOSLEEP.SYNCS 0x989680 ;  /* 0x009896800000895d */ /* 0x004fea0003900000 */
[----:B------:R-:W2:Y:S02]  /*16c90*/  @!P0 SYNCS.PHASECHK.TRANS64 P0, [R0+URZ+0x34820], R3 ;  /* 0x03482003000085a7 */ /* 0x000ea4000800007f */
[----:B--2---:R-:W-:Y:S05]  /*16ca0*/  @!P0 BRA `(.L_x_514) ;  /* 0xfffffffc00f08947 */ /* 0x004fea000383ffff */
[----:B------:R-:W-:Y:S05]  /*16cb0*/  BRA `(.L_x_582) ;  /* 0xffffffe000707947 */ /* 0x000fea000383ffff */
.L_x_515:
[----:B------:R-:W2:Y:S01]  /*16cc0*/  S2R R2, SR_TID.X ;  /* 0x0000000000027919 */ /* 0x000ea20000002100 */
[----:B------:R-:W-:Y:S01]  /*16cd0*/  BSSY B0, `(.L_x_583) ;  /* 0x000000a000007945 */ /* 0x000fe20003800000 */
[----:B------:R-:W-:Y:S02]  /*16ce0*/  IMAD.MOV.U32 R12, RZ, RZ, RZ ;  /* 0x000000ffff0c7224 */ /* 0x000fe400078e00ff */
[----:B------:R-:W-:Y:S02]  /*16cf0*/  IMAD.MOV.U32 R11, RZ, RZ, 0x1f ;  /* 0x0000001fff0b7424 */ /* 0x000fe400078e00ff */
[----:B------:R-:W-:Y:S01]  /*16d00*/  IMAD.MOV.U32 R15, RZ, RZ, -0x1 ;  /* 0xffffffffff0f7424 */ /* 0x000fe200078e00ff */
[----:B--2---:R-:W-:-:S04]  /*16d10*/  SHF.R.U32.HI R2, RZ, 0x5, R2 ;  /* 0x00000005ff027819 */ /* 0x004fc80000011602 */
[----:B------:R-:W-:-:S05]  /*16d20*/  LOP3.LUT R2, R2, 0x3, RZ, 0xc0, !PT ;  /* 0x0000000302027812 */ /* 0x000fca00078ec0ff */
[----:B------:R-:W-:-:S07]  /*16d30*/  IMAD.MOV.U32 R13, RZ, RZ, R2 ;  /* 0x000000ffff0d7224 */ /* 0x000fce00078e0002 */
[----:B01--45:R-:W-:Y:S05]  /*16d40*/  WARPSYNC.COLLECTIVE R15, `(.L_x_584) ;  /* 0x000000000f087348 */ /* 0x033fea0003c00000 */
[----:B------:R2:W3:Y:S02]  /*16d50*/  SHFL.IDX P6, R14, R13, R12, R11 ;  /* 0x0000000c0d0e7389 */ /* 0x0004e400000c000b */
[----:B012345:R-:W-:Y:S01]  /*16d60*/  ENDCOLLECTIVE ;  /* 0x000000000000791b */ /* 0x03ffe20003800000 */
.L_x_584:
[----:B------:R-:W-:Y:S05]  /*16d70*/  BSYNC B0 ;  /* 0x0000000000007941 */ /* 0x000fea0003800000 */
.L_x_583:
[----:B------:R-:W-:Y:S05]  /*16d80*/  BRA `(.L_x_585) ;  /* 0xffffffe000587947 */ /* 0x000fea000383ffff */
.L_x_518:
[----:B------:R-:W-:Y:S01]  /*16d90*/  BSSY B1, `(.L_x_586) ;  /* 0x0000006000017945 */ /* 0x000fe20003800000 */
[----:B------:R-:W-:-:S07]  /*16da0*/  IMAD.MOV.U32 R15, RZ, RZ, -0x1 ;  /* 0xffffffffff0f7424 */ /* 0x000fce00078e00ff */
[----:B012-45:R-:W-:Y:S05]  /*16db0*/  WARPSYNC.COLLECTIVE R15, `(.L_x_587) ;  /* 0x000000000f0c7348 */ /* 0x037fea0003c00000 */
[----:B------:R-:W-:Y:S02]  /*16dc0*/  ELECT P6, UR62, PT ;  /* 0x00000000003e782f */ /* 0x000fe400038c0000 */
[----:B------:R-:W-:Y:S01]  /*16dd0*/  MOV R14, UR62 ;  /* 0x0000003e000e7c02 */ /* 0x000fe20008000f00 */
[----:B012-45:R-:W-:Y:S10]  /*16de0*/  ENDCOLLECTIVE ;  /* 0x000000000000791b */ /* 0x037ff40003800000 */
.L_x_587:
[----:B------:R-:W-:Y:S05]  /*16df0*/  BSYNC B1 ;  /* 0x0000000000017941 */ /* 0x000fea0003800000 */
.L_x_586:
[----:B------:R-:W-:Y:S05]  /*16e00*/  BRA `(.L_x_588) ;  /* 0xffffffe000507947 */ /* 0x000fea000383ffff */
.L_x_520:
[----:B0-----:R0:W1:Y:S02]  /*16e10*/  SYNCS.PHASECHK.TRANS64.TRYWAIT P0, [R6+URZ], R5 ;  /* 0x00000005060075a7 */ /* 0x001064000800017f */
[----:B-1----:R-:W-:Y:S05]  /*16e20*/  @!P0 NANOSLEEP.SYNCS 0x989680 ;  /* 0x009896800000895d */ /* 0x002fea0003900000 */
[----:B------:R-:W1:Y:S02]  /*16e30*/  @!P0 SYNCS.PHASECHK.TRANS64 P0, [R6+URZ], R5 ;  /* 0x00000005060085a7 */ /* 0x000e64000800007f */
[----:B-1----:R-:W-:Y:S05]  /*16e40*/  @!P0 BRA `(.L_x_520) ;  /* 0xfffffffc00f08947 */ /* 0x002fea000383ffff */
[----:B------:R-:W-:Y:S05]  /*16e50*/  BRA `(.L_x_589) ;  /* 0xffffffe0008c7947 */ /* 0x000fea000383ffff */
.L_x_521:
[----:B-1----:R1:W2:Y:S02]  /*16e60*/  SYNCS.PHASECHK.TRANS64.TRYWAIT P0, [R7+URZ], R2 ;  /* 0x00000002070075a7 */ /* 0x0022a4000800017f */
[----:B--2---:R-:W-:Y:S05]  /*16e70*/  @!P0 NANOSLEEP.SYNCS 0x989680 ;  /* 0x009896800000895d */ /* 0x004fea0003900000 */
[----:B------:R-:W2:Y:S02]  /*16e80*/  @!P0 SYNCS.PHASECHK.TRANS64 P0, [R7+URZ], R2 ;  /* 0x00000002070085a7 */ /* 0x000ea4000800007f */
[----:B--2---:R-:W-:Y:S05]  /*16e90*/  @!P0 BRA `(.L_x_521) ;  /* 0xfffffffc00f08947 */ /* 0x004fea000383ffff */
[----:B------:R-:W-:Y:S05]  /*16ea0*/  BRA `(.L_x_590) ;  /* 0xffffffe000807947 */ /* 0x000fea000383ffff */
.L_x_523:
[----:B--2---:R2:W3:Y:S02]  /*16eb0*/  SYNCS.PHASECHK.TRANS64.TRYWAIT P0, [R4+URZ], R5 ;  /* 0x00000005040075a7 */ /* 0x0044e4000800017f */
[----:B---3--:R-:W-:Y:S05]  /*16ec0*/  @!P0 NANOSLEEP.SYNCS 0x989680 ;  /* 0x009896800000895d */ /* 0x008fea0003900000 */
[----:B------:R-:W3:Y:S02]  /*16ed0*/  @!P0 SYNCS.PHASECHK.TRANS64 P0, [R4+URZ], R5 ;  /* 0x00000005040085a7 */ /* 0x000ee4000800007f */
[----:B---3--:R-:W-:Y:S05]  /*16ee0*/  @!P0 BRA `(.L_x_523) ;  /* 0xfffffffc00f08947 */ /* 0x008fea000383ffff */
[----:B------:R-:W-:Y:S05]  /*16ef0*/  BRA `(.L_x_591) ;  /* 0xffffffe000887947 */ /* 0x000fea000383ffff */
.L_x_592:
        /* <DEDUP_REMOVED lines=16> */
.L_x_3219:


//--------------------- .text._ZN7cutlass13device_kernelIN5flash11enable_sm90INS1_16FlashAttnFwdSm90INS1_25CollectiveMainloopFwdSm90ILi2EN4cute5tupleIJNS5_1CILi1EEES8_S8_EEENS6_IJNS7_ILi128EEENS7_ILi176EEESA_EEELi128ENS_6half_tEfNS_4arch4Sm90ELb0ELb0ELb1ELb1ELb0ELb1ELb0ELb1ELb1ELb1ELb0ELb0EEENS1_21CollectiveEpilogueFwdINS6_IJSA_SA_SB_EEES9_SD_SF_Li256ELb1ELb1ELb0ELb0EEENS1_36VarlenDynamicPersistentTileSchedulerILi128ELi176ELi256ELi128ELb0ELb1ELb1ELb0ELb1ELb1EEEEEEEEEvNT_6ParamsE --------------------------
	.section	.text._ZN7cutlass13device_kernelIN5flash11enable_sm90INS1_16FlashAttnFwdSm90INS1_25CollectiveMainloopFwdSm90ILi2EN4cute5tupleIJNS5_1CILi1EEES8_S8_EEENS6_IJNS7_ILi128EEENS7_ILi176EEESA_EEELi128ENS_6half_tEfNS_4arch4Sm90ELb0ELb0ELb1ELb1ELb0ELb1ELb0ELb1ELb1ELb1ELb0ELb0EEENS1_21CollectiveEpilogueFwdINS6_IJSA_SA_SB_EEES9_SD_SF_Li256ELb1ELb1ELb0ELb0EEENS1_36VarlenDynamicPersistentTileSchedulerILi128ELi176ELi256ELi128ELb0ELb1ELb1ELb0ELb1ELb1EEEEEEEEEvNT_6ParamsE,"ax",@progbits
	.align	128
.text._ZN7cutlass13device_kernelIN5flash11enable_sm90INS1_16FlashAttnFwdSm90INS1_25CollectiveMainloopFwdSm90ILi2EN4cute5tupleIJNS5_1CILi1EEES8_S8_EEENS6_IJNS7_ILi128EEENS7_ILi176EEESA_EEELi128ENS_6half_tEfNS_4arch4Sm90ELb0ELb0ELb1ELb1ELb0ELb1ELb0ELb1ELb1ELb1ELb0ELb0EEENS1_21CollectiveEpilogueFwdINS6_IJSA_SA_SB_EEES9_SD_SF_Li256ELb1ELb1ELb0ELb0EEENS1_36VarlenDynamicPersistentTileSchedulerILi128ELi176ELi256ELi128ELb0ELb1ELb1ELb0ELb1ELb1EEEEEEEEEvNT_6ParamsE:
        .type           _ZN7cutlass13device_kernelIN5flash11enable_sm90INS1_16FlashAttnFwdSm90INS1_25CollectiveMainloopFwdSm90ILi2EN4cute5tupleIJNS5_1CILi1EEES8_S8_EEENS6_IJNS7_ILi128EEENS7_ILi176EEESA_EEELi128ENS_6half_tEfNS_4arch4Sm90ELb0ELb0ELb1ELb1ELb0ELb1ELb0ELb1ELb1ELb1ELb0ELb0EEENS1_21CollectiveEpilogueFwdINS6_IJSA_SA_SB_EEES9_SD_SF_Li256ELb1ELb1ELb0ELb0EEENS1_36VarlenDynamicPersistentTileSchedulerILi128ELi176ELi256ELi128ELb0ELb1ELb1ELb0ELb1ELb1EEEEEEEEEvNT_6ParamsE,@function
        .size           _ZN7cutlass13device_kernelIN5flash11enable_sm90INS1_16FlashAttnFwdSm90INS1_25CollectiveMainloopFwdSm90ILi2EN4cute5tupleIJNS5_1CILi1EEES8_S8_EEENS6_IJNS7_ILi128EEENS7_ILi176EEESA_EEELi128ENS_6half_tEfNS_4arch4Sm90ELb0ELb0ELb1ELb1ELb0ELb1ELb0ELb1ELb1ELb1ELb0ELb0EEENS1_21CollectiveEpilogueFwdINS6_IJSA_SA_SB_EEES9_SD_SF_Li256ELb1ELb1ELb0ELb0EEENS1_36VarlenDynamicPersistentTileSchedulerILi128ELi176ELi256ELi128ELb0ELb1ELb1ELb0ELb1ELb1EEEEEEEEEvNT_6ParamsE,(.L_x_3220 - _ZN7cutlass13device_kernelIN5flash11enable_sm90INS1_16FlashAttnFwdSm90INS1_25CollectiveMainloopFwdSm90ILi2EN4cute5tupleIJNS5_1CILi1EEES8_S8_EEENS6_IJNS7_ILi128EEENS7_ILi176EEESA_EEELi128ENS_6half_tEfNS_4arch4Sm90ELb0ELb0ELb1ELb1ELb0ELb1ELb0ELb1ELb1ELb1ELb0ELb0EEENS1_21CollectiveEpilogueFwdINS6_IJSA_SA_SB_EEES9_SD_SF_Li256ELb1ELb1ELb0ELb0EEENS1_36VarlenDynamicPersistentTileSchedulerILi128ELi176ELi256ELi128ELb0ELb1ELb1ELb0ELb1ELb1EEEEEEEEEvNT_6ParamsE)
        .other          _ZN7cutlass13device_kernelIN5flash11enable_sm90INS1_16FlashAttnFwdSm90INS1_25CollectiveMainloopFwdSm90ILi2EN4cute5tupleIJNS5_1CILi1EEES8_S8_EEENS6_IJNS7_ILi128EEENS7_ILi176EEESA_EEELi128ENS_6half_tEfNS_4arch4Sm90ELb0ELb0ELb1ELb1ELb0ELb1ELb0ELb1ELb1ELb1ELb0ELb0EEENS1_21CollectiveEpilogueFwdINS6_IJSA_SA_SB_EEES9_SD_SF_Li256ELb1ELb1ELb0ELb0EEENS1_36VarlenDynamicPersistentTileSchedulerILi128ELi176ELi256ELi128ELb0ELb1ELb1ELb0ELb1ELb1EEEEEEEEEvNT_6ParamsE,@"STO_CUDA_ENTRY STV_DEFAULT"
_ZN7cutlass13device_kernelIN5flash11enable_sm90INS1_16FlashAttnFwdSm90INS1_25CollectiveMainloopFwdSm90ILi2EN4cute5tupleIJNS5_1CILi1EEES8_S8_EEENS6_IJNS7_ILi128EEENS7_ILi176EEESA_EEELi128ENS_6half_tEfNS_4arch4Sm90ELb0ELb0ELb1ELb1ELb0ELb1ELb0ELb1ELb1ELb1ELb0ELb0EEENS1_21CollectiveEpilogueFwdINS6_IJSA_SA_SB_EEES9_SD_SF_Li256ELb1ELb1ELb0ELb0EEENS1_36VarlenDynamicPersistentTileSchedulerILi128ELi176ELi256ELi128ELb0ELb1ELb1ELb0ELb1ELb1EEEEEEEEEvNT_6ParamsE:
        /* <DEDUP_REMOVED lines=12> */
[----:B------:R-:W-:Y:S02]  /*00c0*/  UIADD3 UR10, UP2, UR4, 0x570, URZ ;  /* 0x00000570040a7890 */ /* 0x000fe4000ff5e03f */
[----:B------:R-:W-:Y:S02]  /*00d0*/  UIADD3 UR4, UP3, UR4, 0x670, URZ ;  /* 0x0000067004047890 */ /* 0x000fe4000ff7e03f */
[----:B------:R-:W-:-:S02]  /*00e0*/  UIADD3.X UR7, URZ, UR5, URZ, UP0, !UPT ;  /* 0x000000053f077290 */ /* 0x000fc400087fe43f */
[----:B------:R-:W-:Y:S02]  /*00f0*/  UIADD3.X UR9, URZ, UR5, URZ, UP1, !UPT ;  /* 0x000000053f097290 */ /* 0x000fe40008ffe43f */
[----:B------:R-:W-:Y:S02]  /*0100*/  UIADD3.X UR11, URZ, UR5, URZ, UP2, !UPT ;  /* 0x000000053f0b7290 */ /* 0x000fe400097fe43f */
[----:B------:R-:W-:-:S03]  /*0110*/  UIADD3.X UR5, URZ, UR5, URZ, UP3, !UPT ;  /* 0x000000053f057290 */ /* 0x000fc60009ffe43f */
[----:B------:R0:W-:Y:S02]  /*0120*/  UTMACCTL.PF [UR6] ;  /* 0x00000000060079b9 */ /* 0x0001e40008040000 */
[----:B------:R0:W-:Y:S02]  /*0130*/  UTMACCTL.PF [UR8] ;  /* 0x00000000080079b9 */ /* 0x0001e40008040000 */
[----:B------:R0:W-:Y:S02]  /*0140*/  UTMACCTL.PF [UR10] ;  /* 0x000000000a0079b9 */ /* 0x0001e40008040000 */
[----:B------:R0:W-:Y:S02]  /*0150*/  UTMACCTL.PF [UR4] ;  /* 0x00000000040079b9 */ /* 0x0001e40008040000 */
[----:B0-----:R-:W-:Y:S01]  /*0160*/  NOP ;  /* 0x0000000000007918 */ /* 0x001fe20000000000 */
.L_x_594:
[----:B------:R-:W-:Y:S05]  /*0170*/  BSYNC B0 ;  /* 0x0000000000007941 */ /* 0x000fea0003800000 */
.L_x_593:
        /* <DEDUP_REMOVED lines=40> */
.L_x_595:
        /* <DEDUP_REMOVED lines=22> */
.L_x_596:
        /* <DEDUP_REMOVED lines=18> */
.L_x_597:
        /* <DEDUP_REMOVED lines=22> */
.L_x_598:
        /* <DEDUP_REMOVED lines=22> */
.L_x_599:
[----:B--2---:R-:W-:Y:S01]  /*0940*/  ISETP.NE.AND P0, PT, R3, RZ, PT ;  /* 0x000000ff0300720c */ /* 0x004fe20003f05270 */
[----:B------:R-:W-:Y:S01]  /*0950*/  IMAD.MOV.U32 R3, RZ, RZ, 0x1 ;  /* 0x00000001ff037424 */ /* 0x000fe200078e00ff */
[----:B------:R-:W-:Y:S01]  /*0960*/  NOP ;  /* 0x0000000000007918 */ /* 0x000fe20000000000 */
[----:B------:R-:W-:Y:S03]  /*0970*/  BSSY B9, `(.L_x_600) ;  /* 0x000268d000097945 */ /* 0x000fe60003800000 */
[----:B------:R-:W-:-:S05]  /*0980*/  SEL R3, R3, 0x2, !P0 ;  /* 0x0000000203037807 */ /* 0x000fca0004000000 */
[----:B------:R2:W-:Y:S01]  /*0990*/  STL [R1+0x60], R3 ;  /* 0x0000600301007387 */ /* 0x0005e20000100800 */
[----:B01-34-:R-:W-:Y:S06]  /*09a0*/  BAR.SYNC.DEFER_BLOCKING 0x0 ;  /* 0x0000000000007b1d */ /* 0x01bfec0000010000 */
[----:B------:R-:W-:Y:S05]  /*09b0*/  @!P0 BRA `(.L_x_601) ;  /* 0x000001f400c48947 */ /* 0x000fea0003800000 */
.L_x_602:
[----:B------:R-:W-:-:S08]  /*09c0*/  NOP ;  /* 0x0000000000007918 */ /* 0x000fd00000000000 */
[----:B------:R-:W0:Y:S02]  /*09d0*/  USETMAXREG.TRY_ALLOC.CTAPOOL UP0, 0xf0 ;  /* 0x000000f0000079c8 */ /* 0x000e240008000600 */
[----:B0-----:R-:W-:-:S13]  /*09e0*/  PLOP3.LUT P0, PT, PT, PT, UP0, 0x80, 0x0 ;  /* 0x000000000000781c */ /* 0x001fda0003f0f008 */
[----:B------:R-:W-:Y:S05]  /*09f0*/  @!P0 BRA `(.L_x_602) ;  /* 0xfffffffc00f08947 */ /* 0x000fea000383ffff */
[----:B--2---:R-:W2:Y:S01]  /*0a00*/  LDL.LU R3, [R1+0x4] ;  /* 0x0000040001037983 */ /* 0x004ea20000300800 */
[----:B------:R-:W-:Y:S01]  /*0a10*/  SHF.R.U32.HI R2, RZ, 0x7, R0 ;  /* 0x00000007ff027819 */ /* 0x000fe20000011600 */
[----:B------:R-:W0:Y:S01]  /*0a20*/  S2UR UR5, SR_CgaCtaId ;  /* 0x00000000000579c3 */ /* 0x000e220000008800 */
[----:B------:R-:W-:-:S07]  /*0a30*/  UMOV UR4, 0x400 ;  /* 0x0000040000047882 */ /* 0x000fce0000000000 */
[----:B------:R-:W-:Y:S06]  /*0a40*/  BAR.ARV 0x8, 0x180 ;  /* 0x0206000000007b1d */ /* 0x000fec0000002000 */
[----:B------:R-:W-:-:S13]  /*0a50*/  ISETP.NE.AND P0, PT, R2, 0x1, PT ;  /* 0x000000010200780c */ /* 0x000fda0003f05270 */
[----:B------:R-:W-:Y:S06]  /*0a60*/  @!P0 BAR.ARV 0x9, 0x100 ;  /* 0x0244000000008b1d */ /* 0x000fec0000002000 */
[----:B0-----:R-:W-:Y:S02]  /*0a70*/  ULEA UR4, UR5, UR4, 0x18 ;  /* 0x0000000405047291 */ /* 0x001fe4000f8ec03f */
[----:B------:R-:W-:Y:S04]  /*0a80*/  BAR.SYNC.DEFER_BLOCKING 0x5, 0x180 ;  /* 0x0146000000007b1d */ /* 0x000fe80000010000 */
[----:B------:R-:W-:-:S02]  /*0a90*/  IMAD.U32 R2, RZ, RZ, UR4 ;  /* 0x00000004ff027e24 */ /* 0x000fc4000f8e00ff */
[----:B------:R-:W-:-:S03]  /*0aa0*/  ULDC UR4, c[0x0][0xc3c] ;  /* 0x00030f0000047ab9 */ /* 0x000fc60000000800 */
[----:B------:R-:W0:Y:S01]  /*0ab0*/  LDS.128 R124, [R2+0x348d0] ;  /* 0x0348d000027c7984 */ /* 0x000e220000000c00 */
[----:B------:R-:W-:Y:S06]  /*0ac0*/  BAR.ARV 0x4, 0x180 ;  /* 0x0106000000007b1d */ /* 0x000fec0000002000 */
[----:B--2---:R-:W-:-:S04]  /*0ad0*/  LOP3.LUT R3, R3, 0xffffffdf, RZ, 0xc0, !PT ;  /* 0xffffffdf03037812 */ /* 0x004fc800078ec0ff */
[----:B------:R-:W-:Y:S02]  /*0ae0*/  @P0 LOP3.LUT R3, R3, 0x20, RZ, 0xfc, !PT ;  /* 0x0000002003030812 */ /* 0x000fe400078efcff */
[----:B0-----:R-:W-:-:S03]  /*0af0*/  ISETP.GE.AND P0, PT, R127, UR4, PT ;  /* 0x000000047f007c0c */ /* 0x001fc6000bf06270 */
[----:B------:R0:W-:Y:S10]  /*0b00*/  STL [R1+0x4], R3 ;  /* 0x0000040301007387 */ /* 0x0001f40000100800 */
[----:B0-----:R-:W-:Y:S05]  /*0b10*/  @P0 BRA `(.L_x_603) ;  /* 0x0000026400c80947 */ /* 0x001fea0003800000 */
[----:B------:R-:W2:Y:S01]  /*0b20*/  LDL R15, [R1+0x60] ;  /* 0x00006000010f7983 */ /* 0x000ea20000100800 */
[----:B------:R-:W-:Y:S02]  /*0b30*/  IADD3 R13, R0, -0x80, RZ ;  /* 0xffffff80000d7810 */ /* 0x000fe40007ffe0ff */
[----:B------:R-:W-:Y:S02]  /*0b40*/  CS2R R222, SRZ ;  /* 0x0000000000de7805 */ /* 0x000fe4000001ff00 */
[----:B------:R-:W-:Y:S02]  /*0b50*/  MOV R23, RZ ;  /* 0x000000ff00177202 */ /* 0x000fe40000000f00 */
[----:B------:R-:W-:-:S04]  /*0b60*/  SHF.R.S32.HI R0, RZ, 0x1f, R13 ;  /* 0x0000001fff007819 */ /* 0x000fc8000001140d */
[CC--:B------:R-:W-:Y:S02]  /*0b70*/  LEA.HI R3, R0.reuse, R13.reuse, RZ, 0x7 ;  /* 0x0000000d00037211 */ /* 0x0c0fe400078f38ff */
[CC--:B------:R-:W-:Y:S02]  /*0b80*/  LEA.HI R5, R0.reuse, R13.reuse, RZ, 0x5 ;  /* 0x0000000d00057211 */ /* 0x0c0fe400078f28ff */
[----:B------:R-:W-:Y:S02]  /*0b90*/  LOP3.LUT R4, R3, 0xffffff80, RZ, 0xc0, !PT ;  /* 0xffffff8003047812 */ /* 0x000fe400078ec0ff */
[----:B------:R-:W-:Y:S01]  /*0ba0*/  SHF.R.S32.HI R14, RZ, 0x7, R3 ;  /* 0x00000007ff0e7819 */ /* 0x000fe20000011403 */
[----:B------:R-:W-:Y:S01]  /*0bb0*/  IMAD.SHL.U32 R6, R5, 0x20, RZ ;  /* 0x0000002005067824 */ /* 0x000fe200078e00ff */
[CC--:B------:R-:W-:Y:S01]  /*0bc0*/  LEA.HI R12, R0.reuse, R13.reuse, RZ, 0x2 ;  /* 0x0000000d000c7211 */ /* 0x0c0fe200078f10ff */
[----:B------:R-:W-:Y:S01]  /*0bd0*/  IMAD.IADD R16, R13, 0x1, -R4 ;  /* 0x000000010d107824 */ /* 0x000fe200078e0a04 */
[----:B------:R-:W-:-:S02]  /*0be0*/  LEA.HI R4, R0, R13, RZ, 0x4 ;  /* 0x0000000d00047211 */ /* 0x000fc400078f20ff */
[----:B------:R-:W-:Y:S02]  /*0bf0*/  LEA.HI R3, R3, R14, RZ, 0x1 ;  /* 0x0000000e03037211 */ /* 0x000fe400078f08ff */
[----:B------:R-:W-:Y:S02]  /*0c00*/  SHF.R.S32.HI R8, RZ, 0x1f, R16 ;  /* 0x0000001fff087819 */ /* 0x000fe40000011410 */
[----:B------:R-:W-:Y:S02]  /*0c10*/  SHF.R.S32.HI R7, RZ, 0x4, R4 ;  /* 0x00000004ff077819 */ /* 0x000fe40000011404 */
[----:B------:R-:W-:Y:S02]  /*0c20*/  LEA.HI R9, R8, R16, RZ, 0x2 ;  /* 0x0000001008097211 */ /* 0x000fe400078f10ff */
[----:B------:R-:W-:Y:S02]  /*0c30*/  LOP3.LUT R5, R4, 0x3fffff0, RZ, 0xc0, !PT ;  /* 0x03fffff004057812 */ /* 0x000fe400078ec0ff */
[----:B------:R-:W-:-:S02]  /*0c40*/  SHF.R.S32.HI R10, RZ, 0x2, R9 ;  /* 0x00000002ff0a7819 */ /* 0x000fc40000011409 */
[----:B------:R-:W-:Y:S01]  /*0c50*/  SHF.R.S32.HI R11, RZ, 0x1f, R9 ;  /* 0x0000001fff0b7819 */ /* 0x000fe20000011409 */
[----:B------:R-:W-:Y:S01]  /*0c60*/  IMAD.IADD R5, R13, 0x1, -R5 ;  /* 0x000000010d057824 */ /* 0x000fe200078e0a05 */
[----:B------:R-:W-:Y:S02]  /*0c70*/  LEA.HI R4, R4, R7, RZ, 0x1 ;  /* 0x0000000704047211 */ /* 0x000fe400078f08ff */
[----:B------:R-:W-:Y:S02]  /*0c80*/  LEA.HI R11, R11, R10, RZ, 0x3 ;  /* 0x0000000a0b0b7211 */ /* 0x000fe400078f18ff */
[----:B------:R-:W-:Y:S02]  /*0c90*/  LEA.HI R8, R8, R16, RZ, 0x5 ;  /* 0x0000001008087211 */ /* 0x000fe400078f28ff */
[----:B------:R-:W-:Y:S02]  /*0ca0*/  LOP3.LUT R11, R11, 0xfffffff8, RZ, 0xc0, !PT ;  /* 0xfffffff80b0b7812 */ /* 0x000fe400078ec0ff */
[----:B------:R-:W-:-:S02]  /*0cb0*/  LOP3.LUT R4, R4, 0x1ffffffe, RZ, 0xc0, !PT ;  /* 0x1ffffffe04047812 */ /* 0x000fc400078ec0ff */
[----:B------:R-:W-:Y:S01]  /*0cc0*/  LOP3.LUT R6, R6, 0xfffffc00, RZ, 0xc0, !PT ;  /* 0xfffffc0006067812 */ /* 0x000fe200078ec0ff */
[----:B------:R-:W-:Y:S01]  /*0cd0*/  IMAD.IADD R11, R10, 0x1, -R11 ;  /* 0x000000010a0b7824 */ /* 0x000fe200078e0a0b */
[----:B------:R-:W-:Y:S01]  /*0ce0*/  LOP3.LUT R9, R9, 0x7ffffffc, RZ, 0xc0, !PT ;  /* 0x7ffffffc09097812 */ /* 0x000fe200078ec0ff */
[----:B------:R-:W-:Y:S01]  /*0cf0*/  IMAD.IADD R4, R7, 0x1, -R4 ;  /* 0x0000000107047824 */ /* 0x000fe200078e0a04 */
[----:B------:R-:W-:Y:S02]  /*0d00*/  SHF.R.S32.HI R8, RZ, 0x5, R8 ;  /* 0x00000005ff087819 */ /* 0x000fe40000011408 */
[----:B------:R-:W-:Y:S01]  /*0d10*/  LOP3.LUT R3, R3, 0x3fffffe, RZ, 0xc0, !PT ;  /* 0x03fffffe03037812 */ /* 0x000fe200078ec0ff */
[----:B------:R-:W-:Y:S01]  /*0d20*/  IMAD.IADD R9, R16, 0x1, -R9 ;  /* 0x0000000110097824 */ /* 0x000fe200078e0a09 */
[----:B------:R-:W-:Y:S01]  /*0d30*/  LEA R5, R5, R6, 0x6 ;  /* 0x0000000605057211 */ /* 0x000fe200078e30ff */
[----:B------:R-:W-:Y:S01]  /*0d40*/  IMAD R8, R8, 0x10, R11 ;  /* 0x0000001008087824 */ /* 0x000fe200078e020b */
[----:B------:R-:W-:Y:S01]  /*0d50*/  MOV R10, 0xfffffffe ;  /* 0xfffffffe000a7802 */ /* 0x000fe20000000f00 */
[----:B------:R-:W-:Y:S01]  /*0d60*/  IMAD.IADD R3, R14, 0x1, -R3 ;  /* 0x000000010e037824 */ /* 0x000fe200078e0a03 */
[----:B------:R-:W-:-:S02]  /*0d70*/  LEA R5, R4, R5, 0x3 ;  /* 0x0000000504057211 */ /* 0x000fc400078e18ff */
[----:B------:R-:W-:Y:S01]  /*0d80*/  LOP3.LUT R12, R12, 0xfffffffc, RZ, 0xc0, !PT ;  /* 0xfffffffc0c0c7812 */ /* 0x000fe200078ec0ff */
[----:B------:R-:W-:Y:S02]  /*0d90*/  IMAD R4, R9, R10, 0xb0 ;  /* 0x000000b009047424 */ /* 0x000fe400078e020a */
[----:B------:R-:W-:Y:S01]  /*0da0*/  IMAD R14, R3, 0x40, R8 ;  /* 0x00000040030e7824 */ /* 0x000fe200078e0208 */
[CC--:B------:R-:W-:Y:S01]  /*0db0*/  LEA.HI R3, R0.reuse, R13.reuse, RZ, 0x6 ;  /* 0x0000000d00037211 */ /* 0x0c0fe200078f30ff */
[----:B------:R-:W-:Y:S01]  /*0dc0*/  STL [R1+0x88], R5 ;  /* 0x0000880501007387 */ /* 0x000fe20000100800 */
[----:B------:R-:W-:Y:S01]  /*0dd0*/  LEA.HI R0, R0, R13, RZ, 0x3 ;  /* 0x0000000d00007211 */ /* 0x000fe200078f18ff */
[----:B------:R-:W-:Y:S02]  /*0de0*/  IMAD.IADD R12, R13, 0x1, -R12 ;  /* 0x000000010d0c7824 */ /* 0x000fe400078e0a0c */
[----:B------:R0:W-:Y:S01]  /*0df0*/  STL [R1+0x80], R4 ;  /* 0x0000800401007387 */ /* 0x0001e20000100800 */
[----:B------:R-:W-:-:S02]  /*0e00*/  SHF.R.S32.HI R22, RZ, 0x3, R0 ;  /* 0x00000003ff167819 */ /* 0x000fc40000011400 */
[----:B------:R-:W-:Y:S01]  /*0e10*/  LEA.HI R6, R12, R12, RZ, 0x1 ;  /* 0x0000000c0c067211 */ /* 0x000fe200078f08ff */
[----:B------:R-:W-:Y:S01]  /*0e20*/  STL [R1+0x7c], R14 ;  /* 0x00007c0e01007387 */ /* 0x000fe20000100800 */
[C---:B------:R-:W-:Y:S01]  /*0e30*/  IADD3 R28, R22.reuse, 0x20, RZ ;  /* 0x00000020161c7810 */ /* 0x040fe20007ffe0ff */
[----:B------:R-:W-:Y:S01]  /*0e40*/  VIADD R27, R22, 0x40 ;  /* 0x00000040161b7836 */ /* 0x000fe20000000000 */
[----:B------:R-:W-:Y:S01]  /*0e50*/  LOP3.LUT R7, R6, 0x1ffffffe, RZ, 0xc0, !PT ;  /* 0x1ffffffe06077812 */ /* 0x000fe200078ec0ff */
[C---:B------:R-:W-:Y:S01]  /*0e60*/  VIADD R25, R22.reuse, 0x80 ;  /* 0x0000008016197836 */ /* 0x040fe20000000000 */
[----:B------:R-:W-:Y:S01]  /*0e70*/  IADD3 R24, R22, 0xa0, RZ ;  /* 0x000000a016187810 */ /* 0x000fe20007ffe0ff */
[----:B0-----:R-:W-:Y:S01]  /*0e80*/  IMAD.SHL.U32 R4, R3, 0x8, RZ ;  /* 0x0000000803047824 */ /* 0x001fe200078e00ff */
[----:B------:R-:W-:Y:S01]  /*0e90*/  LOP3.LUT R3, R0, 0xfffffff8, RZ, 0xc0, !PT ;  /* 0xfffffff800037812 */ /* 0x000fe200078ec0ff */
[C---:B------:R-:W-:Y:S01]  /*0ea0*/  IMAD.SHL.U32 R0, R22.reuse, 0x40, RZ ;  /* 0x0000004016007824 */ /* 0x040fe200078e00ff */
[----:B------:R-:W-:Y:S01]  /*0eb0*/  SHF.R.S32.HI R6, RZ, 0x1f, R27 ;  /* 0x0000001fff067819 */ /* 0x000fe2000001141b */
[----:B------:R-:W-:Y:S01]  /*0ec0*/  VIADD R26, R22, 0x60 ;  /* 0x00000060161a7836 */ /* 0x000fe20000000000 */
[----:B------:R-:W-:Y:S01]  /*0ed0*/  LOP3.LUT R20, R4, 0xfffffe00, RZ, 0xc0, !PT ;  /* 0xfffffe0004147812 */ /* 0x000fe200078ec0ff */
[----:B------:R-:W-:Y:S01]  /*0ee0*/  IMAD.IADD R18, R13, 0x1, -R3 ;  /* 0x000000010d127824 */ /* 0x000fe200078e0a03 */
[----:B------:R-:W-:Y:S01]  /*0ef0*/  SHF.R.S32.HI R4, RZ, 0x1f, R28 ;  /* 0x0000001fff047819 */ /* 0x000fe2000001141c */
[----:B------:R-:W-:Y:S01]  /*0f00*/  IMAD.SHL.U32 R5, R27, 0x40, RZ ;  /* 0x000000401b057824 */ /* 0x000fe200078e00ff */
[----:B------:R-:W-:Y:S01]  /*0f10*/  SHF.R.S32.HI R3, RZ, 0x1f, R22 ;  /* 0x0000001fff037819 */ /* 0x000fe20000011416 */
[----:B------:R-:W-:Y:S01]  /*0f20*/  IMAD.SHL.U32 R16, R18, 0x8, RZ ;  /* 0x0000000812107824 */ /* 0x000fe200078e00ff */
[----:B------:R-:W-:Y:S01]  /*0f30*/  LOP3.LUT R3, R0, 0x1c0, RZ, 0xc0, !PT ;  /* 0x000001c000037812 */ /* 0x000fe200078ec0ff */
[----:B------:R-:W-:Y:S01]  /*0f40*/  IMAD.SHL.U32 R0, R28, 0x40, RZ ;  /* 0x000000401c007824 */ /* 0x000fe200078e00ff */
[----:B------:R-:W-:Y:S01]  /*0f50*/  LEA.HI R4, R4, R28, RZ, 0x3 ;  /* 0x0000001c04047211 */ /* 0x000fe200078f18ff */
[----:B------:R-:W-:Y:S01]  /*0f60*/  IMAD.IADD R7, R12, 0x1, -R7 ;  /* 0x000000010c077824 */ /* 0x000fe200078e0a07 */
[----:B------:R-:W-:Y:S01]  /*0f70*/  SHF.R.S32.HI R11, RZ, 0x1f, R25 ;  /* 0x0000001fff0b7819 */ /* 0x000fe20000011419 */
[----:B------:R-:W-:Y:S01]  /*0f80*/  IMAD.SHL.U32 R10, R25, 0x40, RZ ;  /* 0x00000040190a7824 */ /* 0x000fe200078e00ff */
[----:B------:R-:W-:Y:S01]  /*0f90*/  SHF.R.U32.HI R21, RZ, 0x3, R3 ;  /* 0x00000003ff157819 */ /* 0x000fe20000011603 */
[----:B------:R-:W-:Y:S01]  /*0fa0*/  IMAD.SHL.U32 R4, R4, 0x40, RZ ;  /* 0x0000004004047824 */ /* 0x000fe200078e00ff */
[----:B------:R-:W-:Y:S01]  /*0fb0*/  LEA.HI R6, R6, R27, RZ, 0x3 ;  /* 0x0000001b06067211 */ /* 0x000fe200078f18ff */
[----:B------:R-:W-:Y:S01]  /*0fc0*/  IMAD.SHL.U32 R12, R24, 0x40, RZ ;  /* 0x00000040180c7824 */ /* 0x000fe200078e00ff */
[----:B------:R-:W-:Y:S01]  /*0fd0*/  SHF.R.S32.HI R9, RZ, 0x1f, R26 ;  /* 0x0000001fff097819 */ /* 0x000fe2000001141a */
[----:B------:R-:W-:Y:S01]  /*0fe0*/  STL [R1+0x64], RZ ;  /* 0x000064ff01007387 */ /* 0x000fe20000100800 */
[----:B------:R-:W-:Y:S01]  /*0ff0*/  LOP3.LUT R3, R3, 0x38, R16, 0xf8, !PT ;  /* 0x0000003803037812 */ /* 0x000fe200078ef810 */
[----:B------:R-:W-:Y:S01]  /*1000*/  IMAD.SHL.U32 R6, R6, 0x40, RZ ;  /* 0x0000004006067824 */ /* 0x000fe200078e00ff */
[----:B------:R-:W-:Y:S01]  /*1010*/  SHF.R.S32.HI R13, RZ, 0x1f, R24 ;  /* 0x0000001fff0d7819 */ /* 0x000fe20000011418 */
[----:B------:R-:W-:Y:S01]  /*1020*/  IMAD.SHL.U32 R18, R18, 0x4, RZ ;  /* 0x0000000412127824 */ /* 0x000fe200078e00ff */
[----:B------:R-:W-:Y:S01]  /*1030*/  LOP3.LUT R0, R0, 0x1c0, RZ, 0xc0, !PT ;  /* 0x000001c000007812 */ /* 0x000fe200078ec0ff */
[----:B------:R-:W-:Y:S01]  /*1040*/  VIADD R221, R16, 0x40 ;  /* 0x0000004010dd7836 */ /* 0x000fe20000000000 */
[----:B------:R-:W-:-:S02]  /*1050*/  SHF.L.U32 R8, R26, 0x6, RZ ;  /* 0x000000061a087819 */ /* 0x000fc400000006ff */
[----:B------:R-:W-:Y:S02]  /*1060*/  LEA.HI R11, R11, R25, RZ, 0x3 ;  /* 0x000000190b0b7211 */ /* 0x000fe400078f18ff */
[----:B------:R-:W-:Y:S02]  /*1070*/  LEA.HI R9, R9, R26, RZ, 0x3 ;  /* 0x0000001a09097211 */ /* 0x000fe400078f18ff */
[----:B------:R-:W-:Y:S01]  /*1080*/  LOP3.LUT R3, R20, R3, R21, 0xf6, !PT ;  /* 0x0000000314037212 */ /* 0x000fe200078ef615 */
[----:B------:R-:W-:Y:S01]  /*1090*/  IMAD.SHL.U32 R11, R11, 0x40, RZ ;  /* 0x000000400b0b7824 */ /* 0x000fe200078e00ff */
[----:B------:R-:W-:Y:S02]  /*10a0*/  LEA.HI R13, R13, R24, RZ, 0x3 ;  /* 0x000000180d0d7211 */ /* 0x000fe400078f18ff */
[----:B------:R-:W-:Y:S02]  /*10b0*/  LOP3.LUT R5, R5, 0x1c0, RZ, 0xc0, !PT ;  /* 0x000001c005057812 */ /* 0x000fe400078ec0ff */
[----:B------:R-:W-:Y:S01]  /*10c0*/  SHF.R.U32.HI R20, RZ, 0x3, R0 ;  /* 0x00000003ff147819 */ /* 0x000fe20000011600 */
[----:B------:R-:W-:Y:S01]  /*10d0*/  IMAD.SHL.U32 R13, R13, 0x40, RZ ;  /* 0x000000400d0d7824 */ /* 0x000fe200078e00ff */
[----:B------:R-:W-:-:S02]  /*10e0*/  LOP3.LUT R8, R8, 0x1c0, RZ, 0xc0, !PT ;  /* 0x000001c008087812 */ /* 0x000fc400078ec0ff */
[----:B------:R-:W-:Y:S02]  /*10f0*/  LOP3.LUT R0, R0, 0x38, R16, 0xf8, !PT ;  /* 0x0000003800007812 */ /* 0x000fe400078ef810 */
[----:B------:R-:W-:Y:S02]  /*1100*/  LOP3.LUT R4, R4, 0xfffffe00, RZ, 0xc0, !PT ;  /* 0xfffffe0004047812 */ /* 0x000fe400078ec0ff */
[----:B------:R-:W-:Y:S02]  /*1110*/  LOP3.LUT R24, R10, 0x1c0, RZ, 0xc0, !PT ;  /* 0x000001c00a187812 */ /* 0x000fe400078ec0ff */
[----:B------:R-:W-:Y:S02]  /*1120*/  SHF.L.U32 R9, R9, 0x6, RZ ;  /* 0x0000000609097819 */ /* 0x000fe400000006ff */
[----:B------:R-:W-:Y:S02]  /*1130*/  LOP3.LUT R10, R12, 0x1c0, RZ, 0xc0, !PT ;  /* 0x000001c00c0a7812 */ /* 0x000fe400078ec0ff */
[----:B------:R-:W-:-:S02]  /*1140*/  LOP3.LUT R6, R6, 0xfffffe00, RZ, 0xc0, !PT ;  /* 0xfffffe0006067812 */ /* 0x000fc400078ec0ff */
[----:B------:R-:W-:Y:S02]  /*1150*/  SHF.R.U32.HI R12, RZ, 0x3, R5 ;  /* 0x00000003ff0c7819 */ /* 0x000fe40000011605 */
[----:B------:R-:W-:Y:S02]  /*1160*/  SHF.R.U32.HI R10, RZ, 0x3, R8 ;  /* 0x00000003ff0a7819 */ /* 0x000fe40000011608 */
[----:B------:R-:W-:Y:S02]  /*1170*/  LOP3.LUT R0, R4, R0, R20, 0xf6, !PT ;  /* 0x0000000004007212 */ /* 0x000fe400078ef614 */
[----:B------:R-:W-:Y:S02]  /*1180*/  SHF.R.S32.HI R17, RZ, 0x1f, R16 ;  /* 0x0000001fff117819 */ /* 0x000fe40000011410 */
[----:B------:R-:W-:Y:S02]  /*1190*/  IADD3 R220, R18, 0x20, RZ ;  /* 0x0000002012dc7810 */ /* 0x000fe40007ffe0ff */
[----:B--2---:R-:W-:Y:S01]  /*11a0*/  LOP3.LUT R224, R15, 0x1, RZ, 0xfc, !PT ;  /* 0x000000010fe07812 */ /* 0x004fe200078efcff */
[----:B------:R-:W-:-:S04]  /*11b0*/  VIADD R15, R2, 0x16400 ;  /* 0x00016400020f7836 */ /* 0x000fc80000000000 */
[----:B------:R-:W-:Y:S01]  /*11c0*/  IMAD R0, R0, 0x2, R15 ;  /* 0x0000000200007824 */ /* 0x000fe200078e020f */
[----:B------:R-:W-:Y:S04]  /*11d0*/  STL [R1+0x6c], R15 ;  /* 0x00006c0f01007387 */ /* 0x000fe80000100800 */
[----:B------:R-:W-:Y:S04]  /*11e0*/  STL [R1], RZ ;  /* 0x000000ff01007387 */ /* 0x000fe80000100800 */
[----:B------:R0:W-:Y:S04]  /*11f0*/  STL [R1+0x34], R3 ;  /* 0x0000340301007387 */ /* 0x0001e80000100800 */
[----:B------:R-:W-:Y:S04]  /*1200*/  STL [R1+0x40], R4 ;  /* 0x0000400401007387 */ /* 0x000fe80000100800 */
[----:B------:R1:W-:Y:S01]  /*1210*/  STL [R1+0x3c], R6 ;  /* 0x00003c0601007387 */ /* 0x0003e20000100800 */
[----:B0-----:R-:W-:-:S02]  /*1220*/  LOP3.LUT R3, R5, 0x38, R16, 0xf8, !PT ;  /* 0x0000003805037812 */ /* 0x001fc400078ef810 */
[----:B------:R-:W-:Y:S02]  /*1230*/  LOP3.LUT R5, R8, 0x38, R16, 0xf8, !PT ;  /* 0x0000003808057812 */ /* 0x000fe400078ef810 */
[----:B------:R-:W-:Y:S02]  /*1240*/  LOP3.LUT R8, R9, 0xfffffe00, RZ, 0xc0, !PT ;  /* 0xfffffe0009087812 */ /* 0x000fe400078ec0ff */
[----:B------:R-:W-:Y:S02]  /*1250*/  LOP3.LUT R9, R11, 0xfffffe00, RZ, 0xc0, !PT ;  /* 0xfffffe000b097812 */ /* 0x000fe400078ec0ff */
[----:B------:R-:W-:Y:S02]  /*1260*/  LOP3.LUT R3, R6, R3, R12, 0xf6, !PT ;  /* 0x0000000306037212 */ /* 0x000fe400078ef60c */
[----:B-1----:R-:W-:Y:S01]  /*1270*/  LOP3.LUT R6, R13, 0xfffffe00, RZ, 0xc0, !PT ;  /* 0xfffffe000d067812 */ /* 0x002fe200078ec0ff */
[----:B------:R-:W-:Y:S01]  /*1280*/  STL [R1+0x50], R9 ;  /* 0x0000500901007387 */ /* 0x000fe20000100800 */
[----:B------:R-:W-:-:S02]  /*1290*/  LOP3.LUT R5, R8, R5, R10, 0xf6, !PT ;  /* 0x0000000508057212 */ /* 0x000fc400078ef60a */
[----:B------:R-:W-:Y:S01]  /*12a0*/  LEA R4, R3, R15, 0x1 ;  /* 0x0000000f03047211 */ /* 0x000fe200078e08ff */
[----:B------:R-:W-:Y:S02]  /*12b0*/  STL [R1+0x38], R8 ;  /* 0x0000380801007387 */ /* 0x000fe40000100800 */
[----:B------:R-:W-:Y:S02]  /*12c0*/  IMAD R3, R5, 0x2, R15 ;  /* 0x0000000205037824 */ /* 0x000fe400078e020f */
[----:B------:R-:W-:Y:S04]  /*12d0*/  STL [R1+0x4c], R6 ;  /* 0x00004c0601007387 */ /* 0x000fe80000100800 */
[----:B------:R0:W-:Y:S04]  /*12e0*/  STL [R1+0x78], R0 ;  /* 0x0000780001007387 */ /* 0x0001e80000100800 */
[----:B------:R1:W-:Y:S01]  /*12f0*/  STL [R1+0x74], R4 ;  /* 0x0000740401007387 */ /* 0x0003e20000100800 */
[----:B0-----:R-:W-:-:S05]  /*1300*/  IMAD R0, R7, 0x8, R14 ;  /* 0x0000000807007824 */ /* 0x001fca00078e020e */
[----:B------:R1:W-:Y:S04]  /*1310*/  STL [R1+0x84], R0 ;  /* 0x0000840001007387 */ /* 0x0003e80000100800 */
[----:B------:R1:W-:Y:S02]  /*1320*/  STL [R1+0x70], R3 ;  /* 0x0000700301007387 */ /* 0x0003e40000100800 */
.L_x_821:
[----:B01----:R-:W0:Y:S01]  /*1330*/  LDC.64 R4, c[0x0][0xc88] ;  /* 0x00032200ff047b82 */ /* 0x003e220000000a00 */
[----:B------:R-:W-:Y:S01]  /*1340*/  ULDC.64 UR4, c[0x0][0x208] ;  /* 0x0000820000047ab9 */ /* 0x000fe20000000a00 */
[----:B0-----:R-:W-:-:S05]  /*1350*/  IMAD.WIDE R4, R127, 0x4, R4 ;  /* 0x000000047f047825 */ /* 0x001fca00078e0204 */
[----:B--2---:R-:W2:Y:S01]  /*1360*/  LDG.E R10, desc[UR4][R4.64] ;  /* 0x00000004040a7981 */ /* 0x004ea2000c1e1900 */
[----:B------:R-:W-:Y:S05]  /*1370*/  YIELD ;  /* 0x0000000000007946 */ /* 0x000fea0003800000 */
[----:B------:R-:W-:Y:S01]  /*1380*/  ULDC.64 UR4, c[0x0][0xa28] ;  /* 0x00028a0000047ab9 */ /* 0x000fe20000000a00 */
[----:B------:R-:W-:Y:S01]  /*1390*/  ULDC.64 UR8, c[0x0][0xa18] ;  /* 0x0002860000087ab9 */ /* 0x000fe20000000a00 */
[----:B------:R-:W-:Y:S01]  /*13a0*/  ISETP.NE.U32.AND P1, PT, RZ, UR4, PT ;  /* 0x00000004ff007c0c */ /* 0x000fe2000bf25070 */
[----:B------:R-:W-:Y:S01]  /*13b0*/  ULDC.64 UR6, c[0x0][0xa08] ;  /* 0x0002820000067ab9 */ /* 0x000fe20000000a00 */
[----:B------:R-:W-:Y:S01]  /*13c0*/  MOV R3, RZ ;  /* 0x000000ff00037202 */ /* 0x000fe20000000f00 */
[----:B------:R-:W-:Y:S01]  /*13d0*/  ULDC.64 UR10, c[0x0][0x208] ;  /* 0x00008200000a7ab9 */ /* 0x000fe20000000a00 */
[----:B------:R-:W-:Y:S01]  /*13e0*/  ISETP.NE.AND.EX P1, PT, RZ, UR5, PT, P1 ;  /* 0x00000005ff007c0c */ /* 0x000fe2000bf25310 */
[----:B------:R-:W-:Y:S01]  /*13f0*/  IMAD.MOV.U32 R29, RZ, RZ, RZ ;  /* 0x000000ffff1d7224 */ /* 0x000fe200078e00ff */
[----:B------:R-:W-:-:S04]  /*1400*/  ISETP.NE.U32.AND P0, PT, RZ, UR6, PT ;  /* 0x00000006ff007c0c */ /* 0x000fc8000bf05070 */
[----:B------:R-:W-:Y:S02]  /*1410*/  ISETP.NE.AND.EX P0, PT, RZ, UR7, PT, P0 ;  /* 0x00000007ff007c0c */ /* 0x000fe4000bf05300 */
[----:B--2---:R-:W-:Y:S01]  /*1420*/  SHF.R.S32.HI R0, RZ, 0x1f, R10 ;  /* 0x0000001fff007819 */ /* 0x004fe2000001140a */
[----:B------:R0:W-:Y:S04]  /*1430*/  STL [R1+0x54], R10 ;  /* 0x0000540a01007387 */ /* 0x0001e80000100800 */
[C---:B------:R-:W-:Y:S01]  /*1440*/  @P1 LEA R6, P2, R10.reuse, UR4, 0x2 ;  /* 0x000000040a061c11 */ /* 0x040fe2000f8410ff */
[C---:B------:R-:W-:Y:S01]  /*1450*/  IMAD.SHL.U32 R28, R10.reuse, 0x4, RZ ;  /* 0x000000040a1c7824 */ /* 0x040fe200078e00ff */
[C-C-:B------:R-:W-:Y:S02]  /*1460*/  SHF.L.U64.HI R30, R10.reuse, 0x2, R0.reuse ;  /* 0x000000020a1e7819 */ /* 0x140fe40000010200 */
[----:B----4-:R-:W-:-:S02]  /*1470*/  @P1 LEA.HI.X R7, R10, UR5, R0, 0x2, P2 ;  /* 0x000000050a071c11 */ /* 0x010fc400090f1400 */
[----:B------:R-:W-:Y:S01]  /*1480*/  ISETP.NE.U32.AND P2, PT, RZ, UR8, PT ;  /* 0x00000008ff007c0c */ /* 0x000fe2000bf45070 */
[----:B------:R-:W-:Y:S01]  /*1490*/  ULDC UR4, c[0x0][0x288] ;  /* 0x0000a20000047ab9 */ /* 0x000fe20000000800 */
[----:B------:R-:W-:Y:S01]  /*14a0*/  IADD3 R8, P3, R28, UR6, RZ ;  /* 0x000000061c087c10 */ /* 0x000fe2000ff7e0ff */
[----:B------:R-:W-:Y:S01]  /*14b0*/  IMAD.U32 R160, RZ, RZ, UR4 ;  /* 0x00000004ffa07e24 */ /* 0x000fe2000f8e00ff */
[----:B------:R-:W-:Y:S01]  /*14c0*/  ISETP.NE.AND.EX P2, PT, RZ, UR9, PT, P2 ;  /* 0x00000009ff007c0c */ /* 0x000fe2000bf45320 */
[----:B------:R-:W-:Y:S01]  /*14d0*/  ULDC.64 UR4, c[0x0][0x418] ;  /* 0x0001060000047ab9 */ /* 0x000fe20000000a00 */
[----:B------:R0:W5:Y:S01]  /*14e0*/  @P1 LDG.E R3, desc[UR10][R6.64] ;  /* 0x0000000a06031981 */ /* 0x000162000c1e1900 */
[----:B------:R-:W-:Y:S01]  /*14f0*/  UISETP.NE.U32.AND UP0, UPT, UR4, URZ, UPT ;  /* 0x0000003f0400728c */ /* 0x000fe2000bf05070 */
[----:B------:R-:W-:Y:S02]  /*1500*/  IADD3.X R9, R30, UR7, RZ, P3, !PT ;  /* 0x000000071e097c10 */ /* 0x000fe40009ffe4ff */
[----:B------:R-:W-:Y:S01]  /*1510*/  ULDC UR4, c[0x0][0x424] ;  /* 0x0001090000047ab9 */ /* 0x000fe20000000800 */
[----:B------:R-:W-:-:S02]  /*1520*/  UISETP.NE.AND.EX UP0, UPT, UR5, URZ, UPT, UP0 ;  /* 0x0000003f0500728c */ /* 0x000fc4000bf05300 */
[----:B------:R0:W5:Y:S01]  /*1530*/  @P0 LDG.E R29, desc[UR10][R8.64] ;  /* 0x0000000a081d0981 */ /* 0x000162000c1e1900 */
[----:B------:R-:W-:Y:S01]  /*1540*/  ULDC UR5, c[0x0][0x2f0] ;  /* 0x0000bc0000057ab9 */ /* 0x000fe20000000800 */
[----:B------:R-:W-:Y:S02]  /*1550*/  USEL UR4, UR4, 0x1, UP0 ;  /* 0x0000000104047887 */ /* 0x000fe40008000000 */
[----:B------:R-:W-:Y:S02]  /*1560*/  @P2 IADD3 R4, P1, R28, UR8, RZ ;  /* 0x000000081c042c10 */ /* 0x000fe4000ff3e0ff */
[----:B------:R-:W-:Y:S02]  /*1570*/  UIMAD UR4, UR4, UR5, URZ ;  /* 0x00000005040472a4 */ /* 0x000fe4000f8e023f */
[----:B------:R-:W-:Y:S01]  /*1580*/  @P2 IADD3.X R5, R30, UR9, RZ, P1, !PT ;  /* 0x000000091e052c10 */ /* 0x000fe20008ffe4ff */
[----:B------:R-:W-:Y:S02]  /*1590*/  ULDC UR5, c[0x0][0x348] ;  /* 0x0000d20000057ab9 */ /* 0x000fe40000000800 */
[----:B------:R-:W-:-:S02]  /*15a0*/  IMAD.U32 R25, RZ, RZ, UR5 ;  /* 0x00000005ff197e24 */ /* 0x000fc4000f8e00ff */
[----:B------:R0:W5:Y:S01]  /*15b0*/  @P2 LDG.E R160, desc[UR10][R4.64] ;  /* 0x0000000a04a02981 */ /* 0x000162000c1e1900 */
[----:B------:R-:W-:Y:S01]  /*15c0*/  IMAD.U32 R26, RZ, RZ, UR4 ;  /* 0x00000004ff1a7e24 */ /* 0x000fe2000f8e00ff */
[----:B------:R-:W-:Y:S01]  /*15d0*/  MOV R27, R10 ;  /* 0x0000000a001b7202 */ /* 0x000fe20000000f00 */
[----:B---3--:R-:W-:Y:S06]  /*15e0*/  @P2 BRA `(.L_x_604) ;  /* 0x0000000000282947 */ /* 0x008fec0003800000 */
        /* <DEDUP_REMOVED lines=10> */
.L_x_604:
[----:B------:R-:W-:Y:S01]  /*1690*/  ULDC.64 UR4, c[0x0][0xa20] ;  /* 0x0002880000047ab9 */ /* 0x000fe20000000a00 */
[----:B------:R1:W-:Y:S01]  /*16a0*/  STL [R1+0x68], R125 ;  /* 0x0000687d01007387 */ /* 0x0003e20000100800 */
[----:B------:R-:W-:-:S03]  /*16b0*/  ISETP.NE.U32.AND P1, PT, RZ, UR4, PT ;  /* 0x00000004ff007c0c */ /* 0x000fc6000bf25070 */
[----:B------:R1:W-:Y:S01]  /*16c0*/  STL [R1+0x58], R126 ;  /* 0x0000587e01007387 */ /* 0x0003e20000100800 */
[----:B------:R-:W-:-:S13]  /*16d0*/  ISETP.NE.AND.EX P1, PT, RZ, UR5, PT, P1 ;  /* 0x00000005ff007c0c */ /* 0x000fda000bf25310 */
[----:B-1----:R-:W-:Y:S05]  /*16e0*/  @!P1 BRA `(.L_x_605) ;  /* 0x0000000000149947 */ /* 0x002fea0003800000 */
[----:B0-----:R-:W-:Y:S01]  /*16f0*/  IADD3 R4, P0, R28, UR4, RZ ;  /* 0x000000041c047c10 */ /* 0x001fe2000ff1e0ff */
[----:B------:R-:W-:-:S03]  /*1700*/  ULDC.64 UR6, c[0x0][0x208] ;  /* 0x0000820000067ab9 */ /* 0x000fc60000000a00 */
[----:B------:R-:W-:-:S05]  /*1710*/  IADD3.X R5, R30, UR5, RZ, P0, !PT ;  /* 0x000000051e057c10 */ /* 0x000fca00087fe4ff */
[----:B------:R1:W5:Y:S01]  /*1720*/  LDG.E R26, desc[UR6][R4.64] ;  /* 0x00000006041a7981 */ /* 0x000362000c1e1900 */
[----:B------:R-:W-:Y:S05]  /*1730*/  BRA `(.L_x_606) ;  /* 0x0000000000147947 */ /* 0x000fea0003800000 */
.L_x_605:
[----:B------:R-:W-:Y:S05]  /*1740*/  @!P0 BRA `(.L_x_606) ;  /* 0x0000000000108947 */ /* 0x000fea0003800000 */
[----:B------:R-:W-:Y:S02]  /*1750*/  ULDC.64 UR4, c[0x0][0x208] ;  /* 0x0000820000047ab9 */ /* 0x000fe40000000a00 */
[----:B0-----:R-:W2:Y:S04]  /*1760*/  LDG.E R5, desc[UR4][R8.64] ;  /* 0x0000000408057981 */ /* 0x001ea8000c1e1900 */
[----:B------:R-:W2:Y:S02]  /*1770*/  LDG.E R26, desc[UR4][R8.64+0x4] ;  /* 0x00000404081a7981 */ /* 0x000ea4000c1e1900 */
[----:B--2---:R-:W-:-:S07]  /*1780*/  IMAD.IADD R26, R26, 0x1, -R5 ;  /* 0x000000011a1a7824 */ /* 0x004fce00078e0a05 */
.L_x_606:
[----:B------:R-:W-:Y:S01]  /*1790*/  ULDC.64 UR4, c[0x0][0xa10] ;  /* 0x0002840000047ab9 */ /* 0x000fe20000000a00 */
[----:B------:R-:W-:Y:S01]  /*17a0*/  ULDC.64 UR6, c[0x0][0x208] ;  /* 0x0000820000067ab9 */ /* 0x000fe20000000a00 */
[----:B------:R-:W-:-:S04]  /*17b0*/  ISETP.NE.U32.AND P0, PT, RZ, UR4, PT ;  /* 0x00000004ff007c0c */ /* 0x000fc8000bf05070 */
[----:B------:R-:W-:Y:S01]  /*17c0*/  ISETP.NE.AND.EX P0, PT, RZ, UR5, PT, P0 ;  /* 0x00000005ff007c0c */ /* 0x000fe2000bf05300 */
[----:B0----5:R-:W-:Y:S01]  /*17d0*/  IMAD.IADD R8, R26, 0x1, -R3 ;  /* 0x000000011a087824 */ /* 0x021fe200078e0a03 */
[----:B------:R-:W-:-:S11]  /*17e0*/  ULDC.64 UR4, c[0x0][0xa30] ;  /* 0x00028c0000047ab9 */ /* 0x000fd60000000a00 */
[----:B-1----:R-:W0:Y:S02]  /*17f0*/  @P0 LDC.64 R4, c[0x0][0xa10] ;  /* 0x00028400ff040b82 */ /* 0x002e240000000a00 */
[----:B0-----:R-:W-:-:S05]  /*1800*/  @P0 IMAD.WIDE R4, R27, 0x4, R4 ;  /* 0x000000041b040825 */ /* 0x001fca00078e0204 */
[----:B------:R-:W2:Y:S04]  /*1810*/  @P0 LDG.E R0, desc[UR6][R4.64] ;  /* 0x0000000604000981 */ /* 0x000ea8000c1e1900 */
[----:B------:R0:W2:Y:S01]  /*1820*/  @P0 LDG.E R9, desc[UR6][R4.64+0x4] ;  /* 0x0000040604090981 */ /* 0x0000a2000c1e1900 */
[----:B------:R-:W-:Y:S02]  /*1830*/  ISETP.NE.U32.AND P1, PT, RZ, UR4, PT ;  /* 0x00000004ff007c0c */ /* 0x000fe4000bf25070 */
[----:B------:R-:W-:Y:S02]  /*1840*/  MOV R148, R26 ;  /* 0x0000001a00947202 */ /* 0x000fe40000000f00 */
[----:B------:R-:W-:Y:S01]  /*1850*/  ISETP.NE.AND.EX P1, PT, RZ, UR5, PT, P1 ;  /* 0x00000005ff007c0c */ /* 0x000fe2000bf25310 */
[----:B0-----:R-:W-:-:S05]  /*1860*/  IMAD.MOV R4, RZ, RZ, -R8 ;  /* 0x000000ffff047224 */ /* 0x001fca00078e0a08 */
[----:B------:R-:W-:-:S07]  /*1870*/  VIMNMX R4, RZ, R4, !PT ;  /* 0x00000004ff047248 */ /* 0x000fce0007fe0100 */
[----:B------:R-:W-:-:S04]  /*1880*/  @P1 IADD3 R6, P2, R28, UR4, RZ ;  /* 0x000000041c061c10 */ /* 0x000fc8000ff5e0ff */
[----:B------:R-:W-:-:S05]  /*1890*/  @P1 IADD3.X R7, R30, UR5, RZ, P2, !PT ;  /* 0x000000051e071c10 */ /* 0x000fca00097fe4ff */
[----:B------:R0:W5:Y:S01]  /*18a0*/  @P1 LDG.E R148, desc[UR6][R6.64] ;  /* 0x0000000606941981 */ /* 0x000162000c1e1900 */
[----:B--2---:R-:W-:-:S04]  /*18b0*/  @P0 IMAD.IADD R25, R9, 0x1, -R0 ;  /* 0x0000000109190824 */ /* 0x004fc800078e0a00 */
[----:B------:R-:W-:-:S05]  /*18c0*/  IMAD.IADD R161, R8, 0x1, R25 ;  /* 0x0000000108a17824 */ /* 0x000fca00078e0219 */
[----:B------:R-:W-:-:S05]  /*18d0*/  IADD3 R0, R161, 0xaf, RZ ;  /* 0x000000afa1007810 */ /* 0x000fca0007ffe0ff */
[----:B------:R-:W-:-:S05]  /*18e0*/  IMAD.HI R0, R0, 0x2e8ba2e9, RZ ;  /* 0x2e8ba2e900007827 */ /* 0x000fca00078e02ff */
[----:B------:R-:W-:-:S04]  /*18f0*/  SHF.R.U32.HI R163, RZ, 0x1f, R0 ;  /* 0x0000001fffa37819 */ /* 0x000fc80000011600 */
[----:B------:R-:W-:-:S05]  /*1900*/  LEA.HI.SX32 R163, R0, R163, 0x1b ;  /* 0x000000a300a37211 */ /* 0x000fca00078fdaff */
[----:B------:R-:W-:-:S05]  /*1910*/  IMAD R0, R163, 0xb0, -R8 ;  /* 0x000000b0a3007824 */ /* 0x000fca00078e0a08 */
[----:B------:R-:W-:-:S04]  /*1920*/  VIMNMX R3, R0, R25, PT ;  /* 0x0000001900037248 */ /* 0x000fc80003fe0100 */
[----:B------:R-:W-:Y:S01]  /*1930*/  ISETP.GT.AND P0, PT, R3, R4, PT ;  /* 0x000000040300720c */ /* 0x000fe20003f04270 */
[----:B------:R-:W-:-:S05]  /*1940*/  IMAD.WIDE.U32 R4, R4, -0x45d1745d, RZ ;  /* 0xba2e8ba304047825 */ /* 0x000fca00078e00ff */
[----:B------:R-:W-:-:S05]  /*1950*/  SHF.R.U32.HI R131, RZ, 0x7, R5 ;  /* 0x00000007ff837819 */ /* 0x000fca0000011605 */
[----:B------:R-:W-:Y:S02]  /*1960*/  IMAD.MOV.U32 R24, RZ, RZ, R131 ;  /* 0x000000ffff187224 */ /* 0x000fe400078e0083 */
[----:B------:R-:W-:-:S04]  /*1970*/  @P0 VIADD R0, R3, 0xaf ;  /* 0x000000af03000836 */ /* 0x000fc80000000000 */
[----:B------:R-:W-:-:S05]  /*1980*/  @P0 IMAD.HI R0, R0, 0x2e8ba2e9, RZ ;  /* 0x2e8ba2e900000827 */ /* 0x000fca00078e02ff */
[----:B------:R-:W-:-:S04]  /*1990*/  @P0 SHF.R.U32.HI R3, RZ, 0x1f, R0 ;  /* 0x0000001fff030819 */ /* 0x000fc80000011600 */
[----:B------:R-:W-:Y:S02]  /*19a0*/  @P0 LEA.HI.SX32 R24, R0, R3, 0x1b ;  /* 0x0000000300180211 */ /* 0x000fe400078fdaff */
[----:B------:R-:W-:Y:S02]  /*19b0*/  PLOP3.LUT P0, PT, PT, PT, PT, 0x80, 0x0 ;  /* 0x000000000000781c */ /* 0x000fe40003f0f070 */
[----:B------:R-:W-:-:S13]  /*19c0*/  ISETP.GT.AND P1, PT, R24, R131, PT ;  /* 0x000000831800720c */ /* 0x000fda0003f24270 */
[----:B0-----:R-:W-:Y:S05]  /*19d0*/  @!P1 BRA `(.L_x_607) ;  /* 0x000000a800009947 */ /* 0x001fea0003800000 */
[----:B------:R-:W-:Y:S01]  /*19e0*/  IADD3 R0, R2, 0x1e400, RZ ;  /* 0x0001e40002007810 */ /* 0x000fe20007ffe0ff */
[----:B------:R-:W-:Y:S03]  /*19f0*/  BSSY B6, `(.L_x_608) ;  /* 0x0000013000067945 */ /* 0x000fe60003800000 */
[----:B------:R-:W-:-:S13]  /*1a00*/  LOP3.LUT P0, RZ, R0, 0x3ff, RZ, 0xc0, !PT ;  /* 0x000003ff00ff7812 */ /* 0x000fda000780c0ff */
[----:B------:R-:W-:Y:S05]  /*1a10*/  @!P0 BRA `(.L_x_609) ;  /* 0x0000000000408947 */ /* 0x000fea0003800000 */
        /* <DEDUP_REMOVED lines=8> */
[----:B------:R-:W-:Y:S01]  /*1aa0*/  MOV R7, UR5 ;  /* 0x0000000500077c02 */ /* 0x000fe20008000f00 */
[----:B------:R-:W-:Y:S01]  /*1ab0*/  IMAD.U32 R6, RZ, RZ, UR4 ;  /* 0x00000004ff067e24 */ /* 0x000fe2000f8e00ff */
[----:B------:R-:W-:Y:S01]  /*1ac0*/  MOV R12, 0x1 ;  /* 0x00000001000c7802 */ /* 0x000fe20000000f00 */
[----:B------:R-:W-:-:S02]  /*1ad0*/  IMAD.U32 R11, RZ, RZ, UR7 ;  /* 0x00000007ff0b7e24 */ /* 0x000fc4000f8e00ff */
[----:B------:R-:W-:Y:S02]  /*1ae0*/  IMAD.MOV.U32 R8, RZ, RZ, 0x70 ;  /* 0x00000070ff087424 */ /* 0x000fe400078e00ff */
[----:B0-----:R-:W-:-:S07]  /*1af0*/  IMAD.MOV.U32 R13, RZ, RZ, RZ ;  /* 0x000000ffff0d7224 */ /* 0x001fce00078e00ff */
[----:B------:R-:W-:-:S07]  /*1b00*/  LEPC R20, `(.L_x_609) ;  /* 0x000000001014794e */ /* 0x000fce0000000000 */
[----:B-1---5:R-:W-:Y:S05]  /*1b10*/  CALL.ABS.NOINC R14 ;  /* 0x000000000e007343 */ /* 0x022fea0003c00000 */
.L_x_609:
[----:B------:R-:W-:Y:S05]  /*1b20*/  BSYNC B6 ;  /* 0x0000000000067941 */ /* 0x000fea0003800000 */
.L_x_608:
[----:B------:R-:W-:Y:S01]  /*1b30*/  VIADD R0, R2, 0x400 ;  /* 0x0000040002007836 */ /* 0x000fe20000000000 */
[----:B------:R-:W-:Y:S04]  /*1b40*/  BSSY B6, `(.L_x_610) ;  /* 0x0000013000067945 */ /* 0x000fe80003800000 */
[----:B------:R-:W-:-:S13]  /*1b50*/  LOP3.LUT P0, RZ, R0, 0x3ff, RZ, 0xc0, !PT ;  /* 0x000003ff00ff7812 */ /* 0x000fda000780c0ff */
[----:B------:R-:W-:Y:S05]  /*1b60*/  @!P0 BRA `(.L_x_611) ;  /* 0x0000000000408947 */ /* 0x000fea0003800000 */
[----:B------:R-:W-:Y:S01]  /*1b70*/  MOV R0, 0x0 ;  /* 0x0000000000007802 */ /* 0x000fe20000000f00 */
[----:B------:R-:W-:Y:S01]  /*1b80*/  ULDC.64 UR4, c[0x4][0xa0] ;  /* 0x0100280000047ab9 */ /* 0x000fe20000000a00 */
[----:B------:R-:W-:Y:S01]  /*1b90*/  ULDC.64 UR6, c[0x4][0x38] ;  /* 0x01000e0000067ab9 */ /* 0x000fe20000000a00 */
[----:B------:R-:W-:Y:S01]  /*1ba0*/  IMAD.U32 R4, RZ, RZ, UR4 ;  /* 0x00000004ff047e24 */ /* 0x000fe2000f8e00ff */
[----:B------:R0:W1:Y:S01]  /*1bb0*/  LDC.64 R14, c[0x4][R0] ;  /* 0x01000000000e7b82 */ /* 0x0000620000000a00 */
[----:B------:R-:W-:Y:S01]  /*1bc0*/  MOV R5, UR5 ;  /* 0x0000000500057c02 */ /* 0x000fe20008000f00 */
[----:B------:R-:W-:Y:S01]  /*1bd0*/  ULDC.64 UR4, c[0x4][0xa8] ;  /* 0x01002a0000047ab9 */ /* 0x000fe20000000a00 */
[----:B------:R-:W-:Y:S01]  /*1be0*/  IMAD.U32 R10, RZ, RZ, UR6 ;  /* 0x00000006ff0a7e24 */ /* 0x000fe2000f8e00ff */
[----:B------:R-:W-:Y:S01]  /*1bf0*/  MOV R11, UR7 ;  /* 0x00000007000b7c02 */ /* 0x000fe20008000f00 */
[----:B------:R-:W-:Y:S02]  /*1c00*/  IMAD.U32 R6, RZ, RZ, UR4 ;  /* 0x00000004ff067e24 */ /* 0x000fe4000f8e00ff */
[----:B------:R-:W-:-:S02]  /*1c10*/  IMAD.U32 R7, RZ, RZ, UR5 ;  /* 0x00000005ff077e24 */ /* 0x000fc4000f8e00ff */
[----:B------:R-:W-:Y:S02]  /*1c20*/  IMAD.MOV.U32 R8, RZ, RZ, 0x70 ;  /* 0x00000070ff087424 */ /* 0x000fe400078e00ff */
[----:B------:R-:W-:Y:S02]  /*1c30*/  IMAD.MOV.U32 R12, RZ, RZ, 0x1 ;  /* 0x00000001ff0c7424 */ /* 0x000fe400078e00ff */
[----:B0-----:R-:W-:-:S07]  /*1c40*/  IMAD.MOV.U32 R13, RZ, RZ, RZ ;  /* 0x000000ffff0d7224 */ /* 0x001fce00078e00ff */
[----:B------:R-:W-:-:S07]  /*1c50*/  LEPC R20, `(.L_x_611) ;  /* 0x000000001014794e */ /* 0x000fce0000000000 */
[----:B-1---5:R-:W-:Y:S05]  /*1c60*/  CALL.ABS.NOINC R14 ;  /* 0x000000000e007343 */ /* 0x022fea0003c00000 */
.L_x_611:
[----:B------:R-:W-:Y:S05]  /*1c70*/  BSYNC B6 ;  /* 0x0000000000067941 */ /* 0x000fea0003800000 */
.L_x_610:
[----:B------:R-:W-:Y:S01]  /*1c80*/  ULDC.64 UR4, c[0x0][0x9f8] ;  /* 0x00027e0000047ab9 */ /* 0x000fe20000000a00 */
[----:B------:R-:W-:Y:S01]  /*1c90*/  ULDC.64 UR6, c[0x0][0x208] ;  /* 0x0000820000067ab9 */ /* 0x000fe20000000a00 */
[----:B------:R-:W-:Y:S01]  /*1ca0*/  ISETP.NE.U32.AND P0, PT, RZ, UR4, PT ;  /* 0x00000004ff007c0c */ /* 0x000fe2000bf05070 */
[----:B------:R-:W2:Y:S01]  /*1cb0*/  LDL.LU R31, [R1+0x4] ;  /* 0x00000400011f7983 */ /* 0x000ea20000300800 */
[----:B------:R-:W0:Y:S02]  /*1cc0*/  LDC.64 R42, c[0x0][0x300] ;  /* 0x0000c000ff2a7b82 */ /* 0x000e240000000a00 */
[----:B------:R-:W-:Y:S01]  /*1cd0*/  ISETP.NE.AND.EX P0, PT, RZ, UR5, PT, P0 ;  /* 0x00000005ff007c0c */ /* 0x000fe2000bf05300 */
[----:B------:R-:W1:Y:S01]  /*1ce0*/  S2R R21, SR_TID.X ;  /* 0x0000000000157919 */ /* 0x000e620000002100 */
[----:B------:R-:W-:Y:S02]  /*1cf0*/  IADD3 R119, R29, R26, RZ ;  /* 0x0000001a1d777210 */ /* 0x000fe40007ffe0ff */
[----:B------:R-:W-:Y:S01]  /*1d00*/  SHF.R.S32.HI R8, RZ, 0x1f, R126 ;  /* 0x0000001fff087819 */ /* 0x000fe2000001147e */
[----:B------:R-:W3:Y:S01]  /*1d10*/  LDL R26, [R1+0x3c] ;  /* 0x00003c00011a7983 */ /* 0x000ee20000100800 */
[----:B------:R-:W4:Y:S03]  /*1d20*/  LDC R13, c[0x0][0x3f4] ;  /* 0x0000fd00ff0d7b82 */ /* 0x000f260000000800 */
[----:B------:R-:W3:Y:S04]  /*1d30*/  LDL R14, [R1+0x38] ;  /* 0x00003800010e7983 */ /* 0x000ee80000100800 */
[----:B------:R-:W-:Y:S01]  /*1d40*/  @P0 IADD3 R4, P1, R28, UR4, RZ ;  /* 0x000000041c040c10 */ /* 0x000fe2000ff3e0ff */
[----:B------:R-:W2:Y:S03]  /*1d50*/  LDC.64 R108, c[0x0][0x3f8] ;  /* 0x0000fe00ff6c7b82 */ /* 0x000ea60000000a00 */
[----:B------:R-:W-:Y:S01]  /*1d60*/  @P0 IADD3.X R5, R30, UR5, RZ, P1, !PT ;  /* 0x000000051e050c10 */ /* 0x000fe20008ffe4ff */
[----:B------:R-:W-:-:S04]  /*1d70*/  ULDC.64 UR4, c[0x0][0x308] ;  /* 0x0000c20000047ab9 */ /* 0x000fc80000000a00 */
[----:B------:R1:W3:Y:S01]  /*1d80*/  @P0 LDG.E R27, desc[UR6][R4.64] ;  /* 0x00000006041b0981 */ /* 0x0002e2000c1e1900 */
[----:B------:R-:W-:Y:S01]  /*1d90*/  SHF.R.S32.HI R15, RZ, 0x1f, R119 ;  /* 0x0000001fff0f7819 */ /* 0x000fe20000011477 */
[----:B------:R-:W-:Y:S01]  /*1da0*/  ULDC.64 UR6, c[0x0][0xa08] ;  /* 0x0002820000067ab9 */ /* 0x000fe20000000a00 */
[-C--:B0-----:R-:W-:Y:S01]  /*1db0*/  IMAD.WIDE.U32 R6, R119, R42.reuse, RZ ;  /* 0x0000002a77067225 */ /* 0x081fe200078e00ff */
[----:B------:R-:W-:Y:S01]  /*1dc0*/  ISETP.NE.U32.AND P0, PT, RZ, UR6, PT ;  /* 0x00000006ff007c0c */ /* 0x000fe2000bf05070 */
[----:B------:R-:W0:Y:S01]  /*1dd0*/  LDC.64 R114, c[0x0][0x408] ;  /* 0x00010200ff727b82 */ /* 0x000e220000000a00 */
[----:B------:R-:W-:Y:S01]  /*1de0*/  SHF.R.S32.HI R20, RZ, 0x1f, R22 ;  /* 0x0000001fff147819 */ /* 0x000fe20000011416 */
[----:B------:R-:W-:Y:S01]  /*1df0*/  IMAD R0, R15, R42, RZ ;  /* 0x0000002a0f007224 */ /* 0x000fe200078e02ff */
[----:B----4-:R-:W-:Y:S02]  /*1e00*/  ISETP.GE.AND P2, PT, R16, R13, PT ;  /* 0x0000000d1000720c */ /* 0x010fe40003f46270 */
[----:B------:R-:W-:Y:S01]  /*1e10*/  ISETP.NE.AND.EX P0, PT, RZ, UR7, PT, P0 ;  /* 0x00000007ff007c0c */ /* 0x000fe2000bf05300 */
[----:B------:R-:W-:Y:S01]  /*1e20*/  IMAD R3, R119, R43, R0 ;  /* 0x0000002b77037224 */ /* 0x000fe200078e0200 */
[----:B-1----:R-:W-:-:S02]  /*1e30*/  SHF.R.U32.HI R21, RZ, 0x7, R21 ;  /* 0x00000007ff157819 */ /* 0x002fc40000011615 */
[----:B------:R-:W-:Y:S01]  /*1e40*/  SHF.R.S32.HI R19, RZ, 0x1f, R18 ;  /* 0x0000001fff137819 */ /* 0x000fe20000011412 */
[----:B------:R-:W-:Y:S01]  /*1e50*/  IMAD.IADD R7, R7, 0x1, R3 ;  /* 0x0000000107077824 */ /* 0x000fe200078e0203 */
[----:B------:R-:W-:Y:S01]  /*1e60*/  ISETP.NE.AND P6, PT, R21, 0x1, PT ;  /* 0x000000011500780c */ /* 0x000fe20003fc5270 */
[----:B------:R-:W-:Y:S02]  /*1e70*/  IMAD R3, R8, UR4, RZ ;  /* 0x0000000408037c24 */ /* 0x000fe4000f8e02ff */
[----:B------:R-:W-:-:S04]  /*1e80*/  IMAD.WIDE.U32 R4, R126, UR4, R6 ;  /* 0x000000047e047c25 */ /* 0x000fc8000f8e0006 */
[----:B------:R-:W-:Y:S01]  /*1e90*/  IMAD R3, R126, UR5, R3 ;  /* 0x000000057e037c24 */ /* 0x000fe2000f8e0203 */
[----:B------:R-:W-:Y:S01]  /*1ea0*/  ULDC.64 UR4, c[0x0][0x310] ;  /* 0x0000c40000047ab9 */ /* 0x000fe20000000a00 */
[----:B--2---:R-:W-:Y:S02]  /*1eb0*/  LOP3.LUT R31, R31, 0xfffffffe, RZ, 0xc0, !PT ;  /* 0xfffffffe1f1f7812 */ /* 0x004fe400078ec0ff */
[----:B------:R-:W-:Y:S01]  /*1ec0*/  IMAD.IADD R5, R5, 0x1, R3 ;  /* 0x0000000105057824 */ /* 0x000fe200078e0203 */
[----:B---3--:R-:W-:Y:S02]  /*1ed0*/  SHF.R.S32.HI R0, RZ, 0x1f, R27 ;  /* 0x0000001fff007819 */ /* 0x008fe4000001141b */
[----:B------:R-:W-:Y:S01]  /*1ee0*/  SEL R103, R27, RZ, !P0 ;  /* 0x000000ff1b677207 */ /* 0x000fe20004000000 */
[----:B------:R-:W-:Y:S01]  /*1ef0*/  VIADD R9, R22, 0x40 ;  /* 0x0000004016097836 */ /* 0x000fe20000000000 */
[----:B------:R-:W-:Y:S01]  /*1f00*/  SEL R6, R0, RZ, !P0 ;  /* 0x000000ff00067207 */ /* 0x000fe20004000000 */
[----:B------:R-:W2:Y:S01]  /*1f10*/  LDL R27, [R1+0x40] ;  /* 0x00004000011b7983 */ /* 0x000ea20000100800 */
[----:B------:R-:W-:Y:S01]  /*1f20*/  @P2 LOP3.LUT R31, R31, 0x1, RZ, 0xfc, !PT ;  /* 0x000000011f1f2812 */ /* 0x000fe200078efcff */
[----:B------:R-:W-:-:S04]  /*1f30*/  IMAD.WIDE.U32 R100, R103, UR4, R4 ;  /* 0x0000000467647c25 */ /* 0x000fc8000f8e0004 */
[----:B------:R-:W-:Y:S02]  /*1f40*/  IMAD R0, R6, UR4, RZ ;  /* 0x0000000406007c24 */ /* 0x000fe4000f8e02ff */
[----:B------:R-:W-:Y:S02]  /*1f50*/  VIADD R32, R22, 0x20 ;  /* 0x0000002016207836 */ /* 0x000fe40000000000 */
[----:B------:R-:W-:Y:S01]  /*1f60*/  IMAD R11, R103, UR5, R0 ;  /* 0x00000005670b7c24 */ /* 0x000fe2000f8e0200 */
[----:B------:R-:W-:Y:S05]  /*1f70*/  @!P6 WARPSYNC.ALL ;  /* 0x000000000000e948 */ /* 0x000fea0003800000 */
[----:B------:R-:W-:Y:S01]  /*1f80*/  ULDC.64 UR4, c[0x0][0x330] ;  /* 0x0000cc0000047ab9 */ /* 0x000fe20000000a00 */
[----:B------:R1:W-:Y:S01]  /*1f90*/  STL [R1+0x4], R31 ;  /* 0x0000041f01007387 */ /* 0x0003e20000100800 */
[----:B------:R-:W-:-:S02]  /*1fa0*/  IMAD R3, R8, UR4, RZ ;  /* 0x0000000408037c24 */ /* 0x000fc4000f8e02ff */
[C---:B------:R-:W-:Y:S01]  /*1fb0*/  IMAD.WIDE.U32 R4, R126.reuse, UR4, R16 ;  /* 0x000000047e047c25 */ /* 0x040fe2000f8e0010 */
[----:B------:R-:W3:Y:S03]  /*1fc0*/  LDL R8, [R1+0x50] ;  /* 0x0000500001087983 */ /* 0x000ee60000100800 */
[----:B------:R-:W-:Y:S01]  /*1fd0*/  IMAD R3, R126, UR5, R3 ;  /* 0x000000057e037c24 */ /* 0x000fe2000f8e0203 */
[----:B------:R-:W4:Y:S01]  /*1fe0*/  LDL R12, [R1+0x4c] ;  /* 0x00004c00010c7983 */ /* 0x000f220000100800 */
[----:B------:R-:W-:Y:S01]  /*1ff0*/  IMAD R0, R20, R108, RZ ;  /* 0x0000006c14007224 */ /* 0x000fe200078e02ff */
[----:B------:R-:W-:Y:S01]  /*2000*/  ULDC.64 UR4, c[0x0][0x338] ;  /* 0x0000ce0000047ab9 */ /* 0x000fe20000000a00 */
[----:B------:R-:W-:Y:S01]  /*2010*/  IMAD.IADD R5, R5, 0x1, R3 ;  /* 0x0000000105057824 */ /* 0x000fe200078e0203 */
[----:B------:R-:W-:Y:S01]  /*2020*/  SEL R3, R13, RZ, P2 ;  /* 0x000000ff0d037207 */ /* 0x000fe20001000000 */
[----:B------:R-:W-:-:S02]  /*2030*/  IMAD R7, R22, R109, R0 ;  /* 0x0000006d16077224 */ /* 0x000fc400078e0200 */
[----:B-1----:R-:W-:Y:S02]  /*2040*/  VIADD R31, R22, 0x40 ;  /* 0x00000040161f7836 */ /* 0x002fe40000000000 */
[----:B------:R-:W-:Y:S02]  /*2050*/  IMAD R0, R6, UR4, RZ ;  /* 0x0000000406007c24 */ /* 0x000fe4000f8e02ff */
[----:B------:R-:W-:Y:S02]  /*2060*/  IMAD.IADD R3, R16, 0x1, R3 ;  /* 0x0000000110037824 */ /* 0x000fe400078e0203 */
[----:B------:R-:W-:Y:S02]  /*2070*/  IMAD.SHL.U32 R31, R31, 0x40, RZ ;  /* 0x000000401f1f7824 */ /* 0x000fe400078e00ff */
[C---:B------:R-:W-:Y:S01]  /*2080*/  IMAD R45, R103.reuse, UR5, R0 ;  /* 0x00000005672d7c24 */ /* 0x040fe2000f8e0200 */
[----:B------:R-:W-:Y:S01]  /*2090*/  SHF.R.S32.HI R0, RZ, 0x1f, R3 ;  /* 0x0000001fff007819 */ /* 0x000fe20000011403 */
[----:B------:R-:W-:Y:S01]  /*20a0*/  IMAD.WIDE.U32 R102, R103, UR4, R4 ;  /* 0x0000000467667c25 */ /* 0x000fe2000f8e0004 */
[----:B------:R-:W-:Y:S01]  /*20b0*/  LOP3.LUT R31, R31, 0x1c0, RZ, 0xc0, !PT ;  /* 0x000001c01f1f7812 */ /* 0x000fe200078ec0ff */
[----:B------:R-:W-:Y:S01]  /*20c0*/  ULDC UR4, c[0x0][0x2f4] ;  /* 0x0000bd0000047ab9 */ /* 0x000fe20000000800 */
[----:B------:R-:W-:Y:S01]  /*20d0*/  LEA.HI R10, R0, R3, RZ, 0x3 ;  /* 0x00000003000a7211 */ /* 0x000fe200078f18ff */
[----:B0-----:R-:W-:-:S02]  /*20e0*/  IMAD R4, R20, R114, RZ ;  /* 0x0000007214047224 */ /* 0x001fc400078e02ff */
[C---:B------:R-:W-:Y:S02]  /*20f0*/  VIADD R28, R22.reuse, 0x20 ;  /* 0x00000020161c7836 */ /* 0x040fe40000000000 */
[C---:B------:R-:W-:Y:S01]  /*2100*/  IMAD R5, R22.reuse, R115, R4 ;  /* 0x0000007316057224 */ /* 0x040fe200078e0204 */
[----:B------:R-:W-:Y:S01]  /*2110*/  LOP3.LUT R4, R31, 0x38, R10, 0xf8, !PT ;  /* 0x000000381f047812 */ /* 0x000fe200078ef80a */
[-C--:B------:R-:W-:Y:S01]  /*2120*/  IMAD.WIDE.U32 R112, R22, R114.reuse, R16 ;  /* 0x0000007216707225 */ /* 0x080fe200078e0010 */
[----:B------:R-:W0:Y:S01]  /*2130*/  S2R R31, SR_TID.X ;  /* 0x00000000001f7919 */ /* 0x000e220000002100 */
[----:B------:R-:W-:Y:S02]  /*2140*/  LEA.HI R0, R0, R3, RZ, 0x6 ;  /* 0x0000000300007211 */ /* 0x000fe400078f30ff */
[----:B------:R-:W-:Y:S02]  /*2150*/  IMAD.WIDE.U32 R110, R22, R114, R18 ;  /* 0x00000072166e7225 */ /* 0x000fe400078e0012 */
[----:B------:R-:W-:-:S02]  /*2160*/  SHF.R.S32.HI R3, RZ, 0x6, R0 ;  /* 0x00000006ff037819 */ /* 0x000fc40000011400 */
[C---:B------:R-:W-:Y:S01]  /*2170*/  SHF.L.U64.HI R117, R42.reuse, 0x5, R43 ;  /* 0x000000052a757819 */ /* 0x040fe2000001022b */
[----:B------:R-:W-:Y:S02]  /*2180*/  IMAD.SHL.U32 R116, R42, 0x20, RZ ;  /* 0x000000202a747824 */ /* 0x000fe400078e00ff */
[----:B------:R-:W-:Y:S02]  /*2190*/  IMAD R145, R3, 0x2c00, R26 ;  /* 0x00002c0003917824 */ /* 0x000fe400078e021a */
[C---:B------:R-:W-:Y:S01]  /*21a0*/  VIADD R26, R22.reuse, 0x80 ;  /* 0x00000080161a7836 */ /* 0x040fe20000000000 */
[----:B------:R-:W-:Y:S01]  /*21b0*/  SHF.L.U32 R9, R9, 0x6, RZ ;  /* 0x0000000609097819 */ /* 0x000fe200000006ff */
[C---:B------:R-:W-:Y:S02]  /*21c0*/  VIADD R29, R22.reuse, 0xa0 ;  /* 0x000000a0161d7836 */ /* 0x040fe40000000000 */
[----:B------:R-:W-:Y:S01]  /*21d0*/  IMAD.WIDE.U32 R104, R22, R108, R18 ;  /* 0x0000006c16687225 */ /* 0x000fe200078e0012 */
[----:B------:R-:W-:-:S02]  /*21e0*/  SHF.L.U32 R26, R26, 0x6, RZ ;  /* 0x000000061a1a7819 */ /* 0x000fc400000006ff */
[----:B------:R-:W-:Y:S01]  /*21f0*/  LOP3.LUT R9, R9, 0x1c0, RZ, 0xc0, !PT ;  /* 0x000001c009097812 */ /* 0x000fe200078ec0ff */
[----:B------:R-:W-:Y:S01]  /*2200*/  IMAD.SHL.U32 R28, R28, 0x40, RZ ;  /* 0x000000401c1c7824 */ /* 0x000fe200078e00ff */
[----:B------:R-:W-:Y:S02]  /*2210*/  LOP3.LUT R26, R26, 0x1c0, RZ, 0xc0, !PT ;  /* 0x000001c01a1a7812 */ /* 0x000fe400078ec0ff */
[----:B------:R-:W-:Y:S02]  /*2220*/  SHF.L.U32 R32, R32, 0x6, RZ ;  /* 0x0000000620207819 */ /* 0x000fe400000006ff */
[----:B------:R-:W-:Y:S02]  /*2230*/  SHF.R.U32.HI R9, RZ, 0x3, R9 ;  /* 0x00000003ff097819 */ /* 0x000fe40000011609 */
[----:B------:R-:W-:Y:S01]  /*2240*/  SHF.R.U32.HI R165, RZ, 0x3, R26 ;  /* 0x00000003ffa57819 */ /* 0x000fe2000001161a */
[----:B0-----:R-:W-:Y:S01]  /*2250*/  VIADD R31, R31, 0xffffff80 ;  /* 0xffffff801f1f7836 */ /* 0x001fe20000000000 */
[----:B------:R-:W-:-:S02]  /*2260*/  LOP3.LUT R6, R26, 0x38, R10, 0xf8, !PT ;  /* 0x000000381a067812 */ /* 0x000fc400078ef80a */
[----:B------:R-:W-:Y:S02]  /*2270*/  LOP3.LUT R32, R32, 0x1c0, RZ, 0xc0, !PT ;  /* 0x000001c020207812 */ /* 0x000fe400078ec0ff */
[----:B------:R-:W-:Y:S02]  /*2280*/  LOP3.LUT R28, R28, 0x1c0, RZ, 0xc0, !PT ;  /* 0x000001c01c1c7812 */ /* 0x000fe400078ec0ff */
[----:B------:R-:W-:Y:S02]  /*2290*/  SHF.R.S32.HI R26, RZ, 0x1f, R31 ;  /* 0x0000001fff1a7819 */ /* 0x000fe4000001141f */
[----:B------:R-:W-:Y:S02]  /*22a0*/  LOP3.LUT R4, R4, R9, RZ, 0x3c, !PT ;  /* 0x0000000904047212 */ /* 0x000fe400078e3cff */
[----:B------:R-:W-:Y:S02]  /*22b0*/  LOP3.LUT R0, R32, 0x38, R10, 0xf8, !PT ;  /* 0x0000003820007812 */ /* 0x000fe400078ef80a */
[----:B------:R-:W-:-:S02]  /*22c0*/  SHF.R.U32.HI R28, RZ, 0x3, R28 ;  /* 0x00000003ff1c7819 */ /* 0x000fc4000001161c */
[----:B------:R-:W-:Y:S01]  /*22d0*/  LEA.HI R26, R26, R31, RZ, 0x6 ;  /* 0x0000001f1a1a7211 */ /* 0x000fe200078f30ff */
[----:B------:R-:W-:Y:S01]  /*22e0*/  IMAD.IADD R111, R111, 0x1, R5 ;  /* 0x000000016f6f7824 */ /* 0x000fe200078e0205 */
[----:B------:R-:W-:Y:S01]  /*22f0*/  IADD3 R113, R5, R113, RZ ;  /* 0x0000007105717210 */ /* 0x000fe20007ffe0ff */
[----:B------:R-:W-:Y:S01]  /*2300*/  IMAD.IADD R145, R145, 0x1, R4 ;  /* 0x0000000191917824 */ /* 0x000fe200078e0204 */
[----:B------:R-:W-:Y:S01]  /*2310*/  LOP3.LUT R5, R0, R28, RZ, 0x3c, !PT ;  /* 0x0000001c00057212 */ /* 0x000fe200078e3cff */
[----:B------:R-:W-:Y:S01]  /*2320*/  IMAD.SHL.U32 R26, R26, 0x8, RZ ;  /* 0x000000081a1a7824 */ /* 0x000fe200078e00ff */
[----:B------:R-:W-:Y:S01]  /*2330*/  LOP3.LUT R0, R10, 0x38, RZ, 0xc0, !PT ;  /* 0x000000380a007812 */ /* 0x000fe200078ec0ff */
[----:B------:R-:W-:-:S03]  /*2340*/  IMAD.SHL.U32 R28, R22, 0x40, RZ ;  /* 0x00000040161c7824 */ /* 0x000fc600078e00ff */
[----:B------:R-:W-:Y:S02]  /*2350*/  LOP3.LUT R26, R26, 0xfffffe00, RZ, 0xc0, !PT ;  /* 0xfffffe001a1a7812 */ /* 0x000fe400078ec0ff */
[----:B------:R-:W-:Y:S02]  /*2360*/  LOP3.LUT R0, R0, 0x1c0, R28, 0xf8, !PT ;  /* 0x000001c000007812 */ /* 0x000fe400078ef81c */
[----:B-----5:R-:W-:Y:S01]  /*2370*/  SHF.R.S32.HI R9, RZ, 0x1f, R148 ;  /* 0x0000001fff097819 */ /* 0x020fe20000011494 */
[C---:B------:R-:W-:Y:S02]  /*2380*/  IMAD R147, R3.reuse, 0x2c00, R26 ;  /* 0x00002c0003937824 */ /* 0x040fe400078e021a */
[----:B------:R-:W-:Y:S02]  /*2390*/  IMAD R144, R3, 0x2c00, R14 ;  /* 0x00002c0003907824 */ /* 0x000fe400078e020e */
[C---:B------:R-:W-:Y:S01]  /*23a0*/  IMAD.WIDE.U32 R158, R22.reuse, R42, R116 ;  /* 0x0000002a169e7225 */ /* 0x040fe200078e0074 */
[----:B------:R-:W-:-:S02]  /*23b0*/  IADD3 R118, P0, R22, R119, RZ ;  /* 0x0000007716767210 */ /* 0x000fc40007f1e0ff */
[----:B------:R-:W-:-:S03]  /*23c0*/  IADD3 R126, P1, R116, R158, RZ ;  /* 0x0000009e747e7210 */ /* 0x000fc60007f3e0ff */
[----:B------:R-:W-:Y:S02]  /*23d0*/  IMAD.X R119, R20, 0x1, R15, P0 ;  /* 0x0000000114777824 */ /* 0x000fe400000e060f */
[----:B------:R-:W-:Y:S01]  /*23e0*/  IMAD.SHL.U32 R29, R29, 0x40, RZ ;  /* 0x000000401d1d7824 */ /* 0x000fe200078e00ff */
[----:B------:R-:W-:Y:S01]  /*23f0*/  IADD3 R128, P0, R126, R116, RZ ;  /* 0x000000747e807210 */ /* 0x000fe20007f1e0ff */
[----:B------:R-:W-:-:S03]  /*2400*/  IMAD.WIDE.U32 R106, R22, R108, R16 ;  /* 0x0000006c166a7225 */ /* 0x000fc600078e0010 */
[----:B------:R-:W-:Y:S01]  /*2410*/  LOP3.LUT R29, R29, 0x1c0, RZ, 0xc0, !PT ;  /* 0x000001c01d1d7812 */ /* 0x000fe200078ec0ff */
[----:B------:R-:W-:Y:S01]  /*2420*/  IMAD.WIDE.U32 R120, R22, R42, R16 ;  /* 0x0000002a16787225 */ /* 0x000fe200078e0010 */
[----:B------:R-:W-:Y:S02]  /*2430*/  IADD3 R105, R105, R7, RZ ;  /* 0x0000000769697210 */ /* 0x000fe40007ffe0ff */
[----:B------:R-:W-:Y:S01]  /*2440*/  SHF.R.U32.HI R164, RZ, 0x3, R29 ;  /* 0x00000003ffa47819 */ /* 0x000fe2000001161d */
[----:B------:R-:W-:Y:S01]  /*2450*/  IMAD.IADD R107, R7, 0x1, R107 ;  /* 0x00000001076b7824 */ /* 0x000fe200078e026b */
[----:B------:R-:W-:Y:S01]  /*2460*/  LOP3.LUT R7, R29, 0x38, R10, 0xf8, !PT ;  /* 0x000000381d077812 */ /* 0x000fe200078ef80a */
[----:B------:R-:W-:Y:S01]  /*2470*/  IMAD.IADD R14, R101, 0x1, R11 ;  /* 0x00000001650e7824 */ /* 0x000fe200078e020b */
[C-C-:B------:R-:W-:Y:S01]  /*2480*/  SHF.L.U64.HI R141, R42.reuse, 0x6, R43.reuse ;  /* 0x000000062a8d7819 */ /* 0x140fe2000001022b */
[----:B------:R-:W-:Y:S01]  /*2490*/  IMAD R41, R43, 0xb0, RZ ;  /* 0x000000b02b297824 */ /* 0x000fe200078e02ff */
[----:B------:R-:W-:Y:S01]  /*24a0*/  SHF.L.U64.HI R132, R42, 0x7, R43 ;  /* 0x000000072a847819 */ /* 0x000fe2000001022b */
[----:B------:R-:W-:Y:S01]  /*24b0*/  IMAD.WIDE.U32 R112, R148, R114, R112 ;  /* 0x0000007294707225 */ /* 0x000fe200078e0070 */
[----:B------:R-:W-:-:S02]  /*24c0*/  LOP3.LUT R7, R7, R164, RZ, 0x3c, !PT ;  /* 0x000000a407077212 */ /* 0x000fc400078e3cff */
[----:B------:R-:W-:Y:S01]  /*24d0*/  LOP3.LUT R6, R6, R165, RZ, 0x3c, !PT ;  /* 0x000000a506067212 */ /* 0x000fe200078e3cff */
[C---:B------:R-:W-:Y:S01]  /*24e0*/  IMAD.SHL.U32 R37, R108.reuse, 0x20, RZ ;  /* 0x000000206c257824 */ /* 0x040fe200078e00ff */
[C-C-:B------:R-:W-:Y:S01]  /*24f0*/  SHF.L.U64.HI R40, R108.reuse, 0x5, R109.reuse ;  /* 0x000000056c287819 */ /* 0x140fe2000001026d */
[C---:B------:R-:W-:Y:S01]  /*2500*/  IMAD.SHL.U32 R35, R108.reuse, 0x80, RZ ;  /* 0x000000806c237824 */ /* 0x040fe200078e00ff */
[----:B------:R-:W-:Y:S01]  /*2510*/  SHF.L.U64.HI R39, R108, 0x6, R109 ;  /* 0x000000066c277819 */ /* 0x000fe2000001026d */
[-C--:B------:R-:W-:Y:S01]  /*2520*/  IMAD.WIDE.U32 R104, R148, R108.reuse, R104 ;  /* 0x0000006c94687225 */ /* 0x080fe200078e0068 */
[C---:B------:R-:W-:Y:S02]  /*2530*/  SHF.L.U64.HI R38, R108.reuse, 0x7, R109 ;  /* 0x000000076c267819 */ /* 0x040fe4000001026d */
[----:B------:R-:W-:Y:S01]  /*2540*/  SHF.L.U32 R36, R108, 0x6, RZ ;  /* 0x000000066c247819 */ /* 0x000fe200000006ff */
[----:B------:R-:W-:Y:S01]  /*2550*/  IMAD.WIDE.U32 R106, R148, R108, R106 ;  /* 0x0000006c946a7225 */ /* 0x000fe200078e006a */
[----:B------:R-:W-:-:S02]  /*2560*/  SHF.L.U64.HI R34, R114, 0x5, R115 ;  /* 0x0000000572227819 */ /* 0x000fc40000010273 */
[C-C-:B------:R-:W-:Y:S01]  /*2570*/  SHF.L.U64.HI R33, R114.reuse, 0x6, R115.reuse ;  /* 0x0000000672217819 */ /* 0x140fe20000010273 */
[----:B------:R-:W-:Y:S01]  /*2580*/  IMAD R135, R115, 0xb0, RZ ;  /* 0x000000b073877824 */ /* 0x000fe200078e02ff */
[C---:B------:R-:W-:Y:S01]  /*2590*/  SHF.L.U64.HI R32, R114.reuse, 0x7, R115 ;  /* 0x0000000772207819 */ /* 0x040fe20000010273 */
[C---:B------:R-:W-:Y:S01]  /*25a0*/  IMAD.SHL.U32 R31, R114.reuse, 0x20, RZ ;  /* 0x00000020721f7824 */ /* 0x040fe200078e00ff */
[C---:B------:R-:W-:Y:S01]  /*25b0*/  SHF.L.U32 R29, R114.reuse, 0x7, RZ ;  /* 0x00000007721d7819 */ /* 0x040fe200000006ff */
[----:B------:R-:W-:Y:S02]  /*25c0*/  IMAD.SHL.U32 R30, R114, 0x40, RZ ;  /* 0x00000040721e7824 */ /* 0x000fe400078e00ff */
[----:B------:R-:W-:-:S04]  /*25d0*/  IMAD.WIDE.U32 R110, R148, R114, R110 ;  /* 0x00000072946e7225 */ /* 0x000fc800078e006e */
[----:B------:R-:W-:-:S04]  /*25e0*/  IMAD.WIDE.U32 R156, R42, 0xb0, RZ ;  /* 0x000000b02a9c7825 */ /* 0x000fc800078e00ff */
[----:B------:R-:W-:Y:S02]  /*25f0*/  VIADD R162, R21, 0x8 ;  /* 0x0000000815a27836 */ /* 0x000fe40000000000 */
[----:B------:R-:W-:Y:S02]  /*2600*/  IMAD.IADD R41, R157, 0x1, R41 ;  /* 0x000000019d297824 */ /* 0x000fe400078e0229 */
[----:B--2---:R-:W-:Y:S02]  /*2610*/  IMAD R146, R3, 0x2c00, R27 ;  /* 0x00002c0003927824 */ /* 0x004fe400078e021b */
[----:B------:R-:W-:-:S05]  /*2620*/  VIADD R27, R22, 0x60 ;  /* 0x00000060161b7836 */ /* 0x000fca0000000000 */
[----:B------:R-:W-:-:S04]  /*2630*/  SHF.L.U32 R27, R27, 0x6, RZ ;  /* 0x000000061b1b7819 */ /* 0x000fc800000006ff */
[----:B------:R-:W-:-:S04]  /*2640*/  LOP3.LUT R27, R27, 0x1c0, RZ, 0xc0, !PT ;  /* 0x000001c01b1b7812 */ /* 0x000fc800078ec0ff */
[----:B------:R-:W-:Y:S01]  /*2650*/  LOP3.LUT R4, R27, 0x38, R10, 0xf8, !PT ;  /* 0x000000381b047812 */ /* 0x000fe200078ef80a */
[----:B---3--:R-:W-:Y:S02]  /*2660*/  IMAD R143, R3, 0x2c00, R8 ;  /* 0x00002c00038f7824 */ /* 0x008fe400078e0208 */
[C---:B------:R-:W-:Y:S02]  /*2670*/  IMAD.SHL.U32 R8, R22.reuse, 0x40, RZ ;  /* 0x0000004016087824 */ /* 0x040fe400078e00ff */
[----:B------:R-:W-:-:S03]  /*2680*/  VIADD R27, R22, 0x60 ;  /* 0x00000060161b7836 */ /* 0x000fc60000000000 */
[----:B------:R-:W-:Y:S02]  /*2690*/  LOP3.LUT R8, R8, 0x1c0, RZ, 0xc0, !PT ;  /* 0x000001c008087812 */ /* 0x000fe400078ec0ff */
[----:B------:R-:W-:Y:S02]  /*26a0*/  SHF.L.U32 R27, R27, 0x6, RZ ;  /* 0x000000061b1b7819 */ /* 0x000fe400000006ff */
[----:B------:R-:W-:Y:S02]  /*26b0*/  SHF.R.U32.HI R8, RZ, 0x3, R8 ;  /* 0x00000003ff087819 */ /* 0x000fe40000011608 */
[----:B------:R-:W-:Y:S02]  /*26c0*/  LOP3.LUT R27, R27, 0x1c0, RZ, 0xc0, !PT ;  /* 0x000001c01b1b7812 */ /* 0x000fe400078ec0ff */
[----:B------:R-:W-:Y:S02]  /*26d0*/  LOP3.LUT R0, R0, R8, RZ, 0x3c, !PT ;  /* 0x0000000800007212 */ /* 0x000fe400078e3cff */
[----:B------:R-:W-:-:S03]  /*26e0*/  SHF.R.U32.HI R27, RZ, 0x3, R27 ;  /* 0x00000003ff1b7819 */ /* 0x000fc6000001161b */
[----:B------:R-:W-:Y:S02]  /*26f0*/  IMAD.IADD R147, R147, 0x1, R0 ;  /* 0x0000000193937824 */ /* 0x000fe400078e0200 */
[----:B------:R-:W-:Y:S02]  /*2700*/  IMAD R0, R9, R108, RZ ;  /* 0x0000006c09007224 */ /* 0x000fe400078e02ff */
[----:B------:R-:W-:Y:S01]  /*2710*/  IMAD.IADD R146, R146, 0x1, R5 ;  /* 0x0000000192927824 */ /* 0x000fe200078e0205 */
[----:B------:R-:W-:Y:S01]  /*2720*/  LOP3.LUT R5, R4, R27, RZ, 0x3c, !PT ;  /* 0x0000001b04057212 */ /* 0x000fe200078e3cff */
[----:B----4-:R-:W-:Y:S02]  /*2730*/  IMAD R142, R3, 0x2c00, R12 ;  /* 0x00002c00038e7824 */ /* 0x010fe400078e020c */
[----:B------:R-:W-:Y:S02]  /*2740*/  VIADD R3, R22, 0xa0 ;  /* 0x000000a016037836 */ /* 0x000fe40000000000 */
[----:B------:R-:W-:-:S02]  /*2750*/  IMAD R27, R148, R109, R0 ;  /* 0x0000006d941b7224 */ /* 0x000fc400078e0200 */
[----:B------:R-:W-:Y:S01]  /*2760*/  IMAD R0, R20, R42, RZ ;  /* 0x0000002a14007224 */ /* 0x000fe200078e02ff */
[----:B------:R-:W-:-:S03]  /*2770*/  SHF.R.S32.HI R149, RZ, 0x1f, R3 ;  /* 0x0000001fff957819 */ /* 0x000fc60000011403 */
[----:B------:R-:W-:-:S05]  /*2780*/  IMAD R3, R22, R43, R0 ;  /* 0x0000002b16037224 */ /* 0x000fca00078e0200 */
[----:B------:R-:W-:-:S04]  /*2790*/  IADD3 R123, R3, R159, RZ ;  /* 0x0000009f037b7210 */ /* 0x000fc80007ffe0ff */
[----:B------:R-:W-:-:S04]  /*27a0*/  IADD3.X R124, R123, R117, RZ, P1, !PT ;  /* 0x000000757b7c7210 */ /* 0x000fc80000ffe4ff */
[----:B------:R-:W-:Y:S02]  /*27b0*/  IADD3.X R127, R124, R117, RZ, P0, !PT ;  /* 0x000000757c7f7210 */ /* 0x000fe400007fe4ff */
[----:B------:R-:W-:Y:S01]  /*27c0*/  IADD3 R130, P0, R128, R116, RZ ;  /* 0x0000007480827210 */ /* 0x000fe20007f1e0ff */
[C---:B------:R-:W-:Y:S02]  /*27d0*/  VIADD R12, R22.reuse, 0x40 ;  /* 0x00000040160c7836 */ /* 0x040fe40000000000 */
[----:B------:R-:W-:Y:S02]  /*27e0*/  IMAD R9, R9, R114, RZ ;  /* 0x0000007209097224 */ /* 0x000fe400078e02ff */
[----:B------:R-:W-:Y:S02]  /*27f0*/  VIADD R4, R22, 0x20 ;  /* 0x0000002016047836 */ /* 0x000fe40000000000 */
[----:B------:R-:W-:Y:S01]  /*2800*/  IMAD.X R129, R127, 0x1, R117, P0 ;  /* 0x000000017f817824 */ /* 0x000fe200000e0675 */
[----:B------:R-:W-:Y:S01]  /*2810*/  IADD3 R15, P0, R100, R120, RZ ;  /* 0x00000078640f7210 */ /* 0x000fe20007f1e0ff */
[----:B------:R-:W-:Y:S01]  /*2820*/  IMAD.IADD R122, R121, 0x1, R3 ;  /* 0x00000001797a7824 */ /* 0x000fe200078e0203 */
[----:B------:R-:W-:Y:S01]  /*2830*/  SHF.R.S32.HI R154, RZ, 0x1f, R12 ;  /* 0x0000001fff9a7819 */ /* 0x000fe2000001140c */
[----:B------:R-:W-:Y:S01]  /*2840*/  IMAD.IADD R144, R144, 0x1, R5 ;  /* 0x0000000190907824 */ /* 0x000fe200078e0205 */
[----:B------:R-:W-:Y:S01]  /*2850*/  SHF.R.S32.HI R155, RZ, 0x1f, R4 ;  /* 0x0000001fff9b7819 */ /* 0x000fe20000011404 */
[----:B------:R-:W-:Y:S01]  /*2860*/  IMAD R9, R148, R115, R9 ;  /* 0x0000007394097224 */ /* 0x000fe200078e0209 */
[----:B------:R-:W-:Y:S01]  /*2870*/  IADD3 R12, P4, R15, 0x40, RZ ;  /* 0x000000400f0c7810 */ /* 0x000fe20007f9e0ff */
[----:B------:R-:W-:-:S02]  /*2880*/  VIADD R8, R22, 0x60 ;  /* 0x0000006016087836 */ /* 0x000fc40000000000 */
[----:B------:R-:W-:Y:S01]  /*2890*/  IMAD.SHL.U32 R43, R13, 0x2, RZ ;  /* 0x000000020d2b7824 */ /* 0x000fe200078e00ff */
[----:B------:R-:W-:Y:S01]  /*28a0*/  IADD3 R13, P3, R100, 0x40, RZ ;  /* 0x00000040640d7810 */ /* 0x000fe20007f7e0ff */
[----:B------:R-:W-:Y:S01]  /*28b0*/  IMAD R5, R109, 0xb0, RZ ;  /* 0x000000b06d057824 */ /* 0x000fe200078e02ff */
[----:B------:R-:W-:Y:S01]  /*28c0*/  IADD3 R4, R22, 0x80, RZ ;  /* 0x0000008016047810 */ /* 0x000fe20007ffe0ff */
[----:B------:R-:W-:Y:S01]  /*28d0*/  IMAD.WIDE.U32 R108, R108, 0xb0, RZ ;  /* 0x000000b06c6c7825 */ /* 0x000fe200078e00ff */
[----:B------:R-:W-:Y:S02]  /*28e0*/  LOP3.LUT R20, R10, 0xfffffff8, RZ, 0xc0, !PT ;  /* 0xfffffff80a147812 */ /* 0x000fe400078ec0ff */
[----:B------:R-:W-:Y:S01]  /*28f0*/  IADD3 R134, P2, R130, R116, RZ ;  /* 0x0000007482867210 */ /* 0x000fe20007f5e0ff */
[----:B------:R-:W-:Y:S01]  /*2900*/  IMAD.WIDE.U32 R114, R114, 0xb0, RZ ;  /* 0x000000b072727825 */ /* 0x000fe200078e00ff */
[----:B------:R-:W-:-:S03]  /*2910*/  IADD3 R143, R143, R6, RZ ;  /* 0x000000068f8f7210 */ /* 0x000fc60007ffe0ff */
[----:B------:R-:W-:Y:S01]  /*2920*/  IMAD.X R11, R122, 0x1, R14, P0 ;  /* 0x000000017a0b7824 */ /* 0x000fe200000e060e */
[----:B------:R-:W-:Y:S01]  /*2930*/  SHF.R.S32.HI R153, RZ, 0x1f, R8 ;  /* 0x0000001fff997819 */ /* 0x000fe20000011408 */
[----:B------:R-:W-:Y:S01]  /*2940*/  IMAD.IADD R142, R142, 0x1, R7 ;  /* 0x000000018e8e7824 */ /* 0x000fe200078e0207 */
[----:B------:R-:W-:Y:S01]  /*2950*/  IADD3 R21, R9, R113, RZ ;  /* 0x0000007109157210 */ /* 0x000fe20007ffe0ff */
[----:B------:R-:W-:Y:S01]  /*2960*/  IMAD.IADD R28, R105, 0x1, R27 ;  /* 0x00000001691c7824 */ /* 0x000fe200078e021b */
[----:B------:R-:W-:Y:S01]  /*2970*/  SHF.R.S32.HI R152, RZ, 0x1f, R4 ;  /* 0x0000001fff987819 */ /* 0x000fe20000011404 */
[----:B------:R-:W-:Y:S01]  /*2980*/  IMAD.IADD R26, R111, 0x1, R9 ;  /* 0x000000016f1a7824 */ /* 0x000fe200078e0209 */
[----:B------:R-:W-:Y:S01]  /*2990*/  ISETP.GE.AND P0, PT, R16, UR4, PT ;  /* 0x0000000410007c0c */ /* 0x000fe2000bf06270 */
[----:B------:R-:W-:Y:S01]  /*29a0*/  IMAD.IADD R140, R109, 0x1, R5 ;  /* 0x000000016d8c7824 */ /* 0x000fe200078e0205 */
[----:B------:R-:W-:Y:S01]  /*29b0*/  ISETP.GE.AND P1, PT, R221, UR4, PT ;  /* 0x00000004dd007c0c */ /* 0x000fe2000bf26270 */
[----:B------:R-:W-:Y:S01]  /*29c0*/  IMAD.IADD R135, R115, 0x1, R135 ;  /* 0x0000000173877824 */ /* 0x000fe200078e0287 */
[----:B------:R-:W-:Y:S01]  /*29d0*/  SHF.R.S32.HI R10, RZ, 0x3, R10 ;  /* 0x00000003ff0a7819 */ /* 0x000fe2000001140a */
[----:B------:R-:W-:Y:S01]  /*29e0*/  IMAD.IADD R27, R27, 0x1, R107 ;  /* 0x000000011b1b7824 */ /* 0x000fe200078e026b */
[----:B------:R-:W-:Y:S01]  /*29f0*/  SHF.R.S32.HI R9, RZ, 0x1f, R20 ;  /* 0x0000001fff097819 */ /* 0x000fe20000011414 */
[----:B------:R-:W-:Y:S01]  /*2a00*/  IMAD.X R8, RZ, RZ, R14, P3 ;  /* 0x000000ffff087224 */ /* 0x000fe200018e060e */
[----:B------:R-:W-:Y:S01]  /*2a10*/  IADD3.X R133, R129, R117, RZ, P2, !PT ;  /* 0x0000007581857210 */ /* 0x000fe200017fe4ff */
[----:B------:R-:W-:-:S02]  /*2a20*/  IMAD.X R7, RZ, RZ, R11, P4 ;  /* 0x000000ffff077224 */ /* 0x000fc400020e060b */
[----:B------:R-:W-:Y:S01]  /*2a30*/  IMAD.IADD R6, R103, 0x1, R45 ;  /* 0x0000000167067824 */ /* 0x000fe200078e022d */
[----:B------:R-:W-:Y:S06]  /*2a40*/  @!P6 BAR.SYNC.DEFER_BLOCKING 0x9, 0x100 ;  /* 0x024400000000eb1d */ /* 0x000fec0000010000 */
.L_x_735:
[----:B--2---:R-:W2:Y:S01]  /*2a50*/  LDL R0, [R1+0x34] ;  /* 0x0000340001007983 */ /* 0x004ea20000100800 */
[----:B0-----:R-:W0:Y:S03]  /*2a60*/  LDC R84, c[0x0][0x3f4] ;  /* 0x0000fd00ff547b82 */ /* 0x001e260000000800 */
[----:B---34-:R-:W3:Y:S01]  /*2a70*/  LDL.LU R51, [R1+0x4] ;  /* 0x0000040001337983 */ /* 0x018ee20000300800 */
[----:B------:R-:W-:Y:S01]  /*2a80*/  IADD3 R24, R24, -0x1, RZ ;  /* 0xffffffff18187810 */ /* 0x000fe20007ffe0ff */
[----:B------:R-:W-:Y:S05]  /*2a90*/  YIELD ;  /* 0x0000000000007946 */ /* 0x000fea0003800000 */
[----:B------:R-:W-:Y:S01]  /*2aa0*/  ISETP.GT.AND P3, PT, R24, R131, PT ;  /* 0x000000831800720c */ /* 0x000fe20003f64270 */
[----:B------:R-:W-:Y:S01]  /*2ab0*/  BSSY B0, `(.L_x_612) ;  /* 0x00008c0000007945 */ /* 0x000fe20003800000 */
[----:B0-----:R-:W-:Y:S01]  /*2ac0*/  ISETP.GE.AND P2, PT, R84, 0x1, PT ;  /* 0x000000015400780c */ /* 0x001fe20003f46270 */
[----:B--2---:R-:W-:Y:S01]  /*2ad0*/  IMAD R5, R23, 0x5800, R0 ;  /* 0x0000580017057824 */ /* 0x004fe200078e0200 */
[----:B---3--:R-:W-:-:S03]  /*2ae0*/  LOP3.LUT R51, R51, 0xffffffef, RZ, 0xc0, !PT ;  /* 0xffffffef33337812 */ /* 0x008fc600078ec0ff */
[----:B------:R-:W-:-:S06]  /*2af0*/  IMAD R5, R5, 0x2, R2 ;  /* 0x0000000205057824 */ /* 0x000fcc00078e0202 */
[----:B------:R-:W-:-:S05]  /*2b00*/  @P3 LOP3.LUT R51, R51, 0x10, RZ, 0xfc, !PT ;  /* 0x0000001033333812 */ /* 0x000fca00078efcff */
[----:B------:R0:W-:Y:S01]  /*2b10*/  STL [R1+0x4], R51 ;  /* 0x0000043301007387 */ /* 0x0001e20000100800 */
[----:B------:R-:W-:Y:S05]  /*2b20*/  @!P2 BRA `(.L_x_613) ;  /* 0x000000800088a947 */ /* 0x000fea0003800000 */
[----:B------:R-:W-:Y:S01]  /*2b30*/  ULDC.U8 UR4, c[0x0][0x410] ;  /* 0x0001040000047ab9 */ /* 0x000fe20000000000 */
[----:B------:R-:W-:Y:S01]  /*2b40*/  SHF.R.S32.HI R3, RZ, 0x1f, R24 ;  /* 0x0000001fff037819 */ /* 0x000fe20000011418 */
[-C--:B------:R-:W-:Y:S01]  /*2b50*/  IMAD R4, R140, R24.reuse, RZ ;  /* 0x000000188c047224 */ /* 0x080fe200078e02ff */
[----:B------:R-:W-:Y:S01]  /*2b60*/  ISETP.NE.AND P2, PT, RZ, UR4, PT ;  /* 0x00000004ff007c0c */ /* 0x000fe2000bf45270 */
[-C--:B------:R-:W-:Y:S02]  /*2b70*/  IMAD R44, R135, R24.reuse, RZ ;  /* 0x00000018872c7224 */ /* 0x080fe400078e02ff */
[----:B------:R-:W-:Y:S02]  /*2b80*/  IMAD R0, R41, R24, RZ ;  /* 0x0000001829007224 */ /* 0x000fe400078e02ff */
[C---:B------:R-:W-:Y:S02]  /*2b90*/  IMAD R47, R3.reuse, R108, R4 ;  /* 0x0000006c032f7224 */ /* 0x040fe400078e0204 */
[----:B------:R-:W-:-:S02]  /*2ba0*/  IMAD R49, R3, R114, R44 ;  /* 0x0000007203317224 */ /* 0x000fc400078e022c */
[----:B------:R-:W-:Y:S02]  /*2bb0*/  IMAD R4, R24, -0xb0, R25 ;  /* 0xffffff5018047824 */ /* 0x000fe400078e0219 */
[----:B------:R-:W-:-:S03]  /*2bc0*/  IMAD.WIDE.U32 R94, R114, R24, RZ ;  /* 0x00000018725e7225 */ /* 0x000fc600078e00ff */
[----:B------:R-:W-:Y:S01]  /*2bd0*/  VIMNMX R4, R4, 0xb0, PT ;  /* 0x000000b004047848 */ /* 0x000fe20003fe0100 */
[----:B------:R-:W-:Y:S01]  /*2be0*/  IMAD R45, R3, R156, R0 ;  /* 0x0000009c032d7224 */ /* 0x000fe200078e0200 */
[----:B------:R-:W-:Y:S01]  /*2bf0*/  IADD3 R0, R95, R49, RZ ;  /* 0x000000315f007210 */ /* 0x000fe20007ffe0ff */
[----:B------:R-:W-:-:S04]  /*2c00*/  IMAD.WIDE.U32 R136, R156, R24, RZ ;  /* 0x000000189c887225 */ /* 0x000fc800078e00ff */
[----:B------:R-:W-:-:S04]  /*2c10*/  IMAD.WIDE.U32 R96, R108, R24, RZ ;  /* 0x000000186c607225 */ /* 0x000fc800078e00ff */
[----:B------:R-:W-:Y:S02]  /*2c20*/  IMAD.IADD R92, R137, 0x1, R45 ;  /* 0x00000001895c7824 */ /* 0x000fe400078e022d */
[----:B------:R-:W-:Y:S01]  /*2c30*/  IMAD.IADD R3, R97, 0x1, R47 ;  /* 0x0000000161037824 */ /* 0x000fe200078e022f */
[----:B------:R-:W-:Y:S06]  /*2c40*/  @!P2 BRA `(.L_x_614) ;  /* 0x0000003c0090a947 */ /* 0x000fec0003800000 */
[----:B------:R-:W-:Y:S01]  /*2c50*/  ISETP.GE.AND P3, PT, R22, R4, PT ;  /* 0x000000041600720c */ /* 0x000fe20003f66270 */
[----:B------:R-:W-:Y:S01]  /*2c60*/  BSSY B1, `(.L_x_615) ;  /* 0x000001c000017945 */ /* 0x000fe20003800000 */
[----:B------:R-:W-:Y:S02]  /*2c70*/  CS2R R80, SRZ ;  /* 0x0000000000507805 */ /* 0x000fe4000001ff00 */
[----:B------:R-:W-:Y:S02]  /*2c80*/  CS2R R90, SRZ ;  /* 0x00000000005a7805 */ /* 0x000fe4000001ff00 */
[----:B------:R-:W-:Y:S02]  /*2c90*/  CS2R R138, SRZ ;  /* 0x00000000008a7805 */ /* 0x000fe4000001ff00 */
[----:B------:R-:W-:Y:S02]  /*2ca0*/  CS2R R98, SRZ ;  /* 0x0000000000627805 */ /* 0x000fe4000001ff00 */
[----:B------:R-:W-:-:S03]  /*2cb0*/  CS2R R150, SRZ ;  /* 0x0000000000967805 */ /* 0x000fc6000001ff00 */
[----:B------:R-:W-:Y:S05]  /*2cc0*/  @P3 BRA `(.L_x_616) ;  /* 0x0000000000543947 */ /* 0x000fea0003800000 */
[----:B------:R-:W-:Y:S01]  /*2cd0*/  IADD3 R45, P2, R104, R96, RZ ;  /* 0x00000060682d7210 */ /* 0x000fe20007f5e0ff */
[----:B------:R-:W-:Y:S01]  /*2ce0*/  ULDC.64 UR4, c[0x0][0x3e8] ;  /* 0x0000fa0000047ab9 */ /* 0x000fe20000000a00 */
[----:B------:R-:W-:Y:S02]  /*2cf0*/  CS2R R138, SRZ ;  /* 0x00000000008a7805 */ /* 0x000fe4000001ff00 */
[----:B------:R-:W-:Y:S01]  /*2d00*/  CS2R R150, SRZ ;  /* 0x0000000000967805 */ /* 0x000fe2000001ff00 */
[----:B------:R-:W-:Y:S01]  /*2d10*/  ULDC.64 UR6, c[0x0][0x208] ;  /* 0x0000820000067ab9 */ /* 0x000fe20000000a00 */
[----:B------:R-:W-:Y:S01]  /*2d20*/  IMAD.X R46, R3, 0x1, R28, P2 ;  /* 0x00000001032e7824 */ /* 0x000fe200010e061c */
[----:B------:R-:W-:-:S04]  /*2d30*/  LEA R44, P2, R45, UR4, 0x1 ;  /* 0x000000042d2c7c11 */ /* 0x000fc8000f8408ff */
[----:B------:R-:W-:Y:S01]  /*2d40*/  LEA.HI.X R45, R45, UR5, R46, 0x1, P2 ;  /* 0x000000052d2d7c11 */ /* 0x000fe200090f0c2e */
[----:B------:R-:W-:Y:S01]  /*2d50*/  ULDC.64 UR4, c[0x0][0x400] ;  /* 0x0001000000047ab9 */ /* 0x000fe20000000a00 */
[----:B------:R-:W-:-:S05]  /*2d60*/  IADD3 R47, P2, R110, R94, RZ ;  /* 0x0000005e6e2f7210 */ /* 0x000fca0007f5e0ff */
[----:B------:R-:W-:Y:S01]  /*2d70*/  IMAD.X R48, R0, 0x1, R26, P2 ;  /* 0x0000000100307824 */ /* 0x000fe200010e061a */
[----:B------:R-:W-:-:S04]  /*2d80*/  LEA R46, P2, R47, UR4, 0x1 ;  /* 0x000000042f2e7c11 */ /* 0x000fc8000f8408ff */
[----:B------:R-:W-:Y:S02]  /*2d90*/  LEA.HI.X R47, R47, UR5, R48, 0x1, P2 ;  /* 0x000000052f2f7c11 */ /* 0x000fe400090f0c30 */
[----:B------:R-:W-:Y:S02]  /*2da0*/  ISETP.GE.AND P2, PT, R18, R84, PT ;  /* 0x000000541200720c */ /* 0x000fe40003f46270 */
[----:B------:R-:W-:Y:S02]  /*2db0*/  CS2R R90, SRZ ;  /* 0x00000000005a7805 */ /* 0x000fe4000001ff00 */
[----:B------:R-:W-:-:S09]  /*2dc0*/  CS2R R98, SRZ ;  /* 0x0000000000627805 */ /* 0x000fd2000001ff00 */
[----:B------:R1:W5:Y:S04]  /*2dd0*/  @!P2 LDG.E.64 R138, desc[UR6][R44.64] ;  /* 0x000000062c8aa981 */ /* 0x000368000c1e1b00 */
[----:B------:R1:W5:Y:S01]  /*2de0*/  @!P2 LDG.E.64 R150, desc[UR6][R46.64] ;  /* 0x000000062e96a981 */ /* 0x000362000c1e1b00 */
[----:B------:R-:W-:-:S13]  /*2df0*/  ISETP.GE.AND P2, PT, R220, R84, PT ;  /* 0x00000054dc00720c */ /* 0x000fda0003f46270 */
[----:B------:R1:W5:Y:S04]  /*2e00*/  @!P2 LDG.E.64 R90, desc[UR6][R44.64+0x40] ;  /* 0x000040062c5aa981 */ /* 0x000368000c1e1b00 */
[----:B------:R1:W5:Y:S02]  /*2e10*/  @!P2 LDG.E.64 R98, desc[UR6][R46.64+0x40] ;  /* 0x000040062e62a981 */ /* 0x000364000c1e1b00 */
.L_x_616:
[----:B------:R-:W-:Y:S05]  /*2e20*/  BSYNC B1 ;  /* 0x0000000000017941 */ /* 0x000fea0003800000 */
.L_x_615:
[----:B-1----:R-:W-:Y:S01]  /*2e30*/  VIADD R47, R22, 0x20 ;  /* 0x00000020162f7836 */ /* 0x002fe20000000000 */
[----:B-----5:R-:W-:Y:S01]  /*2e40*/  MOV R45, R91 ;  /* 0x0000005b002d7202 */ /* 0x020fe20000000f00 */
[----:B------:R-:W-:Y:S01]  /*2e50*/  IMAD.MOV.U32 R44, RZ, RZ, R90 ;  /* 0x000000ffff2c7224 */ /* 0x000fe200078e005a */
[----:B------:R-:W-:Y:S01]  /*2e60*/  BSSY B1, `(.L_x_617) ;  /* 0x0000025000017945 */ /* 0x000fe20003800000 */
[----:B------:R-:W-:Y:S01]  /*2e70*/  IMAD.MOV.U32 R46, RZ, RZ, R138 ;  /* 0x000000ffff2e7224 */ /* 0x000fe200078e008a */
[----:B------:R-:W-:Y:S02]  /*2e80*/  ISETP.GE.AND P4, PT, R47, R4, PT ;  /* 0x000000042f00720c */ /* 0x000fe40003f86270 */
[----:B------:R-:W-:Y:S02]  /*2e90*/  CS2R R86, SRZ ;  /* 0x0000000000567805 */ /* 0x000fe4000001ff00 */
[----:B------:R-:W-:Y:S01]  /*2ea0*/  PRMT R187, R44, 0x5410, R45 ;  /* 0x000054102cbb7816 */ /* 0x000fe2000000002d */
[----:B------:R-:W-:Y:S01]  /*2eb0*/  IMAD.MOV.U32 R44, RZ, RZ, R139 ;  /* 0x000000ffff2c7224 */ /* 0x000fe200078e008b */
[----:B------:R-:W-:Y:S01]  /*2ec0*/  PRMT R177, R46, 0x7610, R177 ;  /* 0x000076102eb17816 */ /* 0x000fe200000000b1 */
[----:B------:R-:W-:Y:S01]  /*2ed0*/  IMAD.MOV.U32 R46, RZ, RZ, R99 ;  /* 0x000000ffff2e7224 */ /* 0x000fe200078e0063 */
[----:B------:R-:W-:-:S02]  /*2ee0*/  MOV R45, R98 ;  /* 0x00000062002d7202 */ /* 0x000fc40000000f00 */
[----:B------:R-:W-:Y:S01]  /*2ef0*/  CS2R R82, SRZ ;  /* 0x0000000000527805 */ /* 0x000fe2000001ff00 */
[----:B------:R-:W-:Y:S01]  /*2f00*/  IMAD.MOV.U32 R49, RZ, RZ, R150 ;  /* 0x000000ffff317224 */ /* 0x000fe200078e0096 */
[----:B------:R-:W-:Y:S02]  /*2f10*/  CS2R R88, SRZ ;  /* 0x0000000000587805 */ /* 0x000fe4000001ff00 */
[----:B------:R-:W-:Y:S01]  /*2f20*/  PRMT R188, R44, 0x5410, R45 ;  /* 0x000054102cbc7816 */ /* 0x000fe2000000002d */
[----:B------:R-:W-:Y:S01]  /*2f30*/  IMAD.MOV.U32 R50, RZ, RZ, R151 ;  /* 0x000000ffff327224 */ /* 0x000fe200078e0097 */
[----:B------:R-:W-:Y:S01]  /*2f40*/  PRMT R189, R46, 0x7610, R189 ;  /* 0x000076102ebd7816 */ /* 0x000fe200000000bd */
[----:B------:R-:W-:Y:S06]  /*2f50*/  @P4 BRA `(.L_x_618) ;  /* 0x0000000000544947 */ /* 0x000fec0003800000 */
[----:B------:R-:W-:Y:S01]  /*2f60*/  IADD3 R45, P2, P5, R104, R96, R37 ;  /* 0x00000060682d7210 */ /* 0x000fe20007d5e025 */
[----:B------:R-:W-:Y:S01]  /*2f70*/  ULDC.64 UR4, c[0x0][0x3e8] ;  /* 0x0000fa0000047ab9 */ /* 0x000fe20000000a00 */
[----:B------:R-:W-:Y:S02]  /*2f80*/  CS2R R86, SRZ ;  /* 0x0000000000567805 */ /* 0x000fe4000001ff00 */
[----:B------:R-:W-:Y:S02]  /*2f90*/  CS2R R88, SRZ ;  /* 0x0000000000587805 */ /* 0x000fe4000001ff00 */
[----:B------:R-:W-:Y:S01]  /*2fa0*/  IADD3.X R46, R28, R3, R40, P2, P5 ;  /* 0x000000031c2e7210 */ /* 0x000fe200017ea428 */
[----:B------:R-:W-:Y:S01]  /*2fb0*/  ULDC.64 UR6, c[0x0][0x208] ;  /* 0x0000820000067ab9 */ /* 0x000fe20000000a00 */
[----:B------:R-:W-:-:S04]  /*2fc0*/  IADD3 R47, P2, P5, R110, R94, R31 ;  /* 0x0000005e6e2f7210 */ /* 0x000fc80007d5e01f */
[----:B------:R-:W-:Y:S02]  /*2fd0*/  IADD3.X R48, R26, R0, R34, P2, P5 ;  /* 0x000000001a307210 */ /* 0x000fe400017ea422 */
[----:B------:R-:W-:-:S04]  /*2fe0*/  LEA R44, P2, R45, UR4, 0x1 ;  /* 0x000000042d2c7c11 */ /* 0x000fc8000f8408ff */
[----:B------:R-:W-:Y:S01]  /*2ff0*/  LEA.HI.X R45, R45, UR5, R46, 0x1, P2 ;  /* 0x000000052d2d7c11 */ /* 0x000fe200090f0c2e */
[----:B------:R-:W-:Y:S02]  /*3000*/  ULDC.64 UR4, c[0x0][0x400] ;  /* 0x0001000000047ab9 */ /* 0x000fe40000000a00 */
        /* <DEDUP_REMOVED lines=10> */
.L_x_618:
[----:B------:R-:W-:Y:S05]  /*30b0*/  BSYNC B1 ;  /* 0x0000000000017941 */ /* 0x000fea0003800000 */
.L_x_617:
[----:B------:R-:W-:Y:S01]  /*30c0*/  VIADD R48, R22, 0x40 ;  /* 0x0000004016307836 */ /* 0x000fe20000000000 */
[----:B0-----:R-:W-:Y:S01]  /*30d0*/  LOP3.LUT R51, R51, 0xfffffffb, RZ, 0xc0, !PT ;  /* 0xfffffffb33337812 */ /* 0x001fe200078ec0ff */
[----:B-1---5:R-:W-:Y:S01]  /*30e0*/  IMAD.MOV.U32 R45, RZ, RZ, R81 ;  /* 0x000000ffff2d7224 */ /* 0x022fe200078e0051 */
[----:B------:R-:W-:Y:S01]  /*30f0*/  MOV R44, R80 ;  /* 0x00000050002c7202 */ /* 0x000fe20000000f00 */
[----:B------:R-:W-:Y:S01]  /*3100*/  IMAD.MOV.U32 R47, RZ, RZ, R83 ;  /* 0x000000ffff2f7224 */ /* 0x000fe200078e0053 */
[----:B------:R-:W-:Y:S01]  /*3110*/  ISETP.GE.AND P2, PT, R48, R4, PT ;  /* 0x000000043000720c */ /* 0x000fe20003f46270 */
[----:B------:R-:W-:Y:S01]  /*3120*/  BSSY B1, `(.L_x_619) ;  /* 0x0000028000017945 */ /* 0x000fe20003800000 */
[----:B------:R-:W-:Y:S01]  /*3130*/  PRMT R169, R45, 0x5410, R44 ;  /* 0x000054102da97816 */ /* 0x000fe2000000002c */
[----:B------:R-:W-:Y:S01]  /*3140*/  IMAD.MOV.U32 R44, RZ, RZ, R86 ;  /* 0x000000ffff2c7224 */ /* 0x000fe200078e0056 */
[----:B------:R-:W-:Y:S01]  /*3150*/  MOV R46, R82 ;  /* 0x00000052002e7202 */ /* 0x000fe20000000f00 */
[----:B------:R-:W-:Y:S01]  /*3160*/  IMAD.MOV.U32 R45, RZ, RZ, R87 ;  /* 0x000000ffff2d7224 */ /* 0x000fe200078e0057 */
[----:B------:R-:W-:-:S02]  /*3170*/  PRMT R177, R177, 0x5410, R49 ;  /* 0x00005410b1b17816 */ /* 0x000fc40000000031 */
[----:B------:R-:W-:Y:S02]  /*3180*/  CS2R R64, SRZ ;  /* 0x0000000000407805 */ /* 0x000fe4000001ff00 */
[----:B------:R-:W-:Y:S02]  /*3190*/  PRMT R189, R189, 0x5410, R50 ;  /* 0x00005410bdbd7816 */ /* 0x000fe40000000032 */
[----:B------:R-:W-:Y:S02]  /*31a0*/  CS2R R72, SRZ ;  /* 0x0000000000487805 */ /* 0x000fe4000001ff00 */
[----:B------:R-:W-:Y:S02]  /*31b0*/  PRMT R185, R45, 0x5410, R44 ;  /* 0x000054102db97816 */ /* 0x000fe4000000002c */
[----:B------:R-:W-:Y:S02]  /*31c0*/  CS2R R76, SRZ ;  /* 0x00000000004c7805 */ /* 0x000fe4000001ff00 */
[----:B------:R-:W-:-:S02]  /*31d0*/  PRMT R168, R47, 0x5410, R46 ;  /* 0x000054102fa87816 */ /* 0x000fc4000000002e */
[----:B------:R-:W-:Y:S02]  /*31e0*/  CS2R R74, SRZ ;  /* 0x00000000004a7805 */ /* 0x000fe4000001ff00 */
[----:B------:R-:W-:Y:S02]  /*31f0*/  @P2 LOP3.LUT R51, R51, 0x4, RZ, 0xfc, !PT ;  /* 0x0000000433332812 */ /* 0x000fe400078efcff */
[----:B------:R-:W-:Y:S01]  /*3200*/  CS2R R78, SRZ ;  /* 0x00000000004e7805 */ /* 0x000fe2000001ff00 */
[----:B------:R-:W-:Y:S01]  /*3210*/  IMAD.MOV.U32 R49, RZ, RZ, R88 ;  /* 0x000000ffff317224 */ /* 0x000fe200078e0058 */
[----:B------:R-:W-:Y:S01]  /*3220*/  MOV R50, R89 ;  /* 0x0000005900327202 */ /* 0x000fe20000000f00 */
[----:B------:R0:W-:Y:S01]  /*3230*/  STL [R1+0x4], R51 ;  /* 0x0000043301007387 */ /* 0x0001e20000100800 */
[----:B------:R-:W-:Y:S05]  /*3240*/  @P2 BRA `(.L_x_620) ;  /* 0x0000000000542947 */ /* 0x000fea0003800000 */
        /* <DEDUP_REMOVED lines=21> */
.L_x_620:
[----:B------:R-:W-:Y:S05]  /*33a0*/  BSYNC B1 ;  /* 0x0000000000017941 */ /* 0x000fea0003800000 */
.L_x_619:
[----:B------:R-:W-:Y:S01]  /*33b0*/  IMAD.MOV.U32 R53, RZ, RZ, R51 ;  /* 0x000000ffff357224 */ /* 0x000fe200078e0033 */
[----:B0-----:R-:W-:Y:S01]  /*33c0*/  IADD3 R51, R22, 0x60, RZ ;  /* 0x0000006016337810 */ /* 0x001fe20007ffe0ff */
[----:B-1---5:R-:W-:Y:S01]  /*33d0*/  IMAD.MOV.U32 R44, RZ, RZ, R72 ;  /* 0x000000ffff2c7224 */ /* 0x022fe200078e0048 */
[----:B------:R-:W-:Y:S01]  /*33e0*/  BSSY B1, `(.L_x_621) ;  /* 0x0000033000017945 */ /* 0x000fe20003800000 */
[----:B------:R-:W-:Y:S01]  /*33f0*/  IMAD.MOV.U32 R45, RZ, RZ, R73 ;  /* 0x000000ffff2d7224 */ /* 0x000fe200078e0049 */
[----:B------:R-:W-:Y:S01]  /*3400*/  ISETP.GE.AND P2, PT, R51, R4, PT ;  /* 0x000000043300720c */ /* 0x000fe20003f46270 */
[----:B------:R-:W-:Y:S01]  /*3410*/  IMAD.MOV.U32 R46, RZ, RZ, R74 ;  /* 0x000000ffff2e7224 */ /* 0x000fe200078e004a */
[----:B------:R-:W-:Y:S01]  /*3420*/  LOP3.LUT R53, R53, 0xfffffff7, RZ, 0xc0, !PT ;  /* 0xfffffff735357812 */ /* 0x000fe200078ec0ff */
[----:B------:R-:W-:Y:S01]  /*3430*/  IMAD.MOV.U32 R47, RZ, RZ, R75 ;  /* 0x000000ffff2f7224 */ /* 0x000fe200078e004b */
[----:B------:R-:W-:Y:S01]  /*3440*/  PRMT R85, R45, 0x5410, R44 ;  /* 0x000054102d557816 */ /* 0x000fe2000000002c */
[----:B------:R-:W-:Y:S01]  /*3450*/  IMAD.MOV.U32 R45, RZ, RZ, R77 ;  /* 0x000000ffff2d7224 */ /* 0x000fe200078e004d */
[----:B------:R-:W-:-:S02]  /*3460*/  MOV R44, R76 ;  /* 0x0000004c002c7202 */ /* 0x000fc40000000f00 */
[----:B------:R-:W-:Y:S02]  /*3470*/  CS2R R68, SRZ ;  /* 0x0000000000447805 */ /* 0x000fe4000001ff00 */
[----:B------:R-:W-:Y:S02]  /*3480*/  PRMT R186, R50, 0x5410, R49 ;  /* 0x0000541032ba7816 */ /* 0x000fe40000000031 */
[----:B------:R-:W-:Y:S02]  /*3490*/  CS2R R66, SRZ ;  /* 0x0000000000427805 */ /* 0x000fe4000001ff00 */
[----:B------:R-:W-:Y:S02]  /*34a0*/  PRMT R167, R44, 0x5410, R45 ;  /* 0x000054102ca77816 */ /* 0x000fe4000000002d */
[----:B------:R-:W-:Y:S02]  /*34b0*/  CS2R R70, SRZ ;  /* 0x0000000000467805 */ /* 0x000fe4000001ff00 */
[----:B------:R-:W-:Y:S01]  /*34c0*/  PRMT R93, R46, 0x5410, R47 ;  /* 0x000054102e5d7816 */ /* 0x000fe2000000002f */
[----:B------:R-:W-:Y:S01]  /*34d0*/  IMAD.MOV.U32 R49, RZ, RZ, R78 ;  /* 0x000000ffff317224 */ /* 0x000fe200078e004e */
[----:B------:R-:W-:Y:S01]  /*34e0*/  @P2 LOP3.LUT R53, R53, 0x8, RZ, 0xfc, !PT ;  /* 0x0000000835352812 */ /* 0x000fe200078efcff */
[----:B------:R-:W-:-:S04]  /*34f0*/  IMAD.MOV.U32 R48, RZ, RZ, R79 ;  /* 0x000000ffff307224 */ /* 0x000fc800078e004f */
[----:B------:R0:W-:Y:S01]  /*3500*/  STL [R1+0x4], R53 ;  /* 0x0000043501007387 */ /* 0x0001e20000100800 */
[----:B------:R-:W-:Y:S05]  /*3510*/  @P2 BRA `(.L_x_622) ;  /* 0x00000000007c2947 */ /* 0x000fea0003800000 */
[----:B------:R-:W1:Y:S01]  /*3520*/  LDC.64 R44, c[0x0][0x3f8] ;  /* 0x0000fe00ff2c7b82 */ /* 0x000e620000000a00 */
[----:B------:R-:W-:Y:S01]  /*3530*/  MOV R47, R3 ;  /* 0x00000003002f7202 */ /* 0x000fe20000000f00 */
[----:B------:R-:W-:Y:S01]  /*3540*/  IMAD.MOV.U32 R46, RZ, RZ, R96 ;  /* 0x000000ffff2e7224 */ /* 0x000fe200078e0060 */
[----:B------:R-:W-:Y:S01]  /*3550*/  ULDC.64 UR4, c[0x0][0x3e8] ;  /* 0x0000fa0000047ab9 */ /* 0x000fe20000000a00 */
[----:B------:R-:W-:Y:S02]  /*3560*/  CS2R R68, SRZ ;  /* 0x0000000000447805 */ /* 0x000fe4000001ff00 */
[----:B------:R-:W-:Y:S01]  /*3570*/  CS2R R70, SRZ ;  /* 0x0000000000467805 */ /* 0x000fe2000001ff00 */
[----:B------:R-:W-:Y:S01]  /*3580*/  ULDC.64 UR6, c[0x0][0x208] ;  /* 0x0000820000067ab9 */ /* 0x000fe20000000a00 */
[----:B-1----:R-:W-:-:S04]  /*3590*/  IMAD.WIDE.U32 R46, R44, 0x60, R46 ;  /* 0x000000602c2e7825 */ /* 0x002fc800078e002e */
[----:B------:R-:W-:Y:S01]  /*35a0*/  IMAD R45, R45, 0x60, RZ ;  /* 0x000000602d2d7824 */ /* 0x000fe200078e02ff */
[----:B------:R-:W-:Y:S01]  /*35b0*/  IADD3 R51, P2, R104, R46, RZ ;  /* 0x0000002e68337210 */ /* 0x000fe20007f5e0ff */
[----:B------:R-:W-:-:S03]  /*35c0*/  IMAD.MOV.U32 R46, RZ, RZ, R94 ;  /* 0x000000ffff2e7224 */ /* 0x000fc600078e005e */
[----:B------:R-:W-:Y:S01]  /*35d0*/  IADD3.X R52, R28, R47, R45, P2, !PT ;  /* 0x0000002f1c347210 */ /* 0x000fe200017fe42d */
[----:B------:R-:W-:Y:S01]  /*35e0*/  IMAD.MOV.U32 R47, RZ, RZ, R0 ;  /* 0x000000ffff2f7224 */ /* 0x000fe200078e0000 */
[----:B------:R-:W1:Y:S02]  /*35f0*/  LDC.64 R44, c[0x0][0x408] ;  /* 0x00010200ff2c7b82 */ /* 0x000e640000000a00 */
[----:B-1----:R-:W-:-:S04]  /*3600*/  IMAD.WIDE.U32 R46, R44, 0x60, R46 ;  /* 0x000000602c2e7825 */ /* 0x002fc800078e002e */
[----:B------:R-:W-:Y:S01]  /*3610*/  IMAD R45, R45, 0x60, RZ ;  /* 0x000000602d2d7824 */ /* 0x000fe200078e02ff */
[----:B------:R-:W-:-:S04]  /*3620*/  IADD3 R50, P2, R110, R46, RZ ;  /* 0x0000002e6e327210 */ /* 0x000fc80007f5e0ff */
[----:B------:R-:W-:Y:S02]  /*3630*/  IADD3.X R47, R26, R47, R45, P2, !PT ;  /* 0x0000002f1a2f7210 */ /* 0x000fe400017fe42d */
        /* <DEDUP_REMOVED lines=13> */
.L_x_622:
[----:B------:R-:W-:Y:S05]  /*3710*/  BSYNC B1 ;  /* 0x0000000000017941 */ /* 0x000fea0003800000 */
.L_x_621:
[----:B-1----:R-:W-:Y:S01]  /*3720*/  VIADD R47, R22, 0x80 ;  /* 0x00000080162f7836 */ /* 0x002fe20000000000 */
[----:B-----5:R-:W-:Y:S01]  /*3730*/  MOV R44, R64 ;  /* 0x00000040002c7202 */ /* 0x020fe20000000f00 */
[----:B------:R-:W-:Y:S01]  /*3740*/  IMAD.MOV.U32 R46, RZ, RZ, R53 ;  /* 0x000000ffff2e7224 */ /* 0x000fe200078e0035 */
[----:B------:R-:W-:Y:S01]  /*3750*/  BSSY B1, `(.L_x_623) ;  /* 0x0000026000017945 */ /* 0x000fe20003800000 */
[----:B------:R-:W-:Y:S01]  /*3760*/  IMAD.MOV.U32 R45, RZ, RZ, R65 ;  /* 0x000000ffff2d7224 */ /* 0x000fe200078e0041 */
[----:B------:R-:W-:Y:S02]  /*3770*/  ISETP.GE.AND P2, PT, R47, R4, PT ;  /* 0x000000042f00720c */ /* 0x000fe40003f46270 */
[----:B------:R-:W-:Y:S02]  /*3780*/  CS2R R56, SRZ ;  /* 0x0000000000387805 */ /* 0x000fe4000001ff00 */
[----:B------:R-:W-:Y:S02]  /*3790*/  LOP3.LUT R46, R46, 0xfffffffd, RZ, 0xc0, !PT ;  /* 0xfffffffd2e2e7812 */ /* 0x000fe400078ec0ff */
[----:B------:R-:W-:-:S02]  /*37a0*/  CS2R R60, SRZ ;  /* 0x00000000003c7805 */ /* 0x000fc4000001ff00 */
[----:B------:R-:W-:Y:S02]  /*37b0*/  PRMT R174, R49, 0x5410, R48 ;  /* 0x0000541031ae7816 */ /* 0x000fe40000000030 */
[----:B------:R-:W-:Y:S02]  /*37c0*/  CS2R R48, SRZ ;  /* 0x0000000000307805 */ /* 0x000fe4000001ff00 */
[----:B------:R-:W-:Y:S02]  /*37d0*/  PRMT R166, R44, 0x5410, R45 ;  /* 0x000054102ca67816 */ /* 0x000fe4000000002d */
[----:B------:R-:W-:Y:S02]  /*37e0*/  CS2R R58, SRZ ;  /* 0x00000000003a7805 */ /* 0x000fe4000001ff00 */
[----:B------:R-:W-:Y:S02]  /*37f0*/  CS2R R62, SRZ ;  /* 0x00000000003e7805 */ /* 0x000fe4000001ff00 */
[----:B0-----:R-:W-:-:S02]  /*3800*/  CS2R R52, SRZ ;  /* 0x0000000000347805 */ /* 0x001fc4000001ff00 */
[----:B------:R-:W-:Y:S02]  /*3810*/  CS2R R50, SRZ ;  /* 0x0000000000327805 */ /* 0x000fe4000001ff00 */
[----:B------:R-:W-:Y:S02]  /*3820*/  CS2R R54, SRZ ;  /* 0x0000000000367805 */ /* 0x000fe4000001ff00 */
[----:B------:R-:W-:-:S05]  /*3830*/  @P2 LOP3.LUT R46, R46, 0x2, RZ, 0xfc, !PT ;  /* 0x000000022e2e2812 */ /* 0x000fca00078efcff */
        /* <DEDUP_REMOVED lines=10> */
[----:B0-----:R-:W-:-:S04]  /*38e0*/  LEA R46, P2, R44, UR4, 0x1 ;  /* 0x000000042c2e7c11 */ /* 0x001fc8000f8408ff */
        /* <DEDUP_REMOVED lines=12> */
.L_x_624:
[----:B------:R-:W-:Y:S05]  /*39b0*/  BSYNC B1 ;  /* 0x0000000000017941 */ /* 0x000fea0003800000 */
.L_x_623:
[----:B-1----:R-:W-:Y:S01]  /*39c0*/  VIADD R44, R22, 0xa0 ;  /* 0x000000a0162c7836 */ /* 0x002fe20000000000 */
[----:B------:R-:W-:Y:S04]  /*39d0*/  BSSY B1, `(.L_x_625) ;  /* 0x0000020000017945 */ /* 0x000fe80003800000 */
[----:B------:R-:W-:-:S13]  /*39e0*/  ISETP.GE.AND P5, PT, R44, R4, PT ;  /* 0x000000042c00720c */ /* 0x000fda0003fa6270 */
        /* <DEDUP_REMOVED lines=10> */
[----:B------:R-:W-:-:S04]  /*3a90*/  IADD3 R3, P2, R104, R96, RZ ;  /* 0x0000006068037210 */ /* 0x000fc80007f5e0ff */
[----:B------:R-:W-:Y:S02]  /*3aa0*/  IADD3.X R96, R28, R97, R45, P2, !PT ;  /* 0x000000611c607210 */ /* 0x000fe400017fe42d */
        /* <DEDUP_REMOVED lines=8> */
[----:B0-----:R-:W-:-:S04]  /*3b30*/  LEA R46, P2, R0, UR4, 0x1 ;  /* 0x00000004002e7c11 */ /* 0x001fc8000f8408ff */
        /* <DEDUP_REMOVED lines=9> */
.L_x_626:
[----:B------:R-:W-:Y:S05]  /*3bd0*/  BSYNC B1 ;  /* 0x0000000000017941 */ /* 0x000fea0003800000 */
.L_x_625:
[----:B------:R-:W-:Y:S01]  /*3be0*/  IMAD.MOV.U32 R0, RZ, RZ, R68 ;  /* 0x000000ffff007224 */ /* 0x000fe200078e0044 */
[----:B-1----:R-:W-:Y:S01]  /*3bf0*/  MOV R44, R66 ;  /* 0x00000042002c7202 */ /* 0x002fe20000000f00 */
[----:B------:R-:W-:Y:S01]  /*3c00*/  IMAD.MOV.U32 R3, RZ, RZ, R69 ;  /* 0x000000ffff037224 */ /* 0x000fe200078e0045 */
[----:B------:R-:W-:Y:S01]  /*3c10*/  ISETP.NE.AND P2, PT, R224, 0x3, PT ;  /* 0x00000003e000780c */ /* 0x000fe20003f45270 */
[----:B------:R-:W-:Y:S01]  /*3c20*/  IMAD.MOV.U32 R45, RZ, RZ, R67 ;  /* 0x000000ffff2d7224 */ /* 0x000fe200078e0043 */
[----:B------:R-:W-:Y:S01]  /*3c30*/  PRMT R181, R181, 0x5410, R44 ;  /* 0x00005410b5b57816 */ /* 0x000fe2000000002c */
[----:B------:R-:W-:Y:S01]  /*3c40*/  IMAD.MOV.U32 R44, RZ, RZ, R71 ;  /* 0x000000ffff2c7224 */ /* 0x000fe200078e0047 */
[----:B------:R-:W-:Y:S01]  /*3c50*/  PRMT R184, R3, 0x5410, R0 ;  /* 0x0000541003b87816 */ /* 0x000fe20000000000 */
[----:B-----5:R-:W-:Y:S01]  /*3c60*/  IMAD.MOV.U32 R0, RZ, RZ, R57 ;  /* 0x000000ffff007224 */ /* 0x020fe200078e0039 */
[----:B------:R-:W-:Y:S01]  /*3c70*/  PRMT R182, R45, 0x7610, R182 ;  /* 0x000076102db67816 */ /* 0x000fe200000000b6 */
[----:B------:R-:W-:Y:S01]  /*3c80*/  IMAD.MOV.U32 R3, RZ, RZ, R70 ;  /* 0x000000ffff037224 */ /* 0x000fe200078e0046 */
[----:B------:R-:W-:-:S04]  /*3c90*/  MOV R45, R56 ;  /* 0x00000038002d7202 */ /* 0x000fc80000000f00 */
[----:B------:R-:W-:Y:S01]  /*3ca0*/  PRMT R171, R45, 0x5410, R0 ;  /* 0x000054102dab7816 */ /* 0x000fe20000000000 */
[----:B------:R-:W-:Y:S01]  /*3cb0*/  IMAD.MOV.U32 R0, RZ, RZ, R59 ;  /* 0x000000ffff007224 */ /* 0x000fe200078e003b */
[----:B------:R-:W-:Y:S01]  /*3cc0*/  PRMT R183, R44, 0x5410, R3 ;  /* 0x000054102cb77816 */ /* 0x000fe20000000003 */
[----:B------:R-:W-:Y:S01]  /*3cd0*/  IMAD.MOV.U32 R45, RZ, RZ, R60 ;  /* 0x000000ffff2d7224 */ /* 0x000fe200078e003c */
[----:B------:R-:W-:Y:S01]  /*3ce0*/  MOV R3, R58 ;  /* 0x0000003a00037202 */ /* 0x000fe20000000f00 */
[----:B------:R-:W-:-:S03]  /*3cf0*/  IMAD.MOV.U32 R44, RZ, RZ, R61 ;  /* 0x000000ffff2c7224 */ /* 0x000fc600078e003d */
[----:B------:R-:W-:Y:S01]  /*3d00*/  PRMT R172, R3, 0x5410, R0 ;  /* 0x0000541003ac7816 */ /* 0x000fe20000000000 */
[----:B------:R-:W-:Y:S01]  /*3d10*/  IMAD.MOV.U32 R0, RZ, RZ, R63 ;  /* 0x000000ffff007224 */ /* 0x000fe200078e003f */
[----:B------:R-:W-:Y:S01]  /*3d20*/  PRMT R176, R45, 0x7610, R176 ;  /* 0x000076102db07816 */ /* 0x000fe200000000b0 */
[----:B------:R-:W-:Y:S01]  /*3d30*/  IMAD.MOV.U32 R3, RZ, RZ, R62 ;  /* 0x000000ffff037224 */ /* 0x000fe200078e003e */
[----:B------:R-:W-:Y:S02]  /*3d40*/  PRMT R179, R44, 0x7610, R179 ;  /* 0x000076102cb37816 */ /* 0x000fe400000000b3 */
[----:B------:R-:W-:Y:S01]  /*3d50*/  PRMT R182, R182, 0x5410, R0 ;  /* 0x00005410b6b67816 */ /* 0x000fe20000000000 */
[----:B------:R-:W-:Y:S01]  /*3d60*/  IMAD.MOV.U32 R0, RZ, RZ, R49 ;  /* 0x000000ffff007224 */ /* 0x000fe200078e0031 */
[----:B------:R-:W-:Y:S02]  /*3d70*/  PRMT R181, R3, 0x7610, R181 ;  /* 0x0000761003b57816 */ /* 0x000fe400000000b5 */
[----:B------:R-:W-:-:S04]  /*3d80*/  MOV R3, R48 ;  /* 0x0000003000037202 */ /* 0x000fc80000000f00 */
[----:B------:R-:W-:Y:S01]  /*3d90*/  PRMT R96, R3, 0x5410, R0 ;  /* 0x0000541003607816 */ /* 0x000fe20000000000 */
[----:B------:R-:W-:Y:S02]  /*3da0*/  IMAD.MOV.U32 R3, RZ, RZ, R52 ;  /* 0x000000ffff037224 */ /* 0x000fe400078e0034 */
[----:B------:R-:W-:-:S05]  /*3db0*/  IMAD.MOV.U32 R0, RZ, RZ, R53 ;  /* 0x000000ffff007224 */ /* 0x000fca00078e0035 */
[----:B------:R-:W-:Y:S01]  /*3dc0*/  PRMT R170, R3, 0x5410, R0 ;  /* 0x0000541003aa7816 */ /* 0x000fe20000000000 */
[----:B------:R-:W-:Y:S01]  /*3dd0*/  IMAD.MOV.U32 R0, RZ, RZ, R51 ;  /* 0x000000ffff007224 */ /* 0x000fe200078e0033 */
[----:B------:R-:W-:-:S04]  /*3de0*/  MOV R3, R50 ;  /* 0x0000003200037202 */ /* 0x000fc80000000f00 */
[----:B------:R-:W-:Y:S01]  /*3df0*/  PRMT R97, R3, 0x5410, R0 ;  /* 0x0000541003617816 */ /* 0x000fe20000000000 */
[----:B------:R-:W-:Y:S02]  /*3e00*/  IMAD.MOV.U32 R3, RZ, RZ, R54 ;  /* 0x000000ffff037224 */ /* 0x000fe400078e0036 */
[----:B------:R-:W-:-:S03]  /*3e10*/  IMAD.MOV.U32 R0, RZ, RZ, R55 ;  /* 0x000000ffff007224 */ /* 0x000fc600078e0037 */
[----:B------:R-:W-:Y:S02]  /*3e20*/  PRMT R176, R176, 0x5410, R3 ;  /* 0x00005410b0b07816 */ /* 0x000fe40000000003 */
[----:B------:R-:W-:Y:S01]  /*3e30*/  PRMT R179, R179, 0x5410, R0 ;  /* 0x00005410b3b37816 */ /* 0x000fe20000000000 */
[----:B------:R-:W-:Y:S06]  /*3e40*/  @!P2 BRA `(.L_x_627) ;  /* 0x000000000004a947 */ /* 0x000fec0003800000 */
[----:B------:R-:W-:Y:S01]  /*3e50*/  BPT.TRAP 0x1 ;  /* 0x000000040000795c */ /* 0x000fe20000300000 */
.L_x_627:
[----:B------:R-:W-:Y:S01]  /*3e60*/  LEA R3, R23, R2, 0x3 ;  /* 0x0000000217037211 */ /* 0x000fe200078e18ff */
[----:B------:R-:W-:Y:S01]  /*3e70*/  BSSY B1, `(.L_x_628) ;  /* 0x0000004000017945 */ /* 0x000fe20003800000 */
[----:B------:R-:W-:-:S04]  /*3e80*/  SHF.L.U32 R0, R223, 0x1f, RZ ;  /* 0x0000001fdf007819 */ /* 0x000fc800000006ff */
[----:B------:R-:W1:Y:S02]  /*3e90*/  SYNCS.PHASECHK.TRANS64.TRYWAIT P6, [R3+URZ+0x34890], R0 ;  /* 0x03489000030075a7 */ /* 0x000e6400080c017f */
[----:B-1----:R-:W-:Y:S05]  /*3ea0*/  @!P6 BRA `(.L_x_629) ;  /* 0x0000023000ece947 */ /* 0x002fea0003800000 */
.L_x_977:
[----:B------:R-:W-:Y:S05]  /*3eb0*/  BSYNC B1 ;  /* 0x0000000000017941 */ /* 0x000fea0003800000 */
.L_x_628:
[----:B------:R-:W-:Y:S04]  /*3ec0*/  BSSY B1, `(.L_x_630) ;  /* 0x0000076000017945 */ /* 0x000fe80003800000 */
[----:B------:R-:W-:Y:S05]  /*3ed0*/  @P3 BRA `(.L_x_631) ;  /* 0x0000000400d03947 */ /* 0x000fea0003800000 */
[----:B------:R-:W-:Y:S01]  /*3ee0*/  IADD3 R173, P3, R120, R136, RZ ;  /* 0x0000008878ad7210 */ /* 0x000fe20007f7e0ff */
[----:B------:R-:W-:Y:S04]  /*3ef0*/  BSSY B2, `(.L_x_632) ;  /* 0x0000039000027945 */ /* 0x000fe80003800000 */
[----:B------:R-:W-:Y:S01]  /*3f00*/  IMAD.X R175, R92, 0x1, R122, P3 ;  /* 0x000000015caf7824 */ /* 0x000fe200018e067a */
[----:B------:R-:W-:Y:S07]  /*3f10*/  @P0 BRA `(.L_x_633) ;  /* 0x0000000000d80947 */ /* 0x000fee0003800000 */
[----:B0-----:R0:W2:Y:S01]  /*3f20*/  LDS.128 R44, [R5+0x1e400] ;  /* 0x01e40000052c7984 */ /* 0x0010a20000000c00 */
[----:B------:R-:W-:Y:S01]  /*3f30*/  ISETP.GE.AND P3, PT, R18, R84, PT ;  /* 0x000000541200720c */ /* 0x000fe20003f66270 */
[----:B------:R-:W-:-:S12]  /*3f40*/  BSSY B3, `(.L_x_634) ;  /* 0x000002c000037945 */ /* 0x000fd80003800000 */
[----:B0-----:R-:W-:Y:S05]  /*3f50*/  @P3 BRA `(.L_x_635) ;  /* 0x0000000000a83947 */ /* 0x001fea0003800000 */
[----:B------:R-:W-:Y:S01]  /*3f60*/  SHF.R.U64 R178, R150, 0x10, R151 ;  /* 0x0000001096b27819 */ /* 0x000fe20000001297 */
[----:B--2---:R-:W-:Y:S01]  /*3f70*/  IMAD.MOV.U32 R95, RZ, RZ, R45 ;  /* 0x000000ffff5f7224 */ /* 0x004fe200078e002d */
[----:B------:R-:W-:Y:S02]  /*3f80*/  SHF.R.U64 R94, R138, 0x10, R139 ;  /* 0x000000108a5e7819 */ /* 0x000fe4000000128b */
[----:B------:R-:W-:Y:S01]  /*3f90*/  SHF.R.U32.HI R150, RZ, 0x10, R151 ;  /* 0x00000010ff967819 */ /* 0x000fe20000011697 */
[----:B------:R-:W-:Y:S01]  /*3fa0*/  HADD2.F32 R178, -RZ, R178.H0_H0 ;  /* 0x200000b2ffb27230 */ /* 0x000fe20000004100 */
[----:B------:R-:W-:Y:S01]  /*3fb0*/  SHF.R.U32.HI R138, RZ, 0x10, R139 ;  /* 0x00000010ff8a7819 */ /* 0x000fe2000001168b */
[--C-:B------:R-:W-:Y:S02]  /*3fc0*/  HADD2.F32 R45, -RZ, R95.reuse.H1_H1 ;  /* 0x3000005fff2d7230 */ /* 0x100fe40000004100 */
[----:B------:R-:W-:Y:S02]  /*3fd0*/  HADD2.F32 R95, -RZ, R95.H0_H0 ;  /* 0x2000005fff5f7230 */ /* 0x000fe40000004100 */
[----:B------:R-:W-:-:S02]  /*3fe0*/  HADD2.F32 R94, -RZ, R94.H0_H0 ;  /* 0x2000005eff5e7230 */ /* 0x000fc40000004100 */
[-C--:B------:R-:W-:Y:S01]  /*3ff0*/  FMUL.FTZ R180, R45, R178.reuse ;  /* 0x000000b22db47220 */ /* 0x080fe20000410000 */
[----:B------:R-:W-:-:S03]  /*4000*/  FMUL.FTZ R178, R95, R178 ;  /* 0x000000b25fb27220 */ /* 0x000fc60000410000 */
[-C--:B------:R-:W-:Y:S01]  /*4010*/  FFMA.FTZ R180, R95, R94.reuse, -R180 ;  /* 0x0000005e5fb47223 */ /* 0x080fe200000108b4 */
[----:B------:R-:W-:Y:S02]  /*4020*/  IMAD.MOV.U32 R95, RZ, RZ, R47 ;  /* 0x000000ffff5f7224 */ /* 0x000fe400078e002f */
[----:B------:R-:W-:Y:S01]  /*4030*/  FFMA.FTZ R45, R45, R94, R178 ;  /* 0x0000005e2d2d7223 */ /* 0x000fe200000100b2 */
[----:B------:R-:W-:Y:S02]  /*4040*/  HADD2.F32 R47, -RZ, R150.H0_H0 ;  /* 0x20000096ff2f7230 */ /* 0x000fe40000004100 */
[--C-:B------:R-:W-:Y:S02]  /*4050*/  HADD2.F32 R150, -RZ, R95.reuse.H0_H0 ;  /* 0x2000005fff967230 */ /* 0x100fe40000004100 */
[----:B------:R-:W-:Y:S01]  /*4060*/  F2FP.F16.F32.PACK_AB R45, R45, R180 ;  /* 0x000000b42d2d723e */ /* 0x000fe200000000ff */
[----:B------:R-:W-:Y:S02]  /*4070*/  HADD2.F32 R94, -RZ, R95.H1_H1 ;  /* 0x3000005fff5e7230 */ /* 0x000fe40000004100 */
[----:B------:R-:W-:-:S02]  /*4080*/  HADD2.F32 R95, -RZ, R138.H0_H0 ;  /* 0x2000008aff5f7230 */ /* 0x000fc40000004100 */
[-C--:B------:R-:W-:Y:S01]  /*4090*/  FMUL.FTZ R151, R150, R47.reuse ;  /* 0x0000002f96977220 */ /* 0x080fe20000410000 */
[--C-:B------:R-:W-:Y:S02]  /*40a0*/  HADD2.F32 R138, -RZ, R44.reuse.H0_H0 ;  /* 0x2000002cff8a7230 */ /* 0x100fe40000004100 */
[C---:B------:R-:W-:Y:S01]  /*40b0*/  FMUL.FTZ R139, R94.reuse, R47 ;  /* 0x0000002f5e8b7220 */ /* 0x040fe20000410000 */
[----:B------:R-:W-:Y:S02]  /*40c0*/  HADD2.F32 R44, -RZ, R44.H1_H1 ;  /* 0x3000002cff2c7230 */ /* 0x000fe40000004100 */
[-C--:B------:R-:W-:Y:S01]  /*40d0*/  FFMA.FTZ R94, R94, R95.reuse, R151 ;  /* 0x0000005f5e5e7223 */ /* 0x080fe20000010097 */
[--C-:B------:R-:W-:Y:S02]  /*40e0*/  HADD2.F32 R151, -RZ, R177.reuse.H1_H1 ;  /* 0x300000b1ff977230 */ /* 0x100fe40000004100 */
[----:B------:R-:W-:Y:S01]  /*40f0*/  FFMA.FTZ R47, R150, R95, -R139 ;  /* 0x0000005f962f7223 */ /* 0x000fe2000001088b */
[----:B------:R-:W-:-:S02]  /*4100*/  HADD2.F32 R139, -RZ, R177.H0_H0 ;  /* 0x200000b1ff8b7230 */ /* 0x000fc40000004100 */
[----:B------:R-:W-:Y:S02]  /*4110*/  HADD2.F32 R177, -RZ, R189.H1_H1 ;  /* 0x300000bdffb17230 */ /* 0x000fe40000004100 */
[-C--:B------:R-:W-:Y:S01]  /*4120*/  FMUL.FTZ R95, R44, R151.reuse ;  /* 0x000000972c5f7220 */ /* 0x080fe20000410000 */
[----:B------:R-:W-:Y:S01]  /*4130*/  FMUL.FTZ R151, R138, R151 ;  /* 0x000000978a977220 */ /* 0x000fe20000410000 */
[----:B------:R-:W-:Y:S02]  /*4140*/  F2FP.F16.F32.PACK_AB R47, R94, R47 ;  /* 0x0000002f5e2f723e */ /* 0x000fe400000000ff */
[-C--:B------:R-:W-:Y:S01]  /*4150*/  FFMA.FTZ R95, R138, R139.reuse, -R95 ;  /* 0x0000008b8a5f7223 */ /* 0x080fe2000001085f */
[--C-:B------:R-:W-:Y:S02]  /*4160*/  HADD2.F32 R138, -RZ, R46.reuse.H0_H0 ;  /* 0x2000002eff8a7230 */ /* 0x100fe40000004100 */
[----:B------:R-:W-:Y:S01]  /*4170*/  FFMA.FTZ R44, R44, R139, R151 ;  /* 0x0000008b2c2c7223 */ /* 0x000fe20000010097 */
[----:B------:R-:W-:-:S02]  /*4180*/  HADD2.F32 R46, -RZ, R46.H1_H1 ;  /* 0x3000002eff2e7230 */ /* 0x000fc40000004100 */
[----:B------:R-:W-:Y:S02]  /*4190*/  HADD2.F32 R139, -RZ, R188.H0_H0 ;  /* 0x200000bcff8b7230 */ /* 0x000fe40000004100 */
[----:B------:R-:W-:Y:S01]  /*41a0*/  F2FP.F16.F32.PACK_AB R44, R44, R95 ;  /* 0x0000005f2c2c723e */ /* 0x000fe200000000ff */
[-C--:B------:R-:W-:Y:S01]  /*41b0*/  FMUL.FTZ R151, R46, R177.reuse ;  /* 0x000000b12e977220 */ /* 0x080fe20000410000 */
[----:B------:R-:W-:-:S03]  /*41c0*/  FMUL.FTZ R177, R138, R177 ;  /* 0x000000b18ab17220 */ /* 0x000fc60000410000 */
[-C--:B------:R-:W-:Y:S01]  /*41d0*/  FFMA.FTZ R151, R138, R139.reuse, -R151 ;  /* 0x0000008b8a977223 */ /* 0x080fe20000010897 */
[----:B------:R-:W-:-:S05]  /*41e0*/  FFMA.FTZ R46, R46, R139, R177 ;  /* 0x0000008b2e2e7223 */ /* 0x000fca00000100b1 */
[----:B------:R-:W-:-:S07]  /*41f0*/  F2FP.F16.F32.PACK_AB R46, R46, R151 ;  /* 0x000000972e2e723e */ /* 0x000fce00000000ff */
.L_x_635:
[----:B------:R-:W-:Y:S05]  /*4200*/  BSYNC B3 ;  /* 0x0000000000037941 */ /* 0x000fea0003800000 */
.L_x_634:
[----:B------:R-:W-:Y:S01]  /*4210*/  IADD3 R95, P3, R173, R100, RZ ;  /* 0x00000064ad5f7210 */ /* 0x000fe20007f7e0ff */
[----:B------:R-:W-:Y:S01]  /*4220*/  ULDC.64 UR4, c[0x0][0x2e8] ;  /* 0x0000ba0000047ab9 */ /* 0x000fe20000000a00 */
[----:B------:R-:W-:Y:S02]  /*4230*/  ULDC.64 UR6, c[0x0][0x208] ;  /* 0x0000820000067ab9 */ /* 0x000fe40000000a00 */
[----:B------:R-:W-:Y:S02]  /*4240*/  IADD3.X R138, R175, R14, RZ, P3, !PT ;  /* 0x0000000eaf8a7210 */ /* 0x000fe40001ffe4ff */
[----:B------:R-:W-:-:S04]  /*4250*/  LEA R94, P3, R95, UR4, 0x1 ;  /* 0x000000045f5e7c11 */ /* 0x000fc8000f8608ff */
[----:B------:R-:W-:-:S05]  /*4260*/  LEA.HI.X R95, R95, UR5, R138, 0x1, P3 ;  /* 0x000000055f5f7c11 */ /* 0x000fca00098f0c8a */
[----:B--2---:R2:W-:Y:S04]  /*4270*/  STG.E.128 desc[UR6][R94.64], R44 ;  /* 0x0000002c5e007986 */ /* 0x0045e8000c101d06 */
.L_x_633:
[----:B------:R-:W-:Y:S05]  /*4280*/  BSYNC B2 ;  /* 0x0000000000027941 */ /* 0x000fea0003800000 */
.L_x_632:
[----:B------:R-:W-:Y:S05]  /*4290*/  @P1 BRA `(.L_x_631) ;  /* 0x0000000000e01947 */ /* 0x000fea0003800000 */
[----:B0-2---:R0:W2:Y:S01]  /*42a0*/  LDS.128 R44, [R5+0x23c00] ;  /* 0x023c0000052c7984 */ /* 0x0050a20000000c00 */
[----:B------:R-:W-:Y:S01]  /*42b0*/  IADD3 R173, P3, R173, R13, RZ ;  /* 0x0000000dadad7210 */ /* 0x000fe20007f7e0ff */
[----:B------:R-:W-:Y:S04]  /*42c0*/  BSSY B2, `(.L_x_636) ;  /* 0x0000030000027945 */ /* 0x000fe80003800000 */
[----:B------:R-:W-:Y:S01]  /*42d0*/  IMAD.X R94, R175, 0x1, R8, P3 ;  /* 0x00000001af5e7824 */ /* 0x000fe200018e0608 */
[----:B------:R-:W-:-:S13]  /*42e0*/  ISETP.GE.AND P3, PT, R220, R84, PT ;  /* 0x00000054dc00720c */ /* 0x000fda0003f66270 */
[----:B0-----:R-:W-:Y:S05]  /*42f0*/  @P3 BRA `(.L_x_637) ;  /* 0x0000000000b03947 */ /* 0x001fea0003800000 */
[----:B------:R-:W-:Y:S01]  /*4300*/  SHF.R.U64 R138, R98, 0x10, R99 ;  /* 0x00000010628a7819 */ /* 0x000fe20000001263 */
[----:B--2---:R-:W-:Y:S01]  /*4310*/  IMAD.MOV.U32 R95, RZ, RZ, R45 ;  /* 0x000000ffff5f7224 */ /* 0x004fe200078e002d */
[----:B------:R-:W-:Y:S01]  /*4320*/  SHF.R.U64 R90, R90, 0x10, R91 ;  /* 0x000000105a5a7819 */ /* 0x000fe2000000125b */
[----:B------:R-:W-:Y:S01]  /*4330*/  HADD2.F32 R139, -RZ, R189.H0_H0 ;  /* 0x200000bdff8b7230 */ /* 0x000fe20000004100 */
[----:B------:R-:W-:Y:S01]  /*4340*/  SHF.R.U32.HI R99, RZ, 0x10, R99 ;  /* 0x00000010ff637819 */ /* 0x000fe20000011663 */
[----:B------:R-:W-:Y:S02]  /*4350*/  HADD2.F32 R138, -RZ, R138.H0_H0 ;  /* 0x2000008aff8a7230 */ /* 0x000fe40000004100 */
[--C-:B------:R-:W-:Y:S02]  /*4360*/  HADD2.F32 R45, -RZ, R95.reuse.H1_H1 ;  /* 0x3000005fff2d7230 */ /* 0x100fe40000004100 */
[----:B------:R-:W-:Y:S02]  /*4370*/  HADD2.F32 R95, -RZ, R95.H0_H0 ;  /* 0x2000005fff5f7230 */ /* 0x000fe40000004100 */
[----:B------:R-:W-:-:S02]  /*4380*/  HADD2.F32 R90, -RZ, R90.H0_H0 ;  /* 0x2000005aff5a7230 */ /* 0x000fc40000004100 */
[-C--:B------:R-:W-:Y:S01]  /*4390*/  FMUL.FTZ R98, R45, R138.reuse ;  /* 0x0000008a2d627220 */ /* 0x080fe20000410000 */
[----:B------:R-:W-:-:S03]  /*43a0*/  FMUL.FTZ R138, R95, R138 ;  /* 0x0000008a5f8a7220 */ /* 0x000fc60000410000 */
[-C--:B------:R-:W-:Y:S01]  /*43b0*/  FFMA.FTZ R98, R95, R90.reuse, -R98 ;  /* 0x0000005a5f627223 */ /* 0x080fe20000010862 */
[----:B------:R-:W-:Y:S01]  /*43c0*/  MOV R95, R47 ;  /* 0x0000002f005f7202 */ /* 0x000fe20000000f00 */
[----:B------:R-:W-:Y:S01]  /*43d0*/  FFMA.FTZ R45, R45, R90, R138 ;  /* 0x0000005a2d2d7223 */ /* 0x000fe2000001008a */
[----:B------:R-:W-:Y:S01]  /*43e0*/  SHF.R.U32.HI R90, RZ, 0x10, R91 ;  /* 0x00000010ff5a7819 */ /* 0x000fe2000001165b */
[----:B------:R-:W-:Y:S02]  /*43f0*/  IMAD.MOV.U32 R91, RZ, RZ, R44 ;  /* 0x000000ffff5b7224 */ /* 0x000fe400078e002c */
[----:B------:R-:W-:Y:S01]  /*4400*/  HADD2.F32 R47, -RZ, R95.H1_H1 ;  /* 0x3000005fff2f7230 */ /* 0x000fe20000004100 */
[----:B------:R-:W-:Y:S01]  /*4410*/  F2FP.F16.F32.PACK_AB R45, R45, R98 ;  /* 0x000000622d2d723e */ /* 0x000fe200000000ff */
[----:B------:R-:W-:Y:S02]  /*4420*/  HADD2.F32 R44, -RZ, R99.H0_H0 ;  /* 0x20000063ff2c7230 */ /* 0x000fe40000004100 */
[----:B------:R-:W-:-:S02]  /*4430*/  HADD2.F32 R95, -RZ, R95.H0_H0 ;  /* 0x2000005fff5f7230 */ /* 0x000fc40000004100 */
[----:B------:R-:W-:Y:S02]  /*4440*/  HADD2.F32 R90, -RZ, R90.H0_H0 ;  /* 0x2000005aff5a7230 */ /* 0x000fe40000004100 */
[-C--:B------:R-:W-:Y:S01]  /*4450*/  FMUL.FTZ R138, R47, R44.reuse ;  /* 0x0000002c2f8a7220 */ /* 0x080fe20000410000 */
[----:B------:R-:W-:Y:S02]  /*4460*/  HADD2.F32 R99, -RZ, R188.H1_H1 ;  /* 0x300000bcff637230 */ /* 0x000fe40000004100 */
[C---:B------:R-:W-:Y:S01]  /*4470*/  FMUL.FTZ R150, R95.reuse, R44 ;  /* 0x0000002c5f967220 */ /* 0x040fe20000410000 */
[-C--:B------:R-:W-:Y:S01]  /*4480*/  FFMA.FTZ R44, R95, R90.reuse, -R138 ;  /* 0x0000005a5f2c7223 */ /* 0x080fe2000001088a */
[----:B------:R-:W-:Y:S02]  /*4490*/  HADD2.F32 R138, -RZ, R91.H0_H0 ;  /* 0x2000005bff8a7230 */ /* 0x000fe40000004100 */
[----:B------:R-:W-:Y:S01]  /*44a0*/  FFMA.FTZ R47, R47, R90, R150 ;  /* 0x0000005a2f2f7223 */ /* 0x000fe20000010096 */
[----:B------:R-:W-:-:S02]  /*44b0*/  IMAD.MOV.U32 R90, RZ, RZ, R46 ;  /* 0x000000ffff5a7224 */ /* 0x000fc400078e002e */
[----:B------:R-:W-:Y:S02]  /*44c0*/  HADD2.F32 R46, -RZ, R91.H1_H1 ;  /* 0x3000005bff2e7230 */ /* 0x000fe40000004100 */
[----:B------:R-:W-:Y:S01]  /*44d0*/  HADD2.F32 R95, -RZ, R187.H0_H0 ;  /* 0x200000bbff5f7230 */ /* 0x000fe20000004100 */
[----:B------:R-:W-:Y:S02]  /*44e0*/  F2FP.F16.F32.PACK_AB R47, R47, R44 ;  /* 0x0000002c2f2f723e */ /* 0x000fe400000000ff */
[-C--:B------:R-:W-:Y:S01]  /*44f0*/  FMUL.FTZ R91, R46, R99.reuse ;  /* 0x000000632e5b7220 */ /* 0x080fe20000410000 */
[----:B------:R-:W-:-:S03]  /*4500*/  FMUL.FTZ R99, R138, R99 ;  /* 0x000000638a637220 */ /* 0x000fc60000410000 */
[-C--:B------:R-:W-:Y:S01]  /*4510*/  FFMA.FTZ R91, R138, R95.reuse, -R91 ;  /* 0x0000005f8a5b7223 */ /* 0x080fe2000001085b */
[--C-:B------:R-:W-:Y:S02]  /*4520*/  HADD2.F32 R138, -RZ, R90.reuse.H0_H0 ;  /* 0x2000005aff8a7230 */ /* 0x100fe40000004100 */
[----:B------:R-:W-:Y:S01]  /*4530*/  FFMA.FTZ R46, R46, R95, R99 ;  /* 0x0000005f2e2e7223 */ /* 0x000fe20000010063 */
[----:B------:R-:W-:Y:S02]  /*4540*/  HADD2.F32 R90, -RZ, R90.H1_H1 ;  /* 0x3000005aff5a7230 */ /* 0x000fe40000004100 */
[----:B------:R-:W-:Y:S02]  /*4550*/  HADD2.F32 R95, -RZ, R187.H1_H1 ;  /* 0x300000bbff5f7230 */ /* 0x000fe40000004100 */
[----:B------:R-:W-:Y:S01]  /*4560*/  F2FP.F16.F32.PACK_AB R44, R46, R91 ;  /* 0x0000005b2e2c723e */ /* 0x000fe200000000ff */
[-C--:B------:R-:W-:Y:S01]  /*4570*/  FMUL.FTZ R99, R90, R139.reuse ;  /* 0x0000008b5a637220 */ /* 0x080fe20000410000 */
[----:B------:R-:W-:-:S03]  /*4580*/  FMUL.FTZ R139, R138, R139 ;  /* 0x0000008b8a8b7220 */ /* 0x000fc60000410000 */
[-C--:B------:R-:W-:Y:S01]  /*4590*/  FFMA.FTZ R99, R138, R95.reuse, -R99 ;  /* 0x0000005f8a637223 */ /* 0x080fe20000010863 */
[----:B------:R-:W-:-:S05]  /*45a0*/  FFMA.FTZ R90, R90, R95, R139 ;  /* 0x0000005f5a5a7223 */ /* 0x000fca000001008b */
[----:B------:R-:W-:-:S07]  /*45b0*/  F2FP.F16.F32.PACK_AB R46, R90, R99 ;  /* 0x000000635a2e723e */ /* 0x000fce00000000ff */
.L_x_637:
[----:B------:R-:W-:Y:S05]  /*45c0*/  BSYNC B2 ;  /* 0x0000000000027941 */ /* 0x000fea0003800000 */
.L_x_636:
[----:B------:R-:W-:Y:S01]  /*45d0*/  ULDC.64 UR4, c[0x0][0x2e8] ;  /* 0x0000ba0000047ab9 */ /* 0x000fe20000000a00 */
[----:B------:R-:W-:Y:S01]  /*45e0*/  ULDC.64 UR6, c[0x0][0x208] ;  /* 0x0000820000067ab9 */ /* 0x000fe20000000a00 */
[----:B------:R-:W-:-:S04]  /*45f0*/  LEA R90, P3, R173, UR4, 0x1 ;  /* 0x00000004ad5a7c11 */ /* 0x000fc8000f8608ff */
[----:B------:R-:W-:-:S05]  /*4600*/  LEA.HI.X R91, R173, UR5, R94, 0x1, P3 ;  /* 0x00000005ad5b7c11 */ /* 0x000fca00098f0c5e */
[----:B--2---:R3:W-:Y:S04]  /*4610*/  STG.E.128 desc[UR6][R90.64], R44 ;  /* 0x0000002c5a007986 */ /* 0x0047e8000c101d06 */
.L_x_631:
[----:B------:R-:W-:Y:S05]  /*4620*/  BSYNC B1 ;  /* 0x0000000000017941 */ /* 0x000fea0003800000 */
.L_x_630:
[----:B------:R-:W-:Y:S04]  /*4630*/  BSSY B1, `(.L_x_638) ;  /* 0x0000075000017945 */ /* 0x000fe80003800000 */
[----:B------:R-:W-:Y:S05]  /*4640*/  @P4 BRA `(.L_x_639) ;  /* 0x0000000400cc4947 */ /* 0x000fea0003800000 */
[----:B---3--:R-:W-:Y:S01]  /*4650*/  IADD3 R90, P3, P4, R158, R136, R16 ;  /* 0x000000889e5a7210 */ /* 0x008fe20007c7e010 */
[----:B------:R-:W-:Y:S03]  /*4660*/  BSSY B2, `(.L_x_640) ;  /* 0x000003b000027945 */ /* 0x000fe60003800000 */
[----:B------:R-:W-:Y:S01]  /*4670*/  IADD3.X R91, R123, R92, R17, P3, P4 ;  /* 0x0000005c7b5b7210 */ /* 0x000fe20001fe8411 */
[----:B------:R-:W-:Y:S08]  /*4680*/  @P0 BRA `(.L_x_641) ;  /* 0x0000000000e00947 */ /* 0x000ff00003800000 */
        /* <DEDUP_REMOVED lines=18> */
[----:B------:R-:W-:Y:S02]  /*47b0*/  HADD2.F32 R99, -RZ, R186.H1_H1 ;  /* 0x300000baff637230 */ /* 0x000fe40000004100 */
[----:B------:R-:W-:Y:S01]  /*47c0*/  FFMA.FTZ R45, R45, R86, R98 ;  /* 0x000000562d2d7223 */ /* 0x000fe20000010062 */
[----:B------:R-:W-:Y:S01]  /*47d0*/  IMAD.MOV.U32 R98, RZ, RZ, R47 ;  /* 0x000000ffff627224 */ /* 0x000fe200078e002f */
[----:B------:R-:W-:Y:S02]  /*47e0*/  SHF.R.U32.HI R86, RZ, 0x10, R87 ;  /* 0x00000010ff567819 */ /* 0x000fe40000011657 */
[----:B------:R-:W-:Y:S01]  /*47f0*/  MOV R87, R44 ;  /* 0x0000002c00577202 */ /* 0x000fe20000000f00 */
[----:B------:R-:W-:Y:S01]  /*4800*/  HADD2.F32 R44, -RZ, R89.H0_H0 ;  /* 0x20000059ff2c7230 */ /* 0x000fe20000004100 */
[----:B------:R-:W-:Y:S01]  /*4810*/  F2FP.F16.F32.PACK_AB R45, R45, R88 ;  /* 0x000000582d2d723e */ /* 0x000fe200000000ff */
[----:B------:R-:W-:-:S02]  /*4820*/  HADD2.F32 R47, -RZ, R98.H1_H1 ;  /* 0x30000062ff2f7230 */ /* 0x000fc40000004100 */
[----:B------:R-:W-:Y:S02]  /*4830*/  HADD2.F32 R89, -RZ, R98.H0_H0 ;  /* 0x20000062ff597230 */ /* 0x000fe40000004100 */
[----:B------:R-:W-:Y:S02]  /*4840*/  HADD2.F32 R86, -RZ, R86.H0_H0 ;  /* 0x20000056ff567230 */ /* 0x000fe40000004100 */
[-C--:B------:R-:W-:Y:S01]  /*4850*/  FMUL.FTZ R98, R47, R44.reuse ;  /* 0x0000002c2f627220 */ /* 0x080fe20000410000 */
[----:B------:R-:W-:-:S03]  /*4860*/  FMUL.FTZ R138, R89, R44 ;  /* 0x0000002c598a7220 */ /* 0x000fc60000410000 */
[-C--:B------:R-:W-:Y:S01]  /*4870*/  FFMA.FTZ R44, R89, R86.reuse, -R98 ;  /* 0x00000056592c7223 */ /* 0x080fe20000010862 */
[--C-:B------:R-:W-:Y:S02]  /*4880*/  HADD2.F32 R98, -RZ, R87.reuse.H0_H0 ;  /* 0x20000057ff627230 */ /* 0x100fe40000004100 */
[----:B------:R-:W-:Y:S01]  /*4890*/  FFMA.FTZ R47, R47, R86, R138 ;  /* 0x000000562f2f7223 */ /* 0x000fe2000001008a */
[----:B------:R-:W-:Y:S02]  /*48a0*/  IMAD.MOV.U32 R86, RZ, RZ, R46 ;  /* 0x000000ffff567224 */ /* 0x000fe400078e002e */
[----:B------:R-:W-:Y:S02]  /*48b0*/  HADD2.F32 R46, -RZ, R87.H1_H1 ;  /* 0x30000057ff2e7230 */ /* 0x000fe40000004100 */
[----:B------:R-:W-:Y:S01]  /*48c0*/  HADD2.F32 R89, -RZ, R185.H1_H1 ;  /* 0x300000b9ff597230 */ /* 0x000fe20000004100 */
[----:B------:R-:W-:Y:S02]  /*48d0*/  F2FP.F16.F32.PACK_AB R47, R47, R44 ;  /* 0x0000002c2f2f723e */ /* 0x000fe400000000ff */
[-C--:B------:R-:W-:Y:S01]  /*48e0*/  FMUL.FTZ R87, R46, R99.reuse ;  /* 0x000000632e577220 */ /* 0x080fe20000410000 */
[----:B------:R-:W-:-:S03]  /*48f0*/  FMUL.FTZ R99, R98, R99 ;  /* 0x0000006362637220 */ /* 0x000fc60000410000 */
[-C--:B------:R-:W-:Y:S01]  /*4900*/  FFMA.FTZ R87, R98, R89.reuse, -R87 ;  /* 0x0000005962577223 */ /* 0x080fe20000010857 */
[--C-:B------:R-:W-:Y:S02]  /*4910*/  HADD2.F32 R98, -RZ, R86.reuse.H0_H0 ;  /* 0x20000056ff627230 */ /* 0x100fe40000004100 */
[----:B------:R-:W-:Y:S01]  /*4920*/  FFMA.FTZ R46, R46, R89, R99 ;  /* 0x000000592e2e7223 */ /* 0x000fe20000010063 */
[----:B------:R-:W-:Y:S02]  /*4930*/  HADD2.F32 R86, -RZ, R86.H1_H1 ;  /* 0x30000056ff567230 */ /* 0x000fe40000004100 */
[----:B------:R-:W-:Y:S02]  /*4940*/  HADD2.F32 R89, -RZ, R185.H0_H0 ;  /* 0x200000b9ff597230 */ /* 0x000fe40000004100 */
[----:B------:R-:W-:Y:S01]  /*4950*/  F2FP.F16.F32.PACK_AB R44, R46, R87 ;  /* 0x000000572e2c723e */ /* 0x000fe200000000ff */
[-C--:B------:R-:W-:Y:S01]  /*4960*/  FMUL.FTZ R99, R86, R139.reuse ;  /* 0x0000008b56637220 */ /* 0x080fe20000410000 */
[----:B------:R-:W-:-:S03]  /*4970*/  FMUL.FTZ R139, R98, R139 ;  /* 0x0000008b628b7220 */ /* 0x000fc60000410000 */
[-C--:B------:R-:W-:Y:S01]  /*4980*/  FFMA.FTZ R99, R98, R89.reuse, -R99 ;  /* 0x0000005962637223 */ /* 0x080fe20000010863 */
[----:B------:R-:W-:-:S05]  /*4990*/  FFMA.FTZ R86, R86, R89, R139 ;  /* 0x0000005956567223 */ /* 0x000fca000001008b */
[----:B------:R-:W-:-:S07]  /*49a0*/  F2FP.F16.F32.PACK_AB R46, R86, R99 ;  /* 0x00000063562e723e */ /* 0x000fce00000000ff */
.L_x_643:
[----:B------:R-:W-:Y:S05]  /*49b0*/  BSYNC B3 ;  /* 0x0000000000037941 */ /* 0x000fea0003800000 */
.L_x_642:
[----:B------:R-:W-:Y:S01]  /*49c0*/  ULDC.64 UR4, c[0x0][0x2e8] ;  /* 0x0000ba0000047ab9 */ /* 0x000fe20000000a00 */
[----:B------:R-:W-:Y:S01]  /*49d0*/  ULDC.64 UR6, c[0x0][0x208] ;  /* 0x0000820000067ab9 */ /* 0x000fe20000000a00 */
[----:B------:R-:W-:-:S04]  /*49e0*/  LEA R86, P3, R94, UR4, 0x1 ;  /* 0x000000045e567c11 */ /* 0x000fc8000f8608ff */
[----:B------:R-:W-:-:S05]  /*49f0*/  LEA.HI.X R87, R94, UR5, R95, 0x1, P3 ;  /* 0x000000055e577c11 */ /* 0x000fca00098f0c5f */
[----:B--2---:R3:W-:Y:S04]  /*4a00*/  STG.E.128 desc[UR6][R86.64], R44 ;  /* 0x0000002c56007986 */ /* 0x0047e8000c101d06 */
.L_x_641:
[----:B------:R-:W-:Y:S05]  /*4a10*/  BSYNC B2 ;  /* 0x0000000000027941 */ /* 0x000fea0003800000 */
.L_x_640:
[----:B------:R-:W-:Y:S05]  /*4a20*/  @P1 BRA `(.L_x_639) ;  /* 0x0000000000d41947 */ /* 0x000fea0003800000 */
[----:B0-23--:R0:W2:Y:S01]  /*4a30*/  LDS.128 R44, [R5+0x24c00] ;  /* 0x024c0000052c7984 */ /* 0x00d0a20000000c00 */
[----:B------:R-:W-:Y:S01]  /*4a40*/  IADD3 R90, P3, R90, R13, RZ ;  /* 0x0000000d5a5a7210 */ /* 0x000fe20007f7e0ff */
[----:B------:R-:W-:Y:S04]  /*4a50*/  BSSY B2, `(.L_x_644) ;  /* 0x000002d000027945 */ /* 0x000fe80003800000 */
[----:B------:R-:W-:Y:S01]  /*4a60*/  IMAD.X R91, R91, 0x1, R8, P3 ;  /* 0x000000015b5b7824 */ /* 0x000fe200018e0608 */
[----:B------:R-:W-:-:S13]  /*4a70*/  ISETP.GE.AND P3, PT, R220, R84, PT ;  /* 0x00000054dc00720c */ /* 0x000fda0003f66270 */
[----:B0-----:R-:W-:Y:S05]  /*4a80*/  @P3 BRA `(.L_x_645) ;  /* 0x0000000000a43947 */ /* 0x001fea0003800000 */
[--C-:B------:R-:W-:Y:S01]  /*4a90*/  SHF.R.U64 R82, R82, 0x10, R83.reuse ;  /* 0x0000001052527819 */ /* 0x100fe20000001253 */
[----:B--2---:R-:W-:Y:S01]  /*4aa0*/  HADD2.F32 R87, -RZ, R45.H1_H1 ;  /* 0x3000002dff577230 */ /* 0x004fe20000004100 */
[----:B------:R-:W-:Y:S01]  /*4ab0*/  SHF.R.U32.HI R83, RZ, 0x10, R83 ;  /* 0x00000010ff537819 */ /* 0x000fe20000011653 */
[----:B------:R-:W-:Y:S01]  /*4ac0*/  HADD2.F32 R86, -RZ, R47.H1_H1 ;  /* 0x3000002fff567230 */ /* 0x000fe20000004100 */
[--C-:B------:R-:W-:Y:S01]  /*4ad0*/  SHF.R.U64 R80, R80, 0x10, R81.reuse ;  /* 0x0000001050507819 */ /* 0x100fe20000001251 */
[----:B------:R-:W-:Y:S01]  /*4ae0*/  HADD2.F32 R82, -RZ, R82.H0_H0 ;  /* 0x20000052ff527230 */ /* 0x000fe20000004100 */
[----:B------:R-:W-:Y:S01]  /*4af0*/  SHF.R.U32.HI R81, RZ, 0x10, R81 ;  /* 0x00000010ff517819 */ /* 0x000fe20000011651 */
[----:B------:R-:W-:Y:S02]  /*4b00*/  HADD2.F32 R83, -RZ, R83.H0_H0 ;  /* 0x20000053ff537230 */ /* 0x000fe40000004100 */
[----:B------:R-:W-:Y:S02]  /*4b10*/  HADD2.F32 R45, -RZ, R45.H0_H0 ;  /* 0x2000002dff2d7230 */ /* 0x000fe40000004100 */
[----:B------:R-:W-:Y:S01]  /*4b20*/  FMUL.FTZ R94, R87, R82 ;  /* 0x00000052575e7220 */ /* 0x000fe20000410000 */
[----:B------:R-:W-:-:S02]  /*4b30*/  HADD2.F32 R88, -RZ, R47.H0_H0 ;  /* 0x2000002fff587230 */ /* 0x000fc40000004100 */
[-C--:B------:R-:W-:Y:S01]  /*4b40*/  FMUL.FTZ R47, R86, R83.reuse ;  /* 0x00000053562f7220 */ /* 0x080fe20000410000 */
[----:B------:R-:W-:Y:S02]  /*4b50*/  HADD2.F32 R80, -RZ, R80.H0_H0 ;  /* 0x20000050ff507230 */ /* 0x000fe40000004100 */
[C---:B------:R-:W-:Y:S01]  /*4b60*/  FMUL.FTZ R82, R45.reuse, R82 ;  /* 0x000000522d527220 */ /* 0x040fe20000410000 */
[----:B------:R-:W-:Y:S02]  /*4b70*/  HADD2.F32 R81, -RZ, R81.H0_H0 ;  /* 0x20000051ff517230 */ /* 0x000fe40000004100 */
[----:B------:R-:W-:Y:S01]  /*4b80*/  FMUL.FTZ R83, R88, R83 ;  /* 0x0000005358537220 */ /* 0x000fe20000410000 */
[-C--:B------:R-:W-:Y:S01]  /*4b90*/  FFMA.FTZ R94, R45, R80.reuse, -R94 ;  /* 0x000000502d5e7223 */ /* 0x080fe2000001085e */
[----:B------:R-:W-:Y:S02]  /*4ba0*/  FFMA.FTZ R87, R87, R80, R82 ;  /* 0x0000005057577223 */ /* 0x000fe40000010052 */
[----:B------:R-:W-:Y:S01]  /*4bb0*/  FFMA.FTZ R86, R86, R81, R83 ;  /* 0x0000005156567223 */ /* 0x000fe20000010053 */
[----:B------:R-:W-:-:S02]  /*4bc0*/  HADD2.F32 R83, -RZ, R168.H1_H1 ;  /* 0x300000a8ff537230 */ /* 0x000fc40000004100 */
[----:B------:R-:W-:Y:S01]  /*4bd0*/  FFMA.FTZ R47, R88, R81, -R47 ;  /* 0x00000051582f7223 */ /* 0x000fe2000001082f */
[--C-:B------:R-:W-:Y:S02]  /*4be0*/  HADD2.F32 R80, -RZ, R44.reuse.H1_H1 ;  /* 0x3000002cff507230 */ /* 0x100fe40000004100 */
[----:B------:R-:W-:Y:S02]  /*4bf0*/  HADD2.F32 R82, -RZ, R44.H0_H0 ;  /* 0x2000002cff527230 */ /* 0x000fe40000004100 */
[----:B------:R-:W-:Y:S02]  /*4c00*/  HADD2.F32 R81, -RZ, R168.H0_H0 ;  /* 0x200000a8ff517230 */ /* 0x000fe40000004100 */
[-C--:B------:R-:W-:Y:S01]  /*4c10*/  FMUL.FTZ R89, R80, R83.reuse ;  /* 0x0000005350597220 */ /* 0x080fe20000410000 */
[--C-:B------:R-:W-:Y:S02]  /*4c20*/  HADD2.F32 R44, -RZ, R46.reuse.H1_H1 ;  /* 0x3000002eff2c7230 */ /* 0x100fe40000004100 */
[----:B------:R-:W-:Y:S01]  /*4c30*/  FMUL.FTZ R95, R82, R83 ;  /* 0x00000053525f7220 */ /* 0x000fe20000410000 */
[----:B------:R-:W-:Y:S01]  /*4c40*/  HADD2.F32 R46, -RZ, R46.H0_H0 ;  /* 0x2000002eff2e7230 */ /* 0x000fe20000004100 */
[----:B------:R-:W-:Y:S01]  /*4c50*/  F2FP.F16.F32.PACK_AB R47, R86, R47 ;  /* 0x0000002f562f723e */ /* 0x000fe200000000ff */
[----:B------:R-:W-:-:S02]  /*4c60*/  HADD2.F32 R45, -RZ, R169.H1_H1 ;  /* 0x300000a9ff2d7230 */ /* 0x000fc40000004100 */
[-C--:B------:R-:W-:Y:S01]  /*4c70*/  FMUL.FTZ R83, R44, R81.reuse ;  /* 0x000000512c537220 */ /* 0x080fe20000410000 */
[----:B------:R-:W-:Y:S02]  /*4c80*/  HADD2.F32 R169, -RZ, R169.H0_H0 ;  /* 0x200000a9ffa97230 */ /* 0x000fe40000004100 */
[----:B------:R-:W-:Y:S01]  /*4c90*/  FMUL.FTZ R81, R46, R81 ;  /* 0x000000512e517220 */ /* 0x000fe20000410000 */
[-C--:B------:R-:W-:Y:S01]  /*4ca0*/  FFMA.FTZ R82, R82, R45.reuse, -R89 ;  /* 0x0000002d52527223 */ /* 0x080fe20000010859 */
[----:B------:R-:W-:Y:S01]  /*4cb0*/  FFMA.FTZ R95, R80, R45, R95 ;  /* 0x0000002d505f7223 */ /* 0x000fe2000001005f */
[-C--:B------:R-:W-:Y:S01]  /*4cc0*/  FFMA.FTZ R83, R46, R169.reuse, -R83 ;  /* 0x000000a92e537223 */ /* 0x080fe20000010853 */
[----:B------:R-:W-:Y:S01]  /*4cd0*/  FFMA.FTZ R44, R44, R169, R81 ;  /* 0x000000a92c2c7223 */ /* 0x000fe20000010051 */
[----:B------:R-:W-:Y:S02]  /*4ce0*/  F2FP.F16.F32.PACK_AB R45, R87, R94 ;  /* 0x0000005e572d723e */ /* 0x000fe400000000ff */
[----:B------:R-:W-:-:S02]  /*4cf0*/  F2FP.F16.F32.PACK_AB R82, R95, R82 ;  /* 0x000000525f52723e */ /* 0x000fc400000000ff */
[----:B------:R-:W-:Y:S02]  /*4d00*/  F2FP.F16.F32.PACK_AB R46, R44, R83 ;  /* 0x000000532c2e723e */ /* 0x000fe400000000ff */
[----:B------:R-:W-:-:S07]  /*4d10*/  MOV R44, R82 ;  /* 0x00000052002c7202 */ /* 0x000fce0000000f00 */
.L_x_645:
[----:B------:R-:W-:Y:S05]  /*4d20*/  BSYNC B2 ;  /* 0x0000000000027941 */ /* 0x000fea0003800000 */
.L_x_644:
[----:B------:R-:W-:Y:S01]  /*4d30*/  ULDC.64 UR4, c[0x0][0x2e8] ;  /* 0x0000ba0000047ab9 */ /* 0x000fe20000000a00 */
[----:B------:R-:W-:Y:S01]  /*4d40*/  ULDC.64 UR6, c[0x0][0x208] ;  /* 0x0000820000067ab9 */ /* 0x000fe20000000a00 */
[----:B------:R-:W-:-:S04]  /*4d50*/  LEA R80, P3, R90, UR4, 0x1 ;  /* 0x000000045a507c11 */ /* 0x000fc8000f8608ff */
[----:B------:R-:W-:-:S05]  /*4d60*/  LEA.HI.X R81, R90, UR5, R91, 0x1, P3 ;  /* 0x000000055a517c11 */ /* 0x000fca00098f0c5b */
[----:B--2---:R4:W-:Y:S04]  /*4d70*/  STG.E.128 desc[UR6][R80.64], R44 ;  /* 0x0000002c50007986 */ /* 0x0049e8000c101d06 */
.L_x_639:
[----:B------:R-:W-:Y:S05]  /*4d80*/  BSYNC B1 ;  /* 0x0000000000017941 */ /* 0x000fea0003800000 */
.L_x_638:
[----:B---3--:R-:W3:Y:S01]  /*4d90*/  LDL R91, [R1+0x4] ;  /* 0x00000400015b7983 */ /* 0x008ee20000100800 */
[----:B------:R-:W-:Y:S01]  /*4da0*/  BSSY B1, `(.L_x_646) ;  /* 0x0000074000017945 */ /* 0x000fe20003800000 */
[----:B---3--:R-:W-:-:S13]  /*4db0*/  LOP3.LUT P3, RZ, R91, 0x4, RZ, 0xc0, !PT ;  /* 0x000000045bff7812 */ /* 0x008fda000786c0ff */
[----:B------:R-:W-:Y:S05]  /*4dc0*/  @P3 BRA `(.L_x_647) ;  /* 0x0000000400c43947 */ /* 0x000fea0003800000 */
[----:B----4-:R-:W-:Y:S01]  /*4dd0*/  IADD3 R80, P3, P4, R126, R136, R16 ;  /* 0x000000887e507210 */ /* 0x010fe20007c7e010 */
        /* <DEDUP_REMOVED lines=10> */
[----:B--2---:R-:W-:Y:S01]  /*4e80*/  HADD2.F32 R88, -RZ, R45.H1_H1 ;  /* 0x3000002dff587230 */ /* 0x004fe20000004100 */
[----:B------:R-:W-:Y:S02]  /*4e90*/  SHF.R.U64 R87, R78, 0x10, R79 ;  /* 0x000000104e577819 */ /* 0x000fe4000000124f */
[----:B------:R-:W-:Y:S01]  /*4ea0*/  SHF.R.U32.HI R76, RZ, 0x10, R77 ;  /* 0x00000010ff4c7819 */ /* 0x000fe2000001164d */
[----:B------:R-:W-:Y:S01]  /*4eb0*/  IMAD.MOV.U32 R77, RZ, RZ, R47 ;  /* 0x000000ffff4d7224 */ /* 0x000fe200078e002f */
[----:B------:R-:W-:Y:S01]  /*4ec0*/  SHF.R.U32.HI R89, RZ, 0x10, R79 ;  /* 0x00000010ff597819 */ /* 0x000fe2000001164f */
[----:B------:R-:W-:Y:S02]  /*4ed0*/  HADD2.F32 R47, -RZ, R86.H0_H0 ;  /* 0x20000056ff2f7230 */ /* 0x000fe40000004100 */
[----:B------:R-:W-:Y:S02]  /*4ee0*/  HADD2.F32 R87, -RZ, R87.H0_H0 ;  /* 0x20000057ff577230 */ /* 0x000fe40000004100 */
[----:B------:R-:W-:-:S02]  /*4ef0*/  HADD2.F32 R86, -RZ, R45.H0_H0 ;  /* 0x2000002dff567230 */ /* 0x000fc40000004100 */
[----:B------:R-:W-:Y:S02]  /*4f00*/  HADD2.F32 R89, -RZ, R89.H0_H0 ;  /* 0x20000059ff597230 */ /* 0x000fe40000004100 */
[-C--:B------:R-:W-:Y:S01]  /*4f10*/  FMUL.FTZ R45, R88, R87.reuse ;  /* 0x00000057582d7220 */ /* 0x080fe20000410000 */
[--C-:B------:R-:W-:Y:S02]  /*4f20*/  HADD2.F32 R78, -RZ, R77.reuse.H1_H1 ;  /* 0x3000004dff4e7230 */ /* 0x100fe40000004100 */
[C---:B------:R-:W-:Y:S01]  /*4f30*/  FMUL.FTZ R87, R86.reuse, R87 ;  /* 0x0000005756577220 */ /* 0x040fe20000410000 */
[----:B------:R-:W-:Y:S02]  /*4f40*/  HADD2.F32 R77, -RZ, R77.H0_H0 ;  /* 0x2000004dff4d7230 */ /* 0x000fe40000004100 */
[----:B------:R-:W-:Y:S01]  /*4f50*/  FFMA.FTZ R45, R86, R47, -R45 ;  /* 0x0000002f562d7223 */ /* 0x000fe2000001082d */
[----:B------:R-:W-:Y:S02]  /*4f60*/  HADD2.F32 R79, -RZ, R76.H0_H0 ;  /* 0x2000004cff4f7230 */ /* 0x000fe40000004100 */
[----:B------:R-:W-:Y:S01]  /*4f70*/  FMUL.FTZ R90, R78, R89 ;  /* 0x000000594e5a7220 */ /* 0x000fe20000410000 */
[----:B------:R-:W-:Y:S01]  /*4f80*/  FFMA.FTZ R76, R88, R47, R87 ;  /* 0x0000002f584c7223 */ /* 0x000fe20000010057 */
[----:B------:R-:W-:Y:S01]  /*4f90*/  FMUL.FTZ R89, R77, R89 ;  /* 0x000000594d597220 */ /* 0x000fe20000410000 */
[----:B------:R-:W-:-:S02]  /*4fa0*/  HADD2.F32 R87, -RZ, R174.H0_H0 ;  /* 0x200000aeff577230 */ /* 0x000fc40000004100 */
[-C--:B------:R-:W-:Y:S01]  /*4fb0*/  FFMA.FTZ R47, R77, R79.reuse, -R90 ;  /* 0x0000004f4d2f7223 */ /* 0x080fe2000001085a */
[--C-:B------:R-:W-:Y:S02]  /*4fc0*/  HADD2.F32 R77, -RZ, R44.reuse.H1_H1 ;  /* 0x3000002cff4d7230 */ /* 0x100fe40000004100 */
[----:B------:R-:W-:Y:S01]  /*4fd0*/  FFMA.FTZ R78, R78, R79, R89 ;  /* 0x0000004f4e4e7223 */ /* 0x000fe20000010059 */
[----:B------:R-:W-:Y:S01]  /*4fe0*/  HADD2.F32 R44, -RZ, R44.H0_H0 ;  /* 0x2000002cff2c7230 */ /* 0x000fe20000004100 */
[----:B------:R-:W-:Y:S01]  /*4ff0*/  F2FP.F16.F32.PACK_AB R45, R76, R45 ;  /* 0x0000002d4c2d723e */ /* 0x000fe200000000ff */
[----:B------:R-:W-:Y:S02]  /*5000*/  HADD2.F32 R174, -RZ, R174.H1_H1 ;  /* 0x300000aeffae7230 */ /* 0x000fe40000004100 */
[-C--:B------:R-:W-:Y:S01]  /*5010*/  FMUL.FTZ R89, R77, R87.reuse ;  /* 0x000000574d597220 */ /* 0x080fe20000410000 */
[--C-:B------:R-:W-:Y:S02]  /*5020*/  HADD2.F32 R79, -RZ, R46.reuse.H1_H1 ;  /* 0x3000002eff4f7230 */ /* 0x100fe40000004100 */
[----:B------:R-:W-:Y:S01]  /*5030*/  FMUL.FTZ R88, R44, R87 ;  /* 0x000000572c587220 */ /* 0x000fe20000410000 */
[----:B------:R-:W-:Y:S01]  /*5040*/  HADD2.F32 R46, -RZ, R46.H0_H0 ;  /* 0x2000002eff2e7230 */ /* 0x000fe20000004100 */
[----:B------:R-:W-:Y:S01]  /*5050*/  F2FP.F16.F32.PACK_AB R47, R78, R47 ;  /* 0x0000002f4e2f723e */ /* 0x000fe200000000ff */
[----:B------:R-:W-:-:S02]  /*5060*/  HADD2.F32 R86, -RZ, R167.H0_H0 ;  /* 0x200000a7ff567230 */ /* 0x000fc40000004100 */
[-C--:B------:R-:W-:Y:S01]  /*5070*/  FMUL.FTZ R87, R79, R174.reuse ;  /* 0x000000ae4f577220 */ /* 0x080fe20000410000 */
[----:B------:R-:W-:Y:S02]  /*5080*/  HADD2.F32 R167, -RZ, R167.H1_H1 ;  /* 0x300000a7ffa77230 */ /* 0x000fe40000004100 */
[----:B------:R-:W-:Y:S01]  /*5090*/  FMUL.FTZ R174, R46, R174 ;  /* 0x000000ae2eae7220 */ /* 0x000fe20000410000 */
[-C--:B------:R-:W-:Y:S01]  /*50a0*/  FFMA.FTZ R89, R44, R86.reuse, -R89 ;  /* 0x000000562c597223 */ /* 0x080fe20000010859 */
[----:B------:R-:W-:Y:S01]  /*50b0*/  FFMA.FTZ R88, R77, R86, R88 ;  /* 0x000000564d587223 */ /* 0x000fe20000010058 */
[-C--:B------:R-:W-:Y:S01]  /*50c0*/  FFMA.FTZ R87, R46, R167.reuse, -R87 ;  /* 0x000000a72e577223 */ /* 0x080fe20000010857 */
[----:B------:R-:W-:-:S03]  /*50d0*/  FFMA.FTZ R174, R79, R167, R174 ;  /* 0x000000a74fae7223 */ /* 0x000fc600000100ae */
[----:B------:R-:W-:Y:S02]  /*50e0*/  F2FP.F16.F32.PACK_AB R44, R88, R89 ;  /* 0x00000059582c723e */ /* 0x000fe400000000ff */
[----:B------:R-:W-:-:S07]  /*50f0*/  F2FP.F16.F32.PACK_AB R46, R174, R87 ;  /* 0x00000057ae2e723e */ /* 0x000fce00000000ff */
.L_x_651:
[----:B------:R-:W-:Y:S05]  /*5100*/  BSYNC B3 ;  /* 0x0000000000037941 */ /* 0x000fea0003800000 */
.L_x_650:
[----:B------:R-:W-:Y:S01]  /*5110*/  ULDC.64 UR4, c[0x0][0x2e8] ;  /* 0x0000ba0000047ab9 */ /* 0x000fe20000000a00 */
[----:B------:R-:W-:Y:S01]  /*5120*/  ULDC.64 UR6, c[0x0][0x208] ;  /* 0x0000820000067ab9 */ /* 0x000fe20000000a00 */
[----:B------:R-:W-:-:S04]  /*5130*/  LEA R76, P3, R82, UR4, 0x1 ;  /* 0x00000004524c7c11 */ /* 0x000fc8000f8608ff */
[----:B------:R-:W-:-:S05]  /*5140*/  LEA.HI.X R77, R82, UR5, R83, 0x1, P3 ;  /* 0x00000005524d7c11 */ /* 0x000fca00098f0c53 */
[----:B--2---:R3:W-:Y:S04]  /*5150*/  STG.E.128 desc[UR6][R76.64], R44 ;  /* 0x0000002c4c007986 */ /* 0x0047e8000c101d06 */
.L_x_649:
[----:B------:R-:W-:Y:S05]  /*5160*/  BSYNC B2 ;  /* 0x0000000000027941 */ /* 0x000fea0003800000 */
.L_x_648:
[----:B------:R-:W-:Y:S05]  /*5170*/  @P1 BRA `(.L_x_647) ;  /* 0x0000000000d81947 */ /* 0x000fea0003800000 */
[----:B0-23--:R0:W2:Y:S01]  /*5180*/  LDS.128 R44, [R5+0x25c00] ;  /* 0x025c0000052c7984 */ /* 0x00d0a20000000c00 */
[----:B------:R-:W-:Y:S01]  /*5190*/  IADD3 R80, P3, R80, R13, RZ ;  /* 0x0000000d50507210 */ /* 0x000fe20007f7e0ff */
[----:B------:R-:W-:Y:S04]  /*51a0*/  BSSY B2, `(.L_x_652) ;  /* 0x000002e000027945 */ /* 0x000fe80003800000 */
[----:B------:R-:W-:Y:S01]  /*51b0*/  IMAD.X R81, R81, 0x1, R8, P3 ;  /* 0x0000000151517824 */ /* 0x000fe200018e0608 */
[----:B------:R-:W-:-:S13]  /*51c0*/  ISETP.GE.AND P3, PT, R220, R84, PT ;  /* 0x00000054dc00720c */ /* 0x000fda0003f66270 */
[----:B0-----:R-:W-:Y:S05]  /*51d0*/  @P3 BRA `(.L_x_653) ;  /* 0x0000000000a83947 */ /* 0x001fea0003800000 */
[--C-:B------:R-:W-:Y:S02]  /*51e0*/  SHF.R.U64 R79, R72, 0x10, R73.reuse ;  /* 0x00000010484f7819 */ /* 0x100fe40000001249 */
[----:B------:R-:W-:Y:S01]  /*51f0*/  SHF.R.U32.HI R77, RZ, 0x10, R73 ;  /* 0x00000010ff4d7819 */ /* 0x000fe20000011649 */
[----:B--2---:R-:W-:Y:S01]  /*5200*/  IMAD.MOV.U32 R73, RZ, RZ, R47 ;  /* 0x000000ffff497224 */ /* 0x004fe200078e002f */
[--C-:B------:R-:W-:Y:S01]  /*5210*/  SHF.R.U64 R76, R74, 0x10, R75.reuse ;  /* 0x000000104a4c7819 */ /* 0x100fe2000000124b */
[----:B------:R-:W-:Y:S01]  /*5220*/  HADD2.F32 R47, -RZ, R45.H1_H1 ;  /* 0x3000002dff2f7230 */ /* 0x000fe20000004100 */
[----:B------:R-:W-:Y:S01]  /*5230*/  SHF.R.U32.HI R78, RZ, 0x10, R75 ;  /* 0x00000010ff4e7819 */ /* 0x000fe2000001164b */
[----:B------:R-:W-:Y:S01]  /*5240*/  HADD2.F32 R74, -RZ, R79.H0_H0 ;  /* 0x2000004fff4a7230 */ /* 0x000fe20000004100 */
[----:B------:R-:W-:Y:S01]  /*5250*/  MOV R72, R44 ;  /* 0x0000002c00487202 */ /* 0x000fe20000000f00 */
[----:B------:R-:W-:Y:S02]  /*5260*/  HADD2.F32 R44, -RZ, R45.H0_H0 ;  /* 0x2000002dff2c7230 */ /* 0x000fe40000004100 */
[----:B------:R-:W-:-:S02]  /*5270*/  HADD2.F32 R75, -RZ, R76.H0_H0 ;  /* 0x2000004cff4b7230 */ /* 0x000fc40000004100 */
[----:B------:R-:W-:Y:S02]  /*5280*/  HADD2.F32 R78, -RZ, R78.H0_H0 ;  /* 0x2000004eff4e7230 */ /* 0x000fe40000004100 */
[--C-:B------:R-:W-:Y:S02]  /*5290*/  HADD2.F32 R45, -RZ, R73.reuse.H1_H1 ;  /* 0x30000049ff2d7230 */ /* 0x100fe40000004100 */
[-C--:B------:R-:W-:Y:S01]  /*52a0*/  FMUL.FTZ R82, R44, R75.reuse ;  /* 0x0000004b2c527220 */ /* 0x080fe20000410000 */
[----:B------:R-:W-:Y:S02]  /*52b0*/  HADD2.F32 R73, -RZ, R73.H0_H0 ;  /* 0x20000049ff497230 */ /* 0x000fe40000004100 */
[----:B------:R-:W-:Y:S02]  /*52c0*/  HADD2.F32 R76, -RZ, R77.H0_H0 ;  /* 0x2000004dff4c7230 */ /* 0x000fe40000004100 */
[----:B------:R-:W-:Y:S01]  /*52d0*/  FMUL.FTZ R77, R47, R75 ;  /* 0x0000004b2f4d7220 */ /* 0x000fe20000410000 */
[-C--:B------:R-:W-:Y:S01]  /*52e0*/  FMUL.FTZ R86, R45, R78.reuse ;  /* 0x0000004e2d567220 */ /* 0x080fe20000410000 */
[----:B------:R-:W-:-:S02]  /*52f0*/  FMUL.FTZ R78, R73, R78 ;  /* 0x0000004e494e7220 */ /* 0x000fc40000410000 */
[-C--:B------:R-:W-:Y:S01]  /*5300*/  FFMA.FTZ R44, R44, R74.reuse, -R77 ;  /* 0x0000004a2c2c7223 */ /* 0x080fe2000001084d */
[----:B------:R-:W-:Y:S01]  /*5310*/  FFMA.FTZ R77, R47, R74, R82 ;  /* 0x0000004a2f4d7223 */ /* 0x000fe20000010052 */
[-C--:B------:R-:W-:Y:S01]  /*5320*/  FFMA.FTZ R83, R45, R76.reuse, R78 ;  /* 0x0000004c2d537223 */ /* 0x080fe2000001004e */
[--C-:B------:R-:W-:Y:S02]  /*5330*/  HADD2.F32 R74, -RZ, R93.reuse.H0_H0 ;  /* 0x2000005dff4a7230 */ /* 0x100fe40000004100 */
[----:B------:R-:W-:Y:S01]  /*5340*/  FFMA.FTZ R86, R73, R76, -R86 ;  /* 0x0000004c49567223 */ /* 0x000fe20000010856 */
[----:B------:R-:W-:Y:S02]  /*5350*/  HADD2.F32 R45, -RZ, R72.H1_H1 ;  /* 0x30000048ff2d7230 */ /* 0x000fe40000004100 */
[----:B------:R-:W-:Y:S02]  /*5360*/  HADD2.F32 R47, -RZ, R46.H1_H1 ;  /* 0x3000002eff2f7230 */ /* 0x000fe40000004100 */
[----:B------:R-:W-:-:S02]  /*5370*/  HADD2.F32 R93, -RZ, R93.H1_H1 ;  /* 0x3000005dff5d7230 */ /* 0x000fc40000004100 */
[-C--:B------:R-:W-:Y:S01]  /*5380*/  FMUL.FTZ R75, R45, R74.reuse ;  /* 0x0000004a2d4b7220 */ /* 0x080fe20000410000 */
[----:B------:R-:W-:Y:S02]  /*5390*/  HADD2.F32 R72, -RZ, R72.H0_H0 ;  /* 0x20000048ff487230 */ /* 0x000fe40000004100 */
[----:B------:R-:W-:Y:S02]  /*53a0*/  HADD2.F32 R46, -RZ, R46.H0_H0 ;  /* 0x2000002eff2e7230 */ /* 0x000fe40000004100 */
[-C--:B------:R-:W-:Y:S01]  /*53b0*/  FMUL.FTZ R79, R47, R93.reuse ;  /* 0x0000005d2f4f7220 */ /* 0x080fe20000410000 */
[--C-:B------:R-:W-:Y:S02]  /*53c0*/  HADD2.F32 R73, -RZ, R85.reuse.H1_H1 ;  /* 0x30000055ff497230 */ /* 0x100fe40000004100 */
[----:B------:R-:W-:Y:S01]  /*53d0*/  FMUL.FTZ R74, R72, R74 ;  /* 0x0000004a484a7220 */ /* 0x000fe20000410000 */
[----:B------:R-:W-:Y:S02]  /*53e0*/  HADD2.F32 R85, -RZ, R85.H0_H0 ;  /* 0x20000055ff557230 */ /* 0x000fe40000004100 */
[----:B------:R-:W-:Y:S01]  /*53f0*/  FMUL.FTZ R76, R46, R93 ;  /* 0x0000005d2e4c7220 */ /* 0x000fe20000410000 */
[-C--:B------:R-:W-:Y:S01]  /*5400*/  FFMA.FTZ R75, R72, R73.reuse, -R75 ;  /* 0x00000049484b7223 */ /* 0x080fe2000001084b */
[----:B------:R-:W-:Y:S01]  /*5410*/  FFMA.FTZ R74, R45, R73, R74 ;  /* 0x000000492d4a7223 */ /* 0x000fe2000001004a */
[-C--:B------:R-:W-:Y:S01]  /*5420*/  FFMA.FTZ R79, R46, R85.reuse, -R79 ;  /* 0x000000552e4f7223 */ /* 0x080fe2000001084f */
[----:B------:R-:W-:Y:S01]  /*5430*/  FFMA.FTZ R76, R47, R85, R76 ;  /* 0x000000552f4c7223 */ /* 0x000fe2000001004c */
[----:B------:R-:W-:-:S02]  /*5440*/  F2FP.F16.F32.PACK_AB R45, R77, R44 ;  /* 0x0000002c4d2d723e */ /* 0x000fc400000000ff */
[----:B------:R-:W-:Y:S02]  /*5450*/  F2FP.F16.F32.PACK_AB R47, R83, R86 ;  /* 0x00000056532f723e */ /* 0x000fe400000000ff */
[----:B------:R-:W-:Y:S02]  /*5460*/  F2FP.F16.F32.PACK_AB R44, R74, R75 ;  /* 0x0000004b4a2c723e */ /* 0x000fe400000000ff */
[----:B------:R-:W-:-:S07]  /*5470*/  F2FP.F16.F32.PACK_AB R46, R76, R79 ;  /* 0x0000004f4c2e723e */ /* 0x000fce00000000ff */
.L_x_653:
[----:B------:R-:W-:Y:S05]  /*5480*/  BSYNC B2 ;  /* 0x0000000000027941 */ /* 0x000fea0003800000 */
.L_x_652:
[----:B------:R-:W-:Y:S01]  /*5490*/  ULDC.64 UR4, c[0x0][0x2e8] ;  /* 0x0000ba0000047ab9 */ /* 0x000fe20000000a00 */
[----:B------:R-:W-:Y:S01]  /*54a0*/  ULDC.64 UR6, c[0x0][0x208] ;  /* 0x0000820000067ab9 */ /* 0x000fe20000000a00 */
[----:B------:R-:W-:-:S04]  /*54b0*/  LEA R72, P3, R80, UR4, 0x1 ;  /* 0x0000000450487c11 */ /* 0x000fc8000f8608ff */
[----:B------:R-:W-:-:S05]  /*54c0*/  LEA.HI.X R73, R80, UR5, R81, 0x1, P3 ;  /* 0x0000000550497c11 */ /* 0x000fca00098f0c51 */
[----:B--2---:R0:W-:Y:S04]  /*54d0*/  STG.E.128 desc[UR6][R72.64], R44 ;  /* 0x0000002c48007986 */ /* 0x0041e8000c101d06 */
.L_x_647:
[----:B------:R-:W-:Y:S05]  /*54e0*/  BSYNC B1 ;  /* 0x0000000000017941 */ /* 0x000fea0003800000 */
.L_x_646:
[----:B------:R-:W-:Y:S01]  /*54f0*/  LOP3.LUT P3, RZ, R91, 0x8, RZ, 0xc0, !PT ;  /* 0x000000085bff7812 */ /* 0x000fe2000786c0ff */
[----:B------:R-:W-:-:S12]  /*5500*/  BSSY B1, `(.L_x_654) ;  /* 0x0000072000017945 */ /* 0x000fd80003800000 */
[----:B------:R-:W-:Y:S05]  /*5510*/  @P3 BRA `(.L_x_655) ;  /* 0x0000000400c03947 */ /* 0x000fea0003800000 */
[----:B0-----:R-:W-:Y:S01]  /*5520*/  IADD3 R72, P3, P4, R128, R136, R16 ;  /* 0x0000008880487210 */ /* 0x001fe20007c7e010 */
[----:B------:R-:W-:Y:S03]  /*5530*/  BSSY B2, `(.L_x_656) ;  /* 0x0000038000027945 */ /* 0x000fe60003800000 */
[----:B------:R-:W-:Y:S01]  /*5540*/  IADD3.X R73, R127, R92, R17, P3, P4 ;  /* 0x0000005c7f497210 */ /* 0x000fe20001fe8411 */
[----:B------:R-:W-:Y:S08]  /*5550*/  @P0 BRA `(.L_x_657) ;  /* 0x0000000000d40947 */ /* 0x000ff00003800000 */
[----:B--234-:R0:W2:Y:S01]  /*5560*/  LDS.128 R44, [R5+0x21400] ;  /* 0x02140000052c7984 */ /* 0x01c0a20000000c00 */
[----:B------:R-:W-:Y:S01]  /*5570*/  IADD3 R74, P3, R72, R100, RZ ;  /* 0x00000064484a7210 */ /* 0x000fe20007f7e0ff */
[----:B------:R-:W-:Y:S04]  /*5580*/  BSSY B3, `(.L_x_658) ;  /* 0x000002d000037945 */ /* 0x000fe80003800000 */
[----:B------:R-:W-:Y:S01]  /*5590*/  IMAD.X R75, R73, 0x1, R14, P3 ;  /* 0x00000001494b7824 */ /* 0x000fe200018e060e */
[----:B------:R-:W-:-:S13]  /*55a0*/  ISETP.GE.AND P3, PT, R18, R84, PT ;  /* 0x000000541200720c */ /* 0x000fda0003f66270 */
[----:B0-----:R-:W-:Y:S05]  /*55b0*/  @P3 BRA `(.L_x_659) ;  /* 0x0000000000a43947 */ /* 0x001fea0003800000 */
[--C-:B------:R-:W-:Y:S01]  /*55c0*/  SHF.R.U64 R77, R68, 0x10, R69.reuse ;  /* 0x00000010444d7819 */ /* 0x100fe20000001245 */
[----:B--2---:R-:W-:Y:S01]  /*55d0*/  IMAD.MOV.U32 R68, RZ, RZ, R46 ;  /* 0x000000ffff447224 */ /* 0x004fe200078e002e */
[----:B------:R-:W-:Y:S01]  /*55e0*/  SHF.R.U32.HI R76, RZ, 0x10, R69 ;  /* 0x00000010ff4c7819 */ /* 0x000fe20000011645 */
[--C-:B------:R-:W-:Y:S01]  /*55f0*/  HADD2.F32 R46, -RZ, R45.reuse.H1_H1 ;  /* 0x3000002dff2e7230 */ /* 0x100fe20000004100 */
[--C-:B------:R-:W-:Y:S01]  /*5600*/  SHF.R.U64 R69, R70, 0x10, R71.reuse ;  /* 0x0000001046457819 */ /* 0x100fe20000001247 */
[----:B------:R-:W-:Y:S01]  /*5610*/  HADD2.F32 R45, -RZ, R45.H0_H0 ;  /* 0x2000002dff2d7230 */ /* 0x000fe20000004100 */
[----:B------:R-:W-:Y:S01]  /*5620*/  SHF.R.U32.HI R78, RZ, 0x10, R71 ;  /* 0x00000010ff4e7819 */ /* 0x000fe20000011647 */
[----:B------:R-:W-:Y:S02]  /*5630*/  HADD2.F32 R70, -RZ, R77.H0_H0 ;  /* 0x2000004dff467230 */ /* 0x000fe40000004100 */
[----:B------:R-:W-:Y:S02]  /*5640*/  HADD2.F32 R71, -RZ, R69.H0_H0 ;  /* 0x20000045ff477230 */ /* 0x000fe40000004100 */
[----:B------:R-:W-:-:S02]  /*5650*/  HADD2.F32 R78, -RZ, R78.H0_H0 ;  /* 0x2000004eff4e7230 */ /* 0x000fc40000004100 */
[--C-:B------:R-:W-:Y:S02]  /*5660*/  HADD2.F32 R69, -RZ, R47.reuse.H1_H1 ;  /* 0x3000002fff457230 */ /* 0x100fe40000004100 */
[CC--:B------:R-:W-:Y:S01]  /*5670*/  FMUL.FTZ R80, R46.reuse, R71.reuse ;  /* 0x000000472e507220 */ /* 0x0c0fe20000410000 */
[C---:B------:R-:W-:Y:S01]  /*5680*/  FMUL.FTZ R71, R45.reuse, R71 ;  /* 0x000000472d477220 */ /* 0x040fe20000410000 */
[----:B------:R-:W-:Y:S02]  /*5690*/  HADD2.F32 R47, -RZ, R47.H0_H0 ;  /* 0x2000002fff2f7230 */ /* 0x000fe40000004100 */
[-C--:B------:R-:W-:Y:S01]  /*56a0*/  FFMA.FTZ R80, R45, R70.reuse, -R80 ;  /* 0x000000462d507223 */ /* 0x080fe20000010850 */
[----:B------:R-:W-:Y:S01]  /*56b0*/  FFMA.FTZ R77, R46, R70, R71 ;  /* 0x000000462e4d7223 */ /* 0x000fe20000010047 */
[----:B------:R-:W-:Y:S02]  /*56c0*/  HADD2.F32 R76, -RZ, R76.H0_H0 ;  /* 0x2000004cff4c7230 */ /* 0x000fe40000004100 */
[----:B------:R-:W-:Y:S01]  /*56d0*/  FMUL.FTZ R82, R69, R78 ;  /* 0x0000004e45527220 */ /* 0x000fe20000410000 */
[----:B------:R-:W-:-:S02]  /*56e0*/  HADD2.F32 R70, -RZ, R183.H1_H1 ;  /* 0x300000b7ff467230 */ /* 0x000fc40000004100 */
[C---:B------:R-:W-:Y:S01]  /*56f0*/  FMUL.FTZ R78, R47.reuse, R78 ;  /* 0x0000004e2f4e7220 */ /* 0x040fe20000410000 */
[----:B------:R-:W-:Y:S02]  /*5700*/  HADD2.F32 R183, -RZ, R183.H0_H0 ;  /* 0x200000b7ffb77230 */ /* 0x000fe40000004100 */
[-C--:B------:R-:W-:Y:S01]  /*5710*/  FFMA.FTZ R82, R47, R76.reuse, -R82 ;  /* 0x0000004c2f527223 */ /* 0x080fe20000010852 */
[----:B------:R-:W-:Y:S02]  /*5720*/  HADD2.F32 R45, -RZ, R44.H1_H1 ;  /* 0x3000002cff2d7230 */ /* 0x000fe40000004100 */
[----:B------:R-:W-:Y:S01]  /*5730*/  FFMA.FTZ R81, R69, R76, R78 ;  /* 0x0000004c45517223 */ /* 0x000fe2000001004e */
[----:B------:R-:W-:Y:S02]  /*5740*/  HADD2.F32 R46, -RZ, R68.H1_H1 ;  /* 0x30000044ff2e7230 */ /* 0x000fe40000004100 */
[----:B------:R-:W-:Y:S02]  /*5750*/  HADD2.F32 R44, -RZ, R44.H0_H0 ;  /* 0x2000002cff2c7230 */ /* 0x000fe40000004100 */
[----:B------:R-:W-:Y:S01]  /*5760*/  FMUL.FTZ R71, R45, R70 ;  /* 0x000000462d477220 */ /* 0x000fe20000410000 */
[----:B------:R-:W-:-:S02]  /*5770*/  HADD2.F32 R68, -RZ, R68.H0_H0 ;  /* 0x20000044ff447230 */ /* 0x000fc40000004100 */
        /* <DEDUP_REMOVED lines=13> */
.L_x_659:
[----:B------:R-:W-:Y:S05]  /*5850*/  BSYNC B3 ;  /* 0x0000000000037941 */ /* 0x000fea0003800000 */
.L_x_658:
[----:B------:R-:W-:Y:S01]  /*5860*/  ULDC.64 UR4, c[0x0][0x2e8] ;  /* 0x0000ba0000047ab9 */ /* 0x000fe20000000a00 */
[----:B------:R-:W-:Y:S01]  /*5870*/  ULDC.64 UR6, c[0x0][0x208] ;  /* 0x0000820000067ab9 */ /* 0x000fe20000000a00 */
[----:B------:R-:W-:-:S04]  /*5880*/  LEA R68, P3, R74, UR4, 0x1 ;  /* 0x000000044a447c11 */ /* 0x000fc8000f8608ff */
[----:B------:R-:W-:-:S05]  /*5890*/  LEA.HI.X R69, R74, UR5, R75, 0x1, P3 ;  /* 0x000000054a457c11 */ /* 0x000fca00098f0c4b */
[----:B--2---:R0:W-:Y:S04]  /*58a0*/  STG.E.128 desc[UR6][R68.64], R44 ;  /* 0x0000002c44007986 */ /* 0x0041e8000c101d06 */
.L_x_657:
[----:B------:R-:W-:Y:S05]  /*58b0*/  BSYNC B2 ;  /* 0x0000000000027941 */ /* 0x000fea0003800000 */
.L_x_656:
[----:B------:R-:W-:Y:S05]  /*58c0*/  @P1 BRA `(.L_x_655) ;  /* 0x0000000000d41947 */ /* 0x000fea0003800000 */
[----:B0-234-:R0:W2:Y:S01]  /*58d0*/  LDS.128 R44, [R5+0x26c00] ;  /* 0x026c0000052c7984 */ /* 0x01d0a20000000c00 */
[----:B------:R-:W-:Y:S01]  /*58e0*/  IADD3 R72, P3, R72, R13, RZ ;  /* 0x0000000d48487210 */ /* 0x000fe20007f7e0ff */
[----:B------:R-:W-:Y:S03]  /*58f0*/  BSSY B2, `(.L_x_660) ;  /* 0x000002d000027945 */ /* 0x000fe60003800000 */
[----:B------:R-:W-:Y:S02]  /*5900*/  IADD3.X R73, R73, R8, RZ, P3, !PT ;  /* 0x0000000849497210 */ /* 0x000fe40001ffe4ff */
        /* <DEDUP_REMOVED lines=14> */
[----:B------:R-:W-:Y:S02]  /*59f0*/  HADD2.F32 R47, -RZ, R47.H0_H0 ;  /* 0x2000002fff2f7230 */ /* 0x000fe40000004100 */
[----:B------:R-:W-:Y:S01]  /*5a00*/  FMUL.FTZ R67, R45, R67 ;  /* 0x000000432d437220 */ /* 0x000fe20000410000 */
[----:B------:R-:W-:Y:S02]  /*5a10*/  HADD2.F32 R68, -RZ, R68.H0_H0 ;  /* 0x20000044ff447230 */ /* 0x000fe40000004100 */
[----:B------:R-:W-:Y:S01]  /*5a20*/  FMUL.FTZ R76, R65, R70 ;  /* 0x00000046414c7220 */ /* 0x000fe20000410000 */
[-C--:B------:R-:W-:Y:S01]  /*5a30*/  FFMA.FTZ R74, R45, R66.reuse, -R74 ;  /* 0x000000422d4a7223 */ /* 0x080fe2000001084a */
[----:B------:R-:W-:Y:S01]  /*5a40*/  FFMA.FTZ R71, R46, R66, R67 ;  /* 0x000000422e477223 */ /* 0x000fe20000010043 */
[----:B------:R-:W-:Y:S01]  /*5a50*/  FMUL.FTZ R70, R47, R70 ;  /* 0x000000462f467220 */ /* 0x000fe20000410000 */
[----:B------:R-:W-:-:S02]  /*5a60*/  HADD2.F32 R66, -RZ, R181.H1_H1 ;  /* 0x300000b5ff427230 */ /* 0x000fc40000004100 */
[-C--:B------:R-:W-:Y:S01]  /*5a70*/  FFMA.FTZ R76, R47, R68.reuse, -R76 ;  /* 0x000000442f4c7223 */ /* 0x080fe2000001084c */
[----:B------:R-:W-:Y:S02]  /*5a80*/  HADD2.F32 R67, -RZ, R182.H0_H0 ;  /* 0x200000b6ff437230 */ /* 0x000fe40000004100 */
[----:B------:R-:W-:Y:S01]  /*5a90*/  FFMA.FTZ R77, R65, R68, R70 ;  /* 0x00000044414d7223 */ /* 0x000fe20000010046 */
[----:B------:R-:W-:Y:S02]  /*5aa0*/  HADD2.F32 R45, -RZ, R44.H1_H1 ;  /* 0x3000002cff2d7230 */ /* 0x000fe40000004100 */
[----:B------:R-:W-:Y:S02]  /*5ab0*/  HADD2.F32 R46, -RZ, R64.H1_H1 ;  /* 0x30000040ff2e7230 */ /* 0x000fe40000004100 */
[----:B------:R-:W-:Y:S02]  /*5ac0*/  HADD2.F32 R44, -RZ, R44.H0_H0 ;  /* 0x2000002cff2c7230 */ /* 0x000fe40000004100 */
[----:B------:R-:W-:Y:S01]  /*5ad0*/  FMUL.FTZ R69, R45, R66 ;  /* 0x000000422d457220 */ /* 0x000fe20000410000 */
[----:B------:R-:W-:-:S02]  /*5ae0*/  HADD2.F32 R64, -RZ, R64.H0_H0 ;  /* 0x20000040ff407230 */ /* 0x000fc40000004100 */
[-C--:B------:R-:W-:Y:S01]  /*5af0*/  FMUL.FTZ R75, R46, R67.reuse ;  /* 0x000000432e4b7220 */ /* 0x080fe20000410000 */
[--C-:B------:R-:W-:Y:S02]  /*5b00*/  HADD2.F32 R47, -RZ, R166.reuse.H0_H0 ;  /* 0x200000a6ff2f7230 */ /* 0x100fe40000004100 */
[----:B------:R-:W-:Y:S01]  /*5b10*/  FMUL.FTZ R66, R44, R66 ;  /* 0x000000422c427220 */ /* 0x000fe20000410000 */
[----:B------:R-:W-:Y:S02]  /*5b20*/  HADD2.F32 R65, -RZ, R166.H1_H1 ;  /* 0x300000a6ff417230 */ /* 0x000fe40000004100 */
        /* <DEDUP_REMOVED lines=9> */
.L_x_661:
[----:B------:R-:W-:Y:S05]  /*5bc0*/  BSYNC B2 ;  /* 0x0000000000027941 */ /* 0x000fea0003800000 */
.L_x_660:
[----:B------:R-:W-:Y:S01]  /*5bd0*/  ULDC.64 UR4, c[0x0][0x2e8] ;  /* 0x0000ba0000047ab9 */ /* 0x000fe20000000a00 */
[----:B------:R-:W-:Y:S01]  /*5be0*/  ULDC.64 UR6, c[0x0][0x208] ;  /* 0x0000820000067ab9 */ /* 0x000fe20000000a00 */
[----:B------:R-:W-:-:S04]  /*5bf0*/  LEA R64, P3, R72, UR4, 0x1 ;  /* 0x0000000448407c11 */ /* 0x000fc8000f8608ff */
[----:B------:R-:W-:-:S05]  /*5c00*/  LEA.HI.X R65, R72, UR5, R73, 0x1, P3 ;  /* 0x0000000548417c11 */ /* 0x000fca00098f0c49 */
[----:B--2---:R0:W-:Y:S04]  /*5c10*/  STG.E.128 desc[UR6][R64.64], R44 ;  /* 0x0000002c40007986 */ /* 0x0041e8000c101d06 */
.L_x_655:
[----:B------:R-:W-:Y:S05]  /*5c20*/  BSYNC B1 ;  /* 0x0000000000017941 */ /* 0x000fea0003800000 */
.L_x_654:
        /* <DEDUP_REMOVED lines=34> */
[----:B------:R-:W-:Y:S02]  /*5e50*/  HADD2.F32 R45, -RZ, R44.H1_H1 ;  /* 0x3000002cff2d7230 */ /* 0x000fe40000004100 */
[----:B------:R-:W-:Y:S01]  /*5e60*/  FFMA.FTZ R75, R61, R68, R70 ;  /* 0x000000443d4b7223 */ /* 0x000fe20000010046 */
[----:B------:R-:W-:Y:S02]  /*5e70*/  HADD2.F32 R46, -RZ, R60.H1_H1 ;  /* 0x3000003cff2e7230 */ /* 0x000fe40000004100 */
[----:B------:R-:W-:Y:S02]  /*5e80*/  HADD2.F32 R181, -RZ, R181.H0_H0 ;  /* 0x200000b5ffb57230 */ /* 0x000fe40000004100 */
[----:B------:R-:W-:Y:S02]  /*5e90*/  HADD2.F32 R44, -RZ, R44.H0_H0 ;  /* 0x2000002cff2c7230 */ /* 0x000fe40000004100 */
[----:B------:R-:W-:Y:S01]  /*5ea0*/  FMUL.FTZ R73, R46, R63 ;  /* 0x0000003f2e497220 */ /* 0x000fe20000410000 */
[----:B------:R-:W-:-:S02]  /*5eb0*/  HADD2.F32 R60, -RZ, R60.H0_H0 ;  /* 0x2000003cff3c7230 */ /* 0x000fc40000004100 */
[CC--:B------:R-:W-:Y:S01]  /*5ec0*/  FMUL.FTZ R69, R45.reuse, R181.reuse ;  /* 0x000000b52d457220 */ /* 0x0c0fe20000410000 */
[----:B------:R-:W-:Y:S02]  /*5ed0*/  HADD2.F32 R47, -RZ, R176.H0_H0 ;  /* 0x200000b0ff2f7230 */ /* 0x000fe40000004100 */
        /* <DEDUP_REMOVED lines=11> */
.L_x_667:
[----:B------:R-:W-:Y:S05]  /*5f90*/  BSYNC B3 ;  /* 0x0000000000037941 */ /* 0x000fea0003800000 */
.L_x_666:
[----:B------:R-:W-:Y:S01]  /*5fa0*/  ULDC.64 UR4, c[0x0][0x2e8] ;  /* 0x0000ba0000047ab9 */ /* 0x000fe20000000a00 */
[----:B------:R-:W-:Y:S01]  /*5fb0*/  ULDC.64 UR6, c[0x0][0x208] ;  /* 0x0000820000067ab9 */ /* 0x000fe20000000a00 */
[----:B------:R-:W-:-:S04]  /*5fc0*/  LEA R60, P3, R66, UR4, 0x1 ;  /* 0x00000004423c7c11 */ /* 0x000fc8000f8608ff */
[----:B------:R-:W-:-:S05]  /*5fd0*/  LEA.HI.X R61, R66, UR5, R67, 0x1, P3 ;  /* 0x00000005423d7c11 */ /* 0x000fca00098f0c43 */
[----:B--2---:R0:W-:Y:S04]  /*5fe0*/  STG.E.128 desc[UR6][R60.64], R44 ;  /* 0x0000002c3c007986 */ /* 0x0041e8000c101d06 */
.L_x_665:
[----:B------:R-:W-:Y:S05]  /*5ff0*/  BSYNC B2 ;  /* 0x0000000000027941 */ /* 0x000fea0003800000 */
.L_x_664:
        /* <DEDUP_REMOVED lines=18> */
[-C--:B------:R-:W-:Y:S01]  /*6120*/  FMUL.FTZ R64, R46, R59.reuse ;  /* 0x0000003b2e407220 */ /* 0x080fe20000410000 */
[----:B------:R-:W-:Y:S02]  /*6130*/  HADD2.F32 R47, -RZ, R47.H0_H0 ;  /* 0x2000002fff2f7230 */ /* 0x000fe40000004100 */
[----:B------:R-:W-:Y:S01]  /*6140*/  FMUL.FTZ R59, R45, R59 ;  /* 0x0000003b2d3b7220 */ /* 0x000fe20000410000 */
[----:B------:R-:W-:Y:S02]  /*6150*/  HADD2.F32 R60, -RZ, R60.H0_H0 ;  /* 0x2000003cff3c7230 */ /* 0x000fe40000004100 */
[----:B------:R-:W-:Y:S01]  /*6160*/  FMUL.FTZ R66, R57, R62 ;  /* 0x0000003e39427220 */ /* 0x000fe20000410000 */
[----:B------:R-:W-:Y:S01]  /*6170*/  FFMA.FTZ R64, R45, R58, -R64 ;  /* 0x0000003a2d407223 */ /* 0x000fe20000010840 */
[----:B------:R-:W-:Y:S01]  /*6180*/  FMUL.FTZ R62, R47, R62 ;  /* 0x0000003e2f3e7220 */ /* 0x000fe20000410000 */
[----:B------:R-:W-:-:S02]  /*6190*/  HADD2.F32 R45, -RZ, R44.H1_H1 ;  /* 0x3000002cff2d7230 */ /* 0x000fc40000004100 */
[----:B------:R-:W-:Y:S01]  /*61a0*/  FFMA.FTZ R63, R46, R58, R59 ;  /* 0x0000003a2e3f7223 */ /* 0x000fe2000001003b */
[----:B------:R-:W-:Y:S02]  /*61b0*/  HADD2.F32 R44, -RZ, R44.H0_H0 ;  /* 0x2000002cff2c7230 */ /* 0x000fe40000004100 */
[-C--:B------:R-:W-:Y:S01]  /*61c0*/  FFMA.FTZ R65, R57, R60.reuse, R62 ;  /* 0x0000003c39417223 */ /* 0x080fe2000001003e */
[--C-:B------:R-:W-:Y:S02]  /*61d0*/  HADD2.F32 R57, -RZ, R172.reuse.H0_H0 ;  /* 0x200000acff397230 */ /* 0x100fe40000004100 */
[----:B------:R-:W-:Y:S01]  /*61e0*/  FFMA.FTZ R66, R47, R60, -R66 ;  /* 0x0000003c2f427223 */ /* 0x000fe20000010842 */
[----:B------:R-:W-:Y:S02]  /*61f0*/  HADD2.F32 R59, -RZ, R172.H1_H1 ;  /* 0x300000acff3b7230 */ /* 0x000fe40000004100 */
[--C-:B------:R-:W-:Y:S02]  /*6200*/  HADD2.F32 R46, -RZ, R56.reuse.H1_H1 ;  /* 0x30000038ff2e7230 */ /* 0x100fe40000004100 */
[----:B------:R-:W-:Y:S01]  /*6210*/  FMUL.FTZ R61, R45, R57 ;  /* 0x000000392d3d7220 */ /* 0x000fe20000410000 */
[----:B------:R-:W-:-:S02]  /*6220*/  HADD2.F32 R56, -RZ, R56.H0_H0 ;  /* 0x20000038ff387230 */ /* 0x000fc40000004100 */
[----:B------:R-:W-:Y:S01]  /*6230*/  FMUL.FTZ R58, R44, R57 ;  /* 0x000000392c3a7220 */ /* 0x000fe20000410000 */
[--C-:B------:R-:W-:Y:S02]  /*6240*/  HADD2.F32 R47, -RZ, R171.reuse.H0_H0 ;  /* 0x200000abff2f7230 */ /* 0x100fe40000004100 */
[-C--:B------:R-:W-:Y:S01]  /*6250*/  FMUL.FTZ R57, R46, R59.reuse ;  /* 0x0000003b2e397220 */ /* 0x080fe20000410000 */
        /* <DEDUP_REMOVED lines=10> */
.L_x_669:
[----:B------:R-:W-:Y:S05]  /*6300*/  BSYNC B2 ;  /* 0x0000000000027941 */ /* 0x000fea0003800000 */
.L_x_668:
[----:B------:R-:W-:Y:S01]  /*6310*/  ULDC.64 UR4, c[0x0][0x2e8] ;  /* 0x0000ba0000047ab9 */ /* 0x000fe20000000a00 */
[----:B------:R-:W-:Y:S01]  /*6320*/  ULDC.64 UR6, c[0x0][0x208] ;  /* 0x0000820000067ab9 */ /* 0x000fe20000000a00 */
[----:B------:R-:W-:-:S04]  /*6330*/  LEA R56, P3, R67, UR4, 0x1 ;  /* 0x0000000443387c11 */ /* 0x000fc8000f8608ff */
[----:B------:R-:W-:-:S05]  /*6340*/  LEA.HI.X R57, R67, UR5, R68, 0x1, P3 ;  /* 0x0000000543397c11 */ /* 0x000fca00098f0c44 */
[----:B--2---:R0:W-:Y:S04]  /*6350*/  STG.E.128 desc[UR6][R56.64], R44 ;  /* 0x0000002c38007986 */ /* 0x0041e8000c101d06 */
.L_x_663:
[----:B------:R-:W-:Y:S05]  /*6360*/  BSYNC B1 ;  /* 0x0000000000017941 */ /* 0x000fea0003800000 */
.L_x_662:
[----:B------:R-:W-:Y:S05]  /*6370*/  @P5 BRA `(.L_x_670) ;  /* 0x0000005000cc5947 */ /* 0x000fea0003800000 */
[----:B------:R-:W-:Y:S01]  /*6380*/  IADD3 R136, P3, P4, R134, R136, R16 ;  /* 0x0000008886887210 */ /* 0x000fe20007c7e010 */
[----:B------:R-:W-:Y:S03]  /*6390*/  BSSY B1, `(.L_x_671) ;  /* 0x0000038000017945 */ /* 0x000fe60003800000 */
[----:B0-----:R-:W-:Y:S01]  /*63a0*/  IADD3.X R57, R133, R92, R17, P3, P4 ;  /* 0x0000005c85397210 */ /* 0x001fe20001fe8411 */
[----:B------:R-:W-:Y:S08]  /*63b0*/  @P0 BRA `(.L_x_672) ;  /* 0x0000000000d40947 */ /* 0x000ff00003800000 */
[----:B--234-:R0:W2:Y:S01]  /*63c0*/  LDS.128 R44, [R5+0x23400] ;  /* 0x02340000052c7984 */ /* 0x01c0a20000000c00 */
[----:B------:R-:W-:Y:S01]  /*63d0*/  ISETP.GE.AND P4, PT, R18, R84, PT ;  /* 0x000000541200720c */ /* 0x000fe20003f86270 */
[----:B------:R-:W-:Y:S01]  /*63e0*/  BSSY B2, `(.L_x_673) ;  /* 0x000002c000027945 */ /* 0x000fe20003800000 */
[----:B------:R-:W-:-:S11]  /*63f0*/  IADD3 R64, P3, R136, R100, RZ ;  /* 0x0000006488407210 */ /* 0x000fd60007f7e0ff */
        /* <DEDUP_REMOVED lines=42> */
.L_x_674:
[----:B------:R-:W-:Y:S05]  /*66a0*/  BSYNC B2 ;  /* 0x0000000000027941 */ /* 0x000fea0003800000 */
.L_x_673:
[----:B------:R-:W-:Y:S01]  /*66b0*/  ULDC.64 UR4, c[0x0][0x2e8] ;  /* 0x0000ba0000047ab9 */ /* 0x000fe20000000a00 */
[----:B------:R-:W-:Y:S01]  /*66c0*/  IMAD.X R53, R57, 0x1, R14, P3 ;  /* 0x0000000139357824 */ /* 0x000fe200018e060e */
[----:B------:R-:W-:Y:S01]  /*66d0*/  LEA R52, P3, R64, UR4, 0x1 ;  /* 0x0000000440347c11 */ /* 0x000fe2000f8608ff */
[----:B------:R-:W-:-:S03]  /*66e0*/  ULDC.64 UR6, c[0x0][0x208] ;  /* 0x0000820000067ab9 */ /* 0x000fc60000000a00 */
[----:B------:R-:W-:-:S05]  /*66f0*/  LEA.HI.X R53, R64, UR5, R53, 0x1, P3 ;  /* 0x0000000540357c11 */ /* 0x000fca00098f0c35 */
[----:B--2---:R0:W-:Y:S04]  /*6700*/  STG.E.128 desc[UR6][R52.64], R44 ;  /* 0x0000002c34007986 */ /* 0x0041e8000c101d06 */
.L_x_672:
[----:B------:R-:W-:Y:S05]  /*6710*/  BSYNC B1 ;  /* 0x0000000000017941 */ /* 0x000fea0003800000 */
.L_x_671:
[----:B------:R-:W-:Y:S05]  /*6720*/  @P1 BRA `(.L_x_670) ;  /* 0x0000004c00e01947 */ /* 0x000fea0003800000 */
[----:B0-234-:R0:W2:Y:S01]  /*6730*/  LDS.128 R44, [R5+0x28c00] ;  /* 0x028c0000052c7984 */ /* 0x01d0a20000000c00 */
[----:B------:R-:W-:Y:S01]  /*6740*/  ISETP.GE.AND P4, PT, R220, R84, PT ;  /* 0x00000054dc00720c */ /* 0x000fe20003f86270 */
[----:B------:R-:W-:Y:S01]  /*6750*/  BSSY B1, `(.L_x_675) ;  /* 0x000002c000017945 */ /* 0x000fe20003800000 */
[----:B------:R-:W-:-:S11]  /*6760*/  IADD3 R60, P3, R136, R13, RZ ;  /* 0x0000000d883c7210 */ /* 0x000fd60007f7e0ff */
[----:B0-----:R-:W-:Y:S05]  /*6770*/  @P4 BRA `(.L_x_676) ;  /* 0x0000000000a44947 */ /* 0x001fea0003800000 */
[--C-:B------:R-:W-:Y:S02]  /*6780*/  SHF.R.U64 R53, R48, 0x10, R49.reuse ;  /* 0x0000001030357819 */ /* 0x100fe40000001231 */
[----:B------:R-:W-:Y:S02]  /*6790*/  SHF.R.U32.HI R52, RZ, 0x10, R49 ;  /* 0x00000010ff347819 */ /* 0x000fe40000011631 */
[--C-:B------:R-:W-:Y:S01]  /*67a0*/  SHF.R.U64 R49, R50, 0x10, R51.reuse ;  /* 0x0000001032317819 */ /* 0x100fe20000001233 */
[----:B------:R-:W-:Y:S01]  /*67b0*/  HADD2.F32 R50, -RZ, R53.H0_H0 ;  /* 0x20000035ff327230 */ /* 0x000fe20000004100 */
[----:B------:R-:W-:Y:S01]  /*67c0*/  SHF.R.U32.HI R54, RZ, 0x10, R51 ;  /* 0x00000010ff367819 */ /* 0x000fe20000011633 */
[----:B------:R-:W-:Y:S01]  /*67d0*/  HADD2.F32 R52, -RZ, R52.H0_H0 ;  /* 0x20000034ff347230 */ /* 0x000fe20000004100 */
[----:B--2---:R-:W-:Y:S01]  /*67e0*/  MOV R48, R46 ;  /* 0x0000002e00307202 */ /* 0x004fe20000000f00 */
[----:B------:R-:W-:Y:S02]  /*67f0*/  HADD2.F32 R51, -RZ, R49.H0_H0 ;  /* 0x20000031ff337230 */ /* 0x000fe40000004100 */
[----:B------:R-:W-:-:S02]  /*6800*/  HADD2.F32 R46, -RZ, R45.H1_H1 ;  /* 0x3000002dff2e7230 */ /* 0x000fc40000004100 */
[----:B------:R-:W-:Y:S02]  /*6810*/  HADD2.F32 R45, -RZ, R45.H0_H0 ;  /* 0x2000002dff2d7230 */ /* 0x000fe40000004100 */
[----:B------:R-:W-:Y:S02]  /*6820*/  HADD2.F32 R54, -RZ, R54.H0_H0 ;  /* 0x20000036ff367230 */ /* 0x000fe40000004100 */
[-C--:B------:R-:W-:Y:S01]  /*6830*/  FMUL.FTZ R56, R46, R51.reuse ;  /* 0x000000332e387220 */ /* 0x080fe20000410000 */
[--C-:B------:R-:W-:Y:S02]  /*6840*/  HADD2.F32 R49, -RZ, R47.reuse.H1_H1 ;  /* 0x3000002fff317230 */ /* 0x100fe40000004100 */
[C---:B------:R-:W-:Y:S01]  /*6850*/  FMUL.FTZ R51, R45.reuse, R51 ;  /* 0x000000332d337220 */ /* 0x040fe20000410000 */
[----:B------:R-:W-:Y:S02]  /*6860*/  HADD2.F32 R47, -RZ, R47.H0_H0 ;  /* 0x2000002fff2f7230 */ /* 0x000fe40000004100 */
[----:B------:R-:W-:Y:S01]  /*6870*/  FFMA.FTZ R56, R45, R50, -R56 ;  /* 0x000000322d387223 */ /* 0x000fe20000010838 */
[----:B------:R-:W-:-:S02]  /*6880*/  HADD2.F32 R45, -RZ, R44.H1_H1 ;  /* 0x3000002cff2d7230 */ /* 0x000fc40000004100 */
[----:B------:R-:W-:Y:S01]  /*6890*/  FFMA.FTZ R53, R46, R50, R51 ;  /* 0x000000322e357223 */ /* 0x000fe20000010033 */
[-C--:B------:R-:W-:Y:S01]  /*68a0*/  FMUL.FTZ R58, R49, R54.reuse ;  /* 0x00000036313a7220 */ /* 0x080fe20000410000 */
[--C-:B------:R-:W-:Y:S02]  /*68b0*/  HADD2.F32 R50, -RZ, R97.reuse.H0_H0 ;  /* 0x20000061ff327230 */ /* 0x100fe40000004100 */
[C---:B------:R-:W-:Y:S01]  /*68c0*/  FMUL.FTZ R54, R47.reuse, R54 ;  /* 0x000000362f367220 */ /* 0x040fe20000410000 */
[----:B------:R-:W-:Y:S02]  /*68d0*/  HADD2.F32 R97, -RZ, R97.H1_H1 ;  /* 0x30000061ff617230 */ /* 0x000fe40000004100 */
[-C--:B------:R-:W-:Y:S01]  /*68e0*/  FFMA.FTZ R58, R47, R52.reuse, -R58 ;  /* 0x000000342f3a7223 */ /* 0x080fe2000001083a */
[----:B------:R-:W-:Y:S02]  /*68f0*/  HADD2.F32 R46, -RZ, R48.H1_H1 ;  /* 0x30000030ff2e7230 */ /* 0x000fe40000004100 */
[----:B------:R-:W-:Y:S01]  /*6900*/  FFMA.FTZ R59, R49, R52, R54 ;  /* 0x00000034313b7223 */ /* 0x000fe20000010036 */
[----:B------:R-:W-:-:S02]  /*6910*/  HADD2.F32 R44, -RZ, R44.H0_H0 ;  /* 0x2000002cff2c7230 */ /* 0x000fc40000004100 */
[CC--:B------:R-:W-:Y:S01]  /*6920*/  FMUL.FTZ R51, R45.reuse, R50.reuse ;  /* 0x000000322d337220 */ /* 0x0c0fe20000410000 */
[----:B------:R-:W-:Y:S02]  /*6930*/  HADD2.F32 R48, -RZ, R48.H0_H0 ;  /* 0x20000030ff307230 */ /* 0x000fe40000004100 */
        /* <DEDUP_REMOVED lines=13> */
.L_x_676:
[----:B------:R-:W-:Y:S05]  /*6a10*/  BSYNC B1 ;  /* 0x0000000000017941 */ /* 0x000fea0003800000 */
.L_x_675:
[----:B------:R-:W-:Y:S01]  /*6a20*/  ULDC.64 UR4, c[0x0][0x2e8] ;  /* 0x0000ba0000047ab9 */ /* 0x000fe20000000a00 */
[----:B------:R-:W-:Y:S01]  /*6a30*/  IMAD.X R57, R57, 0x1, R8, P3 ;  /* 0x0000000139397824 */ /* 0x000fe200018e0608 */
[----:B------:R-:W-:Y:S01]  /*6a40*/  LEA R48, P3, R60, UR4, 0x1 ;  /* 0x000000043c307c11 */ /* 0x000fe2000f8608ff */
[----:B------:R-:W-:-:S03]  /*6a50*/  ULDC.64 UR6, c[0x0][0x208] ;  /* 0x0000820000067ab9 */ /* 0x000fc60000000a00 */
[----:B------:R-:W-:-:S05]  /*6a60*/  LEA.HI.X R49, R60, UR5, R57, 0x1, P3 ;  /* 0x000000053c317c11 */ /* 0x000fca00098f0c39 */
[----:B--2---:R0:W-:Y:S01]  /*6a70*/  STG.E.128 desc[UR6][R48.64], R44 ;  /* 0x0000002c30007986 */ /* 0x0041e2000c101d06 */
[----:B------:R-:W-:Y:S05]  /*6a80*/  BRA `(.L_x_670) ;  /* 0x0000004c00087947 */ /* 0x000fea0003800000 */
.L_x_614:
[C---:B------:R-:W-:Y:S01]  /*6a90*/  VIADD R44, R22.reuse, 0x20 ;  /* 0x00000020162c7836 */ /* 0x040fe20000000000 */
[----:B------:R-:W-:Y:S01]  /*6aa0*/  IADD3 R52, R22, 0x80, RZ ;  /* 0x0000008016347810 */ /* 0x000fe20007ffe0ff */
[----:B------:R-:W-:-:S03]  /*6ab0*/  ULDC.64 UR4, c[0x0][0x208] ;  /* 0x0000820000047ab9 */ /* 0x000fc60000000a00 */
[----:B------:R-:W-:Y:S01]  /*6ac0*/  ISETP.GE.AND P4, PT, R44, R4, PT ;  /* 0x000000042c00720c */ /* 0x000fe20003f86270 */
[----:B------:R-:W-:-:S03]  /*6ad0*/  VIADD R44, R22, 0x40 ;  /* 0x00000040162c7836 */ /* 0x000fc60000000000 */
[----:B------:R-:W-:-:S13]  /*6ae0*/  ISETP.GE.OR P4, PT, R16, R84, P4 ;  /* 0x000000541000720c */ /* 0x000fda0002786670 */
[----:B------:R-:W-:Y:S01]  /*6af0*/  @!P4 IADD3 R50, P2, P3, R106, R96, R37 ;  /* 0x000000606a32c210 */ /* 0x000fe20007b5e025 */
[----:B------:R-:W1:Y:S03]  /*6b00*/  @!P4 LDC.64 R60, c[0x0][0x3e8] ;  /* 0x0000fa00ff3ccb82 */ /* 0x000e660000000a00 */
[----:B0-----:R-:W-:Y:S02]  /*6b10*/  @!P4 IADD3.X R51, R27, R3, R40, P2, P3 ;  /* 0x000000031b33c210 */ /* 0x001fe400017e6428 */
[----:B------:R-:W-:-:S03]  /*6b20*/  @!P4 IADD3 R48, P2, P3, R112, R94, R31 ;  /* 0x0000005e7030c210 */ /* 0x000fc60007b5e01f */
[----:B------:R-:W0:Y:S01]  /*6b30*/  @!P4 LDC.64 R62, c[0x0][0x400] ;  /* 0x00010000ff3ecb82 */ /* 0x000e220000000a00 */
[----:B------:R-:W-:Y:S02]  /*6b40*/  @!P4 IADD3.X R49, R21, R0, R34, P2, P3 ;  /* 0x000000001531c210 */ /* 0x000fe400017e6422 */
[----:B------:R-:W-:-:S04]  /*6b50*/  ISETP.GE.AND P3, PT, R44, R4, PT ;  /* 0x000000042c00720c */ /* 0x000fc80003f66270 */
[----:B------:R-:W-:-:S13]  /*6b60*/  ISETP.GE.OR P3, PT, R16, R84, P3 ;  /* 0x000000541000720c */ /* 0x000fda0001f66670 */
[----:B------:R-:W-:Y:S01]  /*6b70*/  @!P3 IADD3 R46, P2, P5, R106, R36, R96 ;  /* 0x000000246a2eb210 */ /* 0x000fe20007d5e060 */
[----:B------:R-:W2:Y:S03]  /*6b80*/  @!P3 LDC.64 R68, c[0x0][0x3e8] ;  /* 0x0000fa00ff44bb82 */ /* 0x000ea60000000a00 */
[----:B------:R-:W-:Y:S02]  /*6b90*/  @!P3 IADD3.X R47, R27, R39, R3, P2, P5 ;  /* 0x000000271b2fb210 */ /* 0x000fe400017ea403 */
[----:B------:R-:W-:-:S03]  /*6ba0*/  @!P3 IADD3 R44, P2, P5, R112, R30, R94 ;  /* 0x0000001e702cb210 */ /* 0x000fc60007d5e05e */
[----:B------:R-:W3:Y:S01]  /*6bb0*/  @!P3 LDC.64 R70, c[0x0][0x400] ;  /* 0x00010000ff46bb82 */ /* 0x000ee20000000a00 */
[----:B------:R-:W-:Y:S02]  /*6bc0*/  @!P3 IADD3.X R45, R21, R33, R0, P2, P5 ;  /* 0x00000021152db210 */ /* 0x000fe400017ea400 */
[----:B------:R-:W-:-:S04]  /*6bd0*/  ISETP.GE.AND P2, PT, R52, R4, PT ;  /* 0x000000043400720c */ /* 0x000fc80003f46270 */
[----:B------:R-:W-:-:S13]  /*6be0*/  ISETP.GE.OR P2, PT, R16, R84, P2 ;  /* 0x000000541000720c */ /* 0x000fda0001746670 */
[----:B------:R-:W-:Y:S01]  /*6bf0*/  @!P2 IADD3 R74, P5, P6, R106, R35, R96 ;  /* 0x000000236a4aa210 */ /* 0x000fe20007ebe060 */
[----:B------:R-:W4:Y:S03]  /*6c00*/  @!P2 LDC.64 R76, c[0x0][0x3e8] ;  /* 0x0000fa00ff4cab82 */ /* 0x000f260000000a00 */
[----:B------:R-:W-:Y:S02]  /*6c10*/  @!P2 IADD3.X R75, R27, R38, R3, P5, P6 ;  /* 0x000000261b4ba210 */ /* 0x000fe40002fec403 */
[----:B------:R-:W-:-:S03]  /*6c20*/  @!P2 IADD3 R72, P5, P6, R112, R29, R94 ;  /* 0x0000001d7048a210 */ /* 0x000fc60007ebe05e */
[----:B------:R-:W4:Y:S01]  /*6c30*/  @!P2 LDC.64 R78, c[0x0][0x400] ;  /* 0x00010000ff4eab82 */ /* 0x000f220000000a00 */
[----:B------:R-:W-:Y:S02]  /*6c40*/  @!P2 IADD3.X R73, R21, R32, R0, P5, P6 ;  /* 0x000000201549a210 */ /* 0x000fe40002fec400 */
[----:B------:R-:W-:-:S04]  /*6c50*/  ISETP.GE.AND P5, PT, R22, R4, PT ;  /* 0x000000041600720c */ /* 0x000fc80003fa6270 */
[----:B------:R-:W-:-:S13]  /*6c60*/  ISETP.GE.OR P5, PT, R16, R84, P5 ;  /* 0x000000541000720c */ /* 0x000fda0002fa6670 */
[----:B------:R-:W1:Y:S01]  /*6c70*/  @!P5 LDC.64 R52, c[0x0][0x3e8] ;  /* 0x0000fa00ff34db82 */ /* 0x000e620000000a00 */
[----:B------:R-:W-:-:S05]  /*6c80*/  @!P5 IADD3 R54, P6, R106, R96, RZ ;  /* 0x000000606a36d210 */ /* 0x000fca0007fde0ff */
[----:B------:R-:W-:Y:S01]  /*6c90*/  @!P5 IMAD.X R55, R3, 0x1, R27, P6 ;  /* 0x000000010337d824 */ /* 0x000fe200030e061b */
[----:B-1----:R-:W-:-:S04]  /*6ca0*/  @!P5 LEA R52, P6, R54, R52, 0x1 ;  /* 0x000000343634d211 */ /* 0x002fc800078c08ff */
[----:B------:R-:W-:Y:S02]  /*6cb0*/  @!P5 LEA.HI.X R53, R54, R53, R55, 0x1, P6 ;  /* 0x000000353635d211 */ /* 0x000fe400030f0c37 */
[----:B------:R-:W1:Y:S01]  /*6cc0*/  @!P5 LDC.64 R54, c[0x0][0x400] ;  /* 0x00010000ff36db82 */ /* 0x000e620000000a00 */
[----:B------:R-:W-:-:S05]  /*6cd0*/  @!P5 IADD3 R56, P6, R112, R94, RZ ;  /* 0x0000005e7038d210 */ /* 0x000fca0007fde0ff */
[----:B------:R-:W-:Y:S01]  /*6ce0*/  @!P5 IMAD.X R57, R0, 0x1, R21, P6 ;  /* 0x000000010039d824 */ /* 0x000fe200030e0615 */
[----:B-1----:R-:W-:-:S04]  /*6cf0*/  @!P5 LEA R54, P6, R56, R54, 0x1 ;  /* 0x000000363836d211 */ /* 0x002fc800078c08ff */
[----:B------:R-:W-:Y:S02]  /*6d00*/  @!P5 LEA.HI.X R55, R56, R55, R57, 0x1, P6 ;  /* 0x000000373837d211 */ /* 0x000fe400030f0c39 */
[----:B------:R-:W-:-:S04]  /*6d10*/  @!P4 LEA R60, P6, R50, R60, 0x1 ;  /* 0x0000003c323cc211 */ /* 0x000fc800078c08ff */
[----:B------:R-:W-:Y:S02]  /*6d20*/  @!P4 LEA.HI.X R61, R50, R61, R51, 0x1, P6 ;  /* 0x0000003d323dc211 */ /* 0x000fe400030f0c33 */
[----:B------:R-:W-:Y:S02]  /*6d30*/  CS2R R50, SRZ ;  /* 0x0000000000327805 */ /* 0x000fe4000001ff00 */
[----:B0-----:R-:W-:-:S04]  /*6d40*/  @!P4 LEA R62, P6, R48, R62, 0x1 ;  /* 0x0000003e303ec211 */ /* 0x001fc800078c08ff */
[----:B------:R-:W-:Y:S02]  /*6d50*/  @!P4 LEA.HI.X R63, R48, R63, R49, 0x1, P6 ;  /* 0x0000003f303fc211 */ /* 0x000fe400030f0c31 */
[----:B------:R-:W-:Y:S02]  /*6d60*/  CS2R R48, SRZ ;  /* 0x0000000000307805 */ /* 0x000fe4000001ff00 */
[----:B--2---:R-:W-:-:S04]  /*6d70*/  @!P3 LEA R68, P6, R46, R68, 0x1 ;  /* 0x000000442e44b211 */ /* 0x004fc800078c08ff */
[----:B------:R-:W-:Y:S02]  /*6d80*/  @!P3 LEA.HI.X R69, R46, R69, R47, 0x1, P6 ;  /* 0x000000452e45b211 */ /* 0x000fe400030f0c2f */
[----:B------:R-:W-:Y:S02]  /*6d90*/  CS2R R46, SRZ ;  /* 0x00000000002e7805 */ /* 0x000fe4000001ff00 */
[C---:B---3--:R-:W-:Y:S01]  /*6da0*/  @!P3 LEA R70, P6, R44.reuse, R70, 0x1 ;  /* 0x000000462c46b211 */ /* 0x048fe200078c08ff */
[----:B------:R0:W5:Y:S03]  /*6db0*/  @!P5 LDG.E.128 R48, desc[UR4][R54.64] ;  /* 0x000000043630d981 */ /* 0x000166000c1e1d00 */
[----:B------:R-:W-:Y:S02]  /*6dc0*/  @!P3 LEA.HI.X R71, R44, R71, R45, 0x1, P6 ;  /* 0x000000472c47b211 */ /* 0x000fe400030f0c2d */
[----:B------:R-:W-:-:S02]  /*6dd0*/  CS2R R44, SRZ ;  /* 0x00000000002c7805 */ /* 0x000fc4000001ff00 */
[----:B------:R-:W-:Y:S02]  /*6de0*/  CS2R R58, SRZ ;  /* 0x00000000003a7805 */ /* 0x000fe4000001ff00 */
[----:B------:R-:W-:Y:S02]  /*6df0*/  CS2R R56, SRZ ;  /* 0x0000000000387805 */ /* 0x000fe4000001ff00 */
[----:B------:R1:W5:Y:S01]  /*6e00*/  @!P5 LDG.E.128 R44, desc[UR4][R52.64] ;  /* 0x00000004342cd981 */ /* 0x000362000c1e1d00 */
[----:B0-----:R-:W-:Y:S02]  /*6e10*/  CS2R R54, SRZ ;  /* 0x0000000000367805 */ /* 0x001fe4000001ff00 */
[----:B------:R-:W-:Y:S02]  /*6e20*/  CS2R R66, SRZ ;  /* 0x0000000000427805 */ /* 0x000fe4000001ff00 */
[----:B------:R-:W-:Y:S01]  /*6e30*/  CS2R R64, SRZ ;  /* 0x0000000000407805 */ /* 0x000fe2000001ff00 */
[----:B------:R0:W5:Y:S05]  /*6e40*/  @!P4 LDG.E.128 R56, desc[UR4][R62.64] ;  /* 0x000000043e38c981 */ /* 0x00016a000c1e1d00 */
[----:B------:R-:W5:Y:S01]  /*6e50*/  @!P3 LDG.E.128 R64, desc[UR4][R70.64] ;  /* 0x000000044640b981 */ /* 0x000f62000c1e1d00 */
[----:B-1----:R-:W-:-:S02]  /*6e60*/  CS2R R52, SRZ ;  /* 0x0000000000347805 */ /* 0x002fc4000001ff00 */
[----:B0-----:R-:W-:-:S04]  /*6e70*/  CS2R R62, SRZ ;  /* 0x00000000003e7805 */ /* 0x001fc8000001ff00 */
[----:B------:R0:W5:Y:S02]  /*6e80*/  @!P4 LDG.E.128 R52, desc[UR4][R60.64] ;  /* 0x000000043c34c981 */ /* 0x000164000c1e1d00 */
[----:B0-----:R-:W-:-:S06]  /*6e90*/  CS2R R60, SRZ ;  /* 0x00000000003c7805 */ /* 0x001fcc000001ff00 */
[----:B------:R0:W5:Y:S01]  /*6ea0*/  @!P3 LDG.E.128 R60, desc[UR4][R68.64] ;  /* 0x00000004443cb981 */ /* 0x000162000c1e1d00 */
[----:B----4-:R-:W-:Y:S01]  /*6eb0*/  @!P2 LEA R76, P3, R74, R76, 0x1 ;  /* 0x0000004c4a4ca211 */ /* 0x010fe200078608ff */
[----:B------:R-:W-:-:S03]  /*6ec0*/  VIADD R81, R22, 0x60 ;  /* 0x0000006016517836 */ /* 0x000fc60000000000 */
[----:B------:R-:W-:Y:S02]  /*6ed0*/  @!P2 LEA.HI.X R77, R74, R77, R75, 0x1, P3 ;  /* 0x0000004d4a4da211 */ /* 0x000fe400018f0c4b */
[----:B------:R-:W-:-:S04]  /*6ee0*/  @!P2 LEA R78, P3, R72, R78, 0x1 ;  /* 0x0000004e484ea211 */ /* 0x000fc800078608ff */
[----:B------:R-:W-:Y:S02]  /*6ef0*/  @!P2 LEA.HI.X R79, R72, R79, R73, 0x1, P3 ;  /* 0x0000004f484fa211 */ /* 0x000fe400018f0c49 */
[----:B------:R-:W-:-:S04]  /*6f00*/  ISETP.GE.AND P3, PT, R81, R4, PT ;  /* 0x000000045100720c */ /* 0x000fc80003f66270 */
[----:B------:R-:W-:Y:S02]  /*6f10*/  ISETP.GE.OR P3, PT, R16, R84, P3 ;  /* 0x000000541000720c */ /* 0x000fe40001f66670 */
[----:B------:R-:W-:Y:S02]  /*6f20*/  CS2R R70, SRZ ;  /* 0x0000000000467805 */ /* 0x000fe4000001ff00 */
[----:B0-----:R-:W-:Y:S02]  /*6f30*/  CS2R R68, SRZ ;  /* 0x0000000000447805 */ /* 0x001fe4000001ff00 */
[----:B------:R-:W-:Y:S02]  /*6f40*/  CS2R R74, SRZ ;  /* 0x00000000004a7805 */ /* 0x000fe4000001ff00 */
[----:B------:R-:W-:Y:S02]  /*6f50*/  CS2R R72, SRZ ;  /* 0x0000000000487805 */ /* 0x000fe4000001ff00 */
[----:B------:R-:W-:Y:S01]  /*6f60*/  IADD3 R80, R22, 0xa0, RZ ;  /* 0x000000a016507810 */ /* 0x000fe20007ffe0ff */
[----:B------:R-:W-:Y:S01]  /*6f70*/  BSSY B1, `(.L_x_677) ;  /* 0x0000021000017945 */ /* 0x000fe20003800000 */
[----:B------:R0:W5:Y:S04]  /*6f80*/  @!P2 LDG.E.128 R68, desc[UR4][R76.64] ;  /* 0x000000044c44a981 */ /* 0x000168000c1e1d00 */
[----:B------:R1:W5:Y:S01]  /*6f90*/  @!P2 LDG.E.128 R72, desc[UR4][R78.64] ;  /* 0x000000044e48a981 */ /* 0x000362000c1e1d00 */
[----:B------:R-:W-:-:S02]  /*6fa0*/  ISETP.GE.AND P2, PT, R80, R4, PT ;  /* 0x000000045000720c */ /* 0x000fc40003f46270 */
[----:B------:R-:W-:Y:S02]  /*6fb0*/  CS2R R82, SRZ ;  /* 0x0000000000527805 */ /* 0x000fe4000001ff00 */
[----:B------:R-:W-:Y:S02]  /*6fc0*/  CS2R R80, SRZ ;  /* 0x0000000000507805 */ /* 0x000fe4000001ff00 */
[----:B------:R-:W-:Y:S02]  /*6fd0*/  ISETP.GE.OR P2, PT, R16, R84, P2 ;  /* 0x000000541000720c */ /* 0x000fe40001746670 */
[----:B0-----:R-:W-:Y:S02]  /*6fe0*/  CS2R R76, SRZ ;  /* 0x00000000004c7805 */ /* 0x001fe4000001ff00 */
[----:B-1----:R-:W-:Y:S01]  /*6ff0*/  CS2R R78, SRZ ;  /* 0x00000000004e7805 */ /* 0x002fe2000001ff00 */
[----:B------:R-:W-:Y:S08]  /*7000*/  @P3 BRA `(.L_x_678) ;  /* 0x00000000005c3947 */ /* 0x000ff00003800000 */
[----:B------:R-:W0:Y:S01]  /*7010*/  LDC.64 R80, c[0x0][0x3f8] ;  /* 0x0000fe00ff507b82 */ /* 0x000e220000000a00 */
[----:B------:R-:W-:Y:S01]  /*7020*/  IMAD.MOV.U32 R78, RZ, RZ, R96 ;  /* 0x000000ffff4e7224 */ /* 0x000fe200078e0060 */
[----:B------:R-:W-:Y:S01]  /*7030*/  MOV R83, R0 ;  /* 0x0000000000537202 */ /* 0x000fe20000000f00 */
[----:B------:R-:W-:Y:S01]  /*7040*/  IMAD.MOV.U32 R79, RZ, RZ, R3 ;  /* 0x000000ffff4f7224 */ /* 0x000fe200078e0003 */
[----:B------:R-:W-:Y:S01]  /*7050*/  ULDC.64 UR4, c[0x0][0x3e8] ;  /* 0x0000fa0000047ab9 */ /* 0x000fe20000000a00 */
[----:B------:R-:W-:Y:S01]  /*7060*/  IMAD.MOV.U32 R82, RZ, RZ, R94 ;  /* 0x000000ffff527224 */ /* 0x000fe200078e005e */
[----:B------:R-:W-:Y:S01]  /*7070*/  ULDC.64 UR6, c[0x0][0x400] ;  /* 0x0001000000067ab9 */ /* 0x000fe20000000a00 */
[----:B------:R-:W-:Y:S01]  /*7080*/  ULDC.64 UR8, c[0x0][0x208] ;  /* 0x0000820000087ab9 */ /* 0x000fe20000000a00 */
[----:B------:R-:W1:Y:S01]  /*7090*/  LDC.64 R76, c[0x0][0x408] ;  /* 0x00010200ff4c7b82 */ /* 0x000e620000000a00 */
[----:B0-----:R-:W-:-:S04]  /*70a0*/  IMAD.WIDE.U32 R78, R80, 0x60, R78 ;  /* 0x00000060504e7825 */ /* 0x001fc800078e004e */
[----:B------:R-:W-:Y:S01]  /*70b0*/  IMAD R81, R81, 0x60, RZ ;  /* 0x0000006051517824 */ /* 0x000fe200078e02ff */
[----:B------:R-:W-:Y:S01]  /*70c0*/  IADD3 R80, P3, R106, R78, RZ ;  /* 0x0000004e6a507210 */ /* 0x000fe20007f7e0ff */
[----:B-1----:R-:W-:-:S03]  /*70d0*/  IMAD.WIDE.U32 R82, R76, 0x60, R82 ;  /* 0x000000604c527825 */ /* 0x002fc600078e0052 */
[----:B------:R-:W-:Y:S01]  /*70e0*/  IADD3.X R79, R27, R79, R81, P3, !PT ;  /* 0x0000004f1b4f7210 */ /* 0x000fe20001ffe451 */
[----:B------:R-:W-:Y:S01]  /*70f0*/  IMAD R77, R77, 0x60, RZ ;  /* 0x000000604d4d7824 */ /* 0x000fe200078e02ff */
[----:B------:R-:W-:-:S04]  /*7100*/  IADD3 R78, P3, R112, R82, RZ ;  /* 0x00000052704e7210 */ /* 0x000fc80007f7e0ff */
[----:B------:R-:W-:Y:S02]  /*7110*/  IADD3.X R83, R21, R83, R77, P3, !PT ;  /* 0x0000005315537210 */ /* 0x000fe40001ffe44d */
[----:B------:R-:W-:-:S04]  /*7120*/  LEA R76, P3, R80, UR4, 0x1 ;  /* 0x00000004504c7c11 */ /* 0x000fc8000f8608ff */
[----:B------:R-:W-:Y:S02]  /*7130*/  LEA.HI.X R77, R80, UR5, R79, 0x1, P3 ;  /* 0x00000005504d7c11 */ /* 0x000fe400098f0c4f */
[----:B------:R-:W-:-:S04]  /*7140*/  LEA R80, P3, R78, UR6, 0x1 ;  /* 0x000000064e507c11 */ /* 0x000fc8000f8608ff */
[----:B------:R-:W-:Y:S02]  /*7150*/  LEA.HI.X R81, R78, UR7, R83, 0x1, P3 ;  /* 0x000000074e517c11 */ /* 0x000fe400098f0c53 */
[----:B------:R-:W5:Y:S04]  /*7160*/  LDG.E.128 R76, desc[UR8][R76.64] ;  /* 0x000000084c4c7981 */ /* 0x000f68000c1e1d00 */
[----:B------:R-:W5:Y:S03]  /*7170*/  LDG.E.128 R80, desc[UR8][R80.64] ;  /* 0x0000000850507981 */ /* 0x000f66000c1e1d00 */
.L_x_678:
[----:B------:R-:W-:Y:S05]  /*7180*/  BSYNC B1 ;  /* 0x0000000000017941 */ /* 0x000fea0003800000 */
.L_x_677:
[----:B------:R-:W-:Y:S01]  /*7190*/  BSSY B1, `(.L_x_679) ;  /* 0x000001c000017945 */ /* 0x000fe20003800000 */
[----:B------:R-:W-:Y:S02]  /*71a0*/  ISETP.GE.AND P3, PT, R16, R84, PT ;  /* 0x000000541000720c */ /* 0x000fe40003f66270 */
[----:B------:R-:W-:Y:S02]  /*71b0*/  CS2R R86, SRZ ;  /* 0x0000000000567805 */ /* 0x000fe4000001ff00 */
[----:B------:R-:W-:Y:S02]  /*71c0*/  CS2R R84, SRZ ;  /* 0x0000000000547805 */ /* 0x000fe4000001ff00 */
[----:B------:R-:W-:Y:S02]  /*71d0*/  CS2R R90, SRZ ;  /* 0x00000000005a7805 */ /* 0x000fe4000001ff00 */
[----:B------:R-:W-:Y:S01]  /*71e0*/  CS2R R88, SRZ ;  /* 0x0000000000587805 */ /* 0x000fe2000001ff00 */
[----:B------:R-:W-:Y:S06]  /*71f0*/  @P2 BRA `(.L_x_680) ;  /* 0x0000000000542947 */ /* 0x000fec0003800000 */
[----:B------:R-:W0:Y:S01]  /*7200*/  LDC.64 R86, c[0x0][0x3f8] ;  /* 0x0000fe00ff567b82 */ /* 0x000e220000000a00 */
[----:B------:R-:W-:Y:S01]  /*7210*/  IMAD.MOV.U32 R97, RZ, RZ, R3 ;  /* 0x000000ffff617224 */ /* 0x000fe200078e0003 */
[----:B------:R-:W-:Y:S01]  /*7220*/  ULDC.64 UR4, c[0x0][0x3e8] ;  /* 0x0000fa0000047ab9 */ /* 0x000fe20000000a00 */
[----:B------:R-:W-:Y:S01]  /*7230*/  IMAD.MOV.U32 R95, RZ, RZ, R0 ;  /* 0x000000ffff5f7224 */ /* 0x000fe200078e0000 */
[----:B------:R-:W-:Y:S01]  /*7240*/  ULDC.64 UR6, c[0x0][0x400] ;  /* 0x0001000000067ab9 */ /* 0x000fe20000000a00 */
[----:B------:R-:W-:-:S03]  /*7250*/  ULDC.64 UR8, c[0x0][0x208] ;  /* 0x0000820000087ab9 */ /* 0x000fc60000000a00 */
        /* <DEDUP_REMOVED lines=12> */
[----:B------:R-:W-:Y:S01]  /*7320*/  LEA.HI.X R89, R0, UR7, R95, 0x1, P2 ;  /* 0x0000000700597c11 */ /* 0x000fe200090f0c5f */
[----:B------:R-:W5:Y:S05]  /*7330*/  LDG.E.128 R84, desc[UR8][R84.64] ;  /* 0x0000000854547981 */ /* 0x000f6a000c1e1d00 */
[----:B------:R-:W5:Y:S03]  /*7340*/  LDG.E.128 R88, desc[UR8][R88.64] ;  /* 0x0000000858587981 */ /* 0x000f66000c1e1d00 */
.L_x_680:
[----:B------:R-:W-:Y:S05]  /*7350*/  BSYNC B1 ;  /* 0x0000000000017941 */ /* 0x000fea0003800000 */
.L_x_679:
[----:B-----5:R-:W-:Y:S01]  /*7360*/  IMAD.MOV.U32 R93, RZ, RZ, R76 ;  /* 0x000000ffff5d7224 */ /* 0x020fe200078e004c */
[----:B------:R-:W-:Y:S01]  /*7370*/  MOV R3, R79 ;  /* 0x0000004f00037202 */ /* 0x000fe20000000f00 */
[----:B------:R-:W-:Y:S01]  /*7380*/  IMAD.MOV.U32 R94, RZ, RZ, R77 ;  /* 0x000000ffff5e7224 */ /* 0x000fe200078e004d */
[----:B------:R-:W-:Y:S01]  /*7390*/  ISETP.NE.AND P2, PT, R224, 0x3, PT ;  /* 0x00000003e000780c */ /* 0x000fe20003f45270 */
[----:B------:R-:W-:-:S03]  /*73a0*/  IMAD.MOV.U32 R0, RZ, RZ, R78 ;  /* 0x000000ffff007224 */ /* 0x000fc600078e004e */
        /* <DEDUP_REMOVED lines=23> */
[----:B------:R-:W-:Y:S01]  /*7520*/  IMAD.MOV.U32 R0, RZ, RZ, R46 ;  /* 0x000000ffff007224 */ /* 0x000fe200078e002e */
[----:B------:R-:W-:Y:S01]  /*7530*/  PRMT R190, R93, 0x7610, R190 ;  /* 0x000076105dbe7816 */ /* 0x000fe200000000be */
[----:B------:R-:W-:Y:S01]  /*7540*/  IMAD.MOV.U32 R93, RZ, RZ, R48 ;  /* 0x000000ffff5d7224 */ /* 0x000fe200078e0030 */
[----:B------:R-:W-:Y:S01]  /*7550*/  PRMT R178, R94, 0x7610, R178 ;  /* 0x000076105eb27816 */ /* 0x000fe200000000b2 */
[----:B------:R-:W-:Y:S01]  /*7560*/  IMAD.MOV.U32 R94, RZ, RZ, R49 ;  /* 0x000000ffff5e7224 */ /* 0x000fe200078e0031 */
[----:B------:R-:W-:Y:S01]  /*7570*/  PRMT R189, R0, 0x5410, R3 ;  /* 0x0000541000bd7816 */ /* 0x000fe20000000003 */
[----:B------:R-:W-:Y:S01]  /*7580*/  IMAD.MOV.U32 R0, RZ, RZ, R50 ;  /* 0x000000ffff007224 */ /* 0x000fe200078e0032 */
[----:B------:R-:W-:-:S02]  /*7590*/  MOV R3, R51 ;  /* 0x0000003300037202 */ /* 0x000fc40000000f00 */
[----:B------:R-:W-:Y:S01]  /*75a0*/  PRMT R175, R94, 0x7610, R175 ;  /* 0x000076105eaf7816 */ /* 0x000fe200000000af */
[----:B------:R-:W-:Y:S01]  /*75b0*/  IMAD.MOV.U32 R94, RZ, RZ, R53 ;  /* 0x000000ffff5e7224 */ /* 0x000fe200078e0035 */
[----:B------:R-:W-:Y:S01]  /*75c0*/  PRMT R191, R3, 0x5410, R93 ;  /* 0x0000541003bf7816 */ /* 0x000fe2000000005d */
[----:B------:R-:W-:Y:S01]  /*75d0*/  IMAD.MOV.U32 R93, RZ, RZ, R52 ;  /* 0x000000ffff5d7224 */ /* 0x000fe200078e0034 */
[----:B------:R-:W-:Y:S01]  /*75e0*/  PRMT R190, R190, 0x5410, R0 ;  /* 0x00005410bebe7816 */ /* 0x000fe20000000000 */
[----:B------:R-:W-:Y:S01]  /*75f0*/  IMAD.MOV.U32 R0, RZ, RZ, R54 ;  /* 0x000000ffff007224 */ /* 0x000fe200078e0036 */
[----:B------:R-:W-:Y:S02]  /*7600*/  MOV R3, R55 ;  /* 0x0000003700037202 */ /* 0x000fe40000000f00 */
        /* <DEDUP_REMOVED lines=23> */
[----:B------:R-:W-:Y:S02]  /*7780*/  PRMT R187, R187, 0x5410, R0 ;  /* 0x00005410bbbb7816 */ /* 0x000fe40000000000 */
[----:B------:R-:W-:Y:S02]  /*7790*/  MOV R0, R71 ;  /* 0x0000004700007202 */ /* 0x000fe40000000f00 */
[----:B------:R-:W-:Y:S02]  /*77a0*/  PRMT R186, R186, 0x5410, R93 ;  /* 0x00005410baba7816 */ /* 0x000fe4000000005d */
        /* <DEDUP_REMOVED lines=8> */
[----:B------:R-:W-:-:S05]  /*7830*/  IMAD.MOV.U32 R0, RZ, RZ, R73 ;  /* 0x000000ffff007224 */ /* 0x000fca00078e0049 */
[----:B------:R-:W-:Y:S01]  /*7840*/  PRMT R173, R3, 0x5410, R0 ;  /* 0x0000541003ad7816 */ /* 0x000fe20000000000 */
[----:B------:R-:W-:Y:S06]  /*7850*/  @!P2 BRA `(.L_x_681) ;  /* 0x000000000004a947 */ /* 0x000fec0003800000 */
[----:B------:R-:W-:Y:S01]  /*7860*/  BPT.TRAP 0x1 ;  /* 0x000000040000795c */ /* 0x000fe20000300000 */
.L_x_681:
[----:B------:R-:W-:Y:S01]  /*7870*/  LEA R3, R23, R2, 0x3 ;  /* 0x0000000217037211 */ /* 0x000fe200078e18ff */
[----:B------:R-:W0:Y:S01]  /*7880*/  LDC R150, c[0x0][0x2f4] ;  /* 0x0000bd00ff967b82 */ /* 0x000e220000000800 */
[----:B------:R-:W-:Y:S01]  /*7890*/  SHF.L.U32 R0, R223, 0x1f, RZ ;  /* 0x0000001fdf007819 */ /* 0x000fe200000006ff */
[----:B------:R-:W-:Y:S01]  /*78a0*/  BSSY B1, `(.L_x_682) ;  /* 0x0000005000017945 */ /* 0x000fe20003800000 */
[----:B------:R-:W-:Y:S02]  /*78b0*/  IMAD.MOV.U32 R137, RZ, RZ, R92 ;  /* 0x000000ffff897224 */ /* 0x000fe400078e005c */
[----:B------:R-:W1:Y:S03]  /*78c0*/  SYNCS.PHASECHK.TRANS64.TRYWAIT P4, [R3+URZ+0x34890], R0 ;  /* 0x03489000030075a7 */ /* 0x000e66000808017f */
[----:B------:R-:W2:Y:S01]  /*78d0*/  LDC.64 R138, c[0x0][0x300] ;  /* 0x0000c000ff8a7b82 */ /* 0x000ea20000000a00 */
[----:B-1----:R-:W-:Y:S05]  /*78e0*/  @!P4 BRA `(.L_x_683) ;  /* 0x000001f80070c947 */ /* 0x002fea0003800000 */
.L_x_978:
[----:B------:R-:W-:Y:S05]  /*78f0*/  BSYNC B1 ;  /* 0x0000000000017941 */ /* 0x000fea0003800000 */
.L_x_682:
[----:B------:R-:W-:Y:S01]  /*7900*/  ISETP.GE.OR P4, PT, R22, R4, P0 ;  /* 0x000000041600720c */ /* 0x000fe20000786670 */
[----:B------:R-:W-:Y:S01]  /*7910*/  BSSY B1, `(.L_x_684) ;  /* 0x0000092000017945 */ /* 0x000fe20003800000 */
[----:B0-----:R-:W-:-:S11]  /*7920*/  IMAD.IADD R151, R150, 0x1, -R43 ;  /* 0x0000000196977824 */ /* 0x001fd600078e0a2b */
[----:B------:R-:W-:Y:S05]  /*7930*/  @P4 BRA `(.L_x_685) ;  /* 0x00000008003c4947 */ /* 0x000fea0003800000 */
[----:B------:R-:W3:Y:S01]  /*7940*/  LDL R92, [R1+0x4] ;  /* 0x00000400015c7983 */ /* 0x000ee20000100800 */
[----:B------:R-:W-:Y:S01]  /*7950*/  SHF.L.U32 R94, R22, 0x6, RZ ;  /* 0x00000006165e7819 */ /* 0x000fe200000006ff */
[----:B------:R-:W-:Y:S01]  /*7960*/  BSSY B2, `(.L_x_686) ;  /* 0x0000079000027945 */ /* 0x000fe20003800000 */
[----:B------:R-:W0:Y:S02]  /*7970*/  S2R R96, SR_TID.X ;  /* 0x0000000000607919 */ /* 0x000e240000002100 */
[----:B------:R-:W-:-:S04]  /*7980*/  LOP3.LUT R94, R94, 0x1c0, RZ, 0xc0, !PT ;  /* 0x000001c05e5e7812 */ /* 0x000fc800078ec0ff */
[----:B------:R-:W-:Y:S01]  /*7990*/  SHF.R.U32.HI R94, RZ, 0x3, R94 ;  /* 0x00000003ff5e7819 */ /* 0x000fe2000001165e */
[----:B0-----:R-:W-:-:S05]  /*79a0*/  VIADD R96, R96, 0xffffff80 ;  /* 0xffffff8060607836 */ /* 0x001fca0000000000 */
[----:B------:R-:W-:-:S04]  /*79b0*/  SHF.R.S32.HI R95, RZ, 0x1f, R96 ;  /* 0x0000001fff5f7819 */ /* 0x000fc80000011460 */
[----:B------:R-:W-:Y:S01]  /*79c0*/  LEA.HI R95, R95, R96, RZ, 0x6 ;  /* 0x000000605f5f7211 */ /* 0x000fe200078f30ff */
[----:B------:R-:W-:-:S04]  /*79d0*/  IMAD.SHL.U32 R96, R22, 0x40, RZ ;  /* 0x0000004016607824 */ /* 0x000fc800078e00ff */
[----:B------:R-:W-:-:S05]  /*79e0*/  IMAD.SHL.U32 R95, R95, 0x8, RZ ;  /* 0x000000085f5f7824 */ /* 0x000fca00078e00ff */
[----:B------:R-:W-:Y:S02]  /*79f0*/  LOP3.LUT R95, R95, 0xfffffe00, RZ, 0xc0, !PT ;  /* 0xfffffe005f5f7812 */ /* 0x000fe400078ec0ff */
[----:B---3--:R-:W-:-:S04]  /*7a00*/  LOP3.LUT P5, RZ, R92, 0x1, RZ, 0xc0, !PT ;  /* 0x000000015cff7812 */ /* 0x008fc800078ac0ff */
[----:B------:R-:W-:-:S04]  /*7a10*/  SEL R92, R43, R151, !P5 ;  /* 0x000000972b5c7207 */ /* 0x000fc80006800000 */
[----:B------:R-:W-:-:S04]  /*7a20*/  SHF.R.S32.HI R93, RZ, 0x1f, R92 ;  /* 0x0000001fff5d7819 */ /* 0x000fc8000001145c */
[----:B------:R-:W-:-:S04]  /*7a30*/  LEA.HI R92, R93, R92, RZ, 0x4 ;  /* 0x0000005c5d5c7211 */ /* 0x000fc800078f20ff */
[----:B------:R-:W-:-:S04]  /*7a40*/  LEA.HI.SX32 R92, R92, R10, 0x1c ;  /* 0x0000000a5c5c7211 */ /* 0x000fc800078fe2ff */
[----:B------:R-:W-:Y:S01]  /*7a50*/  SHF.R.S32.HI R93, RZ, 0x1f, R92 ;  /* 0x0000001fff5d7819 */ /* 0x000fe2000001145c */
[----:B------:R-:W-:-:S03]  /*7a60*/  IMAD.SHL.U32 R174, R92, 0x8, RZ ;  /* 0x000000085cae7824 */ /* 0x000fc600078e00ff */
[----:B------:R-:W-:Y:S02]  /*7a70*/  LEA.HI R92, R93, R92, RZ, 0x3 ;  /* 0x0000005c5d5c7211 */ /* 0x000fe400078f18ff */
[----:B------:R-:W-:Y:S02]  /*7a80*/  LOP3.LUT R93, R174, 0x38, RZ, 0xc0, !PT ;  /* 0x00000038ae5d7812 */ /* 0x000fe400078ec0ff */
[----:B------:R-:W-:Y:S02]  /*7a90*/  SHF.R.S32.HI R92, RZ, 0x3, R92 ;  /* 0x00000003ff5c7819 */ /* 0x000fe4000001145c */
[----:B------:R-:W-:-:S03]  /*7aa0*/  LOP3.LUT R93, R93, 0x1c0, R96, 0xf8, !PT ;  /* 0x000001c05d5d7812 */ /* 0x000fc600078ef860 */
[----:B------:R-:W-:Y:S01]  /*7ab0*/  IMAD R92, R92, 0x2c00, R95 ;  /* 0x00002c005c5c7824 */ /* 0x000fe200078e025f */
[----:B------:R-:W-:-:S05]  /*7ac0*/  LOP3.LUT R93, R93, R94, RZ, 0x3c, !PT ;  /* 0x0000005e5d5d7212 */ /* 0x000fca00078e3cff */
[----:B------:R-:W-:-:S04]  /*7ad0*/  IMAD.IADD R92, R92, 0x1, R93 ;  /* 0x000000015c5c7824 */ /* 0x000fc800078e025d */
[C---:B------:R-:W-:Y:S02]  /*7ae0*/  IMAD R96, R23.reuse, 0x5800, R92 ;  /* 0x0000580017607824 */ /* 0x040fe400078e025c */
[----:B------:R-:W-:Y:S02]  /*7af0*/  IMAD R92, R23, 0x5800, R147 ;  /* 0x00005800175c7824 */ /* 0x000fe400078e0293 */
[----:B------:R-:W-:-:S03]  /*7b00*/  IMAD R96, R96, 0x2, R2 ;  /* 0x0000000260607824 */ /* 0x000fc600078e0202 */
[----:B------:R-:W-:-:S03]  /*7b10*/  LEA R92, R92, R2, 0x1 ;  /* 0x000000025c5c7211 */ /* 0x000fc600078e08ff */
[----:B------:R-:W0:Y:S04]  /*7b20*/  LDS.128 R96, [R96+0x1e400] ;  /* 0x01e4000060607984 */ /* 0x000e280000000c00 */
[----:B------:R-:W3:Y:S01]  /*7b30*/  LDS.128 R92, [R92+0x1e400] ;  /* 0x01e400005c5c7984 */ /* 0x000ee20000000c00 */
[----:B------:R-:W-:Y:S05]  /*7b40*/  @P3 BRA `(.L_x_687) ;  /* 0x0000000400683947 */ /* 0x000fea0003800000 */
[----:B0-----:R-:W-:Y:S01]  /*7b50*/  IMAD.MOV.U32 R177, RZ, RZ, R97 ;  /* 0x000000ffffb17224 */ /* 0x001fe200078e0061 */
[----:B------:R-:W-:Y:S01]  /*7b60*/  SHF.R.U64 R44, R44, 0x10, R45 ;  /* 0x000000102c2c7819 */ /* 0x000fe2000000122d */
[----:B---3--:R-:W-:Y:S01]  /*7b70*/  IMAD.MOV.U32 R176, RZ, RZ, R93 ;  /* 0x000000ffffb07224 */ /* 0x008fe200078e005d */
[----:B------:R-:W-:Y:S01]  /*7b80*/  SHF.R.U32.HI R45, RZ, 0x10, R45 ;  /* 0x00000010ff2d7819 */ /* 0x000fe2000001162d */
[----:B------:R-:W-:Y:S01]  /*7b90*/  HADD2.F32 R175, -RZ, R175.H0_H0 ;  /* 0x200000afffaf7230 */ /* 0x000fe20000004100 */
[----:B------:R-:W-:Y:S01]  /*7ba0*/  SHF.R.U64 R46, R46, 0x10, R47 ;  /* 0x000000102e2e7819 */ /* 0x000fe2000000122f */
[----:B------:R-:W-:Y:S02]  /*7bb0*/  HADD2.F32 R93, -RZ, R177.H0_H0 ;  /* 0x200000b1ff5d7230 */ /* 0x000fe40000004100 */
[----:B------:R-:W-:Y:S02]  /*7bc0*/  HADD2.F32 R179, -RZ, R176.H0_H0 ;  /* 0x200000b0ffb37230 */ /* 0x000fe40000004100 */
[----:B------:R-:W-:-:S02]  /*7bd0*/  HADD2.F32 R178, -RZ, R178.H0_H0 ;  /* 0x200000b2ffb27230 */ /* 0x000fc40000004100 */
[-C--:B------:R-:W-:Y:S01]  /*7be0*/  FMUL.FTZ R97, R93, R175.reuse ;  /* 0x000000af5d617220 */ /* 0x080fe20000410000 */
[----:B------:R-:W-:Y:S02]  /*7bf0*/  HADD2.F32 R45, -RZ, R45.H0_H0 ;  /* 0x2000002dff2d7230 */ /* 0x000fe40000004100 */
[C---:B------:R-:W-:Y:S01]  /*7c00*/  FMUL.FTZ R175, R179.reuse, R175 ;  /* 0x000000afb3af7220 */ /* 0x040fe20000410000 */
[----:B------:R-:W-:Y:S02]  /*7c10*/  HADD2.F32 R46, -RZ, R46.H0_H0 ;  /* 0x2000002eff2e7230 */ /* 0x000fe40000004100 */
[-C--:B------:R-:W-:Y:S01]  /*7c20*/  FFMA.FTZ R97, R179, R178.reuse, -R97 ;  /* 0x000000b2b3617223 */ /* 0x080fe20000010861 */
[----:B------:R-:W-:Y:S01]  /*7c30*/  FFMA.FTZ R93, R93, R178, R175 ;  /* 0x000000b25d5d7223 */ /* 0x000fe200000100af */
[--C-:B------:R-:W-:Y:S02]  /*7c40*/  SHF.R.U32.HI R178, RZ, 0x10, R49.reuse ;  /* 0x00000010ffb27819 */ /* 0x100fe40000011631 */
[----:B------:R-:W-:Y:S01]  /*7c50*/  SHF.R.U64 R175, R48, 0x10, R49 ;  /* 0x0000001030af7819 */ /* 0x000fe20000001231 */
[----:B------:R-:W-:-:S02]  /*7c60*/  HADD2.F32 R48, -RZ, R177.H1_H1 ;  /* 0x300000b1ff307230 */ /* 0x000fc40000004100 */
[----:B------:R-:W-:Y:S02]  /*7c70*/  HADD2.F32 R178, -RZ, R178.H0_H0 ;  /* 0x200000b2ffb27230 */ /* 0x000fe40000004100 */
[----:B------:R-:W-:Y:S02]  /*7c80*/  HADD2.F32 R49, -RZ, R176.H1_H1 ;  /* 0x300000b0ff317230 */ /* 0x000fe40000004100 */
[----:B------:R-:W-:Y:S02]  /*7c90*/  HADD2.F32 R175, -RZ, R175.H0_H0 ;  /* 0x200000afffaf7230 */ /* 0x000fe40000004100 */
[-C--:B------:R-:W-:Y:S01]  /*7ca0*/  FMUL.FTZ R176, R48, R178.reuse ;  /* 0x000000b230b07220 */ /* 0x080fe20000410000 */
[----:B------:R-:W-:-:S03]  /*7cb0*/  FMUL.FTZ R178, R49, R178 ;  /* 0x000000b231b27220 */ /* 0x000fc60000410000 */
[-C--:B------:R-:W-:Y:S01]  /*7cc0*/  FFMA.FTZ R49, R49, R45.reuse, -R176 ;  /* 0x0000002d31317223 */ /* 0x080fe200000108b0 */
[----:B------:R-:W-:Y:S02]  /*7cd0*/  HADD2.F32 R176, -RZ, R189.H1_H1 ;  /* 0x300000bdffb07230 */ /* 0x000fe40000004100 */
[----:B------:R-:W-:Y:S01]  /*7ce0*/  FFMA.FTZ R45, R48, R45, R178 ;  /* 0x0000002d302d7223 */ /* 0x000fe200000100b2 */
[----:B------:R-:W-:Y:S01]  /*7cf0*/  MOV R48, R95 ;  /* 0x0000005f00307202 */ /* 0x000fe20000000f00 */
[----:B------:R-:W-:Y:S01]  /*7d00*/  HADD2.F32 R178, -RZ, R191.H0_H0 ;  /* 0x200000bfffb27230 */ /* 0x000fe20000004100 */
[----:B------:R-:W-:Y:S01]  /*7d10*/  F2FP.F16.F32.PACK_AB R49, R49, R97 ;  /* 0x000000613131723e */ /* 0x000fe200000000ff */
[----:B------:R-:W-:Y:S01]  /*7d20*/  HADD2.F32 R95, -RZ, R99.H0_H0 ;  /* 0x20000063ff5f7230 */ /* 0x000fe20000004100 */
[----:B------:R-:W-:Y:S01]  /*7d30*/  F2FP.F16.F32.PACK_AB R45, R45, R93 ;  /* 0x0000005d2d2d723e */ /* 0x000fe200000000ff */
[--C-:B------:R-:W-:Y:S02]  /*7d40*/  HADD2.F32 R177, -RZ, R48.reuse.H0_H0 ;  /* 0x20000030ffb17230 */ /* 0x100fe40000004100 */
[----:B------:R-:W-:-:S02]  /*7d50*/  HADD2.F32 R48, -RZ, R48.H1_H1 ;  /* 0x30000030ff307230 */ /* 0x000fc40000004100 */
[----:B------:R-:W-:Y:S01]  /*7d60*/  FMUL.FTZ R179, R95, R178 ;  /* 0x000000b25fb37220 */ /* 0x000fe20000410000 */
[----:B------:R-:W-:Y:S01]  /*7d70*/  IMAD.MOV.U32 R93, RZ, RZ, R49 ;  /* 0x000000ffff5d7224 */ /* 0x000fe200078e0031 */
[----:B------:R-:W-:Y:S02]  /*7d80*/  MOV R97, R45 ;  /* 0x0000002d00617202 */ /* 0x000fe40000000f00 */
[C---:B------:R-:W-:Y:S01]  /*7d90*/  FFMA.FTZ R179, R177.reuse, R176, -R179 ;  /* 0x000000b0b1b37223 */ /* 0x040fe200000108b3 */
[----:B------:R-:W-:Y:S01]  /*7da0*/  FMUL.FTZ R177, R177, R178 ;  /* 0x000000b2b1b17220 */ /* 0x000fe20000410000 */
[----:B------:R-:W-:-:S03]  /*7db0*/  HADD2.F32 R178, -RZ, R191.H1_H1 ;  /* 0x300000bfffb27230 */ /* 0x000fc60000004100 */
[----:B------:R-:W-:Y:S01]  /*7dc0*/  FFMA.FTZ R177, R95, R176, R177 ;  /* 0x000000b05fb17223 */ /* 0x000fe200000100b1 */
[----:B------:R-:W-:Y:S02]  /*7dd0*/  SHF.R.U32.HI R95, RZ, 0x10, R47 ;  /* 0x00000010ff5f7819 */ /* 0x000fe4000001162f */
[--C-:B------:R-:W-:Y:S01]  /*7de0*/  SHF.R.U64 R47, R50, 0x10, R51.reuse ;  /* 0x00000010322f7819 */ /* 0x100fe20000001233 */
[----:B------:R-:W-:Y:S01]  /*7df0*/  HADD2.F32 R50, -RZ, R99.H1_H1 ;  /* 0x30000063ff327230 */ /* 0x000fe20000004100 */
[----:B------:R-:W-:Y:S01]  /*7e00*/  SHF.R.U32.HI R51, RZ, 0x10, R51 ;  /* 0x00000010ff337819 */ /* 0x000fe20000011633 */
[----:B------:R-:W-:Y:S02]  /*7e10*/  HADD2.F32 R99, -RZ, R95.H0_H0 ;  /* 0x2000005fff637230 */ /* 0x000fe40000004100 */
[----:B------:R-:W-:Y:S02]  /*7e20*/  HADD2.F32 R47, -RZ, R47.H0_H0 ;  /* 0x2000002fff2f7230 */ /* 0x000fe40000004100 */
[----:B------:R-:W-:-:S05]  /*7e30*/  HADD2.F32 R51, -RZ, R51.H0_H0 ;  /* 0x20000033ff337230 */ /* 0x000fca0000004100 */
[----:B------:R-:W-:-:S04]  /*7e40*/  FMUL.FTZ R95, R50, R51 ;  /* 0x00000033325f7220 */ /* 0x000fc80000410000 */
[C---:B------:R-:W-:Y:S01]  /*7e50*/  FFMA.FTZ R95, R48.reuse, R99, -R95 ;  /* 0x00000063305f7223 */ /* 0x040fe2000001085f */
[----:B------:R-:W-:Y:S01]  /*7e60*/  FMUL.FTZ R48, R48, R51 ;  /* 0x0000003330307220 */ /* 0x000fe20000410000 */
[----:B------:R-:W-:-:S03]  /*7e70*/  HADD2.F32 R51, -RZ, R190.H0_H0 ;  /* 0x200000beff337230 */ /* 0x000fc60000004100 */
[----:B------:R-:W-:Y:S01]  /*7e80*/  FFMA.FTZ R48, R50, R99, R48 ;  /* 0x0000006332307223 */ /* 0x000fe20000010030 */
[----:B------:R-:W-:Y:S01]  /*7e90*/  HADD2.F32 R50, -RZ, R96.H0_H0 ;  /* 0x20000060ff327230 */ /* 0x000fe20000004100 */
[----:B------:R-:W-:Y:S01]  /*7ea0*/  F2FP.F16.F32.PACK_AB R95, R95, R179 ;  /* 0x000000b35f5f723e */ /* 0x000fe200000000ff */
[--C-:B------:R-:W-:Y:S02]  /*7eb0*/  HADD2.F32 R99, -RZ, R92.reuse.H0_H0 ;  /* 0x2000005cff637230 */ /* 0x100fe40000004100 */
[----:B------:R-:W-:Y:S02]  /*7ec0*/  HADD2.F32 R92, -RZ, R92.H1_H1 ;  /* 0x3000005cff5c7230 */ /* 0x000fe40000004100 */
[-C--:B------:R-:W-:Y:S01]  /*7ed0*/  FMUL.FTZ R176, R50, R178.reuse ;  /* 0x000000b232b07220 */ /* 0x080fe20000410000 */
[----:B------:R-:W-:Y:S01]  /*7ee0*/  F2FP.F16.F32.PACK_AB R48, R48, R177 ;  /* 0x000000b13030723e */ /* 0x000fe200000000ff */
[C---:B------:R-:W-:Y:S02]  /*7ef0*/  FMUL.FTZ R178, R99.reuse, R178 ;  /* 0x000000b263b27220 */ /* 0x040fe40000410000 */
[----:B------:R-:W-:-:S02]  /*7f00*/  FFMA.FTZ R176, R99, R51, -R176 ;  /* 0x0000003363b07223 */ /* 0x000fc400000108b0 */
[----:B------:R-:W-:Y:S01]  /*7f10*/  FFMA.FTZ R178, R50, R51, R178 ;  /* 0x0000003332b27223 */ /* 0x000fe200000100b2 */
[----:B------:R-:W-:Y:S02]  /*7f20*/  HADD2.F32 R50, -RZ, R96.H1_H1 ;  /* 0x30000060ff327230 */ /* 0x000fe40000004100 */
[----:B------:R-:W-:Y:S02]  /*7f30*/  HADD2.F32 R51, -RZ, R44.H0_H0 ;  /* 0x2000002cff337230 */ /* 0x000fe40000004100 */
[--C-:B------:R-:W-:Y:S02]  /*7f40*/  HADD2.F32 R96, -RZ, R94.reuse.H0_H0 ;  /* 0x2000005eff607230 */ /* 0x100fe40000004100 */
[-C--:B------:R-:W-:Y:S01]  /*7f50*/  FMUL.FTZ R44, R50, R175.reuse ;  /* 0x000000af322c7220 */ /* 0x080fe20000410000 */
[C---:B------:R-:W-:Y:S01]  /*7f60*/  FMUL.FTZ R175, R92.reuse, R175 ;  /* 0x000000af5caf7220 */ /* 0x040fe20000410000 */
[----:B------:R-:W-:Y:S02]  /*7f70*/  HADD2.F32 R94, -RZ, R94.H1_H1 ;  /* 0x3000005eff5e7230 */ /* 0x000fe40000004100 */
[-C--:B------:R-:W-:Y:S01]  /*7f80*/  FFMA.FTZ R44, R92, R51.reuse, -R44 ;  /* 0x000000335c2c7223 */ /* 0x080fe2000001082c */
[----:B------:R-:W-:Y:S01]  /*7f90*/  FFMA.FTZ R50, R50, R51, R175 ;  /* 0x0000003332327223 */ /* 0x000fe200000100af */
[----:B------:R-:W-:-:S02]  /*7fa0*/  HADD2.F32 R175, -RZ, R190.H1_H1 ;  /* 0x300000beffaf7230 */ /* 0x000fc40000004100 */
[--C-:B------:R-:W-:Y:S01]  /*7fb0*/  HADD2.F32 R51, -RZ, R98.reuse.H0_H0 ;  /* 0x20000062ff337230 */ /* 0x100fe20000004100 */
[----:B------:R-:W-:Y:S01]  /*7fc0*/  F2FP.F16.F32.PACK_AB R44, R44, R176 ;  /* 0x000000b02c2c723e */ /* 0x000fe200000000ff */
[----:B------:R-:W-:Y:S01]  /*7fd0*/  HADD2.F32 R92, -RZ, R189.H0_H0 ;  /* 0x200000bdff5c7230 */ /* 0x000fe20000004100 */
[----:B------:R-:W-:Y:S01]  /*7fe0*/  F2FP.F16.F32.PACK_AB R50, R50, R178 ;  /* 0x000000b23232723e */ /* 0x000fe200000000ff */
[----:B------:R-:W-:Y:S02]  /*7ff0*/  HADD2.F32 R98, -RZ, R98.H1_H1 ;  /* 0x30000062ff627230 */ /* 0x000fe40000004100 */
[-C--:B------:R-:W-:Y:S01]  /*8000*/  FMUL.FTZ R99, R51, R175.reuse ;  /* 0x000000af33637220 */ /* 0x080fe20000410000 */
[----:B------:R-:W-:-:S03]  /*8010*/  FMUL.FTZ R175, R96, R175 ;  /* 0x000000af60af7220 */ /* 0x000fc60000410000 */
[-C--:B------:R-:W-:Y:S01]  /*8020*/  FFMA.FTZ R99, R96, R92.reuse, -R99 ;  /* 0x0000005c60637223 */ /* 0x080fe20000010863 */
[----:B------:R-:W-:Y:S01]  /*8030*/  FFMA.FTZ R175, R51, R92, R175 ;  /* 0x0000005c33af7223 */ /* 0x000fe200000100af */
[-C--:B------:R-:W-:Y:S01]  /*8040*/  FMUL.FTZ R51, R98, R47.reuse ;  /* 0x0000002f62337220 */ /* 0x080fe20000410000 */
[C---:B------:R-:W-:Y:S01]  /*8050*/  FMUL.FTZ R47, R94.reuse, R47 ;  /* 0x0000002f5e2f7220 */ /* 0x040fe20000410000 */
[----:B------:R-:W-:Y:S02]  /*8060*/  IMAD.MOV.U32 R92, RZ, RZ, R44 ;  /* 0x000000ffff5c7224 */ /* 0x000fe400078e002c */
[-C--:B------:R-:W-:Y:S01]  /*8070*/  FFMA.FTZ R51, R94, R46.reuse, -R51 ;  /* 0x0000002e5e337223 */ /* 0x080fe20000010833 */
[----:B------:R-:W-:Y:S01]  /*8080*/  FFMA.FTZ R47, R98, R46, R47 ;  /* 0x0000002e622f7223 */ /* 0x000fe2000001002f */
[----:B------:R-:W-:-:S03]  /*8090*/  IMAD.MOV.U32 R96, RZ, RZ, R50 ;  /* 0x000000ffff607224 */ /* 0x000fc600078e0032 */
[----:B------:R-:W-:Y:S01]  /*80a0*/  F2FP.F16.F32.PACK_AB R51, R51, R99 ;  /* 0x000000633333723e */ /* 0x000fe200000000ff */
[----:B------:R-:W-:Y:S01]  /*80b0*/  IMAD.MOV.U32 R99, RZ, RZ, R48 ;  /* 0x000000ffff637224 */ /* 0x000fe200078e0030 */
[----:B------:R-:W-:-:S03]  /*80c0*/  F2FP.F16.F32.PACK_AB R47, R47, R175 ;  /* 0x000000af2f2f723e */ /* 0x000fc600000000ff */
[----:B------:R-:W-:Y:S02]  /*80d0*/  IMAD.MOV.U32 R94, RZ, RZ, R51 ;  /* 0x000000ffff5e7224 */ /* 0x000fe400078e0033 */
[----:B------:R-:W-:-:S07]  /*80e0*/  IMAD.MOV.U32 R98, RZ, RZ, R47 ;  /* 0x000000ffff627224 */ /* 0x000fce00078e002f */
.L_x_687:
[----:B------:R-:W-:Y:S05]  /*80f0*/  BSYNC B2 ;  /* 0x0000000000027941 */ /* 0x000fea0003800000 */
.L_x_686:
[----:B------:R-:W-:Y:S01]  /*8100*/  SHF.R.S32.HI R44, RZ, 0x1f, R22 ;  /* 0x0000001fff2c7819 */ /* 0x000fe20000011416 */
[----:B------:R-:W-:Y:S01]  /*8110*/  ULDC.64 UR4, c[0x0][0x2e8] ;  /* 0x0000ba0000047ab9 */ /* 0x000fe20000000a00 */
[----:B------:R-:W-:Y:S01]  /*8120*/  ISETP.GE.AND P4, PT, R174, R150, PT ;  /* 0x00000096ae00720c */ /* 0x000fe20003f86270 */
[----:B------:R-:W-:Y:S02]  /*8130*/  ULDC.64 UR6, c[0x0][0x208] ;  /* 0x0000820000067ab9 */ /* 0x000fe40000000a00 */
[-C--:B--2---:R-:W-:Y:S02]  /*8140*/  IMAD R46, R44, R138.reuse, RZ ;  /* 0x0000008a2c2e7224 */ /* 0x084fe400078e02ff */
[----:B------:R-:W-:-:S04]  /*8150*/  IMAD.WIDE.U32 R44, R22, R138, R136 ;  /* 0x0000008a162c7225 */ /* 0x000fc800078e0088 */
[----:B------:R-:W-:-:S04]  /*8160*/  IMAD R46, R22, R139, R46 ;  /* 0x0000008b162e7224 */ /* 0x000fc800078e022e */
[--C-:B------:R-:W-:Y:S02]  /*8170*/  @!P4 SHF.R.S32.HI R47, RZ, 0x1f, R174.reuse ;  /* 0x0000001fff2fc819 */ /* 0x100fe400000114ae */
[----:B------:R-:W-:Y:S02]  /*8180*/  IADD3 R45, R46, R45, RZ ;  /* 0x0000002d2e2d7210 */ /* 0x000fe40007ffe0ff */
[----:B------:R-:W-:-:S04]  /*8190*/  @!P4 IADD3 R174, P5, P6, R100, R44, R174 ;  /* 0x0000002c64aec210 */ /* 0x000fc80007ebe0ae */
[----:B------:R-:W-:Y:S02]  /*81a0*/  @!P4 IADD3.X R47, R14, R45, R47, P5, P6 ;  /* 0x0000002d0e2fc210 */ /* 0x000fe40002fec42f */
[----:B------:R-:W-:-:S04]  /*81b0*/  IADD3 R46, P5, P6, R100, R44, R20 ;  /* 0x0000002c642e7210 */ /* 0x000fc80007ebe014 */
[----:B------:R-:W-:Y:S02]  /*81c0*/  IADD3.X R45, R14, R45, R9, P5, P6 ;  /* 0x0000002d0e2d7210 */ /* 0x000fe40002fec409 */
[----:B------:R-:W-:-:S04]  /*81d0*/  LEA R44, P5, R46, UR4, 0x1 ;  /* 0x000000042e2c7c11 */ /* 0x000fc8000f8a08ff */
[----:B------:R-:W-:Y:S02]  /*81e0*/  LEA.HI.X R45, R46, UR5, R45, 0x1, P5 ;  /* 0x000000052e2d7c11 */ /* 0x000fe4000a8f0c2d */
[----:B------:R-:W-:-:S03]  /*81f0*/  @!P4 LEA R46, P5, R174, UR4, 0x1 ;  /* 0x00000004ae2ecc11 */ /* 0x000fc6000f8a08ff */
[----:B---3--:R3:W-:Y:S01]  /*8200*/  STG.E.128 desc[UR6][R44.64], R92 ;  /* 0x0000005c2c007986 */ /* 0x0087e2000c101d06 */
[----:B------:R-:W-:-:S05]  /*8210*/  @!P4 LEA.HI.X R47, R174, UR5, R47, 0x1, P5 ;  /* 0x00000005ae2fcc11 */ /* 0x000fca000a8f0c2f */
[----:B0-----:R3:W-:Y:S04]  /*8220*/  @!P4 STG.E.128 desc[UR6][R46.64], R96 ;  /* 0x000000602e00c986 */ /* 0x0017e8000c101d06 */
.L_x_685:
[----:B------:R-:W-:Y:S05]  /*8230*/  BSYNC B1 ;  /* 0x0000000000017941 */ /* 0x000fea0003800000 */
.L_x_684:
[----:B------:R-:W-:Y:S01]  /*8240*/  VIADD R175, R22, 0x20 ;  /* 0x0000002016af7836 */ /* 0x000fe20000000000 */
[----:B------:R-:W-:Y:S04]  /*8250*/  BSSY B1, `(.L_x_688) ;  /* 0x000008d000017945 */ /* 0x000fe80003800000 */
[----:B------:R-:W-:-:S13]  /*8260*/  ISETP.GE.OR P4, PT, R175, R4, P0 ;  /* 0x00000004af00720c */ /* 0x000fda0000786670 */
[----:B------:R-:W-:Y:S05]  /*8270*/  @P4 BRA `(.L_x_689) ;  /* 0x0000000800284947 */ /* 0x000fea0003800000 */
[----:B---3--:R-:W3:Y:S04]  /*8280*/  LDL R44, [R1+0x4] ;  /* 0x00000400012c7983 */ /* 0x008ee80000100800 */
[----:B------:R-:W4:Y:S01]  /*8290*/  LDL R47, [R1+0x40] ;  /* 0x00004000012f7983 */ /* 0x000f220000100800 */
[C---:B------:R-:W-:Y:S01]  /*82a0*/  VIADD R46, R22.reuse, 0x20 ;  /* 0x00000020162e7836 */ /* 0x040fe20000000000 */
[----:B------:R-:W-:Y:S01]  /*82b0*/  BSSY B2, `(.L_x_690) ;  /* 0x0000074000027945 */ /* 0x000fe20003800000 */
[----:B------:R-:W-:-:S03]  /*82c0*/  VIADD R48, R22, 0x20 ;  /* 0x0000002016307836 */ /* 0x000fc60000000000 */
[----:B------:R-:W-:Y:S01]  /*82d0*/  SHF.L.U32 R46, R46, 0x6, RZ ;  /* 0x000000062e2e7819 */ /* 0x000fe200000006ff */
[----:B------:R-:W-:-:S03]  /*82e0*/  IMAD.SHL.U32 R48, R48, 0x40, RZ ;  /* 0x0000004030307824 */ /* 0x000fc600078e00ff */
[----:B------:R-:W-:Y:S02]  /*82f0*/  LOP3.LUT R46, R46, 0x1c0, RZ, 0xc0, !PT ;  /* 0x000001c02e2e7812 */ /* 0x000fe400078ec0ff */
[----:B------:R-:W-:Y:S02]  /*8300*/  LOP3.LUT R48, R48, 0x1c0, RZ, 0xc0, !PT ;  /* 0x000001c030307812 */ /* 0x000fe400078ec0ff */
[----:B------:R-:W-:Y:S02]  /*8310*/  SHF.R.U32.HI R46, RZ, 0x3, R46 ;  /* 0x00000003ff2e7819 */ /* 0x000fe4000001162e */
[----:B---3--:R-:W-:-:S04]  /*8320*/  LOP3.LUT P5, RZ, R44, 0x1, RZ, 0xc0, !PT ;  /* 0x000000012cff7812 */ /* 0x008fc800078ac0ff */
[----:B------:R-:W-:-:S04]  /*8330*/  SEL R44, R43, R151, !P5 ;  /* 0x000000972b2c7207 */ /* 0x000fc80006800000 */
[----:B------:R-:W-:-:S04]  /*8340*/  SHF.R.S32.HI R45, RZ, 0x1f, R44 ;  /* 0x0000001fff2d7819 */ /* 0x000fc8000001142c */
[----:B------:R-:W-:-:S04]  /*8350*/  LEA.HI R45, R45, R44, RZ, 0x4 ;  /* 0x0000002c2d2d7211 */ /* 0x000fc800078f20ff */
[----:B------:R-:W-:-:S04]  /*8360*/  LEA.HI.SX32 R92, R45, R10, 0x1c ;  /* 0x0000000a2d5c7211 */ /* 0x000fc800078fe2ff */
[----:B------:R-:W-:-:S04]  /*8370*/  SHF.R.S32.HI R45, RZ, 0x1f, R92 ;  /* 0x0000001fff2d7819 */ /* 0x000fc8000001145c */
[----:B------:R-:W-:Y:S01]  /*8380*/  LEA.HI R45, R45, R92, RZ, 0x3 ;  /* 0x0000005c2d2d7211 */ /* 0x000fe200078f18ff */
[----:B------:R-:W-:-:S03]  /*8390*/  IMAD.SHL.U32 R92, R92, 0x8, RZ ;  /* 0x000000085c5c7824 */ /* 0x000fc600078e00ff */
[----:B------:R-:W-:Y:S02]  /*83a0*/  SHF.R.S32.HI R45, RZ, 0x3, R45 ;  /* 0x00000003ff2d7819 */ /* 0x000fe4000001142d */
[----:B------:R-:W-:-:S03]  /*83b0*/  LOP3.LUT R44, R48, 0x38, R92, 0xf8, !PT ;  /* 0x00000038302c7812 */ /* 0x000fc600078ef85c */
[----:B----4-:R-:W-:Y:S01]  /*83c0*/  IMAD R45, R45, 0x2c00, R47 ;  /* 0x00002c002d2d7824 */ /* 0x010fe200078e022f */
[----:B------:R-:W-:Y:S01]  /*83d0*/  LOP3.LUT R44, R44, R46, RZ, 0x3c, !PT ;  /* 0x0000002e2c2c7212 */ /* 0x000fe200078e3cff */
[----:B------:R-:W-:-:S04]  /*83e0*/  IMAD R47, R23, 0x5800, R146 ;  /* 0x00005800172f7824 */ /* 0x000fc800078e0292 */
[----:B------:R-:W-:-:S04]  /*83f0*/  IMAD.IADD R44, R45, 0x1, R44 ;  /* 0x000000012d2c7824 */ /* 0x000fc800078e022c */
[----:B------:R-:W-:Y:S01]  /*8400*/  IMAD R45, R23, 0x5800, R44 ;  /* 0x00005800172d7824 */ /* 0x000fe200078e022c */
[----:B------:R-:W-:-:S03]  /*8410*/  LEA R44, R47, R2, 0x1 ;  /* 0x000000022f2c7211 */ /* 0x000fc600078e08ff */
[----:B------:R-:W-:-:S03]  /*8420*/  IMAD R48, R45, 0x2, R2 ;  /* 0x000000022d307824 */ /* 0x000fc600078e0202 */
[----:B------:R-:W0:Y:S04]  /*8430*/  LDS.128 R44, [R44+0x1e400] ;  /* 0x01e400002c2c7984 */ /* 0x000e280000000c00 */
[----:B------:R-:W3:Y:S01]  /*8440*/  LDS.128 R48, [R48+0x1e400] ;  /* 0x01e4000030307984 */ /* 0x000ee20000000c00 */
[----:B------:R-:W-:Y:S05]  /*8450*/  @P3 BRA `(.L_x_691) ;  /* 0x0000000400643947 */ /* 0x000fea0003800000 */
[----:B---3--:R-:W-:Y:S01]  /*8460*/  IMAD.MOV.U32 R95, RZ, RZ, R49 ;  /* 0x000000ffff5f7224 */ /* 0x008fe200078e0031 */
[----:B------:R-:W-:Y:S01]  /*8470*/  SHF.R.U64 R56, R56, 0x10, R57 ;  /* 0x0000001038387819 */ /* 0x000fe20000001239 */
[----:B0-----:R-:W-:Y:S01]  /*8480*/  IMAD.MOV.U32 R49, RZ, RZ, R45 ;  /* 0x000000ffff317224 */ /* 0x001fe200078e002d */
[----:B------:R-:W-:Y:S01]  /*8490*/  SHF.R.U64 R52, R52, 0x10, R53 ;  /* 0x0000001034347819 */ /* 0x000fe20000001235 */
[----:B------:R-:W-:Y:S01]  /*84a0*/  HADD2.F32 R96, -RZ, R194.H1_H1 ;  /* 0x300000c2ff607230 */ /* 0x000fe20000004100 */
[----:B------:R-:W-:Y:S01]  /*84b0*/  SHF.R.U64 R58, R58, 0x10, R59 ;  /* 0x000000103a3a7819 */ /* 0x000fe2000000123b */
[----:B------:R-:W-:Y:S01]  /*84c0*/  HADD2.F32 R93, -RZ, R95.H0_H0 ;  /* 0x2000005fff5d7230 */ /* 0x000fe20000004100 */
[----:B------:R-:W-:Y:S01]  /*84d0*/  SHF.R.U64 R54, R54, 0x10, R55 ;  /* 0x0000001036367819 */ /* 0x000fe20000001237 */
[----:B------:R-:W-:Y:S02]  /*84e0*/  HADD2.F32 R94, -RZ, R49.H0_H0 ;  /* 0x20000031ff5e7230 */ /* 0x000fe40000004100 */
[----:B------:R-:W-:-:S02]  /*84f0*/  HADD2.F32 R45, -RZ, R193.H0_H0 ;  /* 0x200000c1ff2d7230 */ /* 0x000fc40000004100 */
[CC--:B------:R-:W-:Y:S01]  /*8500*/  FMUL.FTZ R97, R93.reuse, R96.reuse ;  /* 0x000000605d617220 */ /* 0x0c0fe20000410000 */
[----:B------:R-:W-:Y:S02]  /*8510*/  HADD2.F32 R49, -RZ, R49.H1_H1 ;  /* 0x30000031ff317230 */ /* 0x000fe40000004100 */
[C---:B------:R-:W-:Y:S01]  /*8520*/  FMUL.FTZ R96, R94.reuse, R96 ;  /* 0x000000605e607220 */ /* 0x040fe20000410000 */
[----:B------:R-:W-:Y:S02]  /*8530*/  HADD2.F32 R98, -RZ, R193.H1_H1 ;  /* 0x300000c1ff627230 */ /* 0x000fe40000004100 */
[-C--:B------:R-:W-:Y:S01]  /*8540*/  FFMA.FTZ R94, R94, R45.reuse, -R97 ;  /* 0x0000002d5e5e7223 */ /* 0x080fe20000010861 */
[----:B------:R-:W-:Y:S02]  /*8550*/  HADD2.F32 R174, -RZ, R194.H0_H0 ;  /* 0x200000c2ffae7230 */ /* 0x000fe40000004100 */
[----:B------:R-:W-:Y:S01]  /*8560*/  FFMA.FTZ R93, R93, R45, R96 ;  /* 0x0000002d5d5d7223 */ /* 0x000fe20000010060 */
[----:B------:R-:W-:Y:S01]  /*8570*/  SHF.R.U32.HI R96, RZ, 0x10, R57 ;  /* 0x00000010ff607819 */ /* 0x000fe20000011639 */
[----:B------:R-:W-:Y:S01]  /*8580*/  HADD2.F32 R45, -RZ, R95.H1_H1 ;  /* 0x3000005fff2d7230 */ /* 0x000fe20000004100 */
[----:B------:R-:W-:Y:S01]  /*8590*/  SHF.R.U32.HI R95, RZ, 0x10, R53 ;  /* 0x00000010ff5f7819 */ /* 0x000fe20000011635 */
[----:B------:R-:W-:-:S02]  /*85a0*/  HADD2.F32 R57, -RZ, R192.H1_H1 ;  /* 0x300000c0ff397230 */ /* 0x000fc40000004100 */
[----:B------:R-:W-:Y:S02]  /*85b0*/  HADD2.F32 R96, -RZ, R96.H0_H0 ;  /* 0x20000060ff607230 */ /* 0x000fe40000004100 */
[----:B------:R-:W-:Y:S02]  /*85c0*/  HADD2.F32 R95, -RZ, R95.H0_H0 ;  /* 0x2000005fff5f7230 */ /* 0x000fe40000004100 */
[----:B------:R-:W-:Y:S02]  /*85d0*/  HADD2.F32 R56, -RZ, R56.H0_H0 ;  /* 0x20000038ff387230 */ /* 0x000fe40000004100 */
[-C--:B------:R-:W-:Y:S01]  /*85e0*/  FMUL.FTZ R97, R45, R96.reuse ;  /* 0x000000602d617220 */ /* 0x080fe20000410000 */
[C---:B------:R-:W-:Y:S01]  /*85f0*/  FMUL.FTZ R96, R49.reuse, R96 ;  /* 0x0000006031607220 */ /* 0x040fe20000410000 */
[----:B------:R-:W-:Y:S02]  /*8600*/  HADD2.F32 R52, -RZ, R52.H0_H0 ;  /* 0x20000034ff347230 */ /* 0x000fe40000004100 */
[-C--:B------:R-:W-:Y:S01]  /*8610*/  FFMA.FTZ R49, R49, R95.reuse, -R97 ;  /* 0x0000005f31317223 */ /* 0x080fe20000010861 */
[----:B------:R-:W-:Y:S01]  /*8620*/  FFMA.FTZ R45, R45, R95, R96 ;  /* 0x0000005f2d2d7223 */ /* 0x000fe20000010060 */
[----:B------:R-:W-:Y:S01]  /*8630*/  MOV R95, R51 ;  /* 0x00000033005f7202 */ /* 0x000fe20000000f00 */
[----:B------:R-:W-:-:S02]  /*8640*/  HADD2.F32 R51, -RZ, R47.H0_H0 ;  /* 0x2000002fff337230 */ /* 0x000fc40000004100 */
[----:B------:R-:W-:Y:S01]  /*8650*/  HADD2.F32 R97, -RZ, R192.H0_H0 ;  /* 0x200000c0ff617230 */ /* 0x000fe20000004100 */
[----:B------:R-:W-:Y:S01]  /*8660*/  F2FP.F16.F32.PACK_AB R49, R49, R94 ;  /* 0x0000005e3131723e */ /* 0x000fe200000000ff */
[--C-:B------:R-:W-:Y:S01]  /*8670*/  HADD2.F32 R96, -RZ, R95.reuse.H0_H0 ;  /* 0x2000005fff607230 */ /* 0x100fe20000004100 */
[----:B------:R-:W-:Y:S01]  /*8680*/  F2FP.F16.F32.PACK_AB R93, R45, R93 ;  /* 0x0000005d2d5d723e */ /* 0x000fe200000000ff */
[----:B------:R-:W-:Y:S02]  /*8690*/  HADD2.F32 R95, -RZ, R95.H1_H1 ;  /* 0x3000005fff5f7230 */ /* 0x000fe40000004100 */
[----:B------:R-:W-:Y:S02]  /*86a0*/  HADD2.F32 R47, -RZ, R47.H1_H1 ;  /* 0x3000002fff2f7230 */ /* 0x000fe40000004100 */
[-C--:B------:R-:W-:Y:S01]  /*86b0*/  FMUL.FTZ R99, R96, R98.reuse ;  /* 0x0000006260637220 */ /* 0x080fe20000410000 */
[----:B------:R-:W-:Y:S01]  /*86c0*/  FMUL.FTZ R98, R51, R98 ;  /* 0x0000006233627220 */ /* 0x000fe20000410000 */
[----:B------:R-:W-:-:S02]  /*86d0*/  HADD2.F32 R58, -RZ, R58.H0_H0 ;  /* 0x2000003aff3a7230 */ /* 0x000fc40000004100 */
[-C--:B------:R-:W-:Y:S01]  /*86e0*/  FFMA.FTZ R51, R51, R97.reuse, -R99 ;  /* 0x0000006133337223 */ /* 0x080fe20000010863 */
[----:B------:R-:W-:Y:S01]  /*86f0*/  FFMA.FTZ R98, R96, R97, R98 ;  /* 0x0000006160627223 */ /* 0x000fe20000010062 */
[----:B------:R-:W-:Y:S01]  /*8700*/  SHF.R.U32.HI R96, RZ, 0x10, R59 ;  /* 0x00000010ff607819 */ /* 0x000fe2000001163b */
[----:B------:R-:W-:Y:S01]  /*8710*/  HADD2.F32 R54, -RZ, R54.H0_H0 ;  /* 0x20000036ff367230 */ /* 0x000fe20000004100 */
[----:B------:R-:W-:Y:S01]  /*8720*/  SHF.R.U32.HI R97, RZ, 0x10, R55 ;  /* 0x00000010ff617819 */ /* 0x000fe20000011637 */
[----:B------:R-:W-:Y:S01]  /*8730*/  IMAD.MOV.U32 R45, RZ, RZ, R49 ;  /* 0x000000ffff2d7224 */ /* 0x000fe200078e0031 */
[----:B------:R-:W-:Y:S01]  /*8740*/  MOV R49, R93 ;  /* 0x0000005d00317202 */ /* 0x000fe20000000f00 */
[----:B------:R-:W-:Y:S02]  /*8750*/  HADD2.F32 R96, -RZ, R96.H0_H0 ;  /* 0x20000060ff607230 */ /* 0x000fe40000004100 */
[----:B------:R-:W-:-:S03]  /*8760*/  HADD2.F32 R97, -RZ, R97.H0_H0 ;  /* 0x20000061ff617230 */ /* 0x000fc60000004100 */
[-C--:B------:R-:W-:Y:S01]  /*8770*/  FMUL.FTZ R99, R95, R96.reuse ;  /* 0x000000605f637220 */ /* 0x080fe20000410000 */
[----:B------:R-:W-:-:S03]  /*8780*/  FMUL.FTZ R96, R47, R96 ;  /* 0x000000602f607220 */ /* 0x000fc60000410000 */
[-C--:B------:R-:W-:Y:S01]  /*8790*/  FFMA.FTZ R99, R47, R97.reuse, -R99 ;  /* 0x000000612f637223 */ /* 0x080fe20000010863 */
[----:B------:R-:W-:Y:S01]  /*87a0*/  FFMA.FTZ R96, R95, R97, R96 ;  /* 0x000000615f607223 */ /* 0x000fe20000010060 */
[----:B------:R-:W-:Y:S02]  /*87b0*/  HADD2.F32 R47, -RZ, R48.H0_H0 ;  /* 0x20000030ff2f7230 */ /* 0x000fe40000004100 */
[----:B------:R-:W-:Y:S01]  /*87c0*/  HADD2.F32 R95, -RZ, R44.H0_H0 ;  /* 0x2000002cff5f7230 */ /* 0x000fe20000004100 */
[----:B------:R-:W-:Y:S01]  /*87d0*/  F2FP.F16.F32.PACK_AB R51, R99, R51 ;  /* 0x000000336333723e */ /* 0x000fe200000000ff */
[----:B------:R-:W-:Y:S02]  /*87e0*/  HADD2.F32 R48, -RZ, R48.H1_H1 ;  /* 0x30000030ff307230 */ /* 0x000fe40000004100 */
[-C--:B------:R-:W-:Y:S01]  /*87f0*/  FMUL.FTZ R97, R47, R174.reuse ;  /* 0x000000ae2f617220 */ /* 0x080fe20000410000 */
[----:B------:R-:W-:Y:S02]  /*8800*/  HADD2.F32 R44, -RZ, R44.H1_H1 ;  /* 0x3000002cff2c7230 */ /* 0x000fe40000004100 */
[C---:B------:R-:W-:Y:S01]  /*8810*/  FMUL.FTZ R174, R95.reuse, R174 ;  /* 0x000000ae5fae7220 */ /* 0x040fe20000410000 */
[----:B------:R-:W-:Y:S01]  /*8820*/  F2FP.F16.F32.PACK_AB R96, R96, R98 ;  /* 0x000000626060723e */ /* 0x000fe200000000ff */
[----:B------:R-:W-:-:S02]  /*8830*/  FFMA.FTZ R97, R95, R57, -R97 ;  /* 0x000000395f617223 */ /* 0x000fc40000010861 */
[----:B------:R-:W-:Y:S01]  /*8840*/  FFMA.FTZ R174, R47, R57, R174 ;  /* 0x000000392fae7223 */ /* 0x000fe200000100ae */
[-C--:B------:R-:W-:Y:S01]  /*8850*/  FMUL.FTZ R47, R48, R56.reuse ;  /* 0x00000038302f7220 */ /* 0x080fe20000410000 */
[C---:B------:R-:W-:Y:S01]  /*8860*/  FMUL.FTZ R56, R44.reuse, R56 ;  /* 0x000000382c387220 */ /* 0x040fe20000410000 */
[----:B------:R-:W-:Y:S02]  /*8870*/  HADD2.F32 R57, -RZ, R188.H1_H1 ;  /* 0x300000bcff397230 */ /* 0x000fe40000004100 */
[-C--:B------:R-:W-:Y:S01]  /*8880*/  FFMA.FTZ R47, R44, R52.reuse, -R47 ;  /* 0x000000342c2f7223 */ /* 0x080fe2000001082f */
[----:B------:R-:W-:Y:S01]  /*8890*/  FFMA.FTZ R56, R48, R52, R56 ;  /* 0x0000003430387223 */ /* 0x000fe20000010038 */
[----:B------:R-:W-:Y:S02]  /*88a0*/  HADD2.F32 R44, -RZ, R50.H0_H0 ;  /* 0x20000032ff2c7230 */ /* 0x000fe40000004100 */
[----:B------:R-:W-:Y:S02]  /*88b0*/  HADD2.F32 R52, -RZ, R46.H0_H0 ;  /* 0x2000002eff347230 */ /* 0x000fe40000004100 */
[----:B------:R-:W-:-:S02]  /*88c0*/  HADD2.F32 R48, -RZ, R188.H0_H0 ;  /* 0x200000bcff307230 */ /* 0x000fc40000004100 */
[-C--:B------:R-:W-:Y:S01]  /*88d0*/  FMUL.FTZ R53, R44, R57.reuse ;  /* 0x000000392c357220 */ /* 0x080fe20000410000 */
[----:B------:R-:W-:Y:S02]  /*88e0*/  HADD2.F32 R50, -RZ, R50.H1_H1 ;  /* 0x30000032ff327230 */ /* 0x000fe40000004100 */
[C---:B------:R-:W-:Y:S01]  /*88f0*/  FMUL.FTZ R57, R52.reuse, R57 ;  /* 0x0000003934397220 */ /* 0x040fe20000410000 */
[----:B------:R-:W-:Y:S02]  /*8900*/  HADD2.F32 R46, -RZ, R46.H1_H1 ;  /* 0x3000002eff2e7230 */ /* 0x000fe40000004100 */
[----:B------:R-:W-:Y:S01]  /*8910*/  FFMA.FTZ R53, R52, R48, -R53 ;  /* 0x0000003034357223 */ /* 0x000fe20000010835 */
[----:B------:R-:W-:Y:S01]  /*8920*/  F2FP.F16.F32.PACK_AB R56, R56, R174 ;  /* 0x000000ae3838723e */ /* 0x000fe200000000ff */
[----:B------:R-:W-:Y:S01]  /*8930*/  FFMA.FTZ R57, R44, R48, R57 ;  /* 0x000000302c397223 */ /* 0x000fe20000010039 */
[-C--:B------:R-:W-:Y:S01]  /*8940*/  FMUL.FTZ R44, R50, R58.reuse ;  /* 0x0000003a322c7220 */ /* 0x080fe20000410000 */
[----:B------:R-:W-:Y:S01]  /*8950*/  FMUL.FTZ R58, R46, R58 ;  /* 0x0000003a2e3a7220 */ /* 0x000fe20000410000 */
[----:B------:R-:W-:Y:S01]  /*8960*/  F2FP.F16.F32.PACK_AB R48, R47, R97 ;  /* 0x000000612f30723e */ /* 0x000fe200000000ff */
[----:B------:R-:W-:-:S02]  /*8970*/  IMAD.MOV.U32 R47, RZ, RZ, R51 ;  /* 0x000000ffff2f7224 */ /* 0x000fc400078e0033 */
[-C--:B------:R-:W-:Y:S01]  /*8980*/  FFMA.FTZ R44, R46, R54.reuse, -R44 ;  /* 0x000000362e2c7223 */ /* 0x080fe2000001082c */
[----:B------:R-:W-:Y:S01]  /*8990*/  FFMA.FTZ R58, R50, R54, R58 ;  /* 0x00000036323a7223 */ /* 0x000fe2000001003a */
[----:B------:R-:W-:-:S03]  /*89a0*/  IMAD.MOV.U32 R51, RZ, RZ, R96 ;  /* 0x000000ffff337224 */ /* 0x000fc600078e0060 */
[----:B------:R-:W-:Y:S01]  /*89b0*/  F2FP.F16.F32.PACK_AB R46, R44, R53 ;  /* 0x000000352c2e723e */ /* 0x000fe200000000ff */
[----:B------:R-:W-:Y:S01]  /*89c0*/  IMAD.MOV.U32 R44, RZ, RZ, R48 ;  /* 0x000000ffff2c7224 */ /* 0x000fe200078e0030 */
[----:B------:R-:W-:Y:S01]  /*89d0*/  F2FP.F16.F32.PACK_AB R50, R58, R57 ;  /* 0x000000393a32723e */ /* 0x000fe200000000ff */
[----:B------:R-:W-:-:S07]  /*89e0*/  IMAD.MOV.U32 R48, RZ, RZ, R56 ;  /* 0x000000ffff307224 */ /* 0x000fce00078e0038 */
.L_x_691:
[----:B------:R-:W-:Y:S05]  /*89f0*/  BSYNC B2 ;  /* 0x0000000000027941 */ /* 0x000fea0003800000 */
.L_x_690:
[-C--:B--2---:R-:W-:Y:S01]  /*8a00*/  IMAD R54, R155, R138.reuse, RZ ;  /* 0x0000008a9b367224 */ /* 0x084fe200078e02ff */
[----:B------:R-:W-:Y:S01]  /*8a10*/  ULDC.64 UR4, c[0x0][0x2e8] ;  /* 0x0000ba0000047ab9 */ /* 0x000fe20000000a00 */
[----:B------:R-:W-:Y:S01]  /*8a20*/  IMAD.WIDE.U32 R52, R175, R138, R136 ;  /* 0x0000008aaf347225 */ /* 0x000fe200078e0088 */
[----:B------:R-:W-:-:S03]  /*8a30*/  ULDC.64 UR6, c[0x0][0x208] ;  /* 0x0000820000067ab9 */ /* 0x000fc60000000a00 */
[----:B------:R-:W-:Y:S01]  /*8a40*/  IMAD R55, R175, R139, R54 ;  /* 0x0000008baf377224 */ /* 0x000fe200078e0236 */
[----:B------:R-:W-:-:S03]  /*8a50*/  IADD3 R54, P4, P5, R100, R52, R20 ;  /* 0x0000003464367210 */ /* 0x000fc60007d9e014 */
[----:B------:R-:W-:-:S05]  /*8a60*/  IMAD.IADD R55, R53, 0x1, R55 ;  /* 0x0000000135377824 */ /* 0x000fca00078e0237 */
[----:B------:R-:W-:Y:S02]  /*8a70*/  IADD3.X R53, R14, R55, R9, P4, P5 ;  /* 0x000000370e357210 */ /* 0x000fe400027ea409 */
[----:B------:R-:W-:-:S13]  /*8a80*/  ISETP.GE.AND P4, PT, R92, R150, PT ;  /* 0x000000965c00720c */ /* 0x000fda0003f86270 */
[--C-:B------:R-:W-:Y:S02]  /*8a90*/  @!P4 SHF.R.S32.HI R56, RZ, 0x1f, R92.reuse ;  /* 0x0000001fff38c819 */ /* 0x100fe4000001145c */
[----:B------:R-:W-:-:S04]  /*8aa0*/  @!P4 IADD3 R92, P5, P6, R100, R52, R92 ;  /* 0x00000034645cc210 */ /* 0x000fc80007ebe05c */
[----:B------:R-:W-:Y:S02]  /*8ab0*/  @!P4 IADD3.X R55, R14, R55, R56, P5, P6 ;  /* 0x000000370e37c210 */ /* 0x000fe40002fec438 */
[----:B------:R-:W-:-:S04]  /*8ac0*/  LEA R52, P5, R54, UR4, 0x1 ;  /* 0x0000000436347c11 */ /* 0x000fc8000f8a08ff */
[----:B------:R-:W-:Y:S02]  /*8ad0*/  LEA.HI.X R53, R54, UR5, R53, 0x1, P5 ;  /* 0x0000000536357c11 */ /* 0x000fe4000a8f0c35 */
[----:B------:R-:W-:-:S03]  /*8ae0*/  @!P4 LEA R54, P5, R92, UR4, 0x1 ;  /* 0x000000045c36cc11 */ /* 0x000fc6000f8a08ff */
[----:B0-----:R0:W-:Y:S01]  /*8af0*/  STG.E.128 desc[UR6][R52.64], R44 ;  /* 0x0000002c34007986 */ /* 0x0011e2000c101d06 */
[----:B------:R-:W-:-:S05]  /*8b00*/  @!P4 LEA.HI.X R55, R92, UR5, R55, 0x1, P5 ;  /* 0x000000055c37cc11 */ /* 0x000fca000a8f0c37 */
[----:B---3--:R0:W-:Y:S04]  /*8b10*/  @!P4 STG.E.128 desc[UR6][R54.64], R48 ;  /* 0x000000303600c986 */ /* 0x0081e8000c101d06 */
.L_x_689:
[----:B------:R-:W-:Y:S05]  /*8b20*/  BSYNC B1 ;  /* 0x0000000000017941 */ /* 0x000fea0003800000 */
.L_x_688:
[----:B0--3--:R-:W-:Y:S01]  /*8b30*/  IADD3 R45, R22, 0x40, RZ ;  /* 0x00000040162d7810 */ /* 0x009fe20007ffe0ff */
[----:B------:R-:W-:Y:S03]  /*8b40*/  BSSY B1, `(.L_x_692) ;  /* 0x0000087000017945 */ /* 0x000fe60003800000 */
[----:B------:R-:W-:-:S13]  /*8b50*/  ISETP.GE.OR P4, PT, R45, R4, P0 ;  /* 0x000000042d00720c */ /* 0x000fda0000786670 */
[----:B------:R-:W-:Y:S05]  /*8b60*/  @P4 BRA `(.L_x_693) ;  /* 0x0000000800104947 */ /* 0x000fea0003800000 */
[----:B------:R-:W3:Y:S04]  /*8b70*/  LDL R44, [R1+0x4] ;  /* 0x00000400012c7983 */ /* 0x000ee80000100800 */
[----:B------:R-:W4:Y:S01]  /*8b80*/  LDL R47, [R1+0x3c] ;  /* 0x00003c00012f7983 */ /* 0x000f220000100800 */
[----:B--2---:R-:W-:Y:S01]  /*8b90*/  IMAD.WIDE.U32 R52, R45, R138, R136 ;  /* 0x0000008a2d347225 */ /* 0x004fe200078e0088 */
[----:B------:R-:W-:Y:S03]  /*8ba0*/  BSSY B2, `(.L_x_694) ;  /* 0x0000074000027945 */ /* 0x000fe60003800000 */
[----:B------:R-:W-:Y:S01]  /*8bb0*/  VIADD R46, R22, 0x40 ;  /* 0x00000040162e7836 */ /* 0x000fe20000000000 */
[----:B------:R-:W-:Y:S01]  /*8bc0*/  IADD3 R54, P4, P5, R100, R52, R20 ;  /* 0x0000003464367210 */ /* 0x000fe20007d9e014 */
[----:B------:R-:W-:-:S03]  /*8bd0*/  VIADD R48, R22, 0x40 ;  /* 0x0000004016307836 */ /* 0x000fc60000000000 */
[----:B------:R-:W-:Y:S01]  /*8be0*/  SHF.L.U32 R46, R46, 0x6, RZ ;  /* 0x000000062e2e7819 */ /* 0x000fe200000006ff */
[----:B------:R-:W-:-:S03]  /*8bf0*/  IMAD.SHL.U32 R48, R48, 0x40, RZ ;  /* 0x0000004030307824 */ /* 0x000fc600078e00ff */
[----:B------:R-:W-:Y:S02]  /*8c00*/  LOP3.LUT R46, R46, 0x1c0, RZ, 0xc0, !PT ;  /* 0x000001c02e2e7812 */ /* 0x000fe400078ec0ff */
[----:B------:R-:W-:Y:S02]  /*8c10*/  LOP3.LUT R48, R48, 0x1c0, RZ, 0xc0, !PT ;  /* 0x000001c030307812 */ /* 0x000fe400078ec0ff */
[----:B------:R-:W-:Y:S02]  /*8c20*/  SHF.R.U32.HI R46, RZ, 0x3, R46 ;  /* 0x00000003ff2e7819 */ /* 0x000fe4000001162e */
[----:B---3--:R-:W-:Y:S01]  /*8c30*/  LOP3.LUT P6, RZ, R44, 0x1, RZ, 0xc0, !PT ;  /* 0x000000012cff7812 */ /* 0x008fe200078cc0ff */
[----:B------:R-:W-:-:S04]  /*8c40*/  IMAD R44, R154, R138, RZ ;  /* 0x0000008a9a2c7224 */ /* 0x000fc800078e02ff */
[----:B------:R-:W-:Y:S01]  /*8c50*/  IMAD R45, R45, R139, R44 ;  /* 0x0000008b2d2d7224 */ /* 0x000fe200078e022c */
[----:B------:R-:W-:-:S03]  /*8c60*/  SEL R44, R43, R151, !P6 ;  /* 0x000000972b2c7207 */ /* 0x000fc60007000000 */
[----:B------:R-:W-:Y:S01]  /*8c70*/  IMAD.IADD R56, R53, 0x1, R45 ;  /* 0x0000000135387824 */ /* 0x000fe200078e022d */
[----:B------:R-:W-:-:S04]  /*8c80*/  SHF.R.S32.HI R45, RZ, 0x1f, R44 ;  /* 0x0000001fff2d7819 */ /* 0x000fc8000001142c */
[----:B------:R-:W-:Y:S02]  /*8c90*/  LEA.HI R45, R45, R44, RZ, 0x4 ;  /* 0x0000002c2d2d7211 */ /* 0x000fe400078f20ff */
[----:B------:R-:W-:Y:S02]  /*8ca0*/  IADD3.X R55, R14, R56, R9, P4, P5 ;  /* 0x000000380e377210 */ /* 0x000fe400027ea409 */
[----:B------:R-:W-:-:S04]  /*8cb0*/  LEA.HI.SX32 R45, R45, R10, 0x1c ;  /* 0x0000000a2d2d7211 */ /* 0x000fc800078fe2ff */
[----:B------:R-:W-:Y:S01]  /*8cc0*/  SHF.R.S32.HI R44, RZ, 0x1f, R45 ;  /* 0x0000001fff2c7819 */ /* 0x000fe2000001142d */
[----:B------:R-:W-:-:S03]  /*8cd0*/  IMAD.SHL.U32 R57, R45, 0x8, RZ ;  /* 0x000000082d397824 */ /* 0x000fc600078e00ff */
[----:B------:R-:W-:-:S04]  /*8ce0*/  LEA.HI R44, R44, R45, RZ, 0x3 ;  /* 0x0000002d2c2c7211 */ /* 0x000fc800078f18ff */
[----:B------:R-:W-:Y:S02]  /*8cf0*/  SHF.R.S32.HI R45, RZ, 0x3, R44 ;  /* 0x00000003ff2d7819 */ /* 0x000fe4000001142c */
[----:B------:R-:W-:-:S03]  /*8d00*/  LOP3.LUT R44, R48, 0x38, R57, 0xf8, !PT ;  /* 0x00000038302c7812 */ /* 0x000fc600078ef839 */
[----:B----4-:R-:W-:Y:S01]  /*8d10*/  IMAD R45, R45, 0x2c00, R47 ;  /* 0x00002c002d2d7824 */ /* 0x010fe200078e022f */
[----:B------:R-:W-:-:S05]  /*8d20*/  LOP3.LUT R44, R44, R46, RZ, 0x3c, !PT ;  /* 0x0000002e2c2c7212 */ /* 0x000fca00078e3cff */
[----:B------:R-:W-:Y:S02]  /*8d30*/  IMAD.IADD R44, R45, 0x1, R44 ;  /* 0x000000012d2c7824 */ /* 0x000fe400078e022c */
[C---:B------:R-:W-:Y:S02]  /*8d40*/  IMAD R45, R23.reuse, 0x5800, R145 ;  /* 0x00005800172d7824 */ /* 0x040fe400078e0291 */
[----:B------:R-:W-:-:S03]  /*8d50*/  IMAD R47, R23, 0x5800, R44 ;  /* 0x00005800172f7824 */ /* 0x000fc600078e022c */
[----:B------:R-:W-:Y:S01]  /*8d60*/  LEA R45, R45, R2, 0x1 ;  /* 0x000000022d2d7211 */ /* 0x000fe200078e08ff */
[----:B------:R-:W-:-:S05]  /*8d70*/  IMAD R48, R47, 0x2, R2 ;  /* 0x000000022f307824 */ /* 0x000fca00078e0202 */
[----:B------:R-:W0:Y:S04]  /*8d80*/  LDS.128 R44, [R45+0x1e400] ;  /* 0x01e400002d2c7984 */ /* 0x000e280000000c00 */
[----:B------:R-:W2:Y:S01]  /*8d90*/  LDS.128 R48, [R48+0x1e400] ;  /* 0x01e4000030307984 */ /* 0x000ea20000000c00 */
[----:B------:R-:W-:Y:S05]  /*8da0*/  @P3 BRA `(.L_x_695) ;  /* 0x00000004004c3947 */ /* 0x000fea0003800000 */
[----:B------:R-:W-:Y:S01]  /*8db0*/  HADD2.F32 R93, -RZ, R187.H1_H1 ;  /* 0x300000bbff5d7230 */ /* 0x000fe20000004100 */
[----:B------:R-:W-:Y:S01]  /*8dc0*/  SHF.R.U64 R60, R60, 0x10, R61 ;  /* 0x000000103c3c7819 */ /* 0x000fe2000000123d */
[----:B--2---:R-:W-:Y:S01]  /*8dd0*/  HADD2.F32 R59, -RZ, R49.H0_H0 ;  /* 0x20000031ff3b7230 */ /* 0x004fe20000004100 */
[----:B------:R-:W-:Y:S01]  /*8de0*/  SHF.R.U64 R64, R64, 0x10, R65 ;  /* 0x0000001040407819 */ /* 0x000fe20000001241 */
[----:B0-----:R-:W-:Y:S01]  /*8df0*/  HADD2.F32 R92, -RZ, R45.H0_H0 ;  /* 0x2000002dff5c7230 */ /* 0x001fe20000004100 */
[----:B------:R-:W-:Y:S01]  /*8e00*/  SHF.R.U64 R66, R66, 0x10, R67 ;  /* 0x0000001042427819 */ /* 0x000fe20000001243 */
[----:B------:R-:W-:Y:S02]  /*8e10*/  HADD2.F32 R58, -RZ, R187.H0_H0 ;  /* 0x200000bbff3a7230 */ /* 0x000fe40000004100 */
[-C--:B------:R-:W-:Y:S01]  /*8e20*/  FMUL.FTZ R94, R59, R93.reuse ;  /* 0x0000005d3b5e7220 */ /* 0x080fe20000410000 */
[----:B------:R-:W-:Y:S02]  /*8e30*/  HADD2.F32 R49, -RZ, R49.H1_H1 ;  /* 0x30000031ff317230 */ /* 0x000fe40000004100 */
[----:B------:R-:W-:Y:S01]  /*8e40*/  FMUL.FTZ R93, R92, R93 ;  /* 0x0000005d5c5d7220 */ /* 0x000fe20000410000 */
[----:B------:R-:W-:-:S02]  /*8e50*/  HADD2.F32 R96, -RZ, R186.H1_H1 ;  /* 0x300000baff607230 */ /* 0x000fc40000004100 */
[-C--:B------:R-:W-:Y:S01]  /*8e60*/  FFMA.FTZ R92, R92, R58.reuse, -R94 ;  /* 0x0000003a5c5c7223 */ /* 0x080fe2000001085e */
[----:B------:R-:W-:Y:S01]  /*8e70*/  SHF.R.U32.HI R94, RZ, 0x10, R61 ;  /* 0x00000010ff5e7819 */ /* 0x000fe2000001163d */
[----:B------:R-:W-:Y:S01]  /*8e80*/  FFMA.FTZ R59, R59, R58, R93 ;  /* 0x0000003a3b3b7223 */ /* 0x000fe2000001005d */
[----:B------:R-:W-:Y:S01]  /*8e90*/  SHF.R.U32.HI R93, RZ, 0x10, R65 ;  /* 0x00000010ff5d7819 */ /* 0x000fe20000011641 */
[----:B------:R-:W-:Y:S01]  /*8ea0*/  HADD2.F32 R58, -RZ, R45.H1_H1 ;  /* 0x3000002dff3a7230 */ /* 0x000fe20000004100 */
[----:B------:R-:W-:Y:S01]  /*8eb0*/  SHF.R.U32.HI R61, RZ, 0x10, R67 ;  /* 0x00000010ff3d7819 */ /* 0x000fe20000011643 */
[----:B------:R-:W-:Y:S02]  /*8ec0*/  HADD2.F32 R45, -RZ, R94.H0_H0 ;  /* 0x2000005eff2d7230 */ /* 0x000fe40000004100 */
[----:B------:R-:W-:-:S05]  /*8ed0*/  HADD2.F32 R93, -RZ, R93.H0_H0 ;  /* 0x2000005dff5d7230 */ /* 0x000fca0000004100 */
[-C--:B------:R-:W-:Y:S01]  /*8ee0*/  FMUL.FTZ R94, R49, R93.reuse ;  /* 0x0000005d315e7220 */ /* 0x080fe20000410000 */
[----:B------:R-:W-:-:S03]  /*8ef0*/  FMUL.FTZ R93, R58, R93 ;  /* 0x0000005d3a5d7220 */ /* 0x000fc60000410000 */
[-C--:B------:R-:W-:Y:S01]  /*8f00*/  FFMA.FTZ R58, R58, R45.reuse, -R94 ;  /* 0x0000002d3a3a7223 */ /* 0x080fe2000001085e */
[----:B------:R-:W-:Y:S01]  /*8f10*/  FFMA.FTZ R49, R49, R45, R93 ;  /* 0x0000002d31317223 */ /* 0x000fe2000001005d */
[----:B------:R-:W-:Y:S02]  /*8f20*/  IMAD.MOV.U32 R45, RZ, RZ, R51 ;  /* 0x000000ffff2d7224 */ /* 0x000fe400078e0033 */
[----:B------:R-:W-:Y:S01]  /*8f30*/  HADD2.F32 R94, -RZ, R47.H0_H0 ;  /* 0x2000002fff5e7230 */ /* 0x000fe20000004100 */
[----:B------:R-:W-:Y:S01]  /*8f40*/  F2FP.F16.F32.PACK_AB R58, R58, R92 ;  /* 0x0000005c3a3a723e */ /* 0x000fe200000000ff */
[----:B------:R-:W-:Y:S01]  /*8f50*/  HADD2.F32 R93, -RZ, R186.H0_H0 ;  /* 0x200000baff5d7230 */ /* 0x000fe20000004100 */
[----:B------:R-:W-:Y:S01]  /*8f60*/  F2FP.F16.F32.PACK_AB R49, R49, R59 ;  /* 0x0000003b3131723e */ /* 0x000fe200000000ff */
[--C-:B------:R-:W-:Y:S02]  /*8f70*/  HADD2.F32 R51, -RZ, R45.reuse.H0_H0 ;  /* 0x2000002dff337230 */ /* 0x100fe40000004100 */
[----:B------:R-:W-:-:S02]  /*8f80*/  HADD2.F32 R45, -RZ, R45.H1_H1 ;  /* 0x3000002dff2d7230 */ /* 0x000fc40000004100 */
[----:B------:R-:W-:Y:S02]  /*8f90*/  HADD2.F32 R47, -RZ, R47.H1_H1 ;  /* 0x3000002fff2f7230 */ /* 0x000fe40000004100 */
[-C--:B------:R-:W-:Y:S01]  /*8fa0*/  FMUL.FTZ R95, R51, R96.reuse ;  /* 0x00000060335f7220 */ /* 0x080fe20000410000 */
[----:B------:R-:W-:-:S03]  /*8fb0*/  FMUL.FTZ R96, R94, R96 ;  /* 0x000000605e607220 */ /* 0x000fc60000410000 */
[-C--:B------:R-:W-:Y:S01]  /*8fc0*/  FFMA.FTZ R95, R94, R93.reuse, -R95 ;  /* 0x0000005d5e5f7223 */ /* 0x080fe2000001085f */
[----:B------:R-:W-:Y:S01]  /*8fd0*/  FFMA.FTZ R96, R51, R93, R96 ;  /* 0x0000005d33607223 */ /* 0x000fe20000010060 */
[--C-:B------:R-:W-:Y:S01]  /*8fe0*/  SHF.R.U64 R51, R62, 0x10, R63.reuse ;  /* 0x000000103e337819 */ /* 0x100fe2000000123f */
[----:B------:R-:W-:Y:S01]  /*8ff0*/  HADD2.F32 R94, -RZ, R61.H0_H0 ;  /* 0x2000003dff5e7230 */ /* 0x000fe20000004100 */
[----:B------:R-:W-:Y:S01]  /*9000*/  SHF.R.U32.HI R62, RZ, 0x10, R63 ;  /* 0x00000010ff3e7819 */ /* 0x000fe2000001163f */
[----:B------:R-:W-:Y:S02]  /*9010*/  HADD2.F32 R63, -RZ, R44.H0_H0 ;  /* 0x2000002cff3f7230 */ /* 0x000fe40000004100 */
[----:B------:R-:W-:Y:S02]  /*9020*/  HADD2.F32 R61, -RZ, R64.H0_H0 ;  /* 0x20000040ff3d7230 */ /* 0x000fe40000004100 */
[----:B------:R-:W-:Y:S01]  /*9030*/  FMUL.FTZ R174, R47, R94 ;  /* 0x0000005e2fae7220 */ /* 0x000fe20000410000 */
[----:B------:R-:W-:-:S02]  /*9040*/  HADD2.F32 R98, -RZ, R62.H0_H0 ;  /* 0x2000003eff627230 */ /* 0x000fc40000004100 */
[----:B------:R-:W-:Y:S01]  /*9050*/  FMUL.FTZ R62, R45, R94 ;  /* 0x0000005e2d3e7220 */ /* 0x000fe20000410000 */
[----:B------:R-:W-:Y:S02]  /*9060*/  HADD2.F32 R94, -RZ, R185.H1_H1 ;  /* 0x300000b9ff5e7230 */ /* 0x000fe40000004100 */
[----:B------:R-:W-:Y:S02]  /*9070*/  HADD2.F32 R64, -RZ, R44.H1_H1 ;  /* 0x3000002cff407230 */ /* 0x000fe40000004100 */
[-C--:B------:R-:W-:Y:S01]  /*9080*/  FFMA.FTZ R62, R47, R98.reuse, -R62 ;  /* 0x000000622f3e7223 */ /* 0x080fe2000001083e */
[----:B------:R-:W-:Y:S02]  /*9090*/  HADD2.F32 R47, -RZ, R48.H0_H0 ;  /* 0x20000030ff2f7230 */ /* 0x000fe40000004100 */
[----:B------:R-:W-:Y:S01]  /*90a0*/  FFMA.FTZ R45, R45, R98, R174 ;  /* 0x000000622d2d7223 */ /* 0x000fe200000100ae */
[----:B------:R-:W-:Y:S02]  /*90b0*/  HADD2.F32 R98, -RZ, R184.H1_H1 ;  /* 0x300000b8ff627230 */ /* 0x000fe40000004100 */
[----:B------:R-:W-:Y:S01]  /*90c0*/  FMUL.FTZ R67, R64, R61 ;  /* 0x0000003d40437220 */ /* 0x000fe20000410000 */
[----:B------:R-:W-:-:S02]  /*90d0*/  HADD2.F32 R48, -RZ, R48.H1_H1 ;  /* 0x30000030ff307230 */ /* 0x000fc40000004100 */
[-C--:B------:R-:W-:Y:S01]  /*90e0*/  FMUL.FTZ R174, R47, R94.reuse ;  /* 0x0000005e2fae7220 */ /* 0x080fe20000410000 */
[C---:B------:R-:W-:Y:S01]  /*90f0*/  FMUL.FTZ R94, R63.reuse, R94 ;  /* 0x0000005e3f5e7220 */ /* 0x040fe20000410000 */
[----:B------:R-:W-:Y:S01]  /*9100*/  HADD2.F32 R184, -RZ, R184.H0_H0 ;  /* 0x200000b8ffb87230 */ /* 0x000fe20000004100 */
[----:B------:R-:W-:Y:S01]  /*9110*/  F2FP.F16.F32.PACK_AB R62, R62, R95 ;  /* 0x0000005f3e3e723e */ /* 0x000fe200000000ff */
[-C--:B------:R-:W-:Y:S01]  /*9120*/  FFMA.FTZ R44, R63, R98.reuse, -R174 ;  /* 0x000000623f2c7223 */ /* 0x080fe200000108ae */
[----:B------:R-:W-:Y:S02]  /*9130*/  HADD2.F32 R63, -RZ, R60.H0_H0 ;  /* 0x2000003cff3f7230 */ /* 0x000fe40000004100 */
[----:B------:R-:W-:Y:S01]  /*9140*/  FMUL.FTZ R65, R48, R61 ;  /* 0x0000003d30417220 */ /* 0x000fe20000410000 */
[----:B------:R-:W-:Y:S02]  /*9150*/  HADD2.F32 R60, -RZ, R185.H0_H0 ;  /* 0x200000b9ff3c7230 */ /* 0x000fe40000004100 */
[----:B------:R-:W-:Y:S01]  /*9160*/  FFMA.FTZ R47, R47, R98, R94 ;  /* 0x000000622f2f7223 */ /* 0x000fe2000001005e */
[----:B------:R-:W-:-:S02]  /*9170*/  HADD2.F32 R51, -RZ, R51.H0_H0 ;  /* 0x20000033ff337230 */ /* 0x000fc40000004100 */
[-C--:B------:R-:W-:Y:S01]  /*9180*/  FFMA.FTZ R61, R64, R63.reuse, -R65 ;  /* 0x0000003f403d7223 */ /* 0x080fe20000010841 */
[----:B------:R-:W-:Y:S01]  /*9190*/  FFMA.FTZ R48, R48, R63, R67 ;  /* 0x0000003f30307223 */ /* 0x000fe20000010043 */
[----:B------:R-:W-:Y:S02]  /*91a0*/  HADD2.F32 R63, -RZ, R50.H0_H0 ;  /* 0x20000032ff3f7230 */ /* 0x000fe40000004100 */
[----:B------:R-:W-:Y:S01]  /*91b0*/  HADD2.F32 R67, -RZ, R66.H0_H0 ;  /* 0x20000042ff437230 */ /* 0x000fe20000004100 */
[----:B------:R-:W-:Y:S01]  /*91c0*/  F2FP.F16.F32.PACK_AB R44, R61, R44 ;  /* 0x0000002c3d2c723e */ /* 0x000fe200000000ff */
[----:B------:R-:W-:Y:S02]  /*91d0*/  HADD2.F32 R65, -RZ, R46.H0_H0 ;  /* 0x2000002eff417230 */ /* 0x000fe40000004100 */
[----:B------:R-:W-:Y:S01]  /*91e0*/  FMUL.FTZ R64, R63, R60 ;  /* 0x0000003c3f407220 */ /* 0x000fe20000410000 */
[----:B------:R-:W-:Y:S01]  /*91f0*/  HADD2.F32 R50, -RZ, R50.H1_H1 ;  /* 0x30000032ff327230 */ /* 0x000fe20000004100 */
[----:B------:R-:W-:Y:S01]  /*9200*/  F2FP.F16.F32.PACK_AB R48, R48, R47 ;  /* 0x0000002f3030723e */ /* 0x000fe200000000ff */
[----:B------:R-:W-:-:S02]  /*9210*/  HADD2.F32 R46, -RZ, R46.H1_H1 ;  /* 0x3000002eff2e7230 */ /* 0x000fc40000004100 */
[C---:B------:R-:W-:Y:S01]  /*9220*/  FMUL.FTZ R60, R65.reuse, R60 ;  /* 0x0000003c413c7220 */ /* 0x040fe20000410000 */
[----:B------:R-:W-:Y:S01]  /*9230*/  FFMA.FTZ R65, R65, R184, -R64 ;  /* 0x000000b841417223 */ /* 0x000fe20000010840 */
[-C--:B------:R-:W-:Y:S01]  /*9240*/  FMUL.FTZ R93, R50, R67.reuse ;  /* 0x00000043325d7220 */ /* 0x080fe20000410000 */
[----:B------:R-:W-:Y:S01]  /*9250*/  MOV R47, R62 ;  /* 0x0000003e002f7202 */ /* 0x000fe20000000f00 */
[C---:B------:R-:W-:Y:S01]  /*9260*/  FMUL.FTZ R67, R46.reuse, R67 ;  /* 0x000000432e437220 */ /* 0x040fe20000410000 */
[----:B------:R-:W-:Y:S01]  /*9270*/  FFMA.FTZ R63, R63, R184, R60 ;  /* 0x000000b83f3f7223 */ /* 0x000fe2000001003c */
[-C--:B------:R-:W-:Y:S02]  /*9280*/  FFMA.FTZ R46, R46, R51.reuse, -R93 ;  /* 0x000000332e2e7223 */ /* 0x080fe4000001085d */
[----:B------:R-:W-:Y:S01]  /*9290*/  FFMA.FTZ R50, R50, R51, R67 ;  /* 0x0000003332327223 */ /* 0x000fe20000010043 */
[----:B------:R-:W-:Y:S01]  /*92a0*/  F2FP.F16.F32.PACK_AB R51, R45, R96 ;  /* 0x000000602d33723e */ /* 0x000fe200000000ff */
[----:B------:R-:W-:Y:S01]  /*92b0*/  IMAD.MOV.U32 R45, RZ, RZ, R58 ;  /* 0x000000ffff2d7224 */ /* 0x000fe200078e003a */
[----:B------:R-:W-:-:S02]  /*92c0*/  F2FP.F16.F32.PACK_AB R46, R46, R65 ;  /* 0x000000412e2e723e */ /* 0x000fc400000000ff */
[----:B------:R-:W-:-:S07]  /*92d0*/  F2FP.F16.F32.PACK_AB R50, R50, R63 ;  /* 0x0000003f3232723e */ /* 0x000fce00000000ff */
.L_x_695:
[----:B------:R-:W-:Y:S05]  /*92e0*/  BSYNC B2 ;  /* 0x0000000000027941 */ /* 0x000fea0003800000 */
.L_x_694:
[----:B------:R-:W-:Y:S01]  /*92f0*/  ISETP.GE.AND P4, PT, R57, R150, PT ;  /* 0x000000963900720c */ /* 0x000fe20003f86270 */
[----:B------:R-:W-:Y:S01]  /*9300*/  ULDC.64 UR4, c[0x0][0x2e8] ;  /* 0x0000ba0000047ab9 */ /* 0x000fe20000000a00 */
[----:B------:R-:W-:-:S11]  /*9310*/  ULDC.64 UR6, c[0x0][0x208] ;  /* 0x0000820000067ab9 */ /* 0x000fd60000000a00 */
        /* <DEDUP_REMOVED lines=8> */
[----:B--2---:R0:W-:Y:S04]  /*93a0*/  @!P4 STG.E.128 desc[UR6][R54.64], R48 ;  /* 0x000000303600c986 */ /* 0x0041e8000c101d06 */
.L_x_693:
[----:B------:R-:W-:Y:S05]  /*93b0*/  BSYNC B1 ;  /* 0x0000000000017941 */ /* 0x000fea0003800000 */
.L_x_692:
[----:B0-----:R-:W-:Y:S01]  /*93c0*/  VIADD R45, R22, 0x60 ;  /* 0x00000060162d7836 */ /* 0x001fe20000000000 */
[----:B------:R-:W-:Y:S04]  /*93d0*/  BSSY B1, `(.L_x_696) ;  /* 0x0000087000017945 */ /* 0x000fe80003800000 */
[----:B------:R-:W-:-:S13]  /*93e0*/  ISETP.GE.OR P4, PT, R45, R4, P0 ;  /* 0x000000042d00720c */ /* 0x000fda0000786670 */
[----:B------:R-:W-:Y:S05]  /*93f0*/  @P4 BRA `(.L_x_697) ;  /* 0x0000000800104947 */ /* 0x000fea0003800000 */
[----:B------:R-:W3:Y:S04]  /*9400*/  LDL R44, [R1+0x4] ;  /* 0x00000400012c7983 */ /* 0x000ee80000100800 */
[----:B------:R-:W4:Y:S01]  /*9410*/  LDL R47, [R1+0x38] ;  /* 0x00003800012f7983 */ /* 0x000f220000100800 */
[----:B--2---:R-:W-:Y:S01]  /*9420*/  IMAD.WIDE.U32 R52, R45, R138, R136 ;  /* 0x0000008a2d347225 */ /* 0x004fe200078e0088 */
[C---:B------:R-:W-:Y:S01]  /*9430*/  IADD3 R46, R22.reuse, 0x60, RZ ;  /* 0x00000060162e7810 */ /* 0x040fe20007ffe0ff */
[----:B------:R-:W-:Y:S02]  /*9440*/  BSSY B2, `(.L_x_698) ;  /* 0x0000073000027945 */ /* 0x000fe40003800000 */
[----:B------:R-:W-:Y:S01]  /*9450*/  VIADD R48, R22, 0x60 ;  /* 0x0000006016307836 */ /* 0x000fe20000000000 */
[----:B------:R-:W-:Y:S01]  /*9460*/  IADD3 R54, P4, P5, R100, R52, R20 ;  /* 0x0000003464367210 */ /* 0x000fe20007d9e014 */
[----:B------:R-:W-:-:S02]  /*9470*/  IMAD.SHL.U32 R46, R46, 0x40, RZ ;  /* 0x000000402e2e7824 */ /* 0x000fc400078e00ff */
        /* <DEDUP_REMOVED lines=19> */
[----:B------:R-:W-:-:S04]  /*95b0*/  LOP3.LUT R44, R44, R46, RZ, 0x3c, !PT ;  /* 0x0000002e2c2c7212 */ /* 0x000fc800078e3cff */
[----:B------:R-:W-:Y:S01]  /*95c0*/  IADD3 R44, R45, R44, RZ ;  /* 0x0000002c2d2c7210 */ /* 0x000fe20007ffe0ff */
[----:B------:R-:W-:-:S04]  /*95d0*/  IMAD R45, R23, 0x5800, R144 ;  /* 0x00005800172d7824 */ /* 0x000fc800078e0290 */
[----:B------:R-:W-:Y:S02]  /*95e0*/  IMAD R47, R23, 0x5800, R44 ;  /* 0x00005800172f7824 */ /* 0x000fe400078e022c */
[--C-:B------:R-:W-:Y:S02]  /*95f0*/  IMAD R45, R45, 0x2, R2.reuse ;  /* 0x000000022d2d7824 */ /* 0x100fe400078e0202 */
[----:B------:R-:W-:-:S04]  /*9600*/  IMAD R48, R47, 0x2, R2 ;  /* 0x000000022f307824 */ /* 0x000fc800078e0202 */
[----:B------:R-:W0:Y:S04]  /*9610*/  LDS.128 R44, [R45+0x1e400] ;  /* 0x01e400002d2c7984 */ /* 0x000e280000000c00 */
[----:B------:R-:W2:Y:S01]  /*9620*/  LDS.128 R48, [R48+0x1e400] ;  /* 0x01e4000030307984 */ /* 0x000ea20000000c00 */
[----:B------:R-:W-:Y:S05]  /*9630*/  @P3 BRA `(.L_x_699) ;  /* 0x00000004004c3947 */ /* 0x000fea0003800000 */
[----:B------:R-:W-:Y:S01]  /*9640*/  SHF.R.U32.HI R67, RZ, 0x10, R81 ;  /* 0x00000010ff437819 */ /* 0x000fe20000011651 */
[----:B--2---:R-:W-:Y:S01]  /*9650*/  IMAD.MOV.U32 R62, RZ, RZ, R49 ;  /* 0x000000ffff3e7224 */ /* 0x004fe200078e0031 */
[--C-:B------:R-:W-:Y:S01]  /*9660*/  SHF.R.U64 R56, R76, 0x10, R77.reuse ;  /* 0x000000104c387819 */ /* 0x100fe2000000124d */
[----:B------:R-:W-:Y:S01]  /*9670*/  HADD2.F32 R66, -RZ, R181.H1_H1 ;  /* 0x300000b5ff427230 */ /* 0x000fe20000004100 */
[----:B------:R-:W-:Y:S01]  /*9680*/  SHF.R.U32.HI R76, RZ, 0x10, R77 ;  /* 0x00000010ff4c7819 */ /* 0x000fe2000001164d */
[----:B------:R-:W-:Y:S01]  /*9690*/  HADD2.F32 R67, -RZ, R67.H0_H0 ;  /* 0x20000043ff437230 */ /* 0x000fe20000004100 */
[----:B------:R-:W-:Y:S01]  /*96a0*/  SHF.R.U64 R58, R80, 0x10, R81 ;  /* 0x00000010503a7819 */ /* 0x000fe20000001251 */
[--C-:B------:R-:W-:Y:S01]  /*96b0*/  HADD2.F32 R63, -RZ, R62.reuse.H0_H0 ;  /* 0x2000003eff3f7230 */ /* 0x100fe20000004100 */
[----:B0-----:R-:W-:Y:S01]  /*96c0*/  MOV R49, R47 ;  /* 0x0000002f00317202 */ /* 0x001fe20000000f00 */
[----:B------:R-:W-:Y:S01]  /*96d0*/  HADD2.F32 R64, -RZ, R62.H1_H1 ;  /* 0x3000003eff407230 */ /* 0x000fe20000004100 */
[--C-:B------:R-:W-:Y:S01]  /*96e0*/  SHF.R.U64 R61, R82, 0x10, R83.reuse ;  /* 0x00000010523d7819 */ /* 0x100fe20000001253 */
[----:B------:R-:W-:Y:S01]  /*96f0*/  HADD2.F32 R80, -RZ, R183.H1_H1 ;  /* 0x300000b7ff507230 */ /* 0x000fe20000004100 */
[----:B------:R-:W-:Y:S01]  /*9700*/  SHF.R.U32.HI R82, RZ, 0x10, R83 ;  /* 0x00000010ff527819 */ /* 0x000fe20000011653 */
[----:B------:R-:W-:-:S02]  /*9710*/  HADD2.F32 R62, -RZ, R45.H1_H1 ;  /* 0x3000002dff3e7230 */ /* 0x000fc40000004100 */
[-C--:B------:R-:W-:Y:S01]  /*9720*/  FMUL.FTZ R77, R64, R67.reuse ;  /* 0x00000043404d7220 */ /* 0x080fe20000410000 */
[----:B------:R-:W-:Y:S01]  /*9730*/  HADD2.F32 R47, -RZ, R45.H0_H0 ;  /* 0x2000002dff2f7230 */ /* 0x000fe20000004100 */
[--C-:B------:R-:W-:Y:S01]  /*9740*/  SHF.R.U64 R60, R78, 0x10, R79.reuse ;  /* 0x000000104e3c7819 */ /* 0x100fe2000000124f */
[----:B------:R-:W-:Y:S02]  /*9750*/  HADD2.F32 R65, -RZ, R76.H0_H0 ;  /* 0x2000004cff417230 */ /* 0x000fe40000004100 */
[-C--:B------:R-:W-:Y:S01]  /*9760*/  FMUL.FTZ R76, R63, R80.reuse ;  /* 0x000000503f4c7220 */ /* 0x080fe20000410000 */
[----:B------:R-:W-:Y:S01]  /*9770*/  FMUL.FTZ R67, R62, R67 ;  /* 0x000000433e437220 */ /* 0x000fe20000410000 */
[C---:B------:R-:W-:Y:S01]  /*9780*/  FMUL.FTZ R80, R47.reuse, R80 ;  /* 0x000000502f507220 */ /* 0x040fe20000410000 */
[----:B------:R-:W-:Y:S01]  /*9790*/  SHF.R.U32.HI R78, RZ, 0x10, R79 ;  /* 0x00000010ff4e7819 */ /* 0x000fe2000001164f */
[-C--:B------:R-:W-:Y:S01]  /*97a0*/  FFMA.FTZ R45, R47, R66.reuse, -R76 ;  /* 0x000000422f2d7223 */ /* 0x080fe2000001084c */
[----:B------:R-:W-:Y:S01]  /*97b0*/  FFMA.FTZ R64, R64, R65, R67 ;  /* 0x0000004140407223 */ /* 0x000fe20000010043 */
[----:B------:R-:W-:Y:S01]  /*97c0*/  FFMA.FTZ R47, R63, R66, R80 ;  /* 0x000000423f2f7223 */ /* 0x000fe20000010050 */
[----:B------:R-:W-:-:S02]  /*97d0*/  HADD2.F32 R76, -RZ, R51.H1_H1 ;  /* 0x30000033ff4c7230 */ /* 0x000fc40000004100 */
[----:B------:R-:W-:Y:S01]  /*97e0*/  FFMA.FTZ R62, R62, R65, -R77 ;  /* 0x000000413e3e7223 */ /* 0x000fe2000001084d */
[----:B------:R-:W-:Y:S02]  /*97f0*/  HADD2.F32 R67, -RZ, R82.H0_H0 ;  /* 0x20000052ff437230 */ /* 0x000fe40000004100 */
[----:B------:R-:W-:Y:S02]  /*9800*/  HADD2.F32 R92, -RZ, R182.H1_H1 ;  /* 0x300000b6ff5c7230 */ /* 0x000fe40000004100 */
[----:B------:R-:W-:Y:S02]  /*9810*/  HADD2.F32 R63, -RZ, R51.H0_H0 ;  /* 0x20000033ff3f7230 */ /* 0x000fe40000004100 */
[----:B------:R-:W-:Y:S01]  /*9820*/  FMUL.FTZ R77, R76, R67 ;  /* 0x000000434c4d7220 */ /* 0x000fe20000410000 */
[--C-:B------:R-:W-:Y:S01]  /*9830*/  HADD2.F32 R66, -RZ, R49.reuse.H1_H1 ;  /* 0x30000031ff427230 */ /* 0x100fe20000004100 */
[----:B------:R-:W-:Y:S01]  /*9840*/  F2FP.F16.F32.PACK_AB R45, R62, R45 ;  /* 0x0000002d3e2d723e */ /* 0x000fe200000000ff */
[----:B------:R-:W-:-:S02]  /*9850*/  HADD2.F32 R51, -RZ, R49.H0_H0 ;  /* 0x20000031ff337230 */ /* 0x000fc40000004100 */
[----:B------:R-:W-:Y:S02]  /*9860*/  HADD2.F32 R80, -RZ, R180.H1_H1 ;  /* 0x300000b4ff507230 */ /* 0x000fe40000004100 */
[C---:B------:R-:W-:Y:S01]  /*9870*/  FMUL.FTZ R67, R66.reuse, R67 ;  /* 0x0000004342437220 */ /* 0x040fe20000410000 */
[----:B------:R-:W-:Y:S02]  /*9880*/  HADD2.F32 R65, -RZ, R78.H0_H0 ;  /* 0x2000004eff417230 */ /* 0x000fe40000004100 */
[-C--:B------:R-:W-:Y:S01]  /*9890*/  FMUL.FTZ R78, R63, R92.reuse ;  /* 0x0000005c3f4e7220 */ /* 0x080fe20000410000 */
[C---:B------:R-:W-:Y:S01]  /*98a0*/  FMUL.FTZ R92, R51.reuse, R92 ;  /* 0x0000005c335c7220 */ /* 0x040fe20000410000 */
[----:B------:R-:W-:Y:S02]  /*98b0*/  HADD2.F32 R183, -RZ, R183.H0_H0 ;  /* 0x200000b7ffb77230 */ /* 0x000fe40000004100 */
[-C--:B------:R-:W-:Y:S01]  /*98c0*/  FFMA.FTZ R49, R51, R80.reuse, -R78 ;  /* 0x0000005033317223 */ /* 0x080fe2000001084e */
[-C--:B------:R-:W-:Y:S01]  /*98d0*/  FFMA.FTZ R66, R66, R65.reuse, -R77 ;  /* 0x0000004142427223 */ /* 0x080fe2000001084d */
[----:B------:R-:W-:Y:S01]  /*98e0*/  FFMA.FTZ R76, R76, R65, R67 ;  /* 0x000000414c4c7223 */ /* 0x000fe20000010043 */
[----:B------:R-:W-:Y:S01]  /*98f0*/  FFMA.FTZ R51, R63, R80, R92 ;  /* 0x000000503f337223 */ /* 0x000fe2000001005c */
[----:B------:R-:W-:-:S02]  /*9900*/  HADD2.F32 R78, -RZ, R58.H0_H0 ;  /* 0x2000003aff4e7230 */ /* 0x000fc40000004100 */
[--C-:B------:R-:W-:Y:S01]  /*9910*/  HADD2.F32 R65, -RZ, R48.reuse.H0_H0 ;  /* 0x20000030ff417230 */ /* 0x100fe20000004100 */
[----:B------:R-:W-:Y:S01]  /*9920*/  F2FP.F16.F32.PACK_AB R66, R66, R49 ;  /* 0x000000314242723e */ /* 0x000fe200000000ff */
[----:B------:R-:W-:Y:S01]  /*9930*/  HADD2.F32 R67, -RZ, R48.H1_H1 ;  /* 0x30000030ff437230 */ /* 0x000fe20000004100 */
[----:B------:R-:W-:Y:S01]  /*9940*/  F2FP.F16.F32.PACK_AB R49, R64, R47 ;  /* 0x0000002f4031723e */ /* 0x000fe200000000ff */
[--C-:B------:R-:W-:Y:S02]  /*9950*/  HADD2.F32 R58, -RZ, R44.reuse.H0_H0 ;  /* 0x2000002cff3a7230 */ /* 0x100fe40000004100 */
[----:B------:R-:W-:Y:S01]  /*9960*/  FMUL.FTZ R77, R65, R183 ;  /* 0x000000b7414d7220 */ /* 0x000fe20000410000 */
[----:B------:R-:W-:Y:S02]  /*9970*/  HADD2.F32 R63, -RZ, R44.H1_H1 ;  /* 0x3000002cff3f7230 */ /* 0x000fe40000004100 */
[----:B------:R-:W-:Y:S01]  /*9980*/  FMUL.FTZ R80, R67, R78 ;  /* 0x0000004e43507220 */ /* 0x000fe20000410000 */
[----:B------:R-:W-:-:S02]  /*9990*/  HADD2.F32 R181, -RZ, R181.H0_H0 ;  /* 0x200000b5ffb57230 */ /* 0x000fc40000004100 */
[----:B------:R-:W-:Y:S01]  /*99a0*/  FMUL.FTZ R48, R58, R183 ;  /* 0x000000b73a307220 */ /* 0x000fe20000410000 */
[----:B------:R-:W-:Y:S02]  /*99b0*/  HADD2.F32 R56, -RZ, R56.H0_H0 ;  /* 0x20000038ff387230 */ /* 0x000fe40000004100 */
[----:B------:R-:W-:Y:S01]  /*99c0*/  FMUL.FTZ R78, R63, R78 ;  /* 0x0000004e3f4e7220 */ /* 0x000fe20000410000 */
[----:B------:R-:W-:Y:S01]  /*99d0*/  F2FP.F16.F32.PACK_AB R51, R76, R51 ;  /* 0x000000334c33723e */ /* 0x000fe200000000ff */
[-C--:B------:R-:W-:Y:S01]  /*99e0*/  FFMA.FTZ R44, R58, R181.reuse, -R77 ;  /* 0x000000b53a2c7223 */ /* 0x080fe2000001084d */
[----:B------:R-:W-:Y:S01]  /*99f0*/  FFMA.FTZ R48, R65, R181, R48 ;  /* 0x000000b541307223 */ /* 0x000fe20000010030 */
[-C--:B------:R-:W-:Y:S01]  /*9a00*/  FFMA.FTZ R77, R63, R56.reuse, -R80 ;  /* 0x000000383f4d7223 */ /* 0x080fe20000010850 */
[----:B------:R-:W-:Y:S01]  /*9a10*/  FFMA.FTZ R79, R67, R56, R78 ;  /* 0x00000038434f7223 */ /* 0x000fe2000001004e */
[----:B------:R-:W-:Y:S02]  /*9a20*/  HADD2.F32 R58, -RZ, R50.H0_H0 ;  /* 0x20000032ff3a7230 */ /* 0x000fe40000004100 */
[----:B------:R-:W-:Y:S01]  /*9a30*/  HADD2.F32 R65, -RZ, R182.H0_H0 ;  /* 0x200000b6ff417230 */ /* 0x000fe20000004100 */
[----:B------:R-:W-:Y:S01]  /*9a40*/  F2FP.F16.F32.PACK_AB R44, R77, R44 ;  /* 0x0000002c4d2c723e */ /* 0x000fe200000000ff */
[----:B------:R-:W-:Y:S01]  /*9a50*/  HADD2.F32 R67, -RZ, R61.H0_H0 ;  /* 0x2000003dff437230 */ /* 0x000fe20000004100 */
[----:B------:R-:W-:Y:S01]  /*9a60*/  F2FP.F16.F32.PACK_AB R48, R79, R48 ;  /* 0x000000304f30723e */ /* 0x000fe200000000ff */
[----:B------:R-:W-:-:S02]  /*9a70*/  HADD2.F32 R56, -RZ, R46.H0_H0 ;  /* 0x2000002eff387230 */ /* 0x000fc40000004100 */
[-C--:B------:R-:W-:Y:S01]  /*9a80*/  FMUL.FTZ R81, R58, R65.reuse ;  /* 0x000000413a517220 */ /* 0x080fe20000410000 */
[----:B------:R-:W-:Y:S02]  /*9a90*/  HADD2.F32 R50, -RZ, R50.H1_H1 ;  /* 0x30000032ff327230 */ /* 0x000fe40000004100 */
[----:B------:R-:W-:Y:S02]  /*9aa0*/  HADD2.F32 R46, -RZ, R46.H1_H1 ;  /* 0x3000002eff2e7230 */ /* 0x000fe40000004100 */
[----:B------:R-:W-:Y:S01]  /*9ab0*/  FMUL.FTZ R65, R56, R65 ;  /* 0x0000004138417220 */ /* 0x000fe20000410000 */
[----:B------:R-:W-:Y:S02]  /*9ac0*/  HADD2.F32 R63, -RZ, R180.H0_H0 ;  /* 0x200000b4ff3f7230 */ /* 0x000fe40000004100 */
[-C--:B------:R-:W-:Y:S01]  /*9ad0*/  FMUL.FTZ R83, R50, R67.reuse ;  /* 0x0000004332537220 */ /* 0x080fe20000410000 */
[----:B------:R-:W-:Y:S02]  /*9ae0*/  HADD2.F32 R61, -RZ, R60.H0_H0 ;  /* 0x2000003cff3d7230 */ /* 0x000fe40000004100 */
[----:B------:R-:W-:Y:S01]  /*9af0*/  FMUL.FTZ R67, R46, R67 ;  /* 0x000000432e437220 */ /* 0x000fe20000410000 */
[----:B------:R-:W-:-:S02]  /*9b00*/  IMAD.MOV.U32 R47, RZ, RZ, R66 ;  /* 0x000000ffff2f7224 */ /* 0x000fc400078e0042 */
[-C--:B------:R-:W-:Y:S01]  /*9b10*/  FFMA.FTZ R81, R56, R63.reuse, -R81 ;  /* 0x0000003f38517223 */ /* 0x080fe20000010851 */
[----:B------:R-:W-:Y:S01]  /*9b20*/  FFMA.FTZ R65, R58, R63, R65 ;  /* 0x0000003f3a417223 */ /* 0x000fe20000010041 */
[-C--:B------:R-:W-:Y:S01]  /*9b30*/  FFMA.FTZ R46, R46, R61.reuse, -R83 ;  /* 0x0000003d2e2e7223 */ /* 0x080fe20000010853 */
[----:B------:R-:W-:-:S04]  /*9b40*/  FFMA.FTZ R50, R50, R61, R67 ;  /* 0x0000003d32327223 */ /* 0x000fc80000010043 */
[----:B------:R-:W-:Y:S02]  /*9b50*/  F2FP.F16.F32.PACK_AB R46, R46, R81 ;  /* 0x000000512e2e723e */ /* 0x000fe400000000ff */
[----:B------:R-:W-:-:S07]  /*9b60*/  F2FP.F16.F32.PACK_AB R50, R50, R65 ;  /* 0x000000413232723e */ /* 0x000fce00000000ff */
.L_x_699:
[----:B------:R-:W-:Y:S05]  /*9b70*/  BSYNC B2 ;  /* 0x0000000000027941 */ /* 0x000fea0003800000 */
.L_x_698:
        /* <DEDUP_REMOVED lines=12> */
.L_x_697:
[----:B------:R-:W-:Y:S05]  /*9c40*/  BSYNC B1 ;  /* 0x0000000000017941 */ /* 0x000fea0003800000 */
.L_x_696:
[----:B0-----:R-:W-:Y:S01]  /*9c50*/  VIADD R45, R22, 0x80 ;  /* 0x00000080162d7836 */ /* 0x001fe20000000000 */
[----:B------:R-:W-:Y:S04]  /*9c60*/  BSSY B1, `(.L_x_700) ;  /* 0x0000087000017945 */ /* 0x000fe80003800000 */
[----:B------:R-:W-:-:S13]  /*9c70*/  ISETP.GE.OR P4, PT, R45, R4, P0 ;  /* 0x000000042d00720c */ /* 0x000fda0000786670 */
[----:B------:R-:W-:Y:S05]  /*9c80*/  @P4 BRA `(.L_x_701) ;  /* 0x0000000800104947 */ /* 0x000fea0003800000 */
[----:B------:R-:W3:Y:S04]  /*9c90*/  LDL R44, [R1+0x4] ;  /* 0x00000400012c7983 */ /* 0x000ee80000100800 */
[----:B------:R-:W4:Y:S01]  /*9ca0*/  LDL R46, [R1+0x50] ;  /* 0x00005000012e7983 */ /* 0x000f220000100800 */
[----:B--2---:R-:W-:Y:S01]  /*9cb0*/  IMAD.WIDE.U32 R52, R45, R138, R136 ;  /* 0x0000008a2d347225 */ /* 0x004fe200078e0088 */
[----:B------:R-:W-:Y:S01]  /*9cc0*/  IADD3 R47, R22, 0x80, RZ ;  /* 0x00000080162f7810 */ /* 0x000fe20007ffe0ff */
[----:B------:R-:W-:Y:S01]  /*9cd0*/  BSSY B2, `(.L_x_702) ;  /* 0x0000073000027945 */ /* 0x000fe20003800000 */
[----:B------:R-:W-:-:S03]  /*9ce0*/  IADD3 R54, P4, P5, R100, R52, R20 ;  /* 0x0000003464367210 */ /* 0x000fc60007d9e014 */
[----:B------:R-:W-:-:S05]  /*9cf0*/  IMAD.SHL.U32 R47, R47, 0x40, RZ ;  /* 0x000000402f2f7824 */ /* 0x000fca00078e00ff */
[----:B------:R-:W-:Y:S02]  /*9d00*/  LOP3.LUT R47, R47, 0x1c0, RZ, 0xc0, !PT ;  /* 0x000001c02f2f7812 */ /* 0x000fe400078ec0ff */
        /* <DEDUP_REMOVED lines=24> */
[----:B0-----:R-:W-:Y:S01]  /*9e90*/  IMAD.MOV.U32 R62, RZ, RZ, R44 ;  /* 0x000000ffff3e7224 */ /* 0x001fe200078e002c */
[----:B------:R-:W-:Y:S01]  /*9ea0*/  SHF.R.U64 R58, R68, 0x10, R69 ;  /* 0x00000010443a7819 */ /* 0x000fe20000001245 */
[----:B--2---:R-:W-:Y:S01]  /*9eb0*/  IMAD.MOV.U32 R44, RZ, RZ, R49 ;  /* 0x000000ffff2c7224 */ /* 0x004fe200078e0031 */
[----:B------:R-:W-:Y:S01]  /*9ec0*/  SHF.R.U32.HI R68, RZ, 0x10, R73 ;  /* 0x00000010ff447819 */ /* 0x000fe20000011649 */
[----:B------:R-:W-:Y:S01]  /*9ed0*/  IMAD.MOV.U32 R64, RZ, RZ, R51 ;  /* 0x000000ffff407224 */ /* 0x000fe200078e0033 */
[----:B------:R-:W-:Y:S01]  /*9ee0*/  MOV R63, R48 ;  /* 0x00000030003f7202 */ /* 0x000fe20000000f00 */
[----:B------:R-:W-:Y:S01]  /*9ef0*/  HADD2.F32 R67, -RZ, R173.H1_H1 ;  /* 0x300000adff437230 */ /* 0x000fe20000004100 */
[----:B------:R-:W-:Y:S01]  /*9f00*/  SHF.R.U32.HI R66, RZ, 0x10, R69 ;  /* 0x00000010ff427819 */ /* 0x000fe20000011645 */
[--C-:B------:R-:W-:Y:S01]  /*9f10*/  HADD2.F32 R48, -RZ, R44.reuse.H0_H0 ;  /* 0x2000002cff307230 */ /* 0x100fe20000004100 */
[----:B------:R-:W-:Y:S01]  /*9f20*/  SHF.R.U64 R56, R70, 0x10, R71 ;  /* 0x0000001046387819 */ /* 0x000fe20000001247 */
[----:B------:R-:W-:Y:S01]  /*9f30*/  HADD2.F32 R51, -RZ, R44.H1_H1 ;  /* 0x3000002cff337230 */ /* 0x000fe20000004100 */
[----:B------:R-:W-:Y:S01]  /*9f40*/  SHF.R.U32.HI R69, RZ, 0x10, R75 ;  /* 0x00000010ff457819 */ /* 0x000fe2000001164b */
[----:B------:R-:W-:Y:S01]  /*9f50*/  IMAD.MOV.U32 R49, RZ, RZ, R47 ;  /* 0x000000ffff317224 */ /* 0x000fe200078e002f */
[----:B------:R-:W-:Y:S01]  /*9f60*/  SHF.R.U32.HI R71, RZ, 0x10, R71 ;  /* 0x00000010ff477819 */ /* 0x000fe20000011647 */
[--C-:B------:R-:W-:Y:S01]  /*9f70*/  HADD2.F32 R44, -RZ, R45.reuse.H0_H0 ;  /* 0x2000002dff2c7230 */ /* 0x100fe20000004100 */
[----:B------:R-:W-:Y:S01]  /*9f80*/  SHF.R.U64 R61, R72, 0x10, R73 ;  /* 0x00000010483d7819 */ /* 0x000fe20000001249 */
[----:B------:R-:W-:Y:S01]  /*9f90*/  HADD2.F32 R68, -RZ, R68.H0_H0 ;  /* 0x20000044ff447230 */ /* 0x000fe20000004100 */
[----:B------:R-:W-:Y:S01]  /*9fa0*/  SHF.R.U64 R60, R74, 0x10, R75 ;  /* 0x000000104a3c7819 */ /* 0x000fe2000000124b */
[----:B------:R-:W-:-:S02]  /*9fb0*/  HADD2.F32 R47, -RZ, R45.H1_H1 ;  /* 0x3000002dff2f7230 */ /* 0x000fc40000004100 */
[-C--:B------:R-:W-:Y:S01]  /*9fc0*/  FMUL.FTZ R45, R48, R67.reuse ;  /* 0x00000043302d7220 */ /* 0x080fe20000410000 */
[----:B------:R-:W-:Y:S02]  /*9fd0*/  HADD2.F32 R65, -RZ, R171.H0_H0 ;  /* 0x200000abff417230 */ /* 0x000fe40000004100 */
[C---:B------:R-:W-:Y:S01]  /*9fe0*/  FMUL.FTZ R67, R44.reuse, R67 ;  /* 0x000000432c437220 */ /* 0x040fe20000410000 */
[----:B------:R-:W-:Y:S02]  /*9ff0*/  HADD2.F32 R66, -RZ, R66.H0_H0 ;  /* 0x20000042ff427230 */ /* 0x000fe40000004100 */
[-C--:B------:R-:W-:Y:S01]  /*a000*/  FMUL.FTZ R70, R51, R68.reuse ;  /* 0x0000004433467220 */ /* 0x080fe20000410000 */
[C---:B------:R-:W-:Y:S01]  /*a010*/  FMUL.FTZ R68, R47.reuse, R68 ;  /* 0x000000442f447220 */ /* 0x040fe20000410000 */
[-C--:B------:R-:W-:Y:S01]  /*a020*/  FFMA.FTZ R44, R44, R65.reuse, -R45 ;  /* 0x000000412c2c7223 */ /* 0x080fe2000001082d */
[----:B------:R-:W-:Y:S01]  /*a030*/  FFMA.FTZ R45, R48, R65, R67 ;  /* 0x00000041302d7223 */ /* 0x000fe20000010043 */
[-C--:B------:R-:W-:Y:S01]  /*a040*/  FFMA.FTZ R47, R47, R66.reuse, -R70 ;  /* 0x000000422f2f7223 */ /* 0x080fe20000010846 */
[----:B------:R-:W-:Y:S01]  /*a050*/  FFMA.FTZ R48, R51, R66, R68 ;  /* 0x0000004233307223 */ /* 0x000fe20000010044 */
[----:B------:R-:W-:-:S02]  /*a060*/  HADD2.F32 R70, -RZ, R170.H0_H0 ;  /* 0x200000aaff467230 */ /* 0x000fc40000004100 */
[--C-:B------:R-:W-:Y:S01]  /*a070*/  HADD2.F32 R65, -RZ, R64.reuse.H0_H0 ;  /* 0x20000040ff417230 */ /* 0x100fe20000004100 */
[----:B------:R-:W-:Y:S01]  /*a080*/  F2FP.F16.F32.PACK_AB R47, R47, R44 ;  /* 0x0000002c2f2f723e */ /* 0x000fe200000000ff */
[----:B------:R-:W-:Y:S02]  /*a090*/  HADD2.F32 R51, -RZ, R49.H0_H0 ;  /* 0x20000031ff337230 */ /* 0x000fe40000004100 */
[----:B------:R-:W-:Y:S02]  /*a0a0*/  HADD2.F32 R66, -RZ, R64.H1_H1 ;  /* 0x30000040ff427230 */ /* 0x000fe40000004100 */
[-C--:B------:R-:W-:Y:S01]  /*a0b0*/  FMUL.FTZ R72, R65, R70.reuse ;  /* 0x0000004641487220 */ /* 0x080fe20000410000 */
[----:B------:R-:W-:Y:S02]  /*a0c0*/  HADD2.F32 R69, -RZ, R69.H0_H0 ;  /* 0x20000045ff457230 */ /* 0x000fe40000004100 */
[----:B------:R-:W-:Y:S01]  /*a0d0*/  FMUL.FTZ R70, R51, R70 ;  /* 0x0000004633467220 */ /* 0x000fe20000410000 */
[----:B------:R-:W-:-:S02]  /*a0e0*/  HADD2.F32 R68, -RZ, R172.H0_H0 ;  /* 0x200000acff447230 */ /* 0x000fc40000004100 */
[----:B------:R-:W-:Y:S02]  /*a0f0*/  HADD2.F32 R64, -RZ, R49.H1_H1 ;  /* 0x30000031ff407230 */ /* 0x000fe40000004100 */
[----:B------:R-:W-:Y:S02]  /*a100*/  HADD2.F32 R67, -RZ, R71.H0_H0 ;  /* 0x20000047ff437230 */ /* 0x000fe40000004100 */
[-C--:B------:R-:W-:Y:S01]  /*a110*/  FMUL.FTZ R71, R66, R69.reuse ;  /* 0x0000004542477220 */ /* 0x080fe20000410000 */
[-C--:B------:R-:W-:Y:S01]  /*a120*/  FFMA.FTZ R49, R51, R68.reuse, -R72 ;  /* 0x0000004433317223 */ /* 0x080fe20000010848 */
[----:B------:R-:W-:Y:S01]  /*a130*/  FFMA.FTZ R51, R65, R68, R70 ;  /* 0x0000004441337223 */ /* 0x000fe20000010046 */
[C---:B------:R-:W-:Y:S01]  /*a140*/  FMUL.FTZ R69, R64.reuse, R69 ;  /* 0x0000004540457220 */ /* 0x040fe20000410000 */
[----:B------:R-:W-:Y:S01]  /*a150*/  FFMA.FTZ R70, R64, R67, -R71 ;  /* 0x0000004340467223 */ /* 0x000fe20000010847 */
[----:B------:R-:W-:Y:S02]  /*a160*/  HADD2.F32 R64, -RZ, R63.H0_H0 ;  /* 0x2000003fff407230 */ /* 0x000fe40000004100 */
[----:B------:R-:W-:-:S02]  /*a170*/  HADD2.F32 R65, -RZ, R61.H0_H0 ;  /* 0x2000003dff417230 */ /* 0x000fc40000004100 */
[----:B------:R-:W-:Y:S01]  /*a180*/  FFMA.FTZ R72, R66, R67, R69 ;  /* 0x0000004342487223 */ /* 0x000fe20000010045 */
[----:B------:R-:W-:Y:S01]  /*a190*/  HADD2.F32 R63, -RZ, R63.H1_H1 ;  /* 0x3000003fff3f7230 */ /* 0x000fe20000004100 */
[----:B------:R-:W-:Y:S01]  /*a1a0*/  F2FP.F16.F32.PACK_AB R70, R70, R49 ;  /* 0x000000314646723e */ /* 0x000fe200000000ff */
[--C-:B------:R-:W-:Y:S01]  /*a1b0*/  HADD2.F32 R61, -RZ, R62.reuse.H0_H0 ;  /* 0x2000003eff3d7230 */ /* 0x100fe20000004100 */
[----:B------:R-:W-:Y:S01]  /*a1c0*/  F2FP.F16.F32.PACK_AB R49, R48, R45 ;  /* 0x0000002d3031723e */ /* 0x000fe200000000ff */
[----:B------:R-:W-:Y:S02]  /*a1d0*/  HADD2.F32 R62, -RZ, R62.H1_H1 ;  /* 0x3000003eff3e7230 */ /* 0x000fe40000004100 */
[----:B------:R-:W-:Y:S01]  /*a1e0*/  FMUL.FTZ R67, R63, R65 ;  /* 0x000000413f437220 */ /* 0x000fe20000410000 */
[----:B------:R-:W-:Y:S01]  /*a1f0*/  HADD2.F32 R58, -RZ, R58.H0_H0 ;  /* 0x2000003aff3a7230 */ /* 0x000fe20000004100 */
[----:B------:R-:W-:Y:S01]  /*a200*/  F2FP.F16.F32.PACK_AB R51, R72, R51 ;  /* 0x000000334833723e */ /* 0x000fe200000000ff */
[----:B------:R-:W-:-:S02]  /*a210*/  HADD2.F32 R173, -RZ, R173.H0_H0 ;  /* 0x200000adffad7230 */ /* 0x000fc40000004100 */
[C---:B------:R-:W-:Y:S01]  /*a220*/  FMUL.FTZ R68, R62.reuse, R65 ;  /* 0x000000413e447220 */ /* 0x040fe20000410000 */
[----:B------:R-:W-:Y:S02]  /*a230*/  HADD2.F32 R171, -RZ, R171.H1_H1 ;  /* 0x300000abffab7230 */ /* 0x000fe40000004100 */
[-C--:B------:R-:W-:Y:S01]  /*a240*/  FFMA.FTZ R69, R62, R58.reuse, -R67 ;  /* 0x0000003a3e457223 */ /* 0x080fe20000010843 */
[----:B------:R-:W-:Y:S02]  /*a250*/  HADD2.F32 R67, -RZ, R60.H0_H0 ;  /* 0x2000003cff437230 */ /* 0x000fe40000004100 */
[----:B------:R-:W-:Y:S01]  /*a260*/  FFMA.FTZ R68, R63, R58, R68 ;  /* 0x0000003a3f447223 */ /* 0x000fe20000010044 */
[----:B------:R-:W-:Y:S02]  /*a270*/  HADD2.F32 R60, -RZ, R50.H0_H0 ;  /* 0x20000032ff3c7230 */ /* 0x000fe40000004100 */
[----:B------:R-:W-:Y:S01]  /*a280*/  FMUL.FTZ R66, R64, R173 ;  /* 0x000000ad40427220 */ /* 0x000fe20000410000 */
[----:B------:R-:W-:-:S02]  /*a290*/  HADD2.F32 R65, -RZ, R170.H1_H1 ;  /* 0x300000aaff417230 */ /* 0x000fc40000004100 */
[C---:B------:R-:W-:Y:S01]  /*a2a0*/  FMUL.FTZ R173, R61.reuse, R173 ;  /* 0x000000ad3dad7220 */ /* 0x040fe20000410000 */
[----:B------:R-:W-:Y:S02]  /*a2b0*/  HADD2.F32 R58, -RZ, R46.H0_H0 ;  /* 0x2000002eff3a7230 */ /* 0x000fe40000004100 */
[----:B------:R-:W-:Y:S01]  /*a2c0*/  FFMA.FTZ R66, R61, R171, -R66 ;  /* 0x000000ab3d427223 */ /* 0x000fe20000010842 */
[----:B------:R-:W-:Y:S02]  /*a2d0*/  HADD2.F32 R50, -RZ, R50.H1_H1 ;  /* 0x30000032ff327230 */ /* 0x000fe40000004100 */
[-C--:B------:R-:W-:Y:S01]  /*a2e0*/  FMUL.FTZ R71, R60, R65.reuse ;  /* 0x000000413c477220 */ /* 0x080fe20000410000 */
[----:B------:R-:W-:Y:S02]  /*a2f0*/  HADD2.F32 R46, -RZ, R46.H1_H1 ;  /* 0x3000002eff2e7230 */ /* 0x000fe40000004100 */
[----:B------:R-:W-:Y:S01]  /*a300*/  FMUL.FTZ R65, R58, R65 ;  /* 0x000000413a417220 */ /* 0x000fe20000410000 */
[----:B------:R-:W-:-:S02]  /*a310*/  HADD2.F32 R61, -RZ, R172.H1_H1 ;  /* 0x300000acff3d7230 */ /* 0x000fc40000004100 */
[-C--:B------:R-:W-:Y:S01]  /*a320*/  FMUL.FTZ R73, R50, R67.reuse ;  /* 0x0000004332497220 */ /* 0x080fe20000410000 */
[----:B------:R-:W-:Y:S02]  /*a330*/  HADD2.F32 R63, -RZ, R56.H0_H0 ;  /* 0x20000038ff3f7230 */ /* 0x000fe40000004100 */
[----:B------:R-:W-:Y:S01]  /*a340*/  FMUL.FTZ R67, R46, R67 ;  /* 0x000000432e437220 */ /* 0x000fe20000410000 */
[----:B------:R-:W-:Y:S01]  /*a350*/  FFMA.FTZ R173, R64, R171, R173 ;  /* 0x000000ab40ad7223 */ /* 0x000fe200000100ad */
[-C--:B------:R-:W-:Y:S01]  /*a360*/  FFMA.FTZ R71, R58, R61.reuse, -R71 ;  /* 0x0000003d3a477223 */ /* 0x080fe20000010847 */
[----:B------:R-:W-:Y:S01]  /*a370*/  FFMA.FTZ R65, R60, R61, R65 ;  /* 0x0000003d3c417223 */ /* 0x000fe20000010041 */
[-C--:B------:R-:W-:Y:S01]  /*a380*/  FFMA.FTZ R46, R46, R63.reuse, -R73 ;  /* 0x0000003f2e2e7223 */ /* 0x080fe20000010849 */
[----:B------:R-:W-:Y:S01]  /*a390*/  FFMA.FTZ R50, R50, R63, R67 ;  /* 0x0000003f32327223 */ /* 0x000fe20000010043 */
[----:B------:R-:W-:Y:S01]  /*a3a0*/  IMAD.MOV.U32 R45, RZ, RZ, R47 ;  /* 0x000000ffff2d7224 */ /* 0x000fe200078e002f */
[----:B------:R-:W-:-:S02]  /*a3b0*/  F2FP.F16.F32.PACK_AB R44, R69, R66 ;  /* 0x00000042452c723e */ /* 0x000fc400000000ff */
[----:B------:R-:W-:Y:S02]  /*a3c0*/  F2FP.F16.F32.PACK_AB R48, R68, R173 ;  /* 0x000000ad4430723e */ /* 0x000fe400000000ff */
[----:B------:R-:W-:Y:S02]  /*a3d0*/  F2FP.F16.F32.PACK_AB R46, R46, R71 ;  /* 0x000000472e2e723e */ /* 0x000fe400000000ff */
[----:B------:R-:W-:Y:S02]  /*a3e0*/  F2FP.F16.F32.PACK_AB R50, R50, R65 ;  /* 0x000000413232723e */ /* 0x000fe400000000ff */
[----:B------:R-:W-:-:S07]  /*a3f0*/  MOV R47, R70 ;  /* 0x00000046002f7202 */ /* 0x000fce0000000f00 */
.L_x_703:
[----:B------:R-:W-:Y:S05]  /*a400*/  BSYNC B2 ;  /* 0x0000000000027941 */ /* 0x000fea0003800000 */
.L_x_702:
        /* <DEDUP_REMOVED lines=12> */
.L_x_701:
[----:B------:R-:W-:Y:S05]  /*a4d0*/  BSYNC B1 ;  /* 0x0000000000017941 */ /* 0x000fea0003800000 */
.L_x_700:
[----:B0-----:R-:W-:Y:S02]  /*a4e0*/  VIADD R45, R22, 0xa0 ;  /* 0x000000a0162d7836 */ /* 0x001fe40000000000 */
[-C--:B--2---:R-:W-:Y:S02]  /*a4f0*/  IMAD R44, R149, R138.reuse, RZ ;  /* 0x0000008a952c7224 */ /* 0x084fe400078e02ff */
[C---:B------:R-:W-:Y:S01]  /*a500*/  IMAD.WIDE.U32 R136, R45.reuse, R138, R136 ;  /* 0x0000008a2d887225 */ /* 0x040fe200078e0088 */
[----:B------:R-:W-:-:S03]  /*a510*/  ISETP.GE.OR P4, PT, R45, R4, P0 ;  /* 0x000000042d00720c */ /* 0x000fc60000786670 */
[----:B------:R-:W-:-:S10]  /*a520*/  IMAD R57, R45, R139, R44 ;  /* 0x0000008b2d397224 */ /* 0x000fd400078e022c */
[----:B------:R-:W-:Y:S05]  /*a530*/  @P4 BRA `(.L_x_670) ;  /* 0x00000010005c4947 */ /* 0x000fea0003800000 */
[----:B------:R-:W2:Y:S01]  /*a540*/  LDL R45, [R1+0x4] ;  /* 0x00000400012d7983 */ /* 0x000ea20000100800 */
[----:B------:R-:W0:Y:S03]  /*a550*/  LDC.64 R52, c[0x0][0x2e8] ;  /* 0x0000ba00ff347b82 */ /* 0x000e260000000a00 */
[----:B------:R-:W3:Y:S01]  /*a560*/  LDL R46, [R1+0x4c] ;  /* 0x00004c00012e7983 */ /* 0x000ee20000100800 */
[----:B------:R-:W-:Y:S01]  /*a570*/  IMAD.IADD R57, R137, 0x1, R57 ;  /* 0x0000000189397824 */ /* 0x000fe200078e0239 */
[----:B------:R-:W-:Y:S01]  /*a580*/  IADD3 R44, P4, P5, R100, R136, R20 ;  /* 0x00000088642c7210 */ /* 0x000fe20007d9e014 */
[----:B------:R-:W-:Y:S01]  /*a590*/  VIADD R47, R22, 0xa0 ;  /* 0x000000a0162f7836 */ /* 0x000fe20000000000 */
[----:B------:R-:W-:Y:S04]  /*a5a0*/  BSSY B1, `(.L_x_704) ;  /* 0x000006e000017945 */ /* 0x000fe80003800000 */
[----:B------:R-:W-:-:S04]  /*a5b0*/  SHF.L.U32 R47, R47, 0x6, RZ ;  /* 0x000000062f2f7819 */ /* 0x000fc800000006ff */
[----:B------:R-:W-:Y:S02]  /*a5c0*/  LOP3.LUT R47, R47, 0x1c0, RZ, 0xc0, !PT ;  /* 0x000001c02f2f7812 */ /* 0x000fe400078ec0ff */
[----:B--2---:R-:W-:Y:S02]  /*a5d0*/  LOP3.LUT P6, RZ, R45, 0x1, RZ, 0xc0, !PT ;  /* 0x000000012dff7812 */ /* 0x004fe400078cc0ff */
[----:B------:R-:W-:Y:S02]  /*a5e0*/  IADD3.X R45, R14, R57, R9, P4, P5 ;  /* 0x000000390e2d7210 */ /* 0x000fe400027ea409 */
[C---:B0-----:R-:W-:Y:S02]  /*a5f0*/  LEA R54, P4, R44.reuse, R52, 0x1 ;  /* 0x000000342c367211 */ /* 0x041fe400078808ff */
[----:B------:R-:W-:Y:S02]  /*a600*/  SEL R151, R43, R151, !P6 ;  /* 0x000000972b977207 */ /* 0x000fe40007000000 */
[----:B------:R-:W-:-:S02]  /*a610*/  LEA.HI.X R55, R44, R53, R45, 0x1, P4 ;  /* 0x000000352c377211 */ /* 0x000fc400020f0c2d */
[----:B------:R-:W-:-:S04]  /*a620*/  SHF.R.S32.HI R44, RZ, 0x1f, R151 ;  /* 0x0000001fff2c7819 */ /* 0x000fc80000011497 */
[----:B------:R-:W-:-:S04]  /*a630*/  LEA.HI R151, R44, R151, RZ, 0x4 ;  /* 0x000000972c977211 */ /* 0x000fc800078f20ff */
[----:B------:R-:W-:-:S04]  /*a640*/  LEA.HI.SX32 R151, R151, R10, 0x1c ;  /* 0x0000000a97977211 */ /* 0x000fc800078fe2ff */
[----:B------:R-:W-:Y:S01]  /*a650*/  SHF.R.S32.HI R44, RZ, 0x1f, R151 ;  /* 0x0000001fff2c7819 */ /* 0x000fe20000011497 */
[----:B------:R-:W-:-:S03]  /*a660*/  IMAD.SHL.U32 R59, R151, 0x8, RZ ;  /* 0x00000008973b7824 */ /* 0x000fc600078e00ff */
[----:B------:R-:W-:Y:S02]  /*a670*/  LEA.HI R44, R44, R151, RZ, 0x3 ;  /* 0x000000972c2c7211 */ /* 0x000fe400078f18ff */
[----:B------:R-:W-:Y:S02]  /*a680*/  LOP3.LUT R45, R47, 0x38, R59, 0xf8, !PT ;  /* 0x000000382f2d7812 */ /* 0x000fe400078ef83b */
[----:B------:R-:W-:Y:S02]  /*a690*/  SHF.R.S32.HI R44, RZ, 0x3, R44 ;  /* 0x00000003ff2c7819 */ /* 0x000fe4000001142c */
[----:B------:R-:W-:-:S03]  /*a6a0*/  LOP3.LUT R45, R45, R164, RZ, 0x3c, !PT ;  /* 0x000000a42d2d7212 */ /* 0x000fc600078e3cff */
[----:B---3--:R-:W-:-:S04]  /*a6b0*/  IMAD R44, R44, 0x2c00, R46 ;  /* 0x00002c002c2c7824 */ /* 0x008fc800078e022e */
[----:B------:R-:W-:Y:S02]  /*a6c0*/  IMAD.IADD R44, R44, 0x1, R45 ;  /* 0x000000012c2c7824 */ /* 0x000fe400078e022d */
[C---:B------:R-:W-:Y:S02]  /*a6d0*/  IMAD R45, R23.reuse, 0x5800, R142 ;  /* 0x00005800172d7824 */ /* 0x040fe400078e028e */
[----:B------:R-:W-:Y:S02]  /*a6e0*/  IMAD R47, R23, 0x5800, R44 ;  /* 0x00005800172f7824 */ /* 0x000fe400078e022c */
[----:B------:R-:W-:-:S03]  /*a6f0*/  IMAD R45, R45, 0x2, R2 ;  /* 0x000000022d2d7824 */ /* 0x000fc600078e0202 */
[----:B------:R-:W-:-:S03]  /*a700*/  LEA R48, R47, R2, 0x1 ;  /* 0x000000022f307211 */ /* 0x000fc600078e08ff */
[----:B------:R-:W0:Y:S04]  /*a710*/  LDS.128 R44, [R45+0x1e400] ;  /* 0x01e400002d2c7984 */ /* 0x000e280000000c00 */
[----:B------:R-:W2:Y:S01]  /*a720*/  LDS.128 R48, [R48+0x1e400] ;  /* 0x01e4000030307984 */ /* 0x000ea20000000c00 */
[----:B------:R-:W-:Y:S05]  /*a730*/  @P3 BRA `(.L_x_705) ;  /* 0x0000000400503947 */ /* 0x000fea0003800000 */
[----:B------:R-:W-:Y:S01]  /*a740*/  SHF.R.U32.HI R66, RZ, 0x10, R89 ;  /* 0x00000010ff427819 */ /* 0x000fe20000011659 */
[----:B--2---:R-:W-:Y:S01]  /*a750*/  IMAD.MOV.U32 R62, RZ, RZ, R50 ;  /* 0x000000ffff3e7224 */ /* 0x004fe200078e0032 */
[----:B------:R-:W-:Y:S01]  /*a760*/  SHF.R.U32.HI R64, RZ, 0x10, R85 ;  /* 0x00000010ff407819 */ /* 0x000fe20000011655 */
[----:B0-----:R-:W-:Y:S01]  /*a770*/  IMAD.MOV.U32 R61, RZ, RZ, R44 ;  /* 0x000000ffff3d7224 */ /* 0x001fe200078e002c */
[--C-:B------:R-:W-:Y:S01]  /*a780*/  SHF.R.U64 R58, R90, 0x10, R91.reuse ;  /* 0x000000105a3a7819 */ /* 0x100fe2000000125b */
[--C-:B------:R-:W-:Y:S01]  /*a790*/  HADD2.F32 R50, -RZ, R49.reuse.H0_H0 ;  /* 0x20000031ff327230 */ /* 0x100fe20000004100 */
[----:B------:R-:W-:Y:S01]  /*a7a0*/  SHF.R.U32.HI R90, RZ, 0x10, R91 ;  /* 0x00000010ff5a7819 */ /* 0x000fe2000001165b */
[----:B------:R-:W-:Y:S01]  /*a7b0*/  HADD2.F32 R49, -RZ, R49.H1_H1 ;  /* 0x30000031ff317230 */ /* 0x000fe20000004100 */
[--C-:B------:R-:W-:Y:S01]  /*a7c0*/  SHF.R.U64 R56, R86, 0x10, R87.reuse ;  /* 0x0000001056387819 */ /* 0x100fe20000001257 */
[----:B------:R-:W-:Y:S01]  /*a7d0*/  HADD2.F32 R44, -RZ, R45.H0_H0 ;  /* 0x2000002dff2c7230 */ /* 0x000fe20000004100 */
[----:B------:R-:W-:Y:S01]  /*a7e0*/  SHF.R.U32.HI R86, RZ, 0x10, R87 ;  /* 0x00000010ff567819 */ /* 0x000fe20000011657 */
[----:B------:R-:W-:Y:S01]  /*a7f0*/  HADD2.F32 R66, -RZ, R66.H0_H0 ;  /* 0x20000042ff427230 */ /* 0x000fe20000004100 */
[----:B------:R-:W-:Y:S01]  /*a800*/  SHF.R.U64 R69, R88, 0x10, R89 ;  /* 0x0000001058457819 */ /* 0x000fe20000001259 */
[----:B------:R-:W-:Y:S01]  /*a810*/  HADD2.F32 R65, -RZ, R169.H1_H1 ;  /* 0x300000a9ff417230 */ /* 0x000fe20000004100 */
[----:B------:R-:W-:Y:S01]  /*a820*/  SHF.R.U64 R60, R84, 0x10, R85 ;  /* 0x00000010543c7819 */ /* 0x000fe20000001255 */
[----:B------:R-:W-:-:S02]  /*a830*/  HADD2.F32 R45, -RZ, R45.H1_H1 ;  /* 0x3000002dff2d7230 */ /* 0x000fc40000004100 */
[-C--:B------:R-:W-:Y:S01]  /*a840*/  FMUL.FTZ R68, R49, R66.reuse ;  /* 0x0000004231447220 */ /* 0x080fe20000410000 */
[----:B------:R-:W-:Y:S02]  /*a850*/  HADD2.F32 R63, -RZ, R167.H1_H1 ;  /* 0x300000a7ff3f7230 */ /* 0x000fe40000004100 */
[-C--:B------:R-:W-:Y:S01]  /*a860*/  FMUL.FTZ R67, R50, R65.reuse ;  /* 0x0000004132437220 */ /* 0x080fe20000410000 */
[----:B------:R-:W-:Y:S02]  /*a870*/  HADD2.F32 R64, -RZ, R64.H0_H0 ;  /* 0x20000040ff407230 */ /* 0x000fe40000004100 */
[----:B------:R-:W-:Y:S01]  /*a880*/  FMUL.FTZ R66, R45, R66 ;  /* 0x000000422d427220 */ /* 0x000fe20000410000 */
[C---:B------:R-:W-:Y:S01]  /*a890*/  FMUL.FTZ R65, R44.reuse, R65 ;  /* 0x000000412c417220 */ /* 0x040fe20000410000 */
[----:B------:R-:W-:Y:S01]  /*a8a0*/  FFMA.FTZ R44, R44, R63, -R67 ;  /* 0x0000003f2c2c7223 */ /* 0x000fe20000010843 */
[----:B------:R-:W-:Y:S02]  /*a8b0*/  HADD2.F32 R60, -RZ, R60.H0_H0 ;  /* 0x2000003cff3c7230 */ /* 0x000fe40000004100 */
[-C--:B------:R-:W-:Y:S01]  /*a8c0*/  FFMA.FTZ R70, R49, R64.reuse, R66 ;  /* 0x0000004031467223 */ /* 0x080fe20000010042 */
[----:B------:R-:W-:Y:S01]  /*a8d0*/  FFMA.FTZ R67, R45, R64, -R68 ;  /* 0x000000402d437223 */ /* 0x000fe20000010844 */
[----:B------:R-:W-:-:S02]  /*a8e0*/  HADD2.F32 R49, -RZ, R51.H0_H0 ;  /* 0x20000033ff317230 */ /* 0x000fc40000004100 */
[----:B------:R-:W-:Y:S01]  /*a8f0*/  FFMA.FTZ R65, R50, R63, R65 ;  /* 0x0000003f32417223 */ /* 0x000fe20000010041 */
[----:B------:R-:W-:Y:S02]  /*a900*/  HADD2.F32 R51, -RZ, R51.H1_H1 ;  /* 0x30000033ff337230 */ /* 0x000fe40000004100 */
[--C-:B------:R-:W-:Y:S02]  /*a910*/  HADD2.F32 R45, -RZ, R47.reuse.H0_H0 ;  /* 0x2000002fff2d7230 */ /* 0x100fe40000004100 */
[----:B------:R-:W-:Y:S02]  /*a920*/  HADD2.F32 R68, -RZ, R90.H0_H0 ;  /* 0x2000005aff447230 */ /* 0x000fe40000004100 */
[----:B------:R-:W-:Y:S02]  /*a930*/  HADD2.F32 R47, -RZ, R47.H1_H1 ;  /* 0x3000002fff2f7230 */ /* 0x000fe40000004100 */
[----:B------:R-:W-:Y:S02]  /*a940*/  HADD2.F32 R66, -RZ, R168.H1_H1 ;  /* 0x300000a8ff427230 */ /* 0x000fe40000004100 */
[----:B------:R-:W-:Y:S01]  /*a950*/  FMUL.FTZ R74, R51, R68 ;  /* 0x00000044334a7220 */ /* 0x000fe20000410000 */
[----:B------:R-:W-:-:S02]  /*a960*/  HADD2.F32 R64, -RZ, R86.H0_H0 ;  /* 0x20000056ff407230 */ /* 0x000fc40000004100 */
[----:B------:R-:W-:Y:S01]  /*a970*/  FMUL.FTZ R68, R47, R68 ;  /* 0x000000442f447220 */ /* 0x000fe20000410000 */
[----:B------:R-:W-:Y:S02]  /*a980*/  HADD2.F32 R50, -RZ, R166.H1_H1 ;  /* 0x300000a6ff327230 */ /* 0x000fe40000004100 */
[-C--:B------:R-:W-:Y:S01]  /*a990*/  FMUL.FTZ R72, R49, R66.reuse ;  /* 0x0000004231487220 */ /* 0x080fe20000410000 */
[----:B------:R-:W-:Y:S01]  /*a9a0*/  FMUL.FTZ R66, R45, R66 ;  /* 0x000000422d427220 */ /* 0x000fe20000410000 */
[-C--:B------:R-:W-:Y:S01]  /*a9b0*/  FFMA.FTZ R73, R47, R64.reuse, -R74 ;  /* 0x000000402f497223 */ /* 0x080fe2000001084a */
[----:B------:R-:W-:Y:S01]  /*a9c0*/  FFMA.FTZ R74, R51, R64, R68 ;  /* 0x00000040334a7223 */ /* 0x000fe20000010044 */
[-C--:B------:R-:W-:Y:S01]  /*a9d0*/  FFMA.FTZ R72, R45, R50.reuse, -R72 ;  /* 0x000000322d487223 */ /* 0x080fe20000010848 */
[----:B------:R-:W-:Y:S02]  /*a9e0*/  HADD2.F32 R64, -RZ, R169.H0_H0 ;  /* 0x200000a9ff407230 */ /* 0x000fe40000004100 */
[----:B------:R-:W-:Y:S01]  /*a9f0*/  FFMA.FTZ R71, R49, R50, R66 ;  /* 0x0000003231477223 */ /* 0x000fe20000010042 */
[----:B------:R-:W-:-:S02]  /*aa00*/  HADD2.F32 R47, -RZ, R48.H0_H0 ;  /* 0x20000030ff2f7230 */ /* 0x000fc40000004100 */
[----:B------:R-:W-:Y:S02]  /*aa10*/  HADD2.F32 R45, -RZ, R61.H0_H0 ;  /* 0x2000003dff2d7230 */ /* 0x000fe40000004100 */
[----:B------:R-:W-:Y:S02]  /*aa20*/  HADD2.F32 R50, -RZ, R167.H0_H0 ;  /* 0x200000a7ff327230 */ /* 0x000fe40000004100 */
[-C--:B------:R-:W-:Y:S01]  /*aa30*/  FMUL.FTZ R66, R47, R64.reuse ;  /* 0x000000402f427220 */ /* 0x080fe20000410000 */
[----:B------:R-:W-:Y:S02]  /*aa40*/  HADD2.F32 R49, -RZ, R69.H0_H0 ;  /* 0x20000045ff317230 */ /* 0x000fe40000004100 */
[C---:B------:R-:W-:Y:S01]  /*aa50*/  FMUL.FTZ R64, R45.reuse, R64 ;  /* 0x000000402d407220 */ /* 0x040fe20000410000 */
[----:B------:R-:W-:Y:S02]  /*aa60*/  HADD2.F32 R48, -RZ, R48.H1_H1 ;  /* 0x30000030ff307230 */ /* 0x000fe40000004100 */
[----:B------:R-:W-:Y:S01]  /*aa70*/  FFMA.FTZ R66, R45, R50, -R66 ;  /* 0x000000322d427223 */ /* 0x000fe20000010842 */
[----:B------:R-:W-:-:S02]  /*aa80*/  HADD2.F32 R61, -RZ, R61.H1_H1 ;  /* 0x3000003dff3d7230 */ /* 0x000fc40000004100 */
[----:B------:R-:W-:Y:S01]  /*aa90*/  FFMA.FTZ R64, R47, R50, R64 ;  /* 0x000000322f407223 */ /* 0x000fe20000010040 */
[----:B------:R-:W-:Y:S02]  /*aaa0*/  HADD2.F32 R47, -RZ, R62.H0_H0 ;  /* 0x2000003eff2f7230 */ /* 0x000fe40000004100 */
[-C--:B------:R-:W-:Y:S01]  /*aab0*/  FMUL.FTZ R68, R48, R49.reuse ;  /* 0x0000003130447220 */ /* 0x080fe20000410000 */
[----:B------:R-:W-:Y:S02]  /*aac0*/  HADD2.F32 R168, -RZ, R168.H0_H0 ;  /* 0x200000a8ffa87230 */ /* 0x000fe40000004100 */
[C---:B------:R-:W-:Y:S01]  /*aad0*/  FMUL.FTZ R49, R61.reuse, R49 ;  /* 0x000000313d317220 */ /* 0x040fe20000410000 */
[----:B------:R-:W-:Y:S02]  /*aae0*/  HADD2.F32 R51, -RZ, R58.H0_H0 ;  /* 0x2000003aff337230 */ /* 0x000fe40000004100 */
[----:B------:R-:W-:Y:S01]  /*aaf0*/  FFMA.FTZ R61, R61, R60, -R68 ;  /* 0x0000003c3d3d7223 */ /* 0x000fe20000010844 */
[----:B------:R-:W-:-:S02]  /*ab00*/  HADD2.F32 R45, -RZ, R46.H0_H0 ;  /* 0x2000002eff2d7230 */ /* 0x000fc40000004100 */
[----:B------:R-:W-:Y:S01]  /*ab10*/  FFMA.FTZ R63, R48, R60, R49 ;  /* 0x0000003c303f7223 */ /* 0x000fe20000010031 */
[----:B------:R-:W-:Y:S02]  /*ab20*/  HADD2.F32 R62, -RZ, R62.H1_H1 ;  /* 0x3000003eff3e7230 */ /* 0x000fe40000004100 */
[-C--:B------:R-:W-:Y:S01]  /*ab30*/  FMUL.FTZ R48, R47, R168.reuse ;  /* 0x000000a82f307220 */ /* 0x080fe20000410000 */
[----:B------:R-:W-:Y:S02]  /*ab40*/  HADD2.F32 R46, -RZ, R46.H1_H1 ;  /* 0x3000002eff2e7230 */ /* 0x000fe40000004100 */
[----:B------:R-:W-:Y:S01]  /*ab50*/  FMUL.FTZ R168, R45, R168 ;  /* 0x000000a82da87220 */ /* 0x000fe20000410000 */
[----:B------:R-:W-:Y:S02]  /*ab60*/  HADD2.F32 R166, -RZ, R166.H0_H0 ;  /* 0x200000a6ffa67230 */ /* 0x000fe40000004100 */
[----:B------:R-:W-:Y:S01]  /*ab70*/  FMUL.FTZ R69, R62, R51 ;  /* 0x000000333e457220 */ /* 0x000fe20000410000 */
[----:B------:R-:W-:-:S02]  /*ab80*/  HADD2.F32 R49, -RZ, R56.H0_H0 ;  /* 0x20000038ff317230 */ /* 0x000fc40000004100 */
[C---:B------:R-:W-:Y:S01]  /*ab90*/  FMUL.FTZ R51, R46.reuse, R51 ;  /* 0x000000332e337220 */ /* 0x040fe20000410000 */
[----:B------:R-:W-:Y:S01]  /*aba0*/  F2FP.F16.F32.PACK_AB R64, R63, R64 ;  /* 0x000000403f40723e */ /* 0x000fe200000000ff */
[-C--:B------:R-:W-:Y:S01]  /*abb0*/  FFMA.FTZ R48, R45, R166.reuse, -R48 ;  /* 0x000000a62d307223 */ /* 0x080fe20000010830 */
[----:B------:R-:W-:Y:S01]  /*abc0*/  FFMA.FTZ R168, R47, R166, R168 ;  /* 0x000000a62fa87223 */ /* 0x000fe200000100a8 */
[-C--:B------:R-:W-:Y:S01]  /*abd0*/  FFMA.FTZ R69, R46, R49.reuse, -R69 ;  /* 0x000000312e457223 */ /* 0x080fe20000010845 */
[----:B------:R-:W-:Y:S01]  /*abe0*/  FFMA.FTZ R51, R62, R49, R51 ;  /* 0x000000313e337223 */ /* 0x000fe20000010033 */
[----:B------:R-:W-:Y:S02]  /*abf0*/  F2FP.F16.F32.PACK_AB R71, R74, R71 ;  /* 0x000000474a47723e */ /* 0x000fe400000000ff */
[----:B------:R-:W-:Y:S02]  /*ac00*/  F2FP.F16.F32.PACK_AB R45, R67, R44 ;  /* 0x0000002c432d723e */ /* 0x000fe400000000ff */
[----:B------:R-:W-:Y:S01]  /*ac10*/  F2FP.F16.F32.PACK_AB R46, R69, R48 ;  /* 0x00000030452e723e */ /* 0x000fe200000000ff */
[----:B------:R-:W-:Y:S01]  /*ac20*/  IMAD.MOV.U32 R48, RZ, RZ, R64 ;  /* 0x000000ffff307224 */ /* 0x000fe200078e0040 */
[----:B------:R-:W-:-:S02]  /*ac30*/  F2FP.F16.F32.PACK_AB R50, R51, R168 ;  /* 0x000000a83332723e */ /* 0x000fc400000000ff */
[----:B------:R-:W-:Y:S02]  /*ac40*/  F2FP.F16.F32.PACK_AB R47, R73, R72 ;  /* 0x00000048492f723e */ /* 0x000fe400000000ff */
[----:B------:R-:W-:Y:S02]  /*ac50*/  F2FP.F16.F32.PACK_AB R49, R70, R65 ;  /* 0x000000414631723e */ /* 0x000fe400000000ff */
[----:B------:R-:W-:Y:S02]  /*ac60*/  F2FP.F16.F32.PACK_AB R44, R61, R66 ;  /* 0x000000423d2c723e */ /* 0x000fe400000000ff */
[----:B------:R-:W-:-:S07]  /*ac70*/  MOV R51, R71 ;  /* 0x0000004700337202 */ /* 0x000fce0000000f00 */
.L_x_705:
[----:B------:R-:W-:Y:S05]  /*ac80*/  BSYNC B1 ;  /* 0x0000000000017941 */ /* 0x000fea0003800000 */
.L_x_704:
[----:B------:R-:W-:Y:S01]  /*ac90*/  ISETP.GE.AND P3, PT, R59, R150, PT ;  /* 0x000000963b00720c */ /* 0x000fe20003f66270 */
[----:B------:R-:W-:Y:S02]  /*aca0*/  ULDC.64 UR4, c[0x0][0x208] ;  /* 0x0000820000047ab9 */ /* 0x000fe40000000a00 */
[----:B0-----:R3:W-:Y:S10]  /*acb0*/  STG.E.128 desc[UR4][R54.64], R44 ;  /* 0x0000002c36007986 */ /* 0x0017f4000c101d04 */
[----:B------:R-:W-:Y:S05]  /*acc0*/  @P3 BRA `(.L_x_670) ;  /* 0x0000000800783947 */ /* 0x000fea0003800000 */
[--C-:B---3--:R-:W-:Y:S01]  /*acd0*/  SHF.R.S32.HI R44, RZ, 0x1f, R59.reuse ;  /* 0x0000001fff2c7819 */ /* 0x108fe2000001143b */
[----:B------:R-:W-:Y:S01]  /*ace0*/  ULDC.64 UR4, c[0x0][0x208] ;  /* 0x0000820000047ab9 */ /* 0x000fe20000000a00 */
[----:B------:R-:W-:-:S04]  /*acf0*/  IADD3 R59, P3, P4, R100, R136, R59 ;  /* 0x00000088643b7210 */ /* 0x000fc80007c7e03b */
[----:B------:R-:W-:Y:S02]  /*ad00*/  IADD3.X R44, R14, R57, R44, P3, P4 ;  /* 0x000000390e2c7210 */ /* 0x000fe40001fe842c */
[----:B------:R-:W-:-:S04]  /*ad10*/  LEA R52, P3, R59, R52, 0x1 ;  /* 0x000000343b347211 */ /* 0x000fc800078608ff */
[----:B------:R-:W-:-:S05]  /*ad20*/  LEA.HI.X R53, R59, R53, R44, 0x1, P3 ;  /* 0x000000353b357211 */ /* 0x000fca00018f0c2c */
[----:B--2---:R4:W-:Y:S01]  /*ad30*/  STG.E.128 desc[UR4][R52.64], R48 ;  /* 0x0000003034007986 */ /* 0x0049e2000c101d04 */
[----:B------:R-:W-:Y:S05]  /*ad40*/  BRA `(.L_x_670) ;  /* 0x0000000800587947 */ /* 0x000fea0003800000 */
.L_x_613:
[----:B------:R-:W-:-:S13]  /*ad50*/  ISETP.NE.AND P2, PT, R224, 0x3, PT ;  /* 0x00000003e000780c */ /* 0x000fda0003f45270 */
[----:B------:R-:W-:Y:S05]  /*ad60*/  @!P2 BRA `(.L_x_706) ;  /* 0x000000000004a947 */ /* 0x000fea0003800000 */
[----:B------:R-:W-:Y:S01]  /*ad70*/  BPT.TRAP 0x1 ;  /* 0x000000040000795c */ /* 0x000fe20000300000 */
.L_x_706:
[----:B------:R-:W-:Y:S01]  /*ad80*/  IMAD R3, R23, 0x8, R2 ;  /* 0x0000000817037824 */ /* 0x000fe200078e0202 */
[----:B------:R-:W-:Y:S01]  /*ad90*/  SHF.L.U32 R0, R223, 0x1f, RZ ;  /* 0x0000001fdf007819 */ /* 0x000fe200000006ff */
[----:B------:R-:W-:Y:S01]  /*ada0*/  IMAD R4, R24, -0xb0, R25 ;  /* 0xffffff5018047824 */ /* 0x000fe200078e0219 */
[----:B------:R-:W-:Y:S01]  /*adb0*/  BSSY B1, `(.L_x_707) ;  /* 0x0000006000017945 */ /* 0x000fe20003800000 */
[----:B------:R-:W-:Y:S01]  /*adc0*/  SHF.R.S32.HI R45, RZ, 0x1f, R24 ;  /* 0x0000001fff2d7819 */ /* 0x000fe20000011418 */
[----:B------:R-:W1:Y:S01]  /*add0*/  SYNCS.PHASECHK.TRANS64.TRYWAIT P3, [R3+URZ+0x34890], R0 ;  /* 0x03489000030075a7 */ /* 0x000e62000806017f */
[----:B------:R-:W-:Y:S01]  /*ade0*/  IMAD R44, R41, R24, RZ ;  /* 0x00000018292c7224 */ /* 0x000fe200078e02ff */
[----:B------:R-:W-:Y:S01]  /*adf0*/  VIMNMX R4, R4, 0xb0, PT ;  /* 0x000000b004047848 */ /* 0x000fe20003fe0100 */
[----:B-1----:R-:W-:Y:S06]  /*ae00*/  @!P3 BRA `(.L_x_708) ;  /* 0x000001c4003cb947 */ /* 0x002fec0003800000 */
.L_x_979:
[----:B------:R-:W-:Y:S05]  /*ae10*/  BSYNC B1 ;  /* 0x0000000000017941 */ /* 0x000fea0003800000 */
.L_x_707:
[----:B------:R-:W-:Y:S01]  /*ae20*/  ISETP.GE.AND P3, PT, R22, R4, PT ;  /* 0x000000041600720c */ /* 0x000fe20003f66270 */
[----:B------:R-:W-:Y:S01]  /*ae30*/  IMAD R45, R45, R156, R44 ;  /* 0x0000009c2d2d7224 */ /* 0x000fe200078e022c */
[----:B------:R-:W-:Y:S01]  /*ae40*/  BSSY B1, `(.L_x_709) ;  /* 0x0000013000017945 */ /* 0x000fe20003800000 */
[----:B------:R-:W-:-:S04]  /*ae50*/  IMAD.WIDE.U32 R52, R156, R24, RZ ;  /* 0x000000189c347225 */ /* 0x000fc800078e00ff */
[----:B------:R-:W-:-:S06]  /*ae60*/  IMAD.IADD R62, R45, 0x1, R53 ;  /* 0x000000012d3e7824 */ /* 0x000fcc00078e0235 */
[----:B------:R-:W-:Y:S05]  /*ae70*/  @P3 BRA `(.L_x_710) ;  /* 0x00000000003c3947 */ /* 0x000fea0003800000 */
[----:B------:R-:W2:Y:S01]  /*ae80*/  @!P0 LDC.64 R54, c[0x0][0x2e8] ;  /* 0x0000ba00ff368b82 */ /* 0x000ea20000000a00 */
[----:B------:R-:W3:Y:S01]  /*ae90*/  @!P0 LDS.128 R44, [R5+0x1e400] ;  /* 0x01e40000052c8984 */ /* 0x000ee20000000c00 */
[----:B------:R-:W-:Y:S01]  /*aea0*/  @!P0 IADD3 R58, P3, R15, R52, RZ ;  /* 0x000000340f3a8210 */ /* 0x000fe20007f7e0ff */
[----:B------:R-:W-:Y:S02]  /*aeb0*/  ULDC.64 UR4, c[0x0][0x208] ;  /* 0x0000820000047ab9 */ /* 0x000fe40000000a00 */
[----:B0-----:R-:W0:Y:S02]  /*aec0*/  @!P1 LDS.128 R48, [R5+0x23c00] ;  /* 0x023c000005309984 */ /* 0x001e240000000c00 */
[----:B------:R-:W-:Y:S01]  /*aed0*/  @!P0 IMAD.X R59, R62, 0x1, R11, P3 ;  /* 0x000000013e3b8824 */ /* 0x000fe200018e060b */
[----:B------:R-:W4:Y:S01]  /*aee0*/  @!P1 LDC.64 R56, c[0x0][0x2e8] ;  /* 0x0000ba00ff389b82 */ /* 0x000f220000000a00 */
[----:B--2---:R-:W-:-:S04]  /*aef0*/  @!P0 LEA R54, P3, R58, R54, 0x1 ;  /* 0x000000363a368211 */ /* 0x004fc800078608ff */
[----:B------:R-:W-:Y:S02]  /*af00*/  @!P0 LEA.HI.X R55, R58, R55, R59, 0x1, P3 ;  /* 0x000000373a378211 */ /* 0x000fe400018f0c3b */
[----:B------:R-:W-:-:S04]  /*af10*/  @!P1 IADD3 R58, P3, R12, R52, RZ ;  /* 0x000000340c3a9210 */ /* 0x000fc80007f7e0ff */
[----:B------:R-:W-:Y:S02]  /*af20*/  @!P1 IADD3.X R59, R62, R7, RZ, P3, !PT ;  /* 0x000000073e3b9210 */ /* 0x000fe40001ffe4ff */
[----:B----4-:R-:W-:-:S04]  /*af30*/  @!P1 LEA R56, P3, R58, R56, 0x1 ;  /* 0x000000383a389211 */ /* 0x010fc800078608ff */
[----:B------:R-:W-:Y:S01]  /*af40*/  @!P1 LEA.HI.X R57, R58, R57, R59, 0x1, P3 ;  /* 0x000000393a399211 */ /* 0x000fe200018f0c3b */
[----:B---3--:R2:W-:Y:S04]  /*af50*/  @!P0 STG.E.128 desc[UR4][R54.64], R44 ;  /* 0x0000002c36008986 */ /* 0x0085e8000c101d04 */
[----:B0-----:R2:W-:Y:S04]  /*af60*/  @!P1 STG.E.128 desc[UR4][R56.64], R48 ;  /* 0x0000003038009986 */ /* 0x0015e8000c101d04 */
.L_x_710:
[----:B------:R-:W-:Y:S05]  /*af70*/  BSYNC B1 ;  /* 0x0000000000017941 */ /* 0x000fea0003800000 */
.L_x_709:
[----:B--2---:R-:W-:Y:S01]  /*af80*/  VIADD R44, R22, 0x20 ;  /* 0x00000020162c7836 */ /* 0x004fe20000000000 */
[----:B------:R-:W-:Y:S04]  /*af90*/  BSSY B1, `(.L_x_711) ;  /* 0x0000014000017945 */ /* 0x000fe80003800000 */
[----:B------:R-:W-:-:S13]  /*afa0*/  ISETP.GE.AND P3, PT, R44, R4, PT ;  /* 0x000000042c00720c */ /* 0x000fda0003f66270 */
[----:B------:R-:W-:Y:S05]  /*afb0*/  @P3 BRA `(.L_x_712) ;  /* 0x0000000000443947 */ /* 0x000fea0003800000 */
[----:B------:R-:W2:Y:S01]  /*afc0*/  @!P0 LDC.64 R54, c[0x0][0x2e8] ;  /* 0x0000ba00ff368b82 */ /* 0x000ea20000000a00 */
[----:B------:R-:W3:Y:S01]  /*afd0*/  @!P0 LDS.128 R44, [R5+0x1f400] ;  /* 0x01f40000052c8984 */ /* 0x000ee20000000c00 */
[----:B------:R-:W-:Y:S01]  /*afe0*/  IADD3 R60, P3, R116, R52, RZ ;  /* 0x00000034743c7210 */ /* 0x000fe20007f7e0ff */
[----:B------:R-:W-:Y:S02]  /*aff0*/  ULDC.64 UR4, c[0x0][0x208] ;  /* 0x0000820000047ab9 */ /* 0x000fe40000000a00 */
[----:B0-----:R-:W0:Y:S02]  /*b000*/  @!P1 LDS.128 R48, [R5+0x24c00] ;  /* 0x024c000005309984 */ /* 0x001e240000000c00 */
[----:B------:R-:W-:Y:S01]  /*b010*/  IMAD.X R64, R62, 0x1, R117, P3 ;  /* 0x000000013e407824 */ /* 0x000fe200018e0675 */
[----:B------:R-:W4:Y:S01]  /*b020*/  @!P1 LDC.64 R56, c[0x0][0x2e8] ;  /* 0x0000ba00ff389b82 */ /* 0x000f220000000a00 */
[----:B------:R-:W-:-:S05]  /*b030*/  @!P0 IADD3 R58, P3, R60, R15, RZ ;  /* 0x0000000f3c3a8210 */ /* 0x000fca0007f7e0ff */
[----:B------:R-:W-:Y:S01]  /*b040*/  @!P0 IMAD.X R59, R64, 0x1, R11, P3 ;  /* 0x00000001403b8824 */ /* 0x000fe200018e060b */
        /* <DEDUP_REMOVED lines=8> */
.L_x_712:
[----:B------:R-:W-:Y:S05]  /*b0d0*/  BSYNC B1 ;  /* 0x0000000000017941 */ /* 0x000fea0003800000 */
.L_x_711:
[----:B--2---:R-:W-:Y:S01]  /*b0e0*/  VIADD R44, R22, 0x40 ;  /* 0x00000040162c7836 */ /* 0x004fe20000000000 */
[----:B------:R-:W-:Y:S04]  /*b0f0*/  BSSY B1, `(.L_x_713) ;  /* 0x0000014000017945 */ /* 0x000fe80003800000 */
[----:B------:R-:W-:-:S13]  /*b100*/  ISETP.GE.AND P3, PT, R44, R4, PT ;  /* 0x000000042c00720c */ /* 0x000fda0003f66270 */
[----:B------:R-:W-:Y:S05]  /*b110*/  @P3 BRA `(.L_x_714) ;  /* 0x0000000000443947 */ /* 0x000fea0003800000 */
[----:B------:R-:W2:Y:S01]  /*b120*/  @!P0 LDC.64 R54, c[0x0][0x2e8] ;  /* 0x0000ba00ff368b82 */ /* 0x000ea20000000a00 */
[----:B------:R-:W3:Y:S01]  /*b130*/  @!P0 LDS.128 R44, [R5+0x20400] ;  /* 0x02040000052c8984 */ /* 0x000ee20000000c00 */
[----:B------:R-:W-:Y:S01]  /*b140*/  LEA R60, P3, R42, R52, 0x6 ;  /* 0x000000342a3c7211 */ /* 0x000fe200078630ff */
        /* <DEDUP_REMOVED lines=14> */
.L_x_714:
[----:B------:R-:W-:Y:S05]  /*b230*/  BSYNC B1 ;  /* 0x0000000000017941 */ /* 0x000fea0003800000 */
.L_x_713:
[----:B--2---:R-:W-:Y:S01]  /*b240*/  VIADD R44, R22, 0x60 ;  /* 0x00000060162c7836 */ /* 0x004fe20000000000 */
[----:B------:R-:W-:Y:S04]  /*b250*/  BSSY B1, `(.L_x_715) ;  /* 0x0000018000017945 */ /* 0x000fe80003800000 */
[----:B------:R-:W-:-:S13]  /*b260*/  ISETP.GE.AND P3, PT, R44, R4, PT ;  /* 0x000000042c00720c */ /* 0x000fda0003f66270 */
[----:B------:R-:W-:Y:S05]  /*b270*/  @P3 BRA `(.L_x_716) ;  /* 0x0000000000543947 */ /* 0x000fea0003800000 */
[----:B------:R-:W2:Y:S01]  /*b280*/  LDC.64 R58, c[0x0][0x300] ;  /* 0x0000c000ff3a7b82 */ /* 0x000ea20000000a00 */
[----:B------:R-:W3:Y:S01]  /*b290*/  @!P0 LDS.128 R44, [R5+0x21400] ;  /* 0x02140000052c8984 */ /* 0x000ee20000000c00 */
[----:B------:R-:W-:Y:S01]  /*b2a0*/  IMAD.MOV.U32 R60, RZ, RZ, R52 ;  /* 0x000000ffff3c7224 */ /* 0x000fe200078e0034 */
[----:B------:R-:W-:Y:S01]  /*b2b0*/  ULDC.64 UR4, c[0x0][0x208] ;  /* 0x0000820000047ab9 */ /* 0x000fe20000000a00 */
[----:B------:R-:W-:Y:S01]  /*b2c0*/  IMAD.MOV.U32 R61, RZ, RZ, R62 ;  /* 0x000000ffff3d7224 */ /* 0x000fe200078e003e */
[----:B0-----:R-:W0:Y:S03]  /*b2d0*/  @!P1 LDS.128 R48, [R5+0x26c00] ;  /* 0x026c000005309984 */ /* 0x001e260000000c00 */
[----:B------:R-:W4:Y:S08]  /*b2e0*/  @!P0 LDC.64 R54, c[0x0][0x2e8] ;  /* 0x0000ba00ff368b82 */ /* 0x000f300000000a00 */
[----:B------:R-:W5:Y:S01]  /*b2f0*/  @!P1 LDC.64 R56, c[0x0][0x2e8] ;  /* 0x0000ba00ff389b82 */ /* 0x000f620000000a00 */
[----:B--2---:R-:W-:-:S04]  /*b300*/  IMAD.WIDE.U32 R60, R58, 0x60, R60 ;  /* 0x000000603a3c7825 */ /* 0x004fc800078e003c */
[----:B------:R-:W-:Y:S01]  /*b310*/  IMAD R59, R59, 0x60, RZ ;  /* 0x000000603b3b7824 */ /* 0x000fe200078e02ff */
[----:B------:R-:W-:-:S04]  /*b320*/  @!P0 IADD3 R58, P3, R15, R60, RZ ;  /* 0x0000003c0f3a8210 */ /* 0x000fc80007f7e0ff */
[----:B------:R-:W-:-:S05]  /*b330*/  IADD3 R64, R61, R59, RZ ;  /* 0x0000003b3d407210 */ /* 0x000fca0007ffe0ff */
[----:B------:R-:W-:Y:S01]  /*b340*/  @!P0 IMAD.X R59, R64, 0x1, R11, P3 ;  /* 0x00000001403b8824 */ /* 0x000fe200018e060b */
[----:B----4-:R-:W-:-:S04]  /*b350*/  @!P0 LEA R54, P3, R58, R54, 0x1 ;  /* 0x000000363a368211 */ /* 0x010fc800078608ff */
[----:B------:R-:W-:Y:S02]  /*b360*/  @!P0 LEA.HI.X R55, R58, R55, R59, 0x1, P3 ;  /* 0x000000373a378211 */ /* 0x000fe400018f0c3b */
[----:B------:R-:W-:-:S03]  /*b370*/  @!P1 IADD3 R60, P3, R12, R60, RZ ;  /* 0x0000003c0c3c9210 */ /* 0x000fc60007f7e0ff */
[----:B---3--:R2:W-:Y:S02]  /*b380*/  @!P0 STG.E.128 desc[UR4][R54.64], R44 ;  /* 0x0000002c36008986 */ /* 0x0085e4000c101d04 */
[----:B------:R-:W-:Y:S01]  /*b390*/  @!P1 IMAD.X R58, R64, 0x1, R7, P3 ;  /* 0x00000001403a9824 */ /* 0x000fe200018e0607 */
[----:B-----5:R-:W-:-:S04]  /*b3a0*/  @!P1 LEA R56, P3, R60, R56, 0x1 ;  /* 0x000000383c389211 */ /* 0x020fc800078608ff */
[----:B------:R-:W-:-:S05]  /*b3b0*/  @!P1 LEA.HI.X R57, R60, R57, R58, 0x1, P3 ;  /* 0x000000393c399211 */ /* 0x000fca00018f0c3a */
[----:B0-----:R2:W-:Y:S04]  /*b3c0*/  @!P1 STG.E.128 desc[UR4][R56.64], R48 ;  /* 0x0000003038009986 */ /* 0x0015e8000c101d04 */
.L_x_716:
[----:B------:R-:W-:Y:S05]  /*b3d0*/  BSYNC B1 ;  /* 0x0000000000017941 */ /* 0x000fea0003800000 */
.L_x_715:
        /* <DEDUP_REMOVED lines=8> */
[----:B0-----:R-:W0:Y:S01]  /*b460*/  @!P1 LDS.128 R48, [R5+0x27c00] ;  /* 0x027c000005309984 */ /* 0x001e220000000c00 */
[----:B------:R-:W-:Y:S02]  /*b470*/  IADD3.X R64, R62, R132, RZ, P3, !PT ;  /* 0x000000843e407210 */ /* 0x000fe40001ffe4ff */
[----:B------:R-:W4:Y:S01]  /*b480*/  @!P1 LDC.64 R56, c[0x0][0x2e8] ;  /* 0x0000ba00ff389b82 */ /* 0x000f220000000a00 */
[----:B------:R-:W-:-:S05]  /*b490*/  @!P0 IADD3 R58, P3, R60, R15, RZ ;  /* 0x0000000f3c3a8210 */ /* 0x000fca0007f7e0ff */
[----:B------:R-:W-:Y:S01]  /*b4a0*/  @!P0 IMAD.X R59, R64, 0x1, R11, P3 ;  /* 0x00000001403b8824 */ /* 0x000fe200018e060b */
[----:B--2---:R-:W-:-:S04]  /*b4b0*/  @!P0 LEA R54, P3, R58, R54, 0x1 ;  /* 0x000000363a368211 */ /* 0x004fc800078608ff */
[----:B------:R-:W-:Y:S02]  /*b4c0*/  @!P0 LEA.HI.X R55, R58, R55, R59, 0x1, P3 ;  /* 0x000000373a378211 */ /* 0x000fe400018f0c3b */
[----:B------:R-:W-:-:S05]  /*b4d0*/  @!P1 IADD3 R58, P3, R60, R12, RZ ;  /* 0x0000000c3c3a9210 */ /* 0x000fca0007f7e0ff */
[----:B------:R-:W-:Y:S01]  /*b4e0*/  @!P1 IMAD.X R59, R64, 0x1, R7, P3 ;  /* 0x00000001403b9824 */ /* 0x000fe200018e0607 */
[----:B----4-:R-:W-:-:S04]  /*b4f0*/  @!P1 LEA R56, P3, R58, R56, 0x1 ;  /* 0x000000383a389211 */ /* 0x010fc800078608ff */
[----:B------:R-:W-:Y:S01]  /*b500*/  @!P1 LEA.HI.X R57, R58, R57, R59, 0x1, P3 ;  /* 0x000000393a399211 */ /* 0x000fe200018f0c3b */
[----:B---3--:R2:W-:Y:S04]  /*b510*/  @!P0 STG.E.128 desc[UR4][R54.64], R44 ;  /* 0x0000002c36008986 */ /* 0x0085e8000c101d04 */
[----:B0-----:R2:W-:Y:S04]  /*b520*/  @!P1 STG.E.128 desc[UR4][R56.64], R48 ;  /* 0x0000003038009986 */ /* 0x0015e8000c101d04 */
.L_x_718:
[----:B------:R-:W-:Y:S05]  /*b530*/  BSYNC B1 ;  /* 0x0000000000017941 */ /* 0x000fea0003800000 */
.L_x_717:
[----:B--2---:R-:W-:-:S05]  /*b540*/  VIADD R44, R22, 0xa0 ;  /* 0x000000a0162c7836 */ /* 0x004fca0000000000 */
[----:B------:R-:W-:-:S13]  /*b550*/  ISETP.GE.AND P3, PT, R44, R4, PT ;  /* 0x000000042c00720c */ /* 0x000fda0003f66270 */
[----:B------:R-:W-:Y:S05]  /*b560*/  @P3 BRA `(.L_x_670) ;  /* 0x0000000000503947 */ /* 0x000fea0003800000 */
[----:B------:R-:W2:Y:S01]  /*b570*/  LDC.64 R58, c[0x0][0x300] ;  /* 0x0000c000ff3a7b82 */ /* 0x000ea20000000a00 */
[----:B------:R-:W3:Y:S01]  /*b580*/  @!P0 LDS.128 R44, [R5+0x23400] ;  /* 0x02340000052c8984 */ /* 0x000ee20000000c00 */
[----:B------:R-:W-:Y:S01]  /*b590*/  MOV R53, R62 ;  /* 0x0000003e00357202 */ /* 0x000fe20000000f00 */
[----:B------:R-:W-:Y:S02]  /*b5a0*/  ULDC.64 UR4, c[0x0][0x208] ;  /* 0x0000820000047ab9 */ /* 0x000fe40000000a00 */
[----:B0-----:R-:W0:Y:S03]  /*b5b0*/  @!P1 LDS.128 R48, [R5+0x28c00] ;  /* 0x028c000005309984 */ /* 0x001e260000000c00 */
[----:B------:R-:W4:Y:S08]  /*b5c0*/  @!P0 LDC.64 R54, c[0x0][0x2e8] ;  /* 0x0000ba00ff368b82 */ /* 0x000f300000000a00 */
[----:B------:R-:W5:Y:S01]  /*b5d0*/  @!P1 LDC.64 R56, c[0x0][0x2e8] ;  /* 0x0000ba00ff389b82 */ /* 0x000f620000000a00 */
[----:B--2---:R-:W-:-:S04]  /*b5e0*/  IMAD.WIDE.U32 R52, R58, 0xa0, R52 ;  /* 0x000000a03a347825 */ /* 0x004fc800078e0034 */
[----:B------:R-:W-:-:S04]  /*b5f0*/  IMAD R59, R59, 0xa0, RZ ;  /* 0x000000a03b3b7824 */ /* 0x000fc800078e02ff */
[----:B------:R-:W-:Y:S01]  /*b600*/  IMAD.IADD R60, R53, 0x1, R59 ;  /* 0x00000001353c7824 */ /* 0x000fe200078e023b */
[----:B------:R-:W-:-:S05]  /*b610*/  @!P0 IADD3 R53, P3, R15, R52, RZ ;  /* 0x000000340f358210 */ /* 0x000fca0007f7e0ff */
        /* <DEDUP_REMOVED lines=9> */
.L_x_670:
[----:B------:R-:W-:Y:S05]  /*b6b0*/  BSYNC B0 ;  /* 0x0000000000007941 */ /* 0x000fea0003800000 */
.L_x_612:
[----:B0-234-:R-:W0:Y:S01]  /*b6c0*/  S2R R44, SR_TID.X ;  /* 0x00000000002c7919 */ /* 0x01de220000002100 */
[----:B------:R-:W-:Y:S01]  /*b6d0*/  @!PT LDS RZ, [RZ] ;  /* 0x00000000fffff984 */ /* 0x000fe20000000800 */
[----:B------:R-:W-:Y:S01]  /*b6e0*/  @!PT LDS RZ, [RZ] ;  /* 0x00000000fffff984 */ /* 0x000fe20000000800 */
[----:B------:R-:W-:Y:S01]  /*b6f0*/  @!PT LDS RZ, [RZ] ;  /* 0x00000000fffff984 */ /* 0x000fe20000000800 */
[----:B------:R-:W-:Y:S01]  /*b700*/  @!PT LDS RZ, [RZ] ;  /* 0x00000000fffff984 */ /* 0x000fe20000000800 */
[----:B------:R2:W-:Y:S06]  /*b710*/  MEMBAR.ALL.CTA ;  /* 0x0000000000007992 */ /* 0x0005ec0000008000 */
[----:B--2---:R-:W2:Y:S01]  /*b720*/  FENCE.VIEW.ASYNC.S ;  /* 0x00000000000073c6 */ /* 0x004ea20000000000 */
[----:B------:R-:W-:Y:S05]  /*b730*/  WARPSYNC.ALL ;  /* 0x0000000000007948 */ /* 0x000fea0003800000 */
[----:B------:R-:W-:Y:S01]  /*b740*/  BSSY B0, `(.L_x_719) ;  /* 0x0000009000007945 */ /* 0x000fe20003800000 */
[----:B0-----:R-:W-:Y:S01]  /*b750*/  LOP3.LUT R44, R44, 0x7f, RZ, 0xc0, !PT ;  /* 0x0000007f2c2c7812 */ /* 0x001fe200078ec0ff */
[----:B--2---:R0:W-:Y:S03]  /*b760*/  BAR.SYNC.DEFER_BLOCKING R162, 0x80 ;  /* 0x000200a20000751d */ /* 0x0041e60000010000 */
[----:B------:R-:W-:-:S13]  /*b770*/  ISETP.NE.AND P3, PT, R44, RZ, PT ;  /* 0x000000ff2c00720c */ /* 0x000fda0003f65270 */
[----:B------:R-:W-:-:S04]  /*b780*/  @!P3 IADD3 R44, R3, 0x348a0, RZ ;  /* 0x000348a0032cb810 */ /* 0x000fc80007ffe0ff */
[----:B------:R-:W-:-:S04]  /*b790*/  @!P3 PRMT R44, RZ, 0x654, R44 ;  /* 0x00000654ff2cb816 */ /* 0x000fc8000000002c */
[----:B------:R0:W-:Y:S01]  /*b7a0*/  @!P3 SYNCS.ARRIVE.TRANS64.RED.A1T0 RZ, [R44+URZ], RZ ;  /* 0x000000ff2cffb9a7 */ /* 0x0001e2000810043f */
[----:B------:R-:W-:Y:S05]  /*b7b0*/  @!P2 BRA `(.L_x_720) ;  /* 0x000000000004a947 */ /* 0x000fea0003800000 */
[----:B------:R-:W-:Y:S01]  /*b7c0*/  BPT.TRAP 0x1 ;  /* 0x000000040000795c */ /* 0x000fe20000300000 */
.L_x_720:
[----:B------:R-:W-:Y:S05]  /*b7d0*/  BSYNC B0 ;  /* 0x0000000000007941 */ /* 0x000fea0003800000 */
.L_x_719:
[----:B------:R-:W2:Y:S01]  /*b7e0*/  SYNCS.PHASECHK.TRANS64.TRYWAIT P2, [R3+URZ+0x348b0], R0 ;  /* 0x0348b000030075a7 */ /* 0x000ea2000804017f */
[----:B------:R-:W-:Y:S01]  /*b7f0*/  ULDC UR60, c[0x0][0x2f4] ;  /* 0x0000bd00003c7ab9 */ /* 0x000fe20000000800 */
[----:B------:R-:W-:Y:S01]  /*b800*/  ULDC.64 UR38, c[0x0][0x328] ;  /* 0x0000ca0000267ab9 */ /* 0x000fe20000000a00 */
[----:B------:R-:W-:Y:S01]  /*b810*/  ULDC.64 UR36, c[0x0][0x318] ;  /* 0x0000c60000247ab9 */ /* 0x000fe20000000a00 */
[----:B------:R-:W-:Y:S04]  /*b820*/  BSSY B0, `(.L_x_721) ;  /* 0x0000002000007945 */ /* 0x000fe80003800000 */
[----:B--2---:R-:W-:Y:S05]  /*b830*/  @!P2 BRA `(.L_x_722) ;  /* 0x000001b800c4a947 */ /* 0x004fea0003800000 */
.L_x_980:
[----:B------:R-:W-:Y:S05]  /*b840*/  BSYNC B0 ;  /* 0x0000000000007941 */ /* 0x000fea0003800000 */
.L_x_721:
[----:B------:R-:W-:Y:S01]  /*b850*/  ISETP.GE.AND P2, PT, R22, R4, PT ;  /* 0x000000041600720c */ /* 0x000fe20003f46270 */
[----:B------:R-:W-:Y:S01]  /*b860*/  BSSY B0, `(.L_x_723) ;  /* 0x0000012000007945 */ /* 0x000fe20003800000 */
[----:B------:R-:W-:-:S11]  /*b870*/  IMAD.WIDE R48, R24, 0xb0, R118 ;  /* 0x000000b018307825 */ /* 0x000fd600078e0276 */
[----:B------:R-:W-:Y:S05]  /*b880*/  @P2 BRA `(.L_x_724) ;  /* 0x00000000003c2947 */ /* 0x000fea0003800000 */
[----:B------:R-:W-:Y:S01]  /*b890*/  IMAD R47, R49, UR38, RZ ;  /* 0x00000026312f7c24 */ /* 0x000fe2000f8e02ff */
[----:B------:R-:W-:Y:S01]  /*b8a0*/  ULDC.64 UR4, c[0x0][0x208] ;  /* 0x0000820000047ab9 */ /* 0x000fe20000000a00 */
[----:B0-----:R-:W-:Y:S02]  /*b8b0*/  IMAD.MOV.U32 R44, RZ, RZ, R102 ;  /* 0x000000ffff2c7224 */ /* 0x001fe400078e0066 */
[----:B------:R-:W-:Y:S02]  /*b8c0*/  IMAD.MOV.U32 R45, RZ, RZ, R6 ;  /* 0x000000ffff2d7224 */ /* 0x000fe400078e0006 */
[C---:B------:R-:W-:Y:S02]  /*b8d0*/  IMAD R47, R48.reuse, UR39, R47 ;  /* 0x00000027302f7c24 */ /* 0x040fe4000f8e022f */
[----:B------:R-:W-:-:S04]  /*b8e0*/  IMAD.WIDE.U32 R44, R48, UR38, R44 ;  /* 0x00000026302c7c25 */ /* 0x000fc8000f8e002c */
[----:B------:R-:W-:Y:S01]  /*b8f0*/  IMAD.IADD R45, R45, 0x1, R47 ;  /* 0x000000012d2d7824 */ /* 0x000fe200078e022f */
[----:B------:R-:W-:-:S04]  /*b900*/  LEA R50, P2, R44, UR36, 0x1 ;  /* 0x000000242c327c11 */ /* 0x000fc8000f8408ff */
[----:B------:R-:W-:Y:S02]  /*b910*/  LEA.HI.X R51, R44, UR37, R45, 0x1, P2 ;  /* 0x000000252c337c11 */ /* 0x000fe400090f0c2d */
[----:B------:R-:W-:-:S13]  /*b920*/  ISETP.GE.AND P2, PT, R16, UR60, PT ;  /* 0x0000003c10007c0c */ /* 0x000fda000bf46270 */
[----:B------:R-:W0:Y:S04]  /*b930*/  @!P2 LDS.128 R44, [R5+0x400] ;  /* 0x00040000052ca984 */ /* 0x000e280000000c00 */
[----:B0-----:R-:W-:Y:S01]  /*b940*/  @!P2 STG.E.128 desc[UR4][R50.64], R44 ;  /* 0x0000002c3200a986 */ /* 0x001fe2000c101d04 */
[----:B------:R-:W-:-:S13]  /*b950*/  ISETP.GE.AND P2, PT, R221, UR60, PT ;  /* 0x0000003cdd007c0c */ /* 0x000fda000bf46270 */
[----:B------:R-:W0:Y:S04]  /*b960*/  @!P2 LDS.128 R44, [R5+0x5c00] ;  /* 0x005c0000052ca984 */ /* 0x000e280000000c00 */
[----:B0-----:R3:W-:Y:S02]  /*b970*/  @!P2 STG.E.128 desc[UR4][R50.64+0x80], R44 ;  /* 0x0000802c3200a986 */ /* 0x0017e4000c101d04 */
.L_x_724:
[----:B------:R-:W-:Y:S05]  /*b980*/  BSYNC B0 ;  /* 0x0000000000007941 */ /* 0x000fea0003800000 */
.L_x_723:
[----:B-12---:R-:W-:Y:S01]  /*b990*/  IADD3 R0, R22, 0x20, RZ ;  /* 0x0000002016007810 */ /* 0x006fe20007ffe0ff */
[----:B------:R-:W-:Y:S03]  /*b9a0*/  BSSY B0, `(.L_x_725) ;  /* 0x0000014000007945 */ /* 0x000fe60003800000 */
[----:B------:R-:W-:-:S13]  /*b9b0*/  ISETP.GE.AND P2, PT, R0, R4, PT ;  /* 0x000000040000720c */ /* 0x000fda0003f46270 */
[----:B------:R-:W-:Y:S05]  /*b9c0*/  @P2 BRA `(.L_x_726) ;  /* 0x0000000000442947 */ /* 0x000fea0003800000 */
[----:B---3--:R-:W-:Y:S01]  /*b9d0*/  IADD3 R47, P2, R48, 0x20, RZ ;  /* 0x00000020302f7810 */ /* 0x008fe20007f5e0ff */
[----:B0-----:R-:W-:Y:S01]  /*b9e0*/  IMAD.MOV.U32 R44, RZ, RZ, R102 ;  /* 0x000000ffff2c7224 */ /* 0x001fe200078e0066 */
[----:B------:R-:W-:Y:S01]  /*b9f0*/  ULDC.64 UR4, c[0x0][0x208] ;  /* 0x0000820000047ab9 */ /* 0x000fe20000000a00 */
[----:B------:R-:W-:Y:S02]  /*ba00*/  IMAD.MOV.U32 R45, RZ, RZ, R6 ;  /* 0x000000ffff2d7224 */ /* 0x000fe400078e0006 */
[----:B------:R-:W-:Y:S02]  /*ba10*/  IMAD.X R0, RZ, RZ, R49, P2 ;  /* 0x000000ffff007224 */ /* 0x000fe400010e0631 */
[----:B------:R-:W-:-:S04]  /*ba20*/  IMAD.WIDE.U32 R44, R47, UR38, R44 ;  /* 0x000000262f2c7c25 */ /* 0x000fc8000f8e002c */
[----:B------:R-:W-:Y:S01]  /*ba30*/  IMAD R0, R0, UR38, RZ ;  /* 0x0000002600007c24 */ /* 0x000fe2000f8e02ff */
[----:B------:R-:W-:-:S03]  /*ba40*/  LEA R50, P2, R44, UR36, 0x1 ;  /* 0x000000242c327c11 */ /* 0x000fc6000f8408ff */
[----:B------:R-:W-:-:S05]  /*ba50*/  IMAD R47, R47, UR39, R0 ;  /* 0x000000272f2f7c24 */ /* 0x000fca000f8e0200 */
[----:B------:R-:W-:-:S04]  /*ba60*/  IADD3 R45, R45, R47, RZ ;  /* 0x0000002f2d2d7210 */ /* 0x000fc80007ffe0ff */
[----:B------:R-:W-:Y:S02]  /*ba70*/  LEA.HI.X R51, R44, UR37, R45, 0x1, P2 ;  /* 0x000000252c337c11 */ /* 0x000fe400090f0c2d */
[----:B------:R-:W-:-:S13]  /*ba80*/  ISETP.GE.AND P2, PT, R16, UR60, PT ;  /* 0x0000003c10007c0c */ /* 0x000fda000bf46270 */
[----:B------:R-:W0:Y:S04]  /*ba90*/  @!P2 LDS.128 R44, [R5+0x1400] ;  /* 0x00140000052ca984 */ /* 0x000e280000000c00 */
[----:B0-----:R-:W-:Y:S01]  /*baa0*/  @!P2 STG.E.128 desc[UR4][R50.64], R44 ;  /* 0x0000002c3200a986 */ /* 0x001fe2000c101d04 */
[----:B------:R-:W-:-:S13]  /*bab0*/  ISETP.GE.AND P2, PT, R221, UR60, PT ;  /* 0x0000003cdd007c0c */ /* 0x000fda000bf46270 */
[----:B------:R-:W0:Y:S04]  /*bac0*/  @!P2 LDS.128 R44, [R5+0x6c00] ;  /* 0x006c0000052ca984 */ /* 0x000e280000000c00 */
[----:B0-----:R1:W-:Y:S02]  /*bad0*/  @!P2 STG.E.128 desc[UR4][R50.64+0x80], R44 ;  /* 0x0000802c3200a986 */ /* 0x0013e4000c101d04 */
.L_x_726:
[----:B------:R-:W-:Y:S05]  /*bae0*/  BSYNC B0 ;  /* 0x0000000000007941 */ /* 0x000fea0003800000 */
.L_x_725:
[----:B------:R-:W-:Y:S01]  /*baf0*/  VIADD R0, R22, 0x40 ;  /* 0x0000004016007836 */ /* 0x000fe20000000000 */
[----:B------:R-:W-:Y:S04]  /*bb00*/  BSSY B0, `(.L_x_727) ;  /* 0x0000014000007945 */ /* 0x000fe80003800000 */
[----:B------:R-:W-:-:S13]  /*bb10*/  ISETP.GE.AND P2, PT, R0, R4, PT ;  /* 0x000000040000720c */ /* 0x000fda0003f46270 */
[----:B------:R-:W-:Y:S05]  /*bb20*/  @P2 BRA `(.L_x_728) ;  /* 0x0000000000442947 */ /* 0x000fea0003800000 */
[----:B-1-3--:R-:W-:Y:S01]  /*bb30*/  IADD3 R47, P2, R48, 0x40, RZ ;  /* 0x00000040302f7810 */ /* 0x00afe20007f5e0ff */
[----:B0-----:R-:W-:Y:S01]  /*bb40*/  IMAD.MOV.U32 R44, RZ, RZ, R102 ;  /* 0x000000ffff2c7224 */ /* 0x001fe200078e0066 */
[----:B------:R-:W-:Y:S01]  /*bb50*/  MOV R45, R6 ;  /* 0x00000006002d7202 */ /* 0x000fe20000000f00 */
[----:B------:R-:W-:Y:S02]  /*bb60*/  ULDC.64 UR4, c[0x0][0x208] ;  /* 0x0000820000047ab9 */ /* 0x000fe40000000a00 */
[----:B------:R-:W-:Y:S02]  /*bb70*/  IMAD.X R0, RZ, RZ, R49, P2 ;  /* 0x000000ffff007224 */ /* 0x000fe400010e0631 */
[----:B------:R-:W-:-:S04]  /*bb80*/  IMAD.WIDE.U32 R44, R47, UR38, R44 ;  /* 0x000000262f2c7c25 */ /* 0x000fc8000f8e002c */
[----:B------:R-:W-:Y:S01]  /*bb90*/  IMAD R0, R0, UR38, RZ ;  /* 0x0000002600007c24 */ /* 0x000fe2000f8e02ff */
[----:B------:R-:W-:-:S03]  /*bba0*/  LEA R50, P2, R44, UR36, 0x1 ;  /* 0x000000242c327c11 */ /* 0x000fc6000f8408ff */
[----:B------:R-:W-:-:S04]  /*bbb0*/  IMAD R47, R47, UR39, R0 ;  /* 0x000000272f2f7c24 */ /* 0x000fc8000f8e0200 */
[----:B------:R-:W-:-:S05]  /*bbc0*/  IMAD.IADD R45, R45, 0x1, R47 ;  /* 0x000000012d2d7824 */ /* 0x000fca00078e022f */
[----:B------:R-:W-:Y:S02]  /*bbd0*/  LEA.HI.X R51, R44, UR37, R45, 0x1, P2 ;  /* 0x000000252c337c11 */ /* 0x000fe400090f0c2d */
[----:B------:R-:W-:-:S13]  /*bbe0*/  ISETP.GE.AND P2, PT, R16, UR60, PT ;  /* 0x0000003c10007c0c */ /* 0x000fda000bf46270 */
[----:B------:R-:W0:Y:S04]  /*bbf0*/  @!P2 LDS.128 R44, [R5+0x2400] ;  /* 0x00240000052ca984 */ /* 0x000e280000000c00 */
[----:B0-----:R-:W-:Y:S01]  /*bc00*/  @!P2 STG.E.128 desc[UR4][R50.64], R44 ;  /* 0x0000002c3200a986 */ /* 0x001fe2000c101d04 */
[----:B------:R-:W-:-:S13]  /*bc10*/  ISETP.GE.AND P2, PT, R221, UR60, PT ;  /* 0x0000003cdd007c0c */ /* 0x000fda000bf46270 */
[----:B------:R-:W0:Y:S04]  /*bc20*/  @!P2 LDS.128 R44, [R5+0x7c00] ;  /* 0x007c0000052ca984 */ /* 0x000e280000000c00 */
[----:B0-----:R2:W-:Y:S02]  /*bc30*/  @!P2 STG.E.128 desc[UR4][R50.64+0x80], R44 ;  /* 0x0000802c3200a986 */ /* 0x0015e4000c101d04 */
.L_x_728:
[----:B------:R-:W-:Y:S05]  /*bc40*/  BSYNC B0 ;  /* 0x0000000000007941 */ /* 0x000fea0003800000 */
.L_x_727:
[----:B------:R-:W-:Y:S01]  /*bc50*/  VIADD R0, R22, 0x60 ;  /* 0x0000006016007836 */ /* 0x000fe20000000000 */
[----:B------:R-:W-:Y:S04]  /*bc60*/  BSSY B0, `(.L_x_729) ;  /* 0x0000014000007945 */ /* 0x000fe80003800000 */
[----:B------:R-:W-:-:S13]  /*bc70*/  ISETP.GE.AND P2, PT, R0, R4, PT ;  /* 0x000000040000720c */ /* 0x000fda0003f46270 */
[----:B------:R-:W-:Y:S05]  /*bc80*/  @P2 BRA `(.L_x_730) ;  /* 0x0000000000442947 */ /* 0x000fea0003800000 */
[----:B-123--:R-:W-:Y:S01]  /*bc90*/  IADD3 R47, P2, R48, 0x60, RZ ;  /* 0x00000060302f7810 */ /* 0x00efe20007f5e0ff */
[----:B------:R-:W-:Y:S01]  /*bca0*/  IMAD.MOV.U32 R45, RZ, RZ, R6 ;  /* 0x000000ffff2d7224 */ /* 0x000fe200078e0006 */
[----:B0-----:R-:W-:Y:S01]  /*bcb0*/  MOV R44, R102 ;  /* 0x00000066002c7202 */ /* 0x001fe20000000f00 */
        /* <DEDUP_REMOVED lines=14> */
.L_x_730:
[----:B------:R-:W-:Y:S05]  /*bda0*/  BSYNC B0 ;  /* 0x0000000000007941 */ /* 0x000fea0003800000 */
.L_x_729:
[----:B------:R-:W-:Y:S01]  /*bdb0*/  VIADD R0, R22, 0x80 ;  /* 0x0000008016007836 */ /* 0x000fe20000000000 */
[----:B------:R-:W-:Y:S04]  /*bdc0*/  BSSY B0, `(.L_x_731) ;  /* 0x0000014000007945 */ /* 0x000fe80003800000 */
[----:B------:R-:W-:-:S13]  /*bdd0*/  ISETP.GE.AND P2, PT, R0, R4, PT ;  /* 0x000000040000720c */ /* 0x000fda0003f46270 */
[----:B------:R-:W-:Y:S05]  /*bde0*/  @P2 BRA `(.L_x_732) ;  /* 0x0000000000442947 */ /* 0x000fea0003800000 */
[----:B-1234-:R-:W-:Y:S01]  /*bdf0*/  IADD3 R47, P2, R48, 0x80, RZ ;  /* 0x00000080302f7810 */ /* 0x01efe20007f5e0ff */
[----:B0-----:R-:W-:Y:S01]  /*be00*/  IMAD.MOV.U32 R44, RZ, RZ, R102 ;  /* 0x000000ffff2c7224 */ /* 0x001fe200078e0066 */
[----:B------:R-:W-:Y:S01]  /*be10*/  ULDC.64 UR4, c[0x0][0x208] ;  /* 0x0000820000047ab9 */ /* 0x000fe20000000a00 */
[----:B------:R-:W-:Y:S01]  /*be20*/  IMAD.MOV.U32 R45, RZ, RZ, R6 ;  /* 0x000000ffff2d7224 */ /* 0x000fe200078e0006 */
[----:B------:R-:W-:Y:S01]  /*be30*/  IADD3.X R0, RZ, R49, RZ, P2, !PT ;  /* 0x00000031ff007210 */ /* 0x000fe200017fe4ff */
        /* <DEDUP_REMOVED lines=12> */
.L_x_732:
[----:B------:R-:W-:Y:S05]  /*bf00*/  BSYNC B0 ;  /* 0x0000000000007941 */ /* 0x000fea0003800000 */
.L_x_731:
[----:B------:R-:W-:Y:S01]  /*bf10*/  IADD3 R0, R22, 0xa0, RZ ;  /* 0x000000a016007810 */ /* 0x000fe20007ffe0ff */
[----:B------:R-:W-:Y:S03]  /*bf20*/  BSSY B0, `(.L_x_733) ;  /* 0x0000014000007945 */ /* 0x000fe60003800000 */
[----:B------:R-:W-:-:S13]  /*bf30*/  ISETP.GE.AND P2, PT, R0, R4, PT ;  /* 0x000000040000720c */ /* 0x000fda0003f46270 */
[----:B------:R-:W-:Y:S05]  /*bf40*/  @P2 BRA `(.L_x_734) ;  /* 0x0000000000442947 */ /* 0x000fea0003800000 */
[----:B01234-:R-:W-:Y:S01]  /*bf50*/  IADD3 R47, P2, R48, 0xa0, RZ ;  /* 0x000000a0302f7810 */ /* 0x01ffe20007f5e0ff */
[----:B------:R-:W-:Y:S01]  /*bf60*/  IMAD.MOV.U32 R44, RZ, RZ, R102 ;  /* 0x000000ffff2c7224 */ /* 0x000fe200078e0066 */
[----:B------:R-:W-:Y:S01]  /*bf70*/  ULDC.64 UR4, c[0x0][0x208] ;  /* 0x0000820000047ab9 */ /* 0x000fe20000000a00 */
[----:B------:R-:W-:Y:S02]  /*bf80*/  IMAD.MOV.U32 R45, RZ, RZ, R6 ;  /* 0x000000ffff2d7224 */ /* 0x000fe400078e0006 */
[----:B------:R-:W-:Y:S02]  /*bf90*/  IMAD.X R48, RZ, RZ, R49, P2 ;  /* 0x000000ffff307224 */ /* 0x000fe400010e0631 */
[----:B------:R-:W-:-:S04]  /*bfa0*/  IMAD.WIDE.U32 R44, R47, UR38, R44 ;  /* 0x000000262f2c7c25 */ /* 0x000fc8000f8e002c */
[----:B------:R-:W-:-:S04]  /*bfb0*/  IMAD R48, R48, UR38, RZ ;  /* 0x0000002630307c24 */ /* 0x000fc8000f8e02ff */
[----:B------:R-:W-:Y:S01]  /*bfc0*/  IMAD R47, R47, UR39, R48 ;  /* 0x000000272f2f7c24 */ /* 0x000fe2000f8e0230 */
[----:B------:R-:W-:-:S04]  /*bfd0*/  LEA R48, P2, R44, UR36, 0x1 ;  /* 0x000000242c307c11 */ /* 0x000fc8000f8408ff */
        /* <DEDUP_REMOVED lines=8> */
.L_x_734:
[----:B------:R-:W-:Y:S05]  /*c060*/  BSYNC B0 ;  /* 0x0000000000007941 */ /* 0x000fea0003800000 */
.L_x_733:
[----:B------:R-:W5:Y:S01]  /*c070*/  LDL R0, [R1+0x4] ;  /* 0x0000040001007983 */ /* 0x000f620000100800 */
[----:B------:R-:W-:Y:S02]  /*c080*/  VIADD R23, R23, 0x1 ;  /* 0x0000000117177836 */ /* 0x000fe40000000000 */
[----:B------:R-:W-:Y:S01]  /*c090*/  @!P3 VIADD R3, R3, 0x348c0 ;  /* 0x000348c00303b836 */ /* 0x000fe20000000000 */
[----:B------:R-:W-:Y:S01]  /*c0a0*/  @!PT LDS RZ, [RZ] ;  /* 0x00000000fffff984 */ /* 0x000fe20000000800 */
[----:B------:R-:W-:Y:S01]  /*c0b0*/  @!PT LDS RZ, [RZ] ;  /* 0x00000000fffff984 */ /* 0x000fe20000000800 */
[----:B------:R-:W-:Y:S01]  /*c0c0*/  @!PT LDS RZ, [RZ] ;  /* 0x00000000fffff984 */ /* 0x000fe20000000800 */
[----:B------:R-:W-:Y:S01]  /*c0d0*/  @!PT LDS RZ, [RZ] ;  /* 0x00000000fffff984 */ /* 0x000fe20000000800 */
[----:B------:R1:W-:Y:S06]  /*c0e0*/  MEMBAR.ALL.CTA ;  /* 0x0000000000007992 */ /* 0x0003ec0000008000 */
[----:B-1----:R-:W1:Y:S02]  /*c0f0*/  FENCE.VIEW.ASYNC.S ;  /* 0x00000000000073c6 */ /* 0x002e640000000000 */
[----:B-1----:R1:W-:Y:S01]  /*c100*/  BAR.SYNC.DEFER_BLOCKING R162, 0x80 ;  /* 0x000200a20000751d */ /* 0x0023e20000010000 */
[----:B------:R-:W-:-:S02]  /*c110*/  ISETP.NE.AND P2, PT, R23, 0x2, PT ;  /* 0x000000021700780c */ /* 0x000fc40003f45270 */
[----:B------:R-:W-:Y:S02]  /*c120*/  @!P3 PRMT R3, RZ, 0x654, R3 ;  /* 0x00000654ff03b816 */ /* 0x000fe40000000003 */
[----:B------:R-:W-:Y:S02]  /*c130*/  SEL R23, R23, RZ, P2 ;  /* 0x000000ff17177207 */ /* 0x000fe40001000000 */
[----:B------:R1:W-:Y:S01]  /*c140*/  @!P3 SYNCS.ARRIVE.TRANS64.RED.A1T0 RZ, [R3+URZ], RZ ;  /* 0x000000ff03ffb9a7 */ /* 0x0003e2000810043f */
[----:B-----5:R-:W-:Y:S02]  /*c150*/  LOP3.LUT P4, RZ, R0, 0x10, RZ, 0xc0, !PT ;  /* 0x0000001000ff7812 */ /* 0x020fe4000788c0ff */
[----:B------:R-:W-:-:S04]  /*c160*/  SEL R0, RZ, 0x1, P2 ;  /* 0x00000001ff007807 */ /* 0x000fc80001000000 */
[----:B------:R-:W-:-:S07]  /*c170*/  LOP3.LUT R223, R223, R0, RZ, 0x3c, !PT ;  /* 0x00000000dfdf7212 */ /* 0x000fce00078e3cff */
[----:B-1----:R-:W-:Y:S05]  /*c180*/  @P4 BRA `(.L_x_735) ;  /* 0xffffff6800304947 */ /* 0x002fea000383ffff */
[----:B------:R-:W1:Y:S01]  /*c190*/  S2R R4, SR_TID.X ;  /* 0x0000000000047919 */ /* 0x000e620000002100 */
[----:B------:R-:W-:Y:S02]  /*c1a0*/  PLOP3.LUT P0, PT, PT, PT, PT, 0x8, 0x0 ;  /* 0x000000000000781c */ /* 0x000fe40003f0e170 */
[----:B-1----:R-:W-:-:S04]  /*c1b0*/  SHF.R.U32.HI R4, RZ, 0x7, R4 ;  /* 0x00000007ff047819 */ /* 0x002fc80000011604 */
[----:B------:R-:W-:-:S13]  /*c1c0*/  ISETP.NE.AND P4, PT, R4, 0x1, PT ;  /* 0x000000010400780c */ /* 0x000fda0003f85270 */
[----:B------:R-:W-:Y:S06]  /*c1d0*/  @!P4 BAR.ARV 0x9, 0x100 ;  /* 0x024400000000cb1d */ /* 0x000fec0000002000 */
.L_x_607:
[----:B------:R-:W-:Y:S01]  /*c1e0*/  ISETP.GE.AND P2, PT, R161, 0x1, PT ;  /* 0x00000001a100780c */ /* 0x000fe20003f46270 */
[----:B------:R-:W-:Y:S01]  /*c1f0*/  IMAD.MOV.U32 R3, RZ, RZ, RZ ;  /* 0x000000ffff037224 */ /* 0x000fe200078e00ff */
[----:B------:R-:W-:Y:S01]  /*c200*/  PLOP3.LUT P1, PT, PT, PT, PT, 0x80, 0x0 ;  /* 0x000000000000781c */ /* 0x000fe20003f2f070 */
[----:B------:R-:W-:Y:S01]  /*c210*/  IMAD.MOV.U32 R87, RZ, RZ, RZ ;  /* 0x000000ffff577224 */ /* 0x000fe200078e00ff */
[----:B------:R-:W-:Y:S02]  /*c220*/  MOV R0, RZ ;  /* 0x000000ff00007202 */ /* 0x000fe40000000f00 */
[----:B------:R-:W-:Y:S02]  /*c230*/  CS2R R42, SRZ ;  /* 0x00000000002a7805 */ /* 0x000fe4000001ff00 */
[----:B------:R-:W-:Y:S01]  /*c240*/  CS2R R36, SRZ ;  /* 0x0000000000247805 */ /* 0x000fe2000001ff00 */
[----:B------:R-:W-:Y:S01]  /*c250*/  IMAD.MOV.U32 R39, RZ, RZ, RZ ;  /* 0x000000ffff277224 */ /* 0x000fe200078e00ff */
[----:B0-234-:R-:W-:-:S02]  /*c260*/  CS2R R46, SRZ ;  /* 0x00000000002e7805 */ /* 0x01dfc4000001ff00 */
        /* <DEDUP_REMOVED lines=8> */
[----:B------:R-:W-:Y:S01]  /*c2f0*/  CS2R R56, SRZ ;  /* 0x0000000000387805 */ /* 0x000fe2000001ff00 */
[----:B------:R-:W-:Y:S01]  /*c300*/  IMAD.MOV.U32 R45, RZ, RZ, RZ ;  /* 0x000000ffff2d7224 */ /* 0x000fe200078e00ff */
[----:B------:R-:W-:Y:S02]  /*c310*/  MOV R58, RZ ;  /* 0x000000ff003a7202 */ /* 0x000fe40000000f00 */
        /* <DEDUP_REMOVED lines=14> */
[----:B------:R-:W-:Y:S01]  /*c400*/  CS2R R94, SRZ ;  /* 0x00000000005e7805 */ /* 0x000fe2000001ff00 */
[----:B------:R-:W-:Y:S01]  /*c410*/  IMAD.MOV.U32 R106, RZ, RZ, RZ ;  /* 0x000000ffff6a7224 */ /* 0x000fe200078e00ff */
[----:B------:R-:W-:Y:S01]  /*c420*/  MOV R108, RZ ;  /* 0x000000ff006c7202 */ /* 0x000fe20000000f00 */
[----:B------:R-:W-:Y:S02]  /*c430*/  IMAD.MOV.U32 R103, RZ, RZ, RZ ;  /* 0x000000ffff677224 */ /* 0x000fe400078e00ff */
[----:B------:R-:W-:Y:S01]  /*c440*/  IMAD.MOV.U32 R10, RZ, RZ, RZ ;  /* 0x000000ffff0a7224 */ /* 0x000fe200078e00ff */
[----:B------:R-:W-:Y:S06]  /*c450*/  @P0 BRA `(.L_x_736) ;  /* 0x00000000000c0947 */ /* 0x000fec0003800000 */
[----:B------:R-:W0:Y:S01]  /*c460*/  FENCE.VIEW.ASYNC.G ;  /* 0x00000000000073c6 */ /* 0x000e220000000100 */
[----:B------:R-:W-:Y:S05]  /*c470*/  WARPSYNC.ALL ;  /* 0x0000000000007948 */ /* 0x000fea0003800000 */
[----:B0-----:R-:W-:Y:S06]  /*c480*/  BAR.ARV 0xc, 0x180 ;  /* 0x0306000000007b1d */ /* 0x001fec0000002000 */
.L_x_736:
[----:B------:R-:W-:Y:S02]  /*c490*/  IMAD.MOV.U32 R102, RZ, RZ, RZ ;  /* 0x000000ffff667224 */ /* 0x000fe400078e00ff */
[----:B------:R-:W-:Y:S01]  /*c4a0*/  IMAD.MOV.U32 R11, RZ, RZ, RZ ;  /* 0x000000ffff0b7224 */ /* 0x000fe200078e00ff */
[----:B------:R-:W-:Y:S06]  /*c4b0*/  @!P2 BRA `(.L_x_737) ;  /* 0x000001180040a947 */ /* 0x000fec0003800000 */
[----:B------:R-:W-:-:S03]  /*c4c0*/  UMOV UR4, 0xffffffff ;  /* 0xffffffff00047882 */ /* 0x000fc60000000000 */
[----:B------:R-:W-:Y:S05]  /*c4d0*/  BRA.DIV UR4, `(.L_x_738) ;  /* 0x000001ae04b07947 */ /* 0x000fea000b800000 */
[----:B------:R-:W0:Y:S02]  /*c4e0*/  S2R R3, SR_TID.X ;  /* 0x0000000000037919 */ /* 0x000e240000002100 */
[----:B0-----:R-:W-:-:S05]  /*c4f0*/  VIADD R3, R3, 0xffffff80 ;  /* 0xffffff8003037836 */ /* 0x001fca0000000000 */
[----:B------:R-:W-:-:S04]  /*c500*/  SHF.R.S32.HI R0, RZ, 0x1f, R3 ;  /* 0x0000001fff007819 */ /* 0x000fc80000011403 */
[----:B------:R-:W-:-:S04]  /*c510*/  LEA.HI R0, R0, R3, RZ, 0x7 ;  /* 0x0000000300007211 */ /* 0x000fc800078f38ff */
[----:B------:R-:W-:-:S06]  /*c520*/  SHF.R.S32.HI R0, RZ, 0x7, R0 ;  /* 0x00000007ff007819 */ /* 0x000fcc0000011400 */
[----:B------:R-:W0:Y:S04]  /*c530*/  SHFL.IDX PT, R0, R0, RZ, 0x1f ;  /* 0x00001fff00007589 */ /* 0x000e2800000e0000 */
[----:B0-----:R0:W-:Y:S02]  /*c540*/  STL [R1+0x18], R0 ;  /* 0x0000180001007387 */ /* 0x0011e40000100800 */
.L_x_983:
[----:B------:R-:W0:Y:S04]  /*c550*/  LDL R4, [R1+0x18] ;  /* 0x0000180001047983 */ /* 0x000e280000100800 */
[----:B------:R-:W2:Y:S01]  /*c560*/  LDL R3, [R1+0x6c] ;  /* 0x00006c0001037983 */ /* 0x000ea20000100800 */
[----:B0-----:R-:W-:-:S04]  /*c570*/  LEA.HI R0, R4, R4, RZ, 0x1 ;  /* 0x0000000404007211 */ /* 0x001fc800078f08ff */
[----:B------:R-:W-:Y:S02]  /*c580*/  LOP3.LUT R0, R0, 0x1e, RZ, 0xc0, !PT ;  /* 0x0000001e00007812 */ /* 0x000fe400078ec0ff */
[----:B--2---:R-:W-:Y:S02]  /*c590*/  LOP3.LUT P0, RZ, R3, 0x9f, RZ, 0xc0, !PT ;  /* 0x0000009f03ff7812 */ /* 0x004fe4000780c0ff */
[----:B------:R-:W-:-:S05]  /*c5a0*/  IADD3 R0, R4, -R0, RZ ;  /* 0x8000000004007210 */ /* 0x000fca0007ffe0ff */
[----:B------:R-:W-:-:S05]  /*c5b0*/  IMAD R0, R0, 0x2000, R3 ;  /* 0x0000200000007824 */ /* 0x000fca00078e0203 */
[----:B------:R-:W-:-:S04]  /*c5c0*/  SHF.R.U32.HI R0, RZ, 0x4, R0 ;  /* 0x00000004ff007819 */ /* 0x000fc80000011600 */
[----:B------:R-:W-:Y:S01]  /*c5d0*/  LOP3.LUT R28, R0, 0x3fff, RZ, 0xc0, !PT ;  /* 0x00003fff001c7812 */ /* 0x000fe200078ec0ff */
[----:B------:R-:W-:Y:S06]  /*c5e0*/  @!P0 BRA `(.L_x_739) ;  /* 0x0000000000408947 */ /* 0x000fec0003800000 */
[----:B------:R-:W-:Y:S01]  /*c5f0*/  MOV R0, 0x0 ;  /* 0x0000000000007802 */ /* 0x000fe20000000f00 */
[----:B------:R-:W-:Y:S01]  /*c600*/  ULDC.64 UR4, c[0x4][0xa0] ;  /* 0x0100280000047ab9 */ /* 0x000fe20000000a00 */
[----:B------:R-:W-:Y:S01]  /*c610*/  ULDC.64 UR6, c[0x4][0xa8] ;  /* 0x01002a0000067ab9 */ /* 0x000fe20000000a00 */
[----:B------:R-:W-:Y:S01]  /*c620*/  IMAD.U32 R4, RZ, RZ, UR4 ;  /* 0x00000004ff047e24 */ /* 0x000fe2000f8e00ff */
[----:B-1----:R0:W1:Y:S01]  /*c630*/  LDC.64 R14, c[0x4][R0] ;  /* 0x01000000000e7b82 */ /* 0x0020620000000a00 */
[----:B------:R-:W-:Y:S01]  /*c640*/  IMAD.U32 R5, RZ, RZ, UR5 ;  /* 0x00000005ff057e24 */ /* 0x000fe2000f8e00ff */
[----:B------:R-:W-:Y:S01]  /*c650*/  ULDC.64 UR4, c[0x4][0x40] ;  /* 0x0100100000047ab9 */ /* 0x000fe20000000a00 */
[----:B------:R-:W-:Y:S01]  /*c660*/  MOV R6, UR6 ;  /* 0x0000000600067c02 */ /* 0x000fe20008000f00 */
[----:B------:R-:W-:Y:S01]  /*c670*/  IMAD.U32 R7, RZ, RZ, UR7 ;  /* 0x00000007ff077e24 */ /* 0x000fe2000f8e00ff */
[----:B------:R-:W-:Y:S01]  /*c680*/  MOV R8, 0x70 ;  /* 0x0000007000087802 */ /* 0x000fe20000000f00 */
[----:B------:R-:W-:-:S02]  /*c690*/  IMAD.U32 R10, RZ, RZ, UR4 ;  /* 0x00000004ff0a7e24 */ /* 0x000fc4000f8e00ff */
[----:B------:R-:W-:Y:S02]  /*c6a0*/  IMAD.U32 R11, RZ, RZ, UR5 ;  /* 0x00000005ff0b7e24 */ /* 0x000fe4000f8e00ff */
[----:B------:R-:W-:Y:S02]  /*c6b0*/  IMAD.MOV.U32 R12, RZ, RZ, 0x1 ;  /* 0x00000001ff0c7424 */ /* 0x000fe400078e00ff */
[----:B0-----:R-:W-:-:S07]  /*c6c0*/  IMAD.MOV.U32 R13, RZ, RZ, RZ ;  /* 0x000000ffff0d7224 */ /* 0x001fce00078e00ff */
[----:B------:R-:W-:-:S07]  /*c6d0*/  LEPC R20, `(.L_x_739) ;  /* 0x000000001014794e */ /* 0x000fce0000000000 */
[----:B-1---5:R-:W-:Y:S05]  /*c6e0*/  CALL.ABS.NOINC R14 ;  /* 0x000000000e007343 */ /* 0x022fea0003c00000 */
.L_x_739:
[----:B------:R-:W-:Y:S02]  /*c6f0*/  ULDC UR4, c[0x0][0x3f4] ;  /* 0x0000fd0000047ab9 */ /* 0x000fe40000000800 */
[----:B------:R-:W-:-:S13]  /*c700*/  ISETP.LT.AND P0, PT, RZ, UR4, PT ;  /* 0x00000004ff007c0c */ /* 0x000fda000bf01270 */
[----:B------:R-:W-:Y:S05]  /*c710*/  @P0 BRA `(.L_x_740) ;  /* 0x0000000000400947 */ /* 0x000fea0003800000 */
[----:B------:R-:W2:Y:S02]  /*c720*/  LDL R20, [R1+0x64] ;  /* 0x0000640001147983 */ /* 0x000ea40000100800 */
[----:B--2---:R-:W-:-:S04]  /*c730*/  LEA.HI R0, R20, R20, RZ, 0x1 ;  /* 0x0000001414007211 */ /* 0x004fc800078f08ff */
[----:B------:R-:W-:-:S05]  /*c740*/  LOP3.LUT R0, R0, 0xfffffffe, RZ, 0xc0, !PT ;  /* 0xfffffffe00007812 */ /* 0x000fca00078ec0ff */
[----:B------:R-:W-:-:S05]  /*c750*/  IMAD.IADD R0, R20, 0x1, -R0 ;  /* 0x0000000114007824 */ /* 0x000fca00078e0a00 */
[----:B------:R-:W-:-:S04]  /*c760*/  SHF.L.U32 R3, R0, 0x1f, RZ ;  /* 0x0000001f00037819 */ /* 0x000fc800000006ff */
[----:B------:R0:W2:Y:S03]  /*c770*/  SYNCS.PHASECHK.TRANS64.TRYWAIT P0, [R2+URZ+0x34800], R3 ;  /* 0x03480003020075a7 */ /* 0x0000a6000800017f */
[----:B--2---:R-:W-:Y:S05]  /*c780*/  @!P0 NANOSLEEP.SYNCS 0x989680 ;  /* 0x009896800000895d */ /* 0x004fea0003900000 */
[----:B------:R-:W2:Y:S01]  /*c790*/  @!P0 SYNCS.PHASECHK.TRANS64 P0, [R2+URZ+0x34800], R3 ;  /* 0x03480003020085a7 */ /* 0x000ea2000800007f */
[----:B------:R-:W-:Y:S04]  /*c7a0*/  BSSY B0, `(.L_x_741) ;  /* 0x0000006000007945 */ /* 0x000fe80003800000 */
[----:B--2---:R-:W-:Y:S05]  /*c7b0*/  @P0 BRA `(.L_x_742) ;  /* 0x0000000000100947 */ /* 0x004fea0003800000 */
.L_x_743:
[----:B--2---:R2:W3:Y:S02]  /*c7c0*/  SYNCS.PHASECHK.TRANS64.TRYWAIT P0, [R2+URZ+0x34800], R3 ;  /* 0x03480003020075a7 */ /* 0x0044e4000800017f */
[----:B---3--:R-:W-:Y:S05]  /*c7d0*/  @!P0 NANOSLEEP.SYNCS 0x989680 ;  /* 0x009896800000895d */ /* 0x008fea0003900000 */
[----:B------:R-:W3:Y:S02]  /*c7e0*/  @!P0 SYNCS.PHASECHK.TRANS64 P0, [R2+URZ+0x34800], R3 ;  /* 0x03480003020085a7 */ /* 0x000ee4000800007f */
[----:B---3--:R-:W-:Y:S05]  /*c7f0*/  @!P0 BRA `(.L_x_743) ;  /* 0xfffffffc00f08947 */ /* 0x008fea000383ffff */
.L_x_742:
[----:B------:R-:W-:Y:S05]  /*c800*/  BSYNC B0 ;  /* 0x0000000000007941 */ /* 0x000fea0003800000 */
.L_x_741:
[----:B------:R-:W-:Y:S05]  /*c810*/  BRA `(.L_x_744) ;  /* 0x0000003c001c7947 */ /* 0x000fea0003800000 */
.L_x_740:
[----:B------:R-:W2:Y:S01]  /*c820*/  LDL R29, [R1+0x6c] ;  /* 0x00006c00011d7983 */ /* 0x000ea20000100800 */
[----:B-----5:R-:W-:Y:S01]  /*c830*/  SHF.R.S32.HI R0, RZ, 0x1f, R148 ;  /* 0x0000001fff007819 */ /* 0x020fe20000011494 */
[----:B------:R-:W-:Y:S01]  /*c840*/  ULDC.64 UR4, c[0x0][0x3f8] ;  /* 0x0000fe0000047ab9 */ /* 0x000fe20000000a00 */
[----:B------:R-:W-:Y:S01]  /*c850*/  ULDC.64 UR6, c[0x0][0x408] ;  /* 0x0001020000067ab9 */ /* 0x000fe20000000a00 */
[----:B------:R-:W-:-:S04]  /*c860*/  IMAD.WIDE.U32 R4, R148, UR4, RZ ;  /* 0x0000000494047c25 */ /* 0x000fc8000f8e00ff */
[C---:B------:R-:W-:Y:S02]  /*c870*/  IMAD R3, R0.reuse, UR4, RZ ;  /* 0x0000000400037c24 */ /* 0x040fe4000f8e02ff */
[----:B------:R-:W-:Y:S02]  /*c880*/  IMAD R7, R0, UR6, RZ ;  /* 0x0000000600077c24 */ /* 0x000fe4000f8e02ff */
[C---:B------:R-:W-:Y:S01]  /*c890*/  IMAD R3, R148.reuse, UR5, R3 ;  /* 0x0000000594037c24 */ /* 0x040fe2000f8e0203 */
[----:B------:R-:W-:Y:S01]  /*c8a0*/  ULDC.64 UR4, c[0x0][0x3e8] ;  /* 0x0000fa0000047ab9 */ /* 0x000fe20000000a00 */
[----:B------:R-:W-:Y:S01]  /*c8b0*/  IMAD R7, R148, UR7, R7 ;  /* 0x0000000794077c24 */ /* 0x000fe2000f8e0207 */
[----:B------:R-:W-:Y:S01]  /*c8c0*/  LEA R24, P1, R4, UR4, 0x1 ;  /* 0x0000000404187c11 */ /* 0x000fe2000f8208ff */
[----:B------:R-:W-:Y:S01]  /*c8d0*/  IMAD.WIDE.U32 R148, R148, UR6, RZ ;  /* 0x0000000694947c25 */ /* 0x000fe2000f8e00ff */
[----:B------:R-:W-:Y:S01]  /*c8e0*/  ULDC.64 UR6, c[0x0][0x400] ;  /* 0x0001000000067ab9 */ /* 0x000fe20000000a00 */
[----:B------:R-:W-:-:S02]  /*c8f0*/  IADD3 R25, R3, R5, RZ ;  /* 0x0000000503197210 */ /* 0x000fc40007ffe0ff */
[----:B------:R-:W-:Y:S01]  /*c900*/  IMAD.IADD R27, R7, 0x1, R149 ;  /* 0x00000001071b7824 */ /* 0x000fe200078e0295 */
[----:B------:R-:W-:Y:S02]  /*c910*/  LEA R26, P2, R148, UR6, 0x1 ;  /* 0x00000006941a7c11 */ /* 0x000fe4000f8408ff */
[----:B------:R-:W-:Y:S02]  /*c920*/  LEA.HI.X R25, R4, UR5, R25, 0x1, P1 ;  /* 0x0000000504197c11 */ /* 0x000fe400088f0c19 */
[----:B------:R-:W-:Y:S02]  /*c930*/  LEA.HI.X R27, R148, UR7, R27, 0x1, P2 ;  /* 0x00000007941b7c11 */ /* 0x000fe400090f0c1b */
[----:B--2---:R-:W-:-:S13]  /*c940*/  LOP3.LUT P0, RZ, R29, 0x3ff, RZ, 0xc0, !PT ;  /* 0x000003ff1dff7812 */ /* 0x004fda000780c0ff */
[----:B------:R-:W-:Y:S05]  /*c950*/  @!P0 BRA `(.L_x_745) ;  /* 0x0000000000408947 */ /* 0x000fea0003800000 */
        /* <DEDUP_REMOVED lines=15> */
[----:B-1----:R-:W-:Y:S05]  /*ca50*/  CALL.ABS.NOINC R14 ;  /* 0x000000000e007343 */ /* 0x002fea0003c00000 */
.L_x_745:
[----:B------:R-:W2:Y:S01]  /*ca60*/  LDL R20, [R1+0x34] ;  /* 0x0000340001147983 */ /* 0x000ea20000100800 */
[----:B------:R-:W-:Y:S01]  /*ca70*/  ULDC.U8 UR4, c[0x0][0x410] ;  /* 0x0001040000047ab9 */ /* 0x000fe20000000000 */
[----:B------:R-:W-:Y:S01]  /*ca80*/  BSSY B0, `(.L_x_746) ;  /* 0x0000398000007945 */ /* 0x000fe20003800000 */
[----:B------:R-:W-:Y:S02]  /*ca90*/  ISETP.NE.AND P0, PT, RZ, UR4, PT ;  /* 0x00000004ff007c0c */ /* 0x000fe4000bf05270 */
[----:B------:R-:W-:Y:S01]  /*caa0*/  LEA R5, R125, R22, 0x7 ;  /* 0x000000167d057211 */ /* 0x000fe200078e38ff */
[----:B--2---:R-:W-:-:S10]  /*cab0*/  IMAD R21, R20, 0x2, R29 ;  /* 0x0000000214157824 */ /* 0x004fd400078e021d */
[----:B------:R-:W-:Y:S05]  /*cac0*/  @!P0 BRA `(.L_x_747) ;  /* 0x0000001800ac8947 */ /* 0x000fea0003800000 */
[----:B------:R-:W-:-:S03]  /*cad0*/  UMOV UR4, 0xffffffff ;  /* 0xffffffff00047882 */ /* 0x000fc60000000000 */
[----:B------:R-:W-:Y:S05]  /*cae0*/  BRA.DIV UR4, `(.L_x_748) ;  /* 0x000001aa046c7947 */ /* 0x000fea000b800000 */
[----:B------:R0:W2:Y:S04]  /*caf0*/  SHFL.IDX PT, R0, R25, RZ, 0x181f ;  /* 0x00181fff19007589 */ /* 0x0000a800000e0000 */
[----:B------:R0:W3:Y:S04]  /*cb00*/  SHFL.IDX PT, R3, R24, RZ, 0x181f ;  /* 0x00181fff18037589 */ /* 0x0000e800000e0000 */
[----:B------:R0:W4:Y:S04]  /*cb10*/  SHFL.IDX PT, R4, R27, RZ, 0x181f ;  /* 0x00181fff1b047589 */ /* 0x00012800000e0000 */
[----:B-1----:R0:W1:Y:S02]  /*cb20*/  SHFL.IDX PT, R14, R26, RZ, 0x181f ;  /* 0x00181fff1a0e7589 */ /* 0x00206400000e0000 */
.L_x_989:
[----:B------:R-:W5:Y:S01]  /*cb30*/  LDL R7, [R1+0x64] ;  /* 0x0000640001077983 */ /* 0x000f620000100800 */
[----:B------:R-:W-:Y:S01]  /*cb40*/  ULDC UR4, c[0x0][0x448] ;  /* 0x0001120000047ab9 */ /* 0x000fe20000000800 */
[----:B------:R-:W-:Y:S01]  /*cb50*/  BSSY B1, `(.L_x_749) ;  /* 0x0000026000017945 */ /* 0x000fe20003800000 */
[----:B------:R-:W-:Y:S01]  /*cb60*/  IMAD R160, R160, UR4, RZ ;  /* 0x00000004a0a07c24 */ /* 0x000fe2000f8e02ff */
[----:B------:R-:W-:Y:S02]  /*cb70*/  CS2R R8, SRZ ;  /* 0x0000000000087805 */ /* 0x000fe4000001ff00 */
[----:B------:R-:W-:Y:S02]  /*cb80*/  CS2R R10, SRZ ;  /* 0x00000000000a7805 */ /* 0x000fe4000001ff00 */
[----:B------:R-:W-:Y:S02]  /*cb90*/  CS2R R12, SRZ ;  /* 0x00000000000c7805 */ /* 0x000fe4000001ff00 */
[----:B------:R-:W-:-:S02]  /*cba0*/  ISETP.GE.AND P0, PT, R5, R160, PT ;  /* 0x000000a00500720c */ /* 0x000fc40003f06270 */
[----:B-----5:R-:W-:-:S04]  /*cbb0*/  LEA.HI R6, R7, R7, RZ, 0x1 ;  /* 0x0000000707067211 */ /* 0x020fc800078f08ff */
[----:B------:R-:W-:-:S05]  /*cbc0*/  LOP3.LUT R6, R6, 0xfffffffe, RZ, 0xc0, !PT ;  /* 0xfffffffe06067812 */ /* 0x000fca00078ec0ff */
[----:B------:R-:W-:Y:S01]  /*cbd0*/  IMAD.IADD R5, R7, 0x1, -R6 ;  /* 0x0000000107057824 */ /* 0x000fe200078e0a06 */
[----:B------:R-:W-:-:S04]  /*cbe0*/  CS2R R6, SRZ ;  /* 0x0000000000067805 */ /* 0x000fc8000001ff00 */
[----:B------:R-:W-:Y:S01]  /*cbf0*/  SHF.L.U32 R5, R5, 0x1f, RZ ;  /* 0x0000001f05057819 */ /* 0x000fe200000006ff */
[----:B------:R-:W-:Y:S06]  /*cc00*/  @P0 BRA `(.L_x_750) ;  /* 0x0000000000680947 */ /* 0x000fec0003800000 */
[----:B------:R-:W-:Y:S01]  /*cc10*/  ULDC UR4, c[0x0][0x3f4] ;  /* 0x0000fd0000047ab9 */ /* 0x000fe20000000800 */
[----:B------:R-:W-:Y:S01]  /*cc20*/  IMAD.SHL.U32 R30, R220, 0x2, RZ ;  /* 0x00000002dc1e7824 */ /* 0x000fe200078e00ff */
[----:B------:R-:W-:Y:S02]  /*cc30*/  ISETP.GE.AND P4, PT, R18, UR4, PT ;  /* 0x0000000412007c0c */ /* 0x000fe4000bf86270 */
[----:B------:R-:W-:Y:S02]  /*cc40*/  CS2R R12, SRZ ;  /* 0x00000000000c7805 */ /* 0x000fe4000001ff00 */
[----:B------:R-:W-:Y:S02]  /*cc50*/  ISETP.GE.AND P5, PT, R220, UR4, PT ;  /* 0x00000004dc007c0c */ /* 0x000fe4000bfa6270 */
[----:B------:R-:W-:Y:S01]  /*cc60*/  SHF.R.S32.HI R9, RZ, 0x1f, R220 ;  /* 0x0000001fff097819 */ /* 0x000fe200000114dc */
[----:B------:R-:W-:Y:S01]  /*cc70*/  ULDC.64 UR6, c[0x0][0x208] ;  /* 0x0000820000067ab9 */ /* 0x000fe20000000a00 */
[----:B------:R-:W-:-:S02]  /*cc80*/  SHF.R.S32.HI R7, RZ, 0x1f, R18 ;  /* 0x0000001fff077819 */ /* 0x000fc40000011412 */
[----:B------:R-:W-:-:S03]  /*cc90*/  SHF.L.U64.HI R9, R220, 0x1, R9 ;  /* 0x00000001dc097819 */ /* 0x000fc60000010209 */
[----:B------:R-:W-:-:S04]  /*cca0*/  @!P4 IMAD.SHL.U32 R15, R18, 0x2, RZ ;  /* 0x00000002120fc824 */ /* 0x000fc800078e00ff */
[CC--:B0--3--:R-:W-:Y:S02]  /*ccb0*/  @!P5 IADD3 R26, P2, R3.reuse, R30.reuse, RZ ;  /* 0x0000001e031ad210 */ /* 0x0c9fe40007f5e0ff */
[C---:B-1----:R-:W-:Y:S02]  /*ccc0*/  @!P5 IADD3 R30, P3, R14.reuse, R30, RZ ;  /* 0x0000001e0e1ed210 */ /* 0x042fe40007f7e0ff */
[-C--:B------:R-:W-:Y:S02]  /*ccd0*/  @!P4 IADD3 R24, P0, R3, R15.reuse, RZ ;  /* 0x0000000f0318c210 */ /* 0x080fe40007f1e0ff */
[----:B------:R-:W-:Y:S01]  /*cce0*/  @!P4 IADD3 R14, P1, R14, R15, RZ ;  /* 0x0000000f0e0ec210 */ /* 0x000fe20007f3e0ff */
[----:B----4-:R-:W-:Y:S01]  /*ccf0*/  @!P5 IMAD.X R31, R4, 0x1, R9, P3 ;  /* 0x00000001041fd824 */ /* 0x010fe200018e0609 */
[----:B------:R-:W-:Y:S02]  /*cd00*/  @!P4 SHF.L.U64.HI R3, R18, 0x1, R7 ;  /* 0x000000011203c819 */ /* 0x000fe40000010207 */
[----:B------:R-:W-:-:S02]  /*cd10*/  CS2R R10, SRZ ;  /* 0x00000000000a7805 */ /* 0x000fc4000001ff00 */
[C---:B--2---:R-:W-:Y:S02]  /*cd20*/  @!P5 IADD3.X R27, R0.reuse, R9, RZ, P2, !PT ;  /* 0x00000009001bd210 */ /* 0x044fe400017fe4ff */
[----:B------:R-:W-:Y:S02]  /*cd30*/  CS2R R8, SRZ ;  /* 0x0000000000087805 */ /* 0x000fe4000001ff00 */
[----:B------:R-:W-:Y:S01]  /*cd40*/  CS2R R6, SRZ ;  /* 0x0000000000067805 */ /* 0x000fe2000001ff00 */
[--C-:B------:R-:W-:Y:S02]  /*cd50*/  @!P4 IMAD.X R25, R0, 0x1, R3.reuse, P0 ;  /* 0x000000010019c824 */ /* 0x100fe400000e0603 */
[----:B------:R-:W-:Y:S01]  /*cd60*/  @!P4 IMAD.X R15, R4, 0x1, R3, P1 ;  /* 0x00000001040fc824 */ /* 0x000fe200008e0603 */
[----:B------:R0:W5:Y:S04]  /*cd70*/  @!P5 LD.E.64 R12, desc[UR6][R26.64] ;  /* 0x000000061a0cd980 */ /* 0x000168000c101b00 */
[----:B------:R0:W5:Y:S04]  /*cd80*/  @!P5 LD.E.64 R8, desc[UR6][R30.64] ;  /* 0x000000061e08d980 */ /* 0x000168000c101b00 */
[----:B------:R0:W5:Y:S04]  /*cd90*/  @!P4 LD.E.64 R10, desc[UR6][R24.64] ;  /* 0x00000006180ac980 */ /* 0x000168000c101b00 */
[----:B------:R0:W5:Y:S02]  /*cda0*/  @!P4 LD.E.64 R6, desc[UR6][R14.64] ;  /* 0x000000060e06c980 */ /* 0x000164000c101b00 */
.L_x_750:
[----:B------:R-:W-:Y:S05]  /*cdb0*/  BSYNC B1 ;  /* 0x0000000000017941 */ /* 0x000fea0003800000 */
.L_x_749:
[----:B------:R-:W4:Y:S01]  /*cdc0*/  SYNCS.PHASECHK.TRANS64.TRYWAIT P0, [R2+URZ+0x34800], R5 ;  /* 0x03480005020075a7 */ /* 0x000f22000800017f */
[----:B---3--:R-:W-:Y:S01]  /*cdd0*/  IMAD R3, R125, -0x80, R160 ;  /* 0xffffff807d037824 */ /* 0x008fe200078e02a0 */
[--C-:B0----5:R-:W-:Y:S01]  /*cde0*/  SHF.R.U64 R25, R12, 0x10, R13.reuse ;  /* 0x000000100c197819 */ /* 0x121fe2000000120d */
[--C-:B------:R-:W-:Y:S01]  /*cdf0*/  IMAD.MOV.U32 R15, RZ, RZ, R13.reuse ;  /* 0x000000ffff0f7224 */ /* 0x100fe200078e000d */
[----:B------:R-:W-:Y:S01]  /*ce00*/  SHF.R.U32.HI R26, RZ, 0x10, R13 ;  /* 0x00000010ff1a7819 */ /* 0x000fe2000001160d */
[----:B-1----:R-:W-:Y:S01]  /*ce10*/  IMAD.MOV.U32 R14, RZ, RZ, R11 ;  /* 0x000000ffff0e7224 */ /* 0x002fe200078e000b */
[----:B--2---:R-:W-:Y:S01]  /*ce20*/  MOV R0, R10 ;  /* 0x0000000a00007202 */ /* 0x004fe20000000f00 */
[----:B----4-:R-:W-:Y:S01]  /*ce30*/  IMAD.MOV.U32 R4, RZ, RZ, R7 ;  /* 0x000000ffff047224 */ /* 0x010fe200078e0007 */
[----:B------:R-:W-:Y:S01]  /*ce40*/  SHF.R.U64 R20, R10, 0x10, R11 ;  /* 0x000000100a147819 */ /* 0x000fe2000000120b */
[----:B------:R-:W-:Y:S01]  /*ce50*/  IMAD.MOV.U32 R10, RZ, RZ, R12 ;  /* 0x000000ffff0a7224 */ /* 0x000fe200078e000c */
[----:B------:R-:W-:Y:S01]  /*ce60*/  MOV R13, R6 ;  /* 0x00000006000d7202 */ /* 0x000fe20000000f00 */
[----:B------:R-:W-:Y:S01]  /*ce70*/  BSSY B1, `(.L_x_751) ;  /* 0x0000012000017945 */ /* 0x000fe20003800000 */
[--C-:B------:R-:W-:Y:S01]  /*ce80*/  SHF.R.U64 R27, R6, 0x10, R7.reuse ;  /* 0x00000010061b7819 */ /* 0x100fe20000001207 */
[----:B------:R-:W-:Y:S01]  /*ce90*/  IMAD.MOV.U32 R6, RZ, RZ, R8 ;  /* 0x000000ffff067224 */ /* 0x000fe200078e0008 */
[----:B------:R-:W-:Y:S01]  /*cea0*/  SHF.R.U32.HI R29, RZ, 0x10, R7 ;  /* 0x00000010ff1d7819 */ /* 0x000fe20000011607 */
[----:B------:R-:W-:Y:S01]  /*ceb0*/  IMAD.MOV.U32 R7, RZ, RZ, R9 ;  /* 0x000000ffff077224 */ /* 0x000fe200078e0009 */
[----:B------:R-:W-:-:S02]  /*cec0*/  SHF.R.U32.HI R24, RZ, 0x10, R11 ;  /* 0x00000010ff187819 */ /* 0x000fc4000001160b */
[----:B------:R-:W-:Y:S02]  /*ced0*/  VIMNMX R3, R3, 0x80, PT ;  /* 0x0000008003037848 */ /* 0x000fe40003fe0100 */
[--C-:B------:R-:W-:Y:S02]  /*cee0*/  SHF.R.U64 R30, R8, 0x10, R9.reuse ;  /* 0x00000010081e7819 */ /* 0x100fe40000001209 */
[----:B------:R-:W-:Y:S02]  /*cef0*/  SHF.R.U32.HI R31, RZ, 0x10, R9 ;  /* 0x00000010ff1f7819 */ /* 0x000fe40000011609 */
[----:B------:R-:W-:Y:S02]  /*cf00*/  PRMT R11, R0, 0x5410, R14 ;  /* 0x00005410000b7816 */ /* 0x000fe4000000000e */
[----:B------:R-:W-:Y:S02]  /*cf10*/  PRMT R12, R20, 0x5410, R24 ;  /* 0x00005410140c7816 */ /* 0x000fe40000000018 */
[----:B------:R-:W-:-:S02]  /*cf20*/  PRMT R0, R10, 0x5410, R15 ;  /* 0x000054100a007816 */ /* 0x000fc4000000000f */
[----:B------:R-:W-:Y:S02]  /*cf30*/  PRMT R8, R25, 0x5410, R26 ;  /* 0x0000541019087816 */ /* 0x000fe4000000001a */
[----:B------:R-:W-:Y:S02]  /*cf40*/  ISETP.GE.AND P1, PT, R22, R3, PT ;  /* 0x000000031600720c */ /* 0x000fe40003f26270 */
[----:B------:R-:W-:Y:S02]  /*cf50*/  PRMT R13, R13, 0x5410, R4 ;  /* 0x000054100d0d7816 */ /* 0x000fe40000000004 */
[----:B------:R-:W-:Y:S02]  /*cf60*/  PRMT R14, R27, 0x5410, R29 ;  /* 0x000054101b0e7816 */ /* 0x000fe4000000001d */
[----:B------:R-:W-:Y:S01]  /*cf70*/  PRMT R9, R6, 0x5410, R7 ;  /* 0x0000541006097816 */ /* 0x000fe20000000007 */
[----:B------:R-:W-:Y:S06]  /*cf80*/  @!P0 BRA `(.L_x_752) ;  /* 0x000001a400b48947 */ /* 0x000fec0003800000 */
.L_x_990:
[----:B------:R-:W-:Y:S05]  /*cf90*/  BSYNC B1 ;  /* 0x0000000000017941 */ /* 0x000fea0003800000 */
.L_x_751:
[----:B------:R-:W-:Y:S01]  /*cfa0*/  BSSY B1, `(.L_x_753) ;  /* 0x0000056000017945 */ /* 0x000fe20003800000 */
[----:B------:R-:W-:-:S03]  /*cfb0*/  PRMT R10, R30, 0x5410, R31 ;  /* 0x000054101e0a7816 */ /* 0x000fc6000000001f */
[----:B------:R-:W-:Y:S05]  /*cfc0*/  @P1 BRA `(.L_x_754) ;  /* 0x00000004004c1947 */ /* 0x000fea0003800000 */
[----:B0-----:R-:W0:Y:S01]  /*cfd0*/  LDC R5, c[0x0][0x3f4] ;  /* 0x0000fd00ff057b82 */ /* 0x001e220000000800 */
[----:B------:R-:W-:Y:S01]  /*cfe0*/  BSSY B2, `(.L_x_755) ;  /* 0x000002a000027945 */ /* 0x000fe20003800000 */
[-C--:B0-----:R-:W-:Y:S02]  /*cff0*/  ISETP.GE.AND P0, PT, R18, R5.reuse, PT ;  /* 0x000000051200720c */ /* 0x081fe40003f06270 */
[----:B------:R-:W-:-:S11]  /*d000*/  ISETP.GE.AND P1, PT, R220, R5, PT ;  /* 0x00000005dc00720c */ /* 0x000fd60003f26270 */
[----:B------:R-:W-:Y:S05]  /*d010*/  @P0 BRA `(.L_x_756) ;  /* 0x0000000000980947 */ /* 0x000fea0003800000 */
[----:B------:R-:W0:Y:S01]  /*d020*/  LDS.128 R4, [R21] ;  /* 0x0000000015047984 */ /* 0x000e220000000c00 */
[----:B------:R-:W-:Y:S02]  /*d030*/  HADD2.F32 R29, -RZ, R13.H0_H0 ;  /* 0x2000000dff1d7230 */ /* 0x000fe40000004100 */
[----:B------:R-:W-:Y:S02]  /*d040*/  HADD2.F32 R26, -RZ, R11.H0_H0 ;  /* 0x2000000bff1a7230 */ /* 0x000fe40000004100 */
[----:B------:R-:W-:Y:S02]  /*d050*/  HADD2.F32 R27, -RZ, R12.H0_H0 ;  /* 0x2000000cff1b7230 */ /* 0x000fe40000004100 */
[----:B------:R-:W-:Y:S02]  /*d060*/  HADD2.F32 R30, -RZ, R14.H0_H0 ;  /* 0x2000000eff1e7230 */ /* 0x000fe40000004100 */
[--C-:B0-----:R-:W-:Y:S02]  /*d070*/  HADD2.F32 R15, -RZ, R4.reuse.H0_H0 ;  /* 0x20000004ff0f7230 */ /* 0x101fe40000004100 */
[----:B------:R-:W-:-:S02]  /*d080*/  HADD2.F32 R4, -RZ, R4.H1_H1 ;  /* 0x30000004ff047230 */ /* 0x000fc40000004100 */
[--C-:B------:R-:W-:Y:S02]  /*d090*/  HADD2.F32 R20, -RZ, R5.reuse.H0_H0 ;  /* 0x20000005ff147230 */ /* 0x100fe40000004100 */
[----:B------:R-:W-:Y:S02]  /*d0a0*/  HADD2.F32 R5, -RZ, R5.H1_H1 ;  /* 0x30000005ff057230 */ /* 0x000fe40000004100 */
[CC--:B------:R-:W-:Y:S01]  /*d0b0*/  FMUL.FTZ R32, R4.reuse, R29.reuse ;  /* 0x0000001d04207220 */ /* 0x0c0fe20000410000 */
[----:B------:R-:W-:Y:S01]  /*d0c0*/  FMUL.FTZ R4, R4, R26 ;  /* 0x0000001a04047220 */ /* 0x000fe20000410000 */
[--C-:B------:R-:W-:Y:S02]  /*d0d0*/  HADD2.F32 R24, -RZ, R6.reuse.H0_H0 ;  /* 0x20000006ff187230 */ /* 0x100fe40000004100 */
[----:B------:R-:W-:Y:S02]  /*d0e0*/  HADD2.F32 R25, -RZ, R7.H0_H0 ;  /* 0x20000007ff197230 */ /* 0x000fe40000004100 */
[----:B------:R-:W-:Y:S01]  /*d0f0*/  FMUL.FTZ R31, R5, R30 ;  /* 0x0000001e051f7220 */ /* 0x000fe20000410000 */
[C---:B------:R-:W-:Y:S01]  /*d100*/  FFMA.FTZ R32, R15.reuse, R26, -R32 ;  /* 0x0000001a0f207223 */ /* 0x040fe20000010820 */
[----:B------:R-:W-:Y:S01]  /*d110*/  FFMA.FTZ R29, R15, R29, R4 ;  /* 0x0000001d0f1d7223 */ /* 0x000fe20000010004 */
[----:B------:R-:W-:Y:S01]  /*d120*/  FMUL.FTZ R33, R5, R27 ;  /* 0x0000001b05217220 */ /* 0x000fe20000410000 */
[----:B------:R-:W-:-:S02]  /*d130*/  HADD2.F32 R6, -RZ, R6.H1_H1 ;  /* 0x30000006ff067230 */ /* 0x000fc40000004100 */
[C---:B------:R-:W-:Y:S01]  /*d140*/  FFMA.FTZ R31, R20.reuse, R27, -R31 ;  /* 0x0000001b141f7223 */ /* 0x040fe2000001081f */
[----:B------:R-:W-:Y:S02]  /*d150*/  HADD2.F32 R7, -RZ, R7.H1_H1 ;  /* 0x30000007ff077230 */ /* 0x000fe40000004100 */
[----:B------:R-:W-:Y:S01]  /*d160*/  FFMA.FTZ R20, R20, R30, R33 ;  /* 0x0000001e14147223 */ /* 0x000fe20000010021 */
[----:B------:R-:W-:Y:S02]  /*d170*/  HADD2.F32 R15, -RZ, R13.H1_H1 ;  /* 0x3000000dff0f7230 */ /* 0x000fe40000004100 */
[----:B------:R-:W-:Y:S02]  /*d180*/  HADD2.F32 R5, -RZ, R11.H1_H1 ;  /* 0x3000000bff057230 */ /* 0x000fe40000004100 */
[----:B------:R-:W-:Y:S02]  /*d190*/  HADD2.F32 R26, -RZ, R14.H1_H1 ;  /* 0x3000000eff1a7230 */ /* 0x000fe40000004100 */
[----:B------:R-:W-:Y:S01]  /*d1a0*/  FMUL.FTZ R27, R6, R15 ;  /* 0x0000000f061b7220 */ /* 0x000fe20000410000 */
[----:B------:R-:W-:-:S02]  /*d1b0*/  HADD2.F32 R4, -RZ, R12.H1_H1 ;  /* 0x3000000cff047230 */ /* 0x000fc40000004100 */
[-C--:B------:R-:W-:Y:S01]  /*d1c0*/  FMUL.FTZ R30, R6, R5.reuse ;  /* 0x00000005061e7220 */ /* 0x080fe20000410000 */
[C---:B------:R-:W-:Y:S01]  /*d1d0*/  FMUL.FTZ R34, R7.reuse, R26 ;  /* 0x0000001a07227220 */ /* 0x040fe20000410000 */
[C---:B------:R-:W-:Y:S01]  /*d1e0*/  FFMA.FTZ R6, R24.reuse, R5, -R27 ;  /* 0x0000000518067223 */ /* 0x040fe2000001081b */
[-C--:B------:R-:W-:Y:S01]  /*d1f0*/  FMUL.FTZ R33, R7, R4.reuse ;  /* 0x0000000407217220 */ /* 0x080fe20000410000 */
[----:B------:R-:W-:Y:S01]  /*d200*/  FFMA.FTZ R15, R24, R15, R30 ;  /* 0x0000000f180f7223 */ /* 0x000fe2000001001e */
[----:B------:R-:W-:Y:S01]  /*d210*/  FFMA.FTZ R7, R25, R4, -R34 ;  /* 0x0000000419077223 */ /* 0x000fe20000010822 */
[----:B------:R-:W-:Y:S01]  /*d220*/  F2FP.F16.F32.PACK_AB R4, R29, R32 ;  /* 0x000000201d04723e */ /* 0x000fe200000000ff */
[----:B------:R-:W-:Y:S01]  /*d230*/  FFMA.FTZ R26, R25, R26, R33 ;  /* 0x0000001a191a7223 */ /* 0x000fe20000010021 */
[----:B------:R-:W-:Y:S02]  /*d240*/  F2FP.F16.F32.PACK_AB R5, R20, R31 ;  /* 0x0000001f1405723e */ /* 0x000fe400000000ff */
[----:B------:R-:W-:-:S02]  /*d250*/  F2FP.F16.F32.PACK_AB R6, R15, R6 ;  /* 0x000000060f06723e */ /* 0x000fc400000000ff */
[----:B------:R-:W-:-:S05]  /*d260*/  F2FP.F16.F32.PACK_AB R7, R26, R7 ;  /* 0x000000071a07723e */ /* 0x000fca00000000ff */
[----:B------:R0:W-:Y:S02]  /*d270*/  STS.128 [R21], R4 ;  /* 0x0000000415007388 */ /* 0x0001e40000000c00 */
.L_x_756:
[----:B------:R-:W-:Y:S05]  /*d280*/  BSYNC B2 ;  /* 0x0000000000027941 */ /* 0x000fea0003800000 */
.L_x_755:
[----:B------:R-:W-:Y:S05]  /*d290*/  @P1 BRA `(.L_x_754) ;  /* 0x0000000000981947 */ /* 0x000fea0003800000 */
[----:B0-----:R-:W0:Y:S01]  /*d2a0*/  LDS.128 R4, [R21+0x4000] ;  /* 0x0040000015047984 */ /* 0x001e220000000c00 */
        /* <DEDUP_REMOVED lines=36> */
[----:B------:R1:W-:Y:S02]  /*d4f0*/  STS.128 [R21+0x4000], R4 ;  /* 0x0040000415007388 */ /* 0x0003e40000000c00 */
.L_x_754:
[----:B------:R-:W-:Y:S05]  /*d500*/  BSYNC B1 ;  /* 0x0000000000017941 */ /* 0x000fea0003800000 */
.L_x_753:
[----:B01----:R-:W-:Y:S01]  /*d510*/  IADD3 R4, R22, 0x20, RZ ;  /* 0x0000002016047810 */ /* 0x003fe20007ffe0ff */
[----:B------:R-:W-:Y:S03]  /*d520*/  BSSY B1, `(.L_x_757) ;  /* 0x0000056000017945 */ /* 0x000fe60003800000 */
[----:B------:R-:W-:-:S13]  /*d530*/  ISETP.GE.AND P0, PT, R4, R3, PT ;  /* 0x000000030400720c */ /* 0x000fda0003f06270 */
[----:B------:R-:W-:Y:S05]  /*d540*/  @P0 BRA `(.L_x_758) ;  /* 0x00000004004c0947 */ /* 0x000fea0003800000 */
[----:B------:R-:W0:Y:S01]  /*d550*/  LDC R5, c[0x0][0x3f4] ;  /* 0x0000fd00ff057b82 */ /* 0x000e220000000800 */
[----:B------:R-:W-:Y:S01]  /*d560*/  BSSY B2, `(.L_x_759) ;  /* 0x000002a000027945 */ /* 0x000fe20003800000 */
[-C--:B0-----:R-:W-:Y:S02]  /*d570*/  ISETP.GE.AND P0, PT, R18, R5.reuse, PT ;  /* 0x000000051200720c */ /* 0x081fe40003f06270 */
[----:B------:R-:W-:-:S11]  /*d580*/  ISETP.GE.AND P1, PT, R220, R5, PT ;  /* 0x00000005dc00720c */ /* 0x000fd60003f26270 */
[----:B------:R-:W-:Y:S05]  /*d590*/  @P0 BRA `(.L_x_760) ;  /* 0x0000000000980947 */ /* 0x000fea0003800000 */
[----:B------:R-:W0:Y:S01]  /*d5a0*/  LDS.128 R4, [R21+0x1000] ;  /* 0x0010000015047984 */ /* 0x000e220000000c00 */
[----:B------:R-:W-:Y:S02]  /*d5b0*/  HADD2.F32 R31, -RZ, R13.H0_H0 ;  /* 0x2000000dff1f7230 */ /* 0x000fe40000004100 */
[----:B------:R-:W-:Y:S02]  /*d5c0*/  HADD2.F32 R29, -RZ, R11.H0_H0 ;  /* 0x2000000bff1d7230 */ /* 0x000fe40000004100 */
[----:B------:R-:W-:Y:S02]  /*d5d0*/  HADD2.F32 R34, -RZ, R14.H0_H0 ;  /* 0x2000000eff227230 */ /* 0x000fe40000004100 */
[----:B------:R-:W-:Y:S02]  /*d5e0*/  HADD2.F32 R32, -RZ, R12.H0_H0 ;  /* 0x2000000cff207230 */ /* 0x000fe40000004100 */
[----:B------:R-:W-:Y:S02]  /*d5f0*/  HADD2.F32 R36, -RZ, R13.H1_H1 ;  /* 0x3000000dff247230 */ /* 0x000fe40000004100 */
[----:B------:R-:W-:-:S02]  /*d600*/  HADD2.F32 R33, -RZ, R14.H1_H1 ;  /* 0x3000000eff217230 */ /* 0x000fc40000004100 */
[--C-:B0-----:R-:W-:Y:S02]  /*d610*/  HADD2.F32 R15, -RZ, R4.reuse.H0_H0 ;  /* 0x20000004ff0f7230 */ /* 0x101fe40000004100 */
[----:B------:R-:W-:Y:S02]  /*d620*/  HADD2.F32 R4, -RZ, R4.H1_H1 ;  /* 0x30000004ff047230 */ /* 0x000fe40000004100 */
[--C-:B------:R-:W-:Y:S02]  /*d630*/  HADD2.F32 R20, -RZ, R5.reuse.H0_H0 ;  /* 0x20000005ff147230 */ /* 0x100fe40000004100 */
[----:B------:R-:W-:Y:S02]  /*d640*/  HADD2.F32 R5, -RZ, R5.H1_H1 ;  /* 0x30000005ff057230 */ /* 0x000fe40000004100 */
[-C--:B------:R-:W-:Y:S01]  /*d650*/  FMUL.FTZ R26, R31, R4.reuse ;  /* 0x000000041f1a7220 */ /* 0x080fe20000410000 */
[----:B------:R-:W-:Y:S01]  /*d660*/  FMUL.FTZ R30, R29, R4 ;  /* 0x000000041d1e7220 */ /* 0x000fe20000410000 */
[----:B------:R-:W-:-:S02]  /*d670*/  HADD2.F32 R24, -RZ, R6.H0_H0 ;  /* 0x20000006ff187230 */ /* 0x000fc40000004100 */
[----:B------:R-:W-:Y:S01]  /*d680*/  FMUL.FTZ R27, R34, R5 ;  /* 0x00000005221b7220 */ /* 0x000fe20000410000 */
[----:B------:R-:W-:Y:S01]  /*d690*/  FFMA.FTZ R4, R29, R15, -R26 ;  /* 0x0000000f1d047223 */ /* 0x000fe2000001081a */
[C---:B------:R-:W-:Y:S01]  /*d6a0*/  FMUL.FTZ R29, R32.reuse, R5 ;  /* 0x00000005201d7220 */ /* 0x040fe20000410000 */
[--C-:B------:R-:W-:Y:S02]  /*d6b0*/  HADD2.F32 R25, -RZ, R7.reuse.H0_H0 ;  /* 0x20000007ff197230 */ /* 0x100fe40000004100 */
[----:B------:R-:W-:Y:S01]  /*d6c0*/  FFMA.FTZ R15, R31, R15, R30 ;  /* 0x0000000f1f0f7223 */ /* 0x000fe2000001001e */
[-C--:B------:R-:W-:Y:S01]  /*d6d0*/  FFMA.FTZ R5, R32, R20.reuse, -R27 ;  /* 0x0000001420057223 */ /* 0x080fe2000001081b */
[----:B------:R-:W-:Y:S02]  /*d6e0*/  HADD2.F32 R6, -RZ, R6.H1_H1 ;  /* 0x30000006ff067230 */ /* 0x000fe40000004100 */
[----:B------:R-:W-:Y:S01]  /*d6f0*/  FFMA.FTZ R20, R34, R20, R29 ;  /* 0x0000001422147223 */ /* 0x000fe2000001001d */
[----:B------:R-:W-:Y:S01]  /*d700*/  HADD2.F32 R7, -RZ, R7.H1_H1 ;  /* 0x30000007ff077230 */ /* 0x000fe20000004100 */
[----:B------:R-:W-:Y:S01]  /*d710*/  F2FP.F16.F32.PACK_AB R4, R15, R4 ;  /* 0x000000040f04723e */ /* 0x000fe200000000ff */
[----:B------:R-:W-:-:S02]  /*d720*/  HADD2.F32 R32, -RZ, R11.H1_H1 ;  /* 0x3000000bff207230 */ /* 0x000fc40000004100 */
[-C--:B------:R-:W-:Y:S01]  /*d730*/  FMUL.FTZ R27, R36, R6.reuse ;  /* 0x00000006241b7220 */ /* 0x080fe20000410000 */
[----:B------:R-:W-:Y:S02]  /*d740*/  HADD2.F32 R31, -RZ, R12.H1_H1 ;  /* 0x3000000cff1f7230 */ /* 0x000fe40000004100 */
[----:B------:R-:W-:Y:S01]  /*d750*/  FMUL.FTZ R26, R33, R7 ;  /* 0x00000007211a7220 */ /* 0x000fe20000410000 */
[----:B------:R-:W-:Y:S01]  /*d760*/  F2FP.F16.F32.PACK_AB R5, R20, R5 ;  /* 0x000000051405723e */ /* 0x000fe200000000ff */
[C---:B------:R-:W-:Y:S01]  /*d770*/  FMUL.FTZ R29, R32.reuse, R6 ;  /* 0x00000006201d7220 */ /* 0x040fe20000410000 */
[-C--:B------:R-:W-:Y:S01]  /*d780*/  FFMA.FTZ R6, R32, R24.reuse, -R27 ;  /* 0x0000001820067223 */ /* 0x080fe2000001081b */
[C---:B------:R-:W-:Y:S01]  /*d790*/  FMUL.FTZ R30, R31.reuse, R7 ;  /* 0x000000071f1e7220 */ /* 0x040fe20000410000 */
[-C--:B------:R-:W-:Y:S01]  /*d7a0*/  FFMA.FTZ R7, R31, R25.reuse, -R26 ;  /* 0x000000191f077223 */ /* 0x080fe2000001081a */
[----:B------:R-:W-:Y:S02]  /*d7b0*/  FFMA.FTZ R29, R36, R24, R29 ;  /* 0x00000018241d7223 */ /* 0x000fe4000001001d */
[----:B------:R-:W-:-:S03]  /*d7c0*/  FFMA.FTZ R30, R33, R25, R30 ;  /* 0x00000019211e7223 */ /* 0x000fc6000001001e */
[----:B------:R-:W-:Y:S02]  /*d7d0*/  F2FP.F16.F32.PACK_AB R6, R29, R6 ;  /* 0x000000061d06723e */ /* 0x000fe400000000ff */
[----:B------:R-:W-:-:S05]  /*d7e0*/  F2FP.F16.F32.PACK_AB R7, R30, R7 ;  /* 0x000000071e07723e */ /* 0x000fca00000000ff */
[----:B------:R0:W-:Y:S02]  /*d7f0*/  STS.128 [R21+0x1000], R4 ;  /* 0x0010000415007388 */ /* 0x0001e40000000c00 */
.L_x_760:
[----:B------:R-:W-:Y:S05]  /*d800*/  BSYNC B2 ;  /* 0x0000000000027941 */ /* 0x000fea0003800000 */
.L_x_759:
[----:B------:R-:W-:Y:S05]  /*d810*/  @P1 BRA `(.L_x_758) ;  /* 0x0000000000981947 */ /* 0x000fea0003800000 */
[----:B0-----:R-:W0:Y:S01]  /*d820*/  LDS.128 R4, [R21+0x5000] ;  /* 0x0050000015047984 */ /* 0x001e220000000c00 */
[--C-:B------:R-:W-:Y:S02]  /*d830*/  HADD2.F32 R31, -RZ, R9.reuse.H0_H0 ;  /* 0x20000009ff1f7230 */ /* 0x100fe40000004100 */
        /* <DEDUP_REMOVED lines=36> */
.L_x_758:
[----:B------:R-:W-:Y:S05]  /*da80*/  BSYNC B1 ;  /* 0x0000000000017941 */ /* 0x000fea0003800000 */
.L_x_757:
[----:B01----:R-:W-:Y:S01]  /*da90*/  VIADD R4, R22, 0x40 ;  /* 0x0000004016047836 */ /* 0x003fe20000000000 */
[----:B------:R-:W-:Y:S04]  /*daa0*/  BSSY B1, `(.L_x_761) ;  /* 0x0000056000017945 */ /* 0x000fe80003800000 */
        /* <DEDUP_REMOVED lines=45> */
.L_x_764:
[----:B------:R-:W-:Y:S05]  /*dd80*/  BSYNC B2 ;  /* 0x0000000000027941 */ /* 0x000fea0003800000 */
.L_x_763:
        /* <DEDUP_REMOVED lines=39> */
.L_x_762:
[----:B------:R-:W-:Y:S05]  /*e000*/  BSYNC B1 ;  /* 0x0000000000017941 */ /* 0x000fea0003800000 */
.L_x_761:
[----:B01----:R-:W-:-:S05]  /*e010*/  VIADD R4, R22, 0x60 ;  /* 0x0000006016047836 */ /* 0x003fca0000000000 */
        /* <DEDUP_REMOVED lines=23> */
[----:B------:R-:W-:Y:S01]  /*e190*/  FMUL.FTZ R26, R27, R5 ;  /* 0x000000051b1a7220 */ /* 0x000fe20000410000 */
[--C-:B------:R-:W-:Y:S02]  /*e1a0*/  HADD2.F32 R20, -RZ, R6.reuse.H0_H0 ;  /* 0x20000006ff147230 */ /* 0x100fe40000004100 */
[----:B------:R-:W-:Y:S01]  /*e1b0*/  FFMA.FTZ R3, R29, R3, R30 ;  /* 0x000000031d037223 */ /* 0x000fe2000001001e */
[----:B------:R-:W-:Y:S02]  /*e1c0*/  HADD2.F32 R7, -RZ, R7.H1_H1 ;  /* 0x30000007ff077230 */ /* 0x000fe40000004100 */
[-C--:B------:R-:W-:Y:S01]  /*e1d0*/  FFMA.FTZ R5, R27, R15.reuse, -R32 ;  /* 0x0000000f1b057223 */ /* 0x080fe20000010820 */
[----:B------:R-:W-:Y:S02]  /*e1e0*/  HADD2.F32 R6, -RZ, R6.H1_H1 ;  /* 0x30000006ff067230 */ /* 0x000fe40000004100 */
[----:B------:R-:W-:Y:S01]  /*e1f0*/  FFMA.FTZ R26, R31, R15, R26 ;  /* 0x0000000f1f1a7223 */ /* 0x000fe2000001001a */
[----:B------:R-:W-:-:S02]  /*e200*/  HADD2.F32 R32, -RZ, R13.H1_H1 ;  /* 0x3000000dff207230 */ /* 0x000fc40000004100 */
[-C--:B------:R-:W-:Y:S01]  /*e210*/  FMUL.FTZ R15, R14, R7.reuse ;  /* 0x000000070e0f7220 */ /* 0x080fe20000410000 */
[----:B------:R-:W-:Y:S02]  /*e220*/  HADD2.F32 R30, -RZ, R11.H1_H1 ;  /* 0x3000000bff1e7230 */ /* 0x000fe40000004100 */
[----:B------:R-:W-:Y:S01]  /*e230*/  FMUL.FTZ R25, R12, R7 ;  /* 0x000000070c197220 */ /* 0x000fe20000410000 */
[----:B------:R-:W-:Y:S01]  /*e240*/  F2FP.F16.F32.PACK_AB R4, R3, R4 ;  /* 0x000000040304723e */ /* 0x000fe200000000ff */
[----:B------:R-:W-:Y:S01]  /*e250*/  FMUL.FTZ R11, R32, R6 ;  /* 0x00000006200b7220 */ /* 0x000fe20000410000 */
[----:B------:R-:W-:Y:S01]  /*e260*/  FFMA.FTZ R7, R12, R24, -R15 ;  /* 0x000000180c077223 */ /* 0x000fe2000001080f */
[----:B------:R-:W-:Y:S01]  /*e270*/  FMUL.FTZ R13, R30, R6 ;  /* 0x000000061e0d7220 */ /* 0x000fe20000410000 */
[----:B------:R-:W-:Y:S01]  /*e280*/  FFMA.FTZ R24, R14, R24, R25 ;  /* 0x000000180e187223 */ /* 0x000fe20000010019 */
[-C--:B------:R-:W-:Y:S01]  /*e290*/  FFMA.FTZ R6, R30, R20.reuse, -R11 ;  /* 0x000000141e067223 */ /* 0x080fe2000001080b */
[----:B------:R-:W-:Y:S01]  /*e2a0*/  F2FP.F16.F32.PACK_AB R5, R26, R5 ;  /* 0x000000051a05723e */ /* 0x000fe200000000ff */
[----:B------:R-:W-:-:S02]  /*e2b0*/  FFMA.FTZ R13, R32, R20, R13 ;  /* 0x00000014200d7223 */ /* 0x000fc4000001000d */
[----:B------:R-:W-:-:S03]  /*e2c0*/  F2FP.F16.F32.PACK_AB R7, R24, R7 ;  /* 0x000000071807723e */ /* 0x000fc600000000ff */
[----:B------:R-:W-:-:S05]  /*e2d0*/  F2FP.F16.F32.PACK_AB R6, R13, R6 ;  /* 0x000000060d06723e */ /* 0x000fca00000000ff */
[----:B------:R0:W-:Y:S02]  /*e2e0*/  STS.128 [R21+0x3000], R4 ;  /* 0x0030000415007388 */ /* 0x0001e40000000c00 */
.L_x_767:
[----:B------:R-:W-:Y:S05]  /*e2f0*/  BSYNC B1 ;  /* 0x0000000000017941 */ /* 0x000fea0003800000 */
.L_x_766:
        /* <DEDUP_REMOVED lines=10> */
[-C--:B------:R-:W-:Y:S01]  /*e3a0*/  FMUL.FTZ R14, R27, R4.reuse ;  /* 0x000000041b0e7220 */ /* 0x080fe20000410000 */
[----:B------:R-:W-:Y:S01]  /*e3b0*/  FMUL.FTZ R20, R15, R4 ;  /* 0x000000040f147220 */ /* 0x000fe20000410000 */
[----:B------:R-:W-:Y:S02]  /*e3c0*/  HADD2.F32 R12, -RZ, R6.H0_H0 ;  /* 0x20000006ff0c7230 */ /* 0x000fe40000004100 */
[----:B------:R-:W-:Y:S01]  /*e3d0*/  FMUL.FTZ R24, R29, R5 ;  /* 0x000000051d187220 */ /* 0x000fe20000410000 */
[----:B------:R-:W-:Y:S01]  /*e3e0*/  FFMA.FTZ R4, R15, R3, -R14 ;  /* 0x000000030f047223 */ /* 0x000fe2000001080e */
[----:B------:R-:W-:Y:S01]  /*e3f0*/  FMUL.FTZ R14, R25, R5 ;  /* 0x00000005190e7220 */ /* 0x000fe20000410000 */
[----:B------:R-:W-:-:S02]  /*e400*/  HADD2.F32 R13, -RZ, R7.H0_H0 ;  /* 0x20000007ff0d7230 */ /* 0x000fc40000004100 */
[----:B------:R-:W-:Y:S01]  /*e410*/  FFMA.FTZ R3, R27, R3, R20 ;  /* 0x000000031b037223 */ /* 0x000fe20000010014 */
[-C--:B------:R-:W-:Y:S01]  /*e420*/  FFMA.FTZ R5, R25, R11.reuse, -R24 ;  /* 0x0000000b19057223 */ /* 0x080fe20000010818 */
[----:B------:R-:W-:Y:S02]  /*e430*/  HADD2.F32 R6, -RZ, R6.H1_H1 ;  /* 0x30000006ff067230 */ /* 0x000fe40000004100 */
[----:B------:R-:W-:Y:S01]  /*e440*/  FFMA.FTZ R14, R29, R11, R14 ;  /* 0x0000000b1d0e7223 */ /* 0x000fe2000001000e */
[----:B------:R-:W-:Y:S01]  /*e450*/  HADD2.F32 R7, -RZ, R7.H1_H1 ;  /* 0x30000007ff077230 */ /* 0x000fe20000004100 */
[----:B------:R-:W-:Y:S01]  /*e460*/  F2FP.F16.F32.PACK_AB R4, R3, R4 ;  /* 0x000000040304723e */ /* 0x000fe200000000ff */
[----:B------:R-:W-:Y:S02]  /*e470*/  HADD2.F32 R24, -RZ, R9.H1_H1 ;  /* 0x30000009ff187230 */ /* 0x000fe40000004100 */
[----:B------:R-:W-:Y:S01]  /*e480*/  HADD2.F32 R20, -RZ, R0.H1_H1 ;  /* 0x30000000ff147230 */ /* 0x000fe20000004100 */
[----:B------:R-:W-:Y:S01]  /*e490*/  F2FP.F16.F32.PACK_AB R5, R14, R5 ;  /* 0x000000050e05723e */ /* 0x000fe200000000ff */
[----:B------:R-:W-:-:S02]  /*e4a0*/  HADD2.F32 R25, -RZ, R10.H1_H1 ;  /* 0x3000000aff197230 */ /* 0x000fc40000004100 */
[-C--:B------:R-:W-:Y:S01]  /*e4b0*/  FMUL.FTZ R9, R24, R6.reuse ;  /* 0x0000000618097220 */ /* 0x080fe20000410000 */
[----:B------:R-:W-:Y:S02]  /*e4c0*/  HADD2.F32 R15, -RZ, R8.H1_H1 ;  /* 0x30000008ff0f7230 */ /* 0x000fe40000004100 */
[C---:B------:R-:W-:Y:S01]  /*e4d0*/  FMUL.FTZ R11, R20.reuse, R6 ;  /* 0x00000006140b7220 */ /* 0x040fe20000410000 */
[-C--:B------:R-:W-:Y:S01]  /*e4e0*/  FMUL.FTZ R0, R25, R7.reuse ;  /* 0x0000000719007220 */ /* 0x080fe20000410000 */
[-C--:B------:R-:W-:Y:S01]  /*e4f0*/  FFMA.FTZ R6, R20, R12.reuse, -R9 ;  /* 0x0000000c14067223 */ /* 0x080fe20000010809 */
[C---:B------:R-:W-:Y:S01]  /*e500*/  FMUL.FTZ R8, R15.reuse, R7 ;  /* 0x000000070f087220 */ /* 0x040fe20000410000 */
[----:B------:R-:W-:Y:S01]  /*e510*/  FFMA.FTZ R11, R24, R12, R11 ;  /* 0x0000000c180b7223 */ /* 0x000fe2000001000b */
[-C--:B------:R-:W-:Y:S02]  /*e520*/  FFMA.FTZ R0, R15, R13.reuse, -R0 ;  /* 0x0000000d0f007223 */ /* 0x080fe40000010800 */
[----:B------:R-:W-:-:S02]  /*e530*/  FFMA.FTZ R7, R25, R13, R8 ;  /* 0x0000000d19077223 */ /* 0x000fc40000010008 */
[----:B------:R-:W-:-:S03]  /*e540*/  F2FP.F16.F32.PACK_AB R6, R11, R6 ;  /* 0x000000060b06723e */ /* 0x000fc600000000ff */
[----:B------:R-:W-:-:S05]  /*e550*/  F2FP.F16.F32.PACK_AB R7, R7, R0 ;  /* 0x000000000707723e */ /* 0x000fca00000000ff */
[----:B------:R1:W-:Y:S01]  /*e560*/  STS.128 [R21+0x7000], R4 ;  /* 0x0070000415007388 */ /* 0x0003e20000000c00 */
[----:B------:R-:W-:Y:S05]  /*e570*/  BRA `(.L_x_765) ;  /* 0x0000001c00a07947 */ /* 0x000fea0003800000 */
.L_x_747:
[----:B------:R-:W-:-:S03]  /*e580*/  UMOV UR4, 0xffffffff ;  /* 0xffffffff00047882 */ /* 0x000fc60000000000 */
[----:B------:R-:W-:Y:S05]  /*e590*/  BRA.DIV UR4, `(.L_x_768) ;  /* 0x0000019204447947 */ /* 0x000fea000b800000 */
[----:B------:R0:W2:Y:S04]  /*e5a0*/  SHFL.IDX PT, R0, R25, RZ, 0x181f ;  /* 0x00181fff19007589 */ /* 0x0000a800000e0000 */
[----:B------:R0:W3:Y:S04]  /*e5b0*/  SHFL.IDX PT, R3, R24, RZ, 0x181f ;  /* 0x00181fff18037589 */ /* 0x0000e800000e0000 */
[----:B------:R0:W4:Y:S04]  /*e5c0*/  SHFL.IDX PT, R20, R27, RZ, 0x181f ;  /* 0x00181fff1b147589 */ /* 0x00012800000e0000 */
[----:B-1----:R0:W1:Y:S02]  /*e5d0*/  SHFL.IDX PT, R14, R26, RZ, 0x181f ;  /* 0x00181fff1a0e7589 */ /* 0x00206400000e0000 */
.L_x_996:
[----:B------:R-:W5:Y:S01]  /*e5e0*/  LDL R11, [R1+0x64] ;  /* 0x00006400010b7983 */ /* 0x000f620000100800 */
[----:B------:R-:W-:Y:S01]  /*e5f0*/  ULDC UR4, c[0x0][0x448] ;  /* 0x0001120000047ab9 */ /* 0x000fe20000000800 */
[----:B------:R-:W-:Y:S01]  /*e600*/  BSSY B1, `(.L_x_769) ;  /* 0x0000019000017945 */ /* 0x000fe20003800000 */
[----:B0-----:R-:W-:Y:S01]  /*e610*/  IMAD R24, R160, UR4, RZ ;  /* 0x00000004a0187c24 */ /* 0x001fe2000f8e02ff */
[----:B------:R-:W-:Y:S02]  /*e620*/  CS2R R8, SRZ ;  /* 0x0000000000087805 */ /* 0x000fe4000001ff00 */
[----:B------:R-:W-:Y:S02]  /*e630*/  CS2R R6, SRZ ;  /* 0x0000000000067805 */ /* 0x000fe4000001ff00 */
[----:B------:R-:W-:Y:S01]  /*e640*/  ISETP.GE.AND P0, PT, R5, R24, PT ;  /* 0x000000180500720c */ /* 0x000fe20003f06270 */
[----:B------:R-:W-:Y:S01]  /*e650*/  IMAD R24, R125, -0x80, R24 ;  /* 0xffffff807d187824 */ /* 0x000fe200078e0218 */
[----:B-----5:R-:W-:-:S04]  /*e660*/  LEA.HI R4, R11, R11, RZ, 0x1 ;  /* 0x0000000b0b047211 */ /* 0x020fc800078f08ff */
[----:B------:R-:W-:Y:S02]  /*e670*/  LOP3.LUT R10, R4, 0xfffffffe, RZ, 0xc0, !PT ;  /* 0xfffffffe040a7812 */ /* 0x000fe400078ec0ff */
[----:B------:R-:W-:-:S03]  /*e680*/  CS2R R4, SRZ ;  /* 0x0000000000047805 */ /* 0x000fc6000001ff00 */
[----:B------:R-:W-:Y:S01]  /*e690*/  IMAD.IADD R27, R11, 0x1, -R10 ;  /* 0x000000010b1b7824 */ /* 0x000fe200078e0a0a */
[----:B------:R-:W-:Y:S01]  /*e6a0*/  CS2R R10, SRZ ;  /* 0x00000000000a7805 */ /* 0x000fe2000001ff00 */
[----:B------:R-:W-:Y:S06]  /*e6b0*/  @P0 BRA `(.L_x_770) ;  /* 0x0000000000340947 */ /* 0x000fec0003800000 */
[----:B------:R-:W-:Y:S01]  /*e6c0*/  ULDC UR4, c[0x0][0x3f4] ;  /* 0x0000fd0000047ab9 */ /* 0x000fe20000000800 */
[C---:B------:R-:W-:Y:S02]  /*e6d0*/  SHF.L.U32 R15, R16.reuse, 0x1, RZ ;  /* 0x00000001100f7819 */ /* 0x040fe400000006ff */
[C---:B------:R-:W-:Y:S02]  /*e6e0*/  ISETP.GE.AND P2, PT, R16.reuse, UR4, PT ;  /* 0x0000000410007c0c */ /* 0x040fe4000bf46270 */
[----:B------:R-:W-:Y:S02]  /*e6f0*/  SHF.L.U64.HI R9, R16, 0x1, R17 ;  /* 0x0000000110097819 */ /* 0x000fe40000010211 */
[-C--:B---3--:R-:W-:Y:S02]  /*e700*/  IADD3 R12, P0, R3, R15.reuse, RZ ;  /* 0x0000000f030c7210 */ /* 0x088fe40007f1e0ff */
[----:B-1----:R-:W-:-:S03]  /*e710*/  IADD3 R14, P1, R14, R15, RZ ;  /* 0x0000000f0e0e7210 */ /* 0x002fc60007f3e0ff */
[--C-:B--2---:R-:W-:Y:S02]  /*e720*/  IMAD.X R13, R0, 0x1, R9.reuse, P0 ;  /* 0x00000001000d7824 */ /* 0x104fe400000e0609 */
[----:B----4-:R-:W-:Y:S01]  /*e730*/  IMAD.X R15, R20, 0x1, R9, P1 ;  /* 0x00000001140f7824 */ /* 0x010fe200008e0609 */
[----:B------:R-:W-:Y:S01]  /*e740*/  CS2R R8, SRZ ;  /* 0x0000000000087805 */ /* 0x000fe2000001ff00 */
[----:B------:R-:W-:Y:S06]  /*e750*/  @P2 BRA `(.L_x_770) ;  /* 0x00000000000c2947 */ /* 0x000fec0003800000 */
[----:B------:R-:W-:Y:S02]  /*e760*/  ULDC.64 UR4, c[0x0][0x208] ;  /* 0x0000820000047ab9 */ /* 0x000fe40000000a00 */
[----:B------:R0:W5:Y:S04]  /*e770*/  LD.E.128 R4, desc[UR4][R12.64] ;  /* 0x000000040c047980 */ /* 0x000168000c101d00 */
[----:B------:R0:W5:Y:S02]  /*e780*/  LD.E.128 R8, desc[UR4][R14.64] ;  /* 0x000000040e087980 */ /* 0x000164000c101d00 */
.L_x_770:
[----:B------:R-:W-:Y:S05]  /*e790*/  BSYNC B1 ;  /* 0x0000000000017941 */ /* 0x000fea0003800000 */
.L_x_769:
[----:B------:R-:W-:Y:S01]  /*e7a0*/  SHF.L.U32 R27, R27, 0x1f, RZ ;  /* 0x0000001f1b1b7819 */ /* 0x000fe200000006ff */
[----:B---3--:R-:W3:Y:S01]  /*e7b0*/  LDC R3, c[0x0][0x3f4] ;  /* 0x0000fd00ff037b82 */ /* 0x008ee20000000800 */
[----:B0----5:R-:W-:Y:S01]  /*e7c0*/  MOV R12, R5 ;  /* 0x00000005000c7202 */ /* 0x021fe20000000f00 */
[----:B------:R-:W-:Y:S01]  /*e7d0*/  IMAD.MOV.U32 R13, RZ, RZ, R6 ;  /* 0x000000ffff0d7224 */ /* 0x000fe200078e0006 */
[--C-:B-1----:R-:W-:Y:S01]  /*e7e0*/  SHF.R.U64 R14, R4, 0x10, R5.reuse ;  /* 0x00000010040e7819 */ /* 0x102fe20000001205 */
[----:B--2---:R-:W-:Y:S01]  /*e7f0*/  IMAD.MOV.U32 R0, RZ, RZ, R4 ;  /* 0x000000ffff007224 */ /* 0x004fe200078e0004 */
[----:B----4-:R-:W-:Y:S01]  /*e800*/  SHF.R.U32.HI R20, RZ, 0x10, R5 ;  /* 0x00000010ff147819 */ /* 0x010fe20000011605 */
[--C-:B------:R-:W-:Y:S01]  /*e810*/  IMAD.MOV.U32 R5, RZ, RZ, R7.reuse ;  /* 0x000000ffff057224 */ /* 0x100fe200078e0007 */
[--C-:B------:R-:W-:Y:S01]  /*e820*/  SHF.R.U64 R25, R6, 0x10, R7.reuse ;  /* 0x0000001006197819 */ /* 0x100fe20000001207 */
[----:B------:R-:W0:Y:S01]  /*e830*/  SYNCS.PHASECHK.TRANS64.TRYWAIT P4, [R2+URZ+0x34800], R27 ;  /* 0x0348001b020075a7 */ /* 0x000e22000808017f */
[----:B------:R-:W-:Y:S01]  /*e840*/  SHF.R.U32.HI R26, RZ, 0x10, R7 ;  /* 0x00000010ff1a7819 */ /* 0x000fe20000011607 */
[----:B------:R-:W-:Y:S01]  /*e850*/  IMAD.MOV.U32 R15, RZ, RZ, R8 ;  /* 0x000000ffff0f7224 */ /* 0x000fe200078e0008 */
[----:B------:R-:W-:Y:S01]  /*e860*/  PRMT R13, R13, 0x5410, R5 ;  /* 0x000054100d0d7816 */ /* 0x000fe20000000005 */
[----:B------:R-:W-:Y:S01]  /*e870*/  IMAD.MOV.U32 R6, RZ, RZ, R10 ;  /* 0x000000ffff067224 */ /* 0x000fe200078e000a */
[----:B------:R-:W-:Y:S01]  /*e880*/  MOV R4, R9 ;  /* 0x0000000900047202 */ /* 0x000fe20000000f00 */
[----:B------:R-:W-:Y:S01]  /*e890*/  VIADD R31, R22, 0x20 ;  /* 0x00000020161f7836 */ /* 0x000fe20000000000 */
[----:B------:R-:W-:Y:S01]  /*e8a0*/  SHF.R.U64 R8, R8, 0x10, R9 ;  /* 0x0000001008087819 */ /* 0x000fe20000001209 */
[--C-:B------:R-:W-:Y:S01]  /*e8b0*/  IMAD.MOV.U32 R7, RZ, RZ, R11.reuse ;  /* 0x000000ffff077224 */ /* 0x100fe200078e000b */
[----:B------:R-:W-:Y:S01]  /*e8c0*/  SHF.R.U64 R10, R10, 0x10, R11 ;  /* 0x000000100a0a7819 */ /* 0x000fe2000000120b */
[----:B------:R-:W-:Y:S01]  /*e8d0*/  VIADD R29, R22, 0x60 ;  /* 0x00000060161d7836 */ /* 0x000fe20000000000 */
[----:B------:R-:W-:Y:S01]  /*e8e0*/  VIMNMX R5, R24, 0x80, PT ;  /* 0x0000008018057848 */ /* 0x000fe20003fe0100 */
[----:B------:R-:W-:Y:S01]  /*e8f0*/  BSSY B1, `(.L_x_771) ;  /* 0x0000011000017945 */ /* 0x000fe20003800000 */
[----:B------:R-:W-:-:S02]  /*e900*/  IADD3 R30, R22, 0x40, RZ ;  /* 0x00000040161e7810 */ /* 0x000fc40007ffe0ff */
[----:B------:R-:W-:Y:S02]  /*e910*/  SHF.R.U32.HI R9, RZ, 0x10, R9 ;  /* 0x00000010ff097819 */ /* 0x000fe40000011609 */
[----:B---3--:R-:W-:Y:S02]  /*e920*/  ISETP.GE.AND P0, PT, R16, R3, PT ;  /* 0x000000031000720c */ /* 0x008fe40003f06270 */
[----:B------:R-:W-:Y:S02]  /*e930*/  SHF.R.U32.HI R11, RZ, 0x10, R11 ;  /* 0x00000010ff0b7819 */ /* 0x000fe4000001160b */
[----:B------:R-:W-:Y:S02]  /*e940*/  PRMT R0, R0, 0x5410, R12 ;  /* 0x0000541000007816 */ /* 0x000fe4000000000c */
[----:B------:R-:W-:Y:S02]  /*e950*/  PRMT R12, R14, 0x5410, R20 ;  /* 0x000054100e0c7816 */ /* 0x000fe40000000014 */
[----:B------:R-:W-:-:S02]  /*e960*/  PRMT R14, R25, 0x5410, R26 ;  /* 0x00005410190e7816 */ /* 0x000fc4000000001a */
[-C--:B------:R-:W-:Y:S02]  /*e970*/  ISETP.GE.OR P3, PT, R22, R5.reuse, P0 ;  /* 0x000000051600720c */ /* 0x080fe40000766670 */
[-C--:B------:R-:W-:Y:S02]  /*e980*/  ISETP.GE.OR P2, PT, R31, R5.reuse, P0 ;  /* 0x000000051f00720c */ /* 0x080fe40000746670 */
[-C--:B------:R-:W-:Y:S02]  /*e990*/  ISETP.GE.OR P1, PT, R30, R5.reuse, P0 ;  /* 0x000000051e00720c */ /* 0x080fe40000726670 */
[----:B------:R-:W-:Y:S02]  /*e9a0*/  PRMT R15, R15, 0x5410, R4 ;  /* 0x000054100f0f7816 */ /* 0x000fe40000000004 */
[----:B------:R-:W-:Y:S02]  /*e9b0*/  ISETP.GE.OR P0, PT, R29, R5, P0 ;  /* 0x000000051d00720c */ /* 0x000fe40000706670 */
[----:B------:R-:W-:-:S02]  /*e9c0*/  PRMT R20, R8, 0x5410, R9 ;  /* 0x0000541008147816 */ /* 0x000fc40000000009 */
[----:B------:R-:W-:Y:S02]  /*e9d0*/  PRMT R24, R6, 0x5410, R7 ;  /* 0x0000541006187816 */ /* 0x000fe40000000007 */
[----:B------:R-:W-:Y:S01]  /*e9e0*/  PRMT R25, R10, 0x5410, R11 ;  /* 0x000054100a197816 */ /* 0x000fe2000000000b */
[----:B0-----:R-:W-:Y:S06]  /*e9f0*/  @!P4 BRA `(.L_x_772) ;  /* 0x0000018c009cc947 */ /* 0x001fec0003800000 */
.L_x_997:
[----:B------:R-:W-:Y:S05]  /*ea00*/  BSYNC B1 ;  /* 0x0000000000017941 */ /* 0x000fea0003800000 */
.L_x_771:
[----:B------:R-:W-:Y:S04]  /*ea10*/  BSSY B1, `(.L_x_773) ;  /* 0x0000068000017945 */ /* 0x000fe80003800000 */
[----:B------:R-:W-:Y:S05]  /*ea20*/  @P3 BRA `(.L_x_774) ;  /* 0x0000000400983947 */ /* 0x000fea0003800000 */
[----:B------:R-:W1:Y:S01]  /*ea30*/  S2R R5, SR_TID.X ;  /* 0x0000000000057919 */ /* 0x000e620000002100 */
[----:B------:R-:W-:Y:S02]  /*ea40*/  IMAD.SHL.U32 R6, R22, 0x40, RZ ;  /* 0x0000004016067824 */ /* 0x000fe400078e00ff */
[----:B------:R-:W-:Y:S01]  /*ea50*/  HADD2.F32 R38, -RZ, R15.H0_H0 ;  /* 0x2000000fff267230 */ /* 0x000fe20000004100 */
[----:B------:R-:W2:Y:S01]  /*ea60*/  S2R R8, SR_TID.X ;  /* 0x0000000000087919 */ /* 0x000ea20000002100 */
[----:B------:R-:W-:Y:S02]  /*ea70*/  HADD2.F32 R36, -RZ, R0.H0_H0 ;  /* 0x20000000ff247230 */ /* 0x000fe40000004100 */
[----:B------:R-:W-:Y:S02]  /*ea80*/  HADD2.F32 R39, -RZ, R20.H0_H0 ;  /* 0x20000014ff277230 */ /* 0x000fe40000004100 */
[----:B------:R-:W-:Y:S02]  /*ea90*/  HADD2.F32 R37, -RZ, R12.H0_H0 ;  /* 0x2000000cff257230 */ /* 0x000fe40000004100 */
[----:B-1----:R-:W-:-:S02]  /*eaa0*/  VIADD R5, R5, 0xffffff80 ;  /* 0xffffff8005057836 */ /* 0x002fc40000000000 */
[----:B--2---:R-:W-:-:S03]  /*eab0*/  VIADD R8, R8, 0xffffff80 ;  /* 0xffffff8008087836 */ /* 0x004fc60000000000 */
[----:B------:R-:W-:-:S04]  /*eac0*/  SHF.R.S32.HI R4, RZ, 0x1f, R5 ;  /* 0x0000001fff047819 */ /* 0x000fc80000011405 */
[----:B------:R-:W-:Y:S02]  /*ead0*/  LEA.HI R4, R4, R5, RZ, 0x3 ;  /* 0x0000000504047211 */ /* 0x000fe400078f18ff */
[----:B------:R-:W-:Y:S02]  /*eae0*/  SHF.R.S32.HI R10, RZ, 0x1f, R8 ;  /* 0x0000001fff0a7819 */ /* 0x000fe40000011408 */
[----:B------:R-:W-:Y:S02]  /*eaf0*/  LOP3.LUT R4, R4, 0xfffffff8, RZ, 0xc0, !PT ;  /* 0xfffffff804047812 */ /* 0x000fe400078ec0ff */
[----:B------:R-:W-:-:S03]  /*eb00*/  LEA.HI R10, R10, R8, RZ, 0x6 ;  /* 0x000000080a0a7211 */ /* 0x000fc600078f30ff */
[----:B------:R-:W-:Y:S01]  /*eb10*/  IMAD.IADD R4, R5, 0x1, -R4 ;  /* 0x0000000105047824 */ /* 0x000fe200078e0a04 */
[----:B------:R-:W-:-:S04]  /*eb20*/  SHF.L.U32 R10, R10, 0x3, RZ ;  /* 0x000000030a0a7819 */ /* 0x000fc800000006ff */
[----:B------:R-:W-:Y:S02]  /*eb30*/  LEA.HI R4, R3, R4, RZ, 0x1d ;  /* 0x0000000403047211 */ /* 0x000fe400078fe8ff */
[----:B------:R-:W-:Y:S02]  /*eb40*/  LOP3.LUT R10, R10, 0xfffffe00, RZ, 0xc0, !PT ;  /* 0xfffffe000a0a7812 */ /* 0x000fe400078ec0ff */
[----:B------:R-:W-:Y:S02]  /*eb50*/  SHF.L.U32 R5, R4, 0x3, RZ ;  /* 0x0000000304057819 */ /* 0x000fe400000006ff */
[----:B------:R-:W-:Y:S02]  /*eb60*/  SHF.R.S32.HI R7, RZ, 0x1f, R4 ;  /* 0x0000001fff077819 */ /* 0x000fe40000011404 */
[----:B------:R-:W-:Y:S02]  /*eb70*/  LOP3.LUT R5, R5, 0x38, RZ, 0xc0, !PT ;  /* 0x0000003805057812 */ /* 0x000fe400078ec0ff */
[----:B------:R-:W-:-:S02]  /*eb80*/  LEA.HI R7, R7, R4, RZ, 0x3 ;  /* 0x0000000407077211 */ /* 0x000fc400078f18ff */
[----:B------:R-:W-:Y:S02]  /*eb90*/  LOP3.LUT R5, R5, 0x1c0, R6, 0xf8, !PT ;  /* 0x000001c005057812 */ /* 0x000fe400078ef806 */
[----:B------:R-:W-:Y:S01]  /*eba0*/  LOP3.LUT R6, R6, 0x1c0, RZ, 0xc0, !PT ;  /* 0x000001c006067812 */ /* 0x000fe200078ec0ff */
[----:B------:R-:W-:-:S03]  /*ebb0*/  IMAD.SHL.U32 R7, R7, 0x400, RZ ;  /* 0x0000040007077824 */ /* 0x000fc600078e00ff */
[----:B------:R-:W-:Y:S02]  /*ebc0*/  SHF.R.U32.HI R6, RZ, 0x3, R6 ;  /* 0x00000003ff067819 */ /* 0x000fe40000011606 */
[----:B------:R-:W-:Y:S02]  /*ebd0*/  LOP3.LUT R8, R7, 0x7fffe000, RZ, 0xc0, !PT ;  /* 0x7fffe00007087812 */ /* 0x000fe400078ec0ff */
[----:B------:R-:W-:Y:S02]  /*ebe0*/  LOP3.LUT R9, R5, R6, RZ, 0x3c, !PT ;  /* 0x0000000605097212 */ /* 0x000fe400078e3cff */
[----:B------:R-:W0:Y:S02]  /*ebf0*/  LDS.128 R4, [R21] ;  /* 0x0000000015047984 */ /* 0x000e240000000c00 */
[----:B------:R-:W-:-:S05]  /*ec00*/  IADD3 R9, R9, R8, R10 ;  /* 0x0000000809097210 */ /* 0x000fca0007ffe00a */
[----:B------:R-:W-:-:S05]  /*ec10*/  IMAD R26, R9, 0x2, R2 ;  /* 0x00000002091a7824 */ /* 0x000fca00078e0202 */
[----:B------:R-:W1:Y:S01]  /*ec20*/  LDS.128 R8, [R26+0x16400] ;  /* 0x016400001a087984 */ /* 0x000e620000000c00 */
[--C-:B0-----:R-:W-:Y:S02]  /*ec30*/  HADD2.F32 R27, -RZ, R4.reuse.H0_H0 ;  /* 0x20000004ff1b7230 */ /* 0x101fe40000004100 */
[----:B------:R-:W-:Y:S02]  /*ec40*/  HADD2.F32 R4, -RZ, R4.H1_H1 ;  /* 0x30000004ff047230 */ /* 0x000fe40000004100 */
[--C-:B------:R-:W-:Y:S02]  /*ec50*/  HADD2.F32 R29, -RZ, R5.reuse.H0_H0 ;  /* 0x20000005ff1d7230 */ /* 0x100fe40000004100 */
[----:B------:R-:W-:Y:S02]  /*ec60*/  HADD2.F32 R5, -RZ, R5.H1_H1 ;  /* 0x30000005ff057230 */ /* 0x000fe40000004100 */
[--C-:B------:R-:W-:Y:S02]  /*ec70*/  HADD2.F32 R30, -RZ, R6.reuse.H0_H0 ;  /* 0x20000006ff1e7230 */ /* 0x100fe40000004100 */
[----:B------:R-:W-:-:S02]  /*ec80*/  HADD2.F32 R6, -RZ, R6.H1_H1 ;  /* 0x30000006ff067230 */ /* 0x000fc40000004100 */
[--C-:B-1----:R-:W-:Y:S02]  /*ec90*/  HADD2.F32 R32, -RZ, R8.reuse.H0_H0 ;  /* 0x20000008ff207230 */ /* 0x102fe40000004100 */
[----:B------:R-:W-:Y:S02]  /*eca0*/  HADD2.F32 R8, -RZ, R8.H1_H1 ;  /* 0x30000008ff087230 */ /* 0x000fe40000004100 */
[--C-:B------:R-:W-:Y:S02]  /*ecb0*/  HADD2.F32 R33, -RZ, R9.reuse.H0_H0 ;  /* 0x20000009ff217230 */ /* 0x100fe40000004100 */
[C---:B------:R-:W-:Y:S01]  /*ecc0*/  FMUL.FTZ R40, R32.reuse, R38 ;  /* 0x0000002620287220 */ /* 0x040fe20000410000 */
[-C--:B------:R-:W-:Y:S01]  /*ecd0*/  FMUL.FTZ R32, R32, R36.reuse ;  /* 0x0000002420207220 */ /* 0x080fe20000410000 */
[----:B------:R-:W-:Y:S01]  /*ece0*/  FMUL.FTZ R41, R8, R39 ;  /* 0x0000002708297220 */ /* 0x000fe20000410000 */
[----:B------:R-:W-:Y:S02]  /*ecf0*/  HADD2.F32 R9, -RZ, R9.H1_H1 ;  /* 0x30000009ff097230 */ /* 0x000fe40000004100 */
[----:B------:R-:W-:Y:S01]  /*ed00*/  FFMA.FTZ R40, R27, R36, -R40 ;  /* 0x000000241b287223 */ /* 0x000fe20000010828 */
[----:B------:R-:W-:-:S02]  /*ed10*/  HADD2.F32 R36, -RZ, R15.H1_H1 ;  /* 0x3000000fff247230 */ /* 0x000fc40000004100 */
[----:B------:R-:W-:Y:S01]  /*ed20*/  FFMA.FTZ R38, R27, R38, R32 ;  /* 0x000000261b267223 */ /* 0x000fe20000010020 */
[----:B------:R-:W-:Y:S02]  /*ed30*/  HADD2.F32 R32, -RZ, R0.H1_H1 ;  /* 0x30000000ff207230 */ /* 0x000fe40000004100 */
[-C--:B------:R-:W-:Y:S01]  /*ed40*/  FMUL.FTZ R27, R8, R37.reuse ;  /* 0x00000025081b7220 */ /* 0x080fe20000410000 */
[C---:B------:R-:W-:Y:S01]  /*ed50*/  FFMA.FTZ R41, R4.reuse, R37, -R41 ;  /* 0x0000002504297223 */ /* 0x040fe20000010829 */
[C---:B------:R-:W-:Y:S01]  /*ed60*/  FMUL.FTZ R42, R33.reuse, R36 ;  /* 0x00000024212a7220 */ /* 0x040fe20000410000 */
[----:B------:R-:W-:Y:S02]  /*ed70*/  HADD2.F32 R8, -RZ, R20.H1_H1 ;  /* 0x30000014ff087230 */ /* 0x000fe40000004100 */
[-C--:B------:R-:W-:Y:S01]  /*ed80*/  FMUL.FTZ R33, R33, R32.reuse ;  /* 0x0000002021217220 */ /* 0x080fe20000410000 */
[----:B------:R-:W-:Y:S01]  /*ed90*/  FFMA.FTZ R39, R4, R39, R27 ;  /* 0x0000002704277223 */ /* 0x000fe2000001001b */
[----:B------:R-:W-:Y:S01]  /*eda0*/  FFMA.FTZ R42, R29, R32, -R42 ;  /* 0x000000201d2a7223 */ /* 0x000fe2000001082a */
[----:B------:R-:W-:-:S02]  /*edb0*/  HADD2.F32 R4, -RZ, R12.H1_H1 ;  /* 0x3000000cff047230 */ /* 0x000fc40000004100 */
[----:B------:R-:W-:Y:S01]  /*edc0*/  FFMA.FTZ R36, R29, R36, R33 ;  /* 0x000000241d247223 */ /* 0x000fe20000010021 */
[----:B------:R-:W-:Y:S02]  /*edd0*/  HADD2.F32 R34, -RZ, R10.H0_H0 ;  /* 0x2000000aff227230 */ /* 0x000fe40000004100 */
[C---:B------:R-:W-:Y:S01]  /*ede0*/  FMUL.FTZ R32, R9.reuse, R8 ;  /* 0x0000000809207220 */ /* 0x040fe20000410000 */
[----:B------:R-:W-:Y:S02]  /*edf0*/  HADD2.F32 R29, -RZ, R24.H0_H0 ;  /* 0x20000018ff1d7230 */ /* 0x000fe40000004100 */
[-C--:B------:R-:W-:Y:S01]  /*ee00*/  FMUL.FTZ R44, R9, R4.reuse ;  /* 0x00000004092c7220 */ /* 0x080fe20000410000 */
[----:B------:R-:W-:Y:S02]  /*ee10*/  HADD2.F32 R27, -RZ, R13.H0_H0 ;  /* 0x2000000dff1b7230 */ /* 0x000fe40000004100 */
[----:B------:R-:W-:Y:S01]  /*ee20*/  FFMA.FTZ R37, R5, R4, -R32 ;  /* 0x0000000405257223 */ /* 0x000fe20000010820 */
[----:B------:R-:W-:-:S02]  /*ee30*/  HADD2.F32 R10, -RZ, R10.H1_H1 ;  /* 0x3000000aff0a7230 */ /* 0x000fc40000004100 */
[C---:B------:R-:W-:Y:S01]  /*ee40*/  FMUL.FTZ R45, R34.reuse, R29 ;  /* 0x0000001d222d7220 */ /* 0x040fe20000410000 */
[----:B------:R-:W-:Y:S02]  /*ee50*/  HADD2.F32 R33, -RZ, R25.H0_H0 ;  /* 0x20000019ff217230 */ /* 0x000fe40000004100 */
[-C--:B------:R-:W-:Y:S01]  /*ee60*/  FMUL.FTZ R34, R34, R27.reuse ;  /* 0x0000001b22227220 */ /* 0x080fe20000410000 */
[----:B------:R-:W-:Y:S02]  /*ee70*/  HADD2.F32 R9, -RZ, R14.H0_H0 ;  /* 0x2000000eff097230 */ /* 0x000fe40000004100 */
[----:B------:R-:W-:Y:S01]  /*ee80*/  FFMA.FTZ R43, R5, R8, R44 ;  /* 0x00000008052b7223 */ /* 0x000fe2000001002c */
[----:B------:R-:W-:Y:S01]  /*ee90*/  FFMA.FTZ R45, R30, R27, -R45 ;  /* 0x0000001b1e2d7223 */ /* 0x000fe2000001082d */
[--C-:B------:R-:W-:Y:S02]  /*eea0*/  HADD2.F32 R35, -RZ, R11.reuse.H0_H0 ;  /* 0x2000000bff237230 */ /* 0x100fe40000004100 */
[----:B------:R-:W-:Y:S01]  /*eeb0*/  FMUL.FTZ R5, R10, R33 ;  /* 0x000000210a057220 */ /* 0x000fe20000410000 */
[----:B------:R-:W-:Y:S01]  /*eec0*/  FFMA.FTZ R34, R30, R29, R34 ;  /* 0x0000001d1e227223 */ /* 0x000fe20000010022 */
[----:B------:R-:W-:Y:S01]  /*eed0*/  FMUL.FTZ R27, R10, R9 ;  /* 0x000000090a1b7220 */ /* 0x000fe20000410000 */
[----:B------:R-:W-:-:S02]  /*eee0*/  HADD2.F32 R11, -RZ, R11.H1_H1 ;  /* 0x3000000bff0b7230 */ /* 0x000fc40000004100 */
[C---:B------:R-:W-:Y:S01]  /*eef0*/  FFMA.FTZ R32, R6.reuse, R9, -R5 ;  /* 0x0000000906207223 */ /* 0x040fe20000010805 */
[----:B------:R-:W-:Y:S02]  /*ef00*/  HADD2.F32 R10, -RZ, R24.H1_H1 ;  /* 0x30000018ff0a7230 */ /* 0x000fe40000004100 */
[----:B------:R-:W-:Y:S01]  /*ef10*/  FFMA.FTZ R27, R6, R33, R27 ;  /* 0x00000021061b7223 */ /* 0x000fe2000001001b */
[----:B------:R-:W-:Y:S01]  /*ef20*/  HADD2.F32 R30, -RZ, R25.H1_H1 ;  /* 0x30000019ff1e7230 */ /* 0x000fe20000004100 */
[----:B------:R-:W-:Y:S01]  /*ef30*/  F2FP.F16.F32.PACK_AB R9, R43, R36 ;  /* 0x000000242b09723e */ /* 0x000fe200000000ff */
[----:B------:R-:W-:Y:S02]  /*ef40*/  HADD2.F32 R4, -RZ, R13.H1_H1 ;  /* 0x3000000dff047230 */ /* 0x000fe40000004100 */
[----:B------:R-:W-:Y:S01]  /*ef50*/  FMUL.FTZ R6, R35, R10 ;  /* 0x0000000a23067220 */ /* 0x000fe20000410000 */
[----:B------:R-:W-:Y:S02]  /*ef60*/  HADD2.F32 R8, -RZ, R14.H1_H1 ;  /* 0x3000000eff087230 */ /* 0x000fe40000004100 */
[----:B------:R-:W-:Y:S01]  /*ef70*/  FMUL.FTZ R44, R11, R30 ;  /* 0x0000001e0b2c7220 */ /* 0x000fe20000410000 */
[----:B------:R-:W-:-:S02]  /*ef80*/  HADD2.F32 R31, -RZ, R7.H0_H0 ;  /* 0x20000007ff1f7230 */ /* 0x000fc40000004100 */
[----:B------:R-:W-:Y:S01]  /*ef90*/  FMUL.FTZ R35, R35, R4 ;  /* 0x0000000423237220 */ /* 0x000fe20000410000 */
[----:B------:R-:W-:Y:S02]  /*efa0*/  HADD2.F32 R7, -RZ, R7.H1_H1 ;  /* 0x30000007ff077230 */ /* 0x000fe40000004100 */
[----:B------:R-:W-:Y:S01]  /*efb0*/  FMUL.FTZ R5, R11, R8 ;  /* 0x000000080b057220 */ /* 0x000fe20000410000 */
[C---:B------:R-:W-:Y:S01]  /*efc0*/  FFMA.FTZ R11, R31.reuse, R4, -R6 ;  /* 0x000000041f0b7223 */ /* 0x040fe20000010806 */
[----:B------:R-:W-:Y:S01]  /*efd0*/  FFMA.FTZ R35, R31, R10, R35 ;  /* 0x0000000a1f237223 */ /* 0x000fe20000010023 */
[C---:B------:R-:W-:Y:S01]  /*efe0*/  FFMA.FTZ R44, R7.reuse, R8, -R44 ;  /* 0x00000008072c7223 */ /* 0x040fe2000001082c */
[----:B------:R-:W-:Y:S01]  /*eff0*/  FFMA.FTZ R30, R7, R30, R5 ;  /* 0x0000001e071e7223 */ /* 0x000fe20000010005 */
[----:B------:R-:W-:Y:S02]  /*f000*/  F2FP.F16.F32.PACK_AB R4, R41, R40 ;  /* 0x000000282904723e */ /* 0x000fe400000000ff */
[----:B------:R-:W-:-:S02]  /*f010*/  F2FP.F16.F32.PACK_AB R5, R37, R42 ;  /* 0x0000002a2505723e */ /* 0x000fc400000000ff */
[----:B------:R-:W-:Y:S02]  /*f020*/  F2FP.F16.F32.PACK_AB R6, R32, R45 ;  /* 0x0000002d2006723e */ /* 0x000fe400000000ff */
[----:B------:R-:W-:Y:S02]  /*f030*/  F2FP.F16.F32.PACK_AB R7, R44, R11 ;  /* 0x0000000b2c07723e */ /* 0x000fe400000000ff */
[----:B------:R-:W-:Y:S02]  /*f040*/  F2FP.F16.F32.PACK_AB R8, R39, R38 ;  /* 0x000000262708723e */ /* 0x000fe400000000ff */
[----:B------:R-:W-:Y:S01]  /*f050*/  F2FP.F16.F32.PACK_AB R10, R27, R34 ;  /* 0x000000221b0a723e */ /* 0x000fe200000000ff */
[----:B------:R1:W-:Y:S01]  /*f060*/  STS.128 [R21], R4 ;  /* 0x0000000415007388 */ /* 0x0003e20000000c00 */
[----:B------:R-:W-:-:S05]  /*f070*/  F2FP.F16.F32.PACK_AB R11, R30, R35 ;  /* 0x000000231e0b723e */ /* 0x000fca00000000ff */
[----:B------:R1:W-:Y:S02]  /*f080*/  STS.128 [R26+0x16400], R8 ;  /* 0x016400081a007388 */ /* 0x0003e40000000c00 */
.L_x_774:
[----:B------:R-:W-:Y:S05]  /*f090*/  BSYNC B1 ;  /* 0x0000000000017941 */ /* 0x000fea0003800000 */
.L_x_773:
[----:B------:R-:W-:Y:S04]  /*f0a0*/  BSSY B1, `(.L_x_775) ;  /* 0x0000067000017945 */ /* 0x000fe80003800000 */
[----:B------:R-:W-:Y:S05]  /*f0b0*/  @P2 BRA `(.L_x_776) ;  /* 0x0000000400942947 */ /* 0x000fea0003800000 */
[----:B-1----:R-:W2:Y:S04]  /*f0c0*/  LDL R10, [R1+0x40] ;  /* 0x00004000010a7983 */ /* 0x002ea80000100800 */
[----:B------:R-:W3:Y:S01]  /*f0d0*/  LDL R46, [R1+0x78] ;  /* 0x00007800012e7983 */ /* 0x000ee20000100800 */
[----:B------:R-:W1:Y:S01]  /*f0e0*/  S2R R5, SR_TID.X ;  /* 0x0000000000057919 */ /* 0x000e620000002100 */
[C---:B------:R-:W-:Y:S02]  /*f0f0*/  VIADD R6, R22.reuse, 0x20 ;  /* 0x0000002016067836 */ /* 0x040fe40000000000 */
[----:B------:R-:W-:Y:S02]  /*f100*/  VIADD R8, R22, 0x20 ;  /* 0x0000002016087836 */ /* 0x000fe40000000000 */
[----:B-1----:R-:W-:-:S05]  /*f110*/  VIADD R5, R5, 0xffffff80 ;  /* 0xffffff8005057836 */ /* 0x002fca0000000000 */
[----:B------:R-:W-:-:S04]  /*f120*/  SHF.R.S32.HI R4, RZ, 0x1f, R5 ;  /* 0x0000001fff047819 */ /* 0x000fc80000011405 */
[----:B------:R-:W-:-:S04]  /*f130*/  LEA.HI R4, R4, R5, RZ, 0x3 ;  /* 0x0000000504047211 */ /* 0x000fc800078f18ff */
[----:B------:R-:W-:-:S05]  /*f140*/  LOP3.LUT R4, R4, 0xfffffff8, RZ, 0xc0, !PT ;  /* 0xfffffff804047812 */ /* 0x000fca00078ec0ff */
[----:B------:R-:W-:-:S05]  /*f150*/  IMAD.IADD R4, R5, 0x1, -R4 ;  /* 0x0000000105047824 */ /* 0x000fca00078e0a04 */
[----:B------:R-:W-:Y:S01]  /*f160*/  LEA.HI R4, R3, R4, RZ, 0x1d ;  /* 0x0000000403047211 */ /* 0x000fe200078fe8ff */
[----:B------:R-:W-:Y:S01]  /*f170*/  IMAD.SHL.U32 R6, R6, 0x40, RZ ;  /* 0x0000004006067824 */ /* 0x000fe200078e00ff */
[----:B------:R-:W-:Y:S02]  /*f180*/  SHF.L.U32 R8, R8, 0x6, RZ ;  /* 0x0000000608087819 */ /* 0x000fe400000006ff */
[----:B------:R-:W-:Y:S02]  /*f190*/  SHF.R.S32.HI R7, RZ, 0x1f, R4 ;  /* 0x0000001fff077819 */ /* 0x000fe40000011404 */
[----:B------:R-:W-:Y:S02]  /*f1a0*/  SHF.L.U32 R5, R4, 0x3, RZ ;  /* 0x0000000304057819 */ /* 0x000fe400000006ff */
[----:B------:R-:W-:Y:S02]  /*f1b0*/  LEA.HI R7, R7, R4, RZ, 0x3 ;  /* 0x0000000407077211 */ /* 0x000fe400078f18ff */
[----:B------:R-:W-:-:S02]  /*f1c0*/  LOP3.LUT R8, R8, 0x1c0, RZ, 0xc0, !PT ;  /* 0x000001c008087812 */ /* 0x000fc400078ec0ff */
[----:B------:R-:W-:Y:S01]  /*f1d0*/  LOP3.LUT R6, R6, 0x1c0, RZ, 0xc0, !PT ;  /* 0x000001c006067812 */ /* 0x000fe200078ec0ff */
[----:B------:R-:W-:Y:S01]  /*f1e0*/  IMAD.SHL.U32 R7, R7, 0x400, RZ ;  /* 0x0000040007077824 */ /* 0x000fe200078e00ff */
[----:B------:R-:W-:Y:S02]  /*f1f0*/  LOP3.LUT R4, R8, 0x38, R5, 0xf8, !PT ;  /* 0x0000003808047812 */ /* 0x000fe400078ef805 */
[----:B------:R-:W-:Y:S02]  /*f200*/  SHF.R.U32.HI R6, RZ, 0x3, R6 ;  /* 0x00000003ff067819 */ /* 0x000fe40000011606 */
[----:B------:R-:W-:Y:S02]  /*f210*/  LOP3.LUT R9, R7, 0x7fffe000, RZ, 0xc0, !PT ;  /* 0x7fffe00007097812 */ /* 0x000fe400078ec0ff */
[----:B------:R-:W-:Y:S01]  /*f220*/  LOP3.LUT R8, R4, R6, RZ, 0x3c, !PT ;  /* 0x0000000604087212 */ /* 0x000fe200078e3cff */
[----:B------:R-:W-:Y:S02]  /*f230*/  HADD2.F32 R38, -RZ, R15.H0_H0 ;  /* 0x2000000fff267230 */ /* 0x000fe40000004100 */
[----:B------:R-:W-:-:S02]  /*f240*/  HADD2.F32 R36, -RZ, R0.H0_H0 ;  /* 0x20000000ff247230 */ /* 0x000fc40000004100 */
[----:B------:R-:W-:Y:S02]  /*f250*/  HADD2.F32 R40, -RZ, R20.H0_H0 ;  /* 0x20000014ff287230 */ /* 0x000fe40000004100 */
[----:B------:R-:W-:Y:S02]  /*f260*/  HADD2.F32 R43, -RZ, R15.H1_H1 ;  /* 0x3000000fff2b7230 */ /* 0x000fe40000004100 */
[----:B------:R-:W-:Y:S02]  /*f270*/  HADD2.F32 R41, -RZ, R0.H1_H1 ;  /* 0x30000000ff297230 */ /* 0x000fe40000004100 */
[----:B------:R-:W-:Y:S02]  /*f280*/  HADD2.F32 R45, -RZ, R20.H1_H1 ;  /* 0x30000014ff2d7230 */ /* 0x000fe40000004100 */
[----:B------:R-:W-:Y:S02]  /*f290*/  HADD2.F32 R44, -RZ, R25.H0_H0 ;  /* 0x20000019ff2c7230 */ /* 0x000fe40000004100 */
[----:B------:R-:W-:Y:S01]  /*f2a0*/  HADD2.F32 R42, -RZ, R14.H0_H0 ;  /* 0x2000000eff2a7230 */ /* 0x000fe20000004100 */
[----:B--2---:R-:W-:Y:S01]  /*f2b0*/  IADD3 R9, R8, R9, R10 ;  /* 0x0000000908097210 */ /* 0x004fe20007ffe00a */
[----:B---3--:R-:W1:Y:S04]  /*f2c0*/  LDS.128 R4, [R46] ;  /* 0x000000002e047984 */ /* 0x008e680000000c00 */
[----:B------:R-:W-:-:S05]  /*f2d0*/  IMAD R21, R9, 0x2, R2 ;  /* 0x0000000209157824 */ /* 0x000fca00078e0202 */
[----:B------:R-:W2:Y:S01]  /*f2e0*/  LDS.128 R8, [R21+0x16400] ;  /* 0x0164000015087984 */ /* 0x000ea20000000c00 */
[----:B-1----:R-:W-:Y:S02]  /*f2f0*/  HADD2.F32 R26, -RZ, R4.H0_H0 ;  /* 0x20000004ff1a7230 */ /* 0x002fe40000004100 */
[--C-:B--2---:R-:W-:Y:S02]  /*f300*/  HADD2.F32 R31, -RZ, R8.reuse.H0_H0 ;  /* 0x20000008ff1f7230 */ /* 0x104fe40000004100 */
[----:B------:R-:W-:-:S03]  /*f310*/  HADD2.F32 R8, -RZ, R8.H1_H1 ;  /* 0x30000008ff087230 */ /* 0x000fc60000004100 */
[-C--:B------:R-:W-:Y:S01]  /*f320*/  FMUL.FTZ R35, R38, R31.reuse ;  /* 0x0000001f26237220 */ /* 0x080fe20000410000 */
[C---:B------:R-:W-:Y:S01]  /*f330*/  FMUL.FTZ R31, R36.reuse, R31 ;  /* 0x0000001f241f7220 */ /* 0x040fe20000410000 */
[----:B------:R-:W-:Y:S02]  /*f340*/  HADD2.F32 R4, -RZ, R4.H1_H1 ;  /* 0x30000004ff047230 */ /* 0x000fe40000004100 */
[----:B------:R-:W-:Y:S01]  /*f350*/  FFMA.FTZ R35, R36, R26, -R35 ;  /* 0x0000001a24237223 */ /* 0x000fe20000010823 */
[----:B------:R-:W-:Y:S02]  /*f360*/  HADD2.F32 R36, -RZ, R12.H0_H0 ;  /* 0x2000000cff247230 */ /* 0x000fe40000004100 */
[----:B------:R-:W-:Y:S01]  /*f370*/  FMUL.FTZ R37, R40, R8 ;  /* 0x0000000828257220 */ /* 0x000fe20000410000 */
[----:B------:R-:W-:Y:S02]  /*f380*/  HADD2.F32 R32, -RZ, R9.H0_H0 ;  /* 0x20000009ff207230 */ /* 0x000fe40000004100 */
[----:B0-----:R-:W-:-:S02]  /*f390*/  HADD2.F32 R27, -RZ, R5.H0_H0 ;  /* 0x20000005ff1b7230 */ /* 0x001fc40000004100 */
[C---:B------:R-:W-:Y:S01]  /*f3a0*/  FMUL.FTZ R39, R36.reuse, R8 ;  /* 0x0000000824277220 */ /* 0x040fe20000410000 */
[----:B------:R-:W-:Y:S01]  /*f3b0*/  FFMA.FTZ R8, R36, R4, -R37 ;  /* 0x0000000424087223 */ /* 0x000fe20000010825 */
[----:B------:R-:W-:Y:S02]  /*f3c0*/  HADD2.F32 R9, -RZ, R9.H1_H1 ;  /* 0x30000009ff097230 */ /* 0x000fe40000004100 */
[----:B------:R-:W-:Y:S01]  /*f3d0*/  FMUL.FTZ R36, R43, R32 ;  /* 0x000000202b247220 */ /* 0x000fe20000410000 */
[----:B------:R-:W-:Y:S02]  /*f3e0*/  HADD2.F32 R37, -RZ, R12.H1_H1 ;  /* 0x3000000cff257230 */ /* 0x000fe40000004100 */
[----:B------:R-:W-:Y:S01]  /*f3f0*/  FFMA.FTZ R31, R38, R26, R31 ;  /* 0x0000001a261f7223 */ /* 0x000fe2000001001f */
[----:B------:R-:W-:Y:S02]  /*f400*/  HADD2.F32 R5, -RZ, R5.H1_H1 ;  /* 0x30000005ff057230 */ /* 0x000fe40000004100 */
[C---:B------:R-:W-:Y:S01]  /*f410*/  FMUL.FTZ R32, R41.reuse, R32 ;  /* 0x0000002029207220 */ /* 0x040fe20000410000 */
[----:B------:R-:W-:Y:S01]  /*f420*/  FFMA.FTZ R26, R40, R4, R39 ;  /* 0x00000004281a7223 */ /* 0x000fe20000010027 */
[----:B------:R-:W-:Y:S01]  /*f430*/  FFMA.FTZ R36, R41, R27, -R36 ;  /* 0x0000001b29247223 */ /* 0x000fe20000010824 */
[----:B------:R-:W-:-:S02]  /*f440*/  HADD2.F32 R33, -RZ, R10.H0_H0 ;  /* 0x2000000aff217230 */ /* 0x000fc40000004100 */
[-C--:B------:R-:W-:Y:S01]  /*f450*/  FMUL.FTZ R4, R45, R9.reuse ;  /* 0x000000092d047220 */ /* 0x080fe20000410000 */
[----:B------:R-:W-:Y:S02]  /*f460*/  HADD2.F32 R39, -RZ, R13.H0_H0 ;  /* 0x2000000dff277230 */ /* 0x000fe40000004100 */
[----:B------:R-:W-:Y:S02]  /*f470*/  HADD2.F32 R41, -RZ, R24.H0_H0 ;  /* 0x20000018ff297230 */ /* 0x000fe40000004100 */
[C---:B------:R-:W-:Y:S01]  /*f480*/  FMUL.FTZ R38, R37.reuse, R9 ;  /* 0x0000000925267220 */ /* 0x040fe20000410000 */
[----:B------:R-:W-:Y:S02]  /*f490*/  HADD2.F32 R10, -RZ, R10.H1_H1 ;  /* 0x3000000aff0a7230 */ /* 0x000fe40000004100 */
[----:B------:R-:W-:Y:S01]  /*f4a0*/  FFMA.FTZ R9, R37, R5, -R4 ;  /* 0x0000000525097223 */ /* 0x000fe20000010804 */
[--C-:B------:R-:W-:Y:S02]  /*f4b0*/  HADD2.F32 R29, -RZ, R6.reuse.H0_H0 ;  /* 0x20000006ff1d7230 */ /* 0x100fe40000004100 */
[----:B------:R-:W-:Y:S01]  /*f4c0*/  FFMA.FTZ R32, R43, R27, R32 ;  /* 0x0000001b2b207223 */ /* 0x000fe20000010020 */
[-C--:B------:R-:W-:Y:S01]  /*f4d0*/  FMUL.FTZ R4, R41, R33.reuse ;  /* 0x0000002129047220 */ /* 0x080fe20000410000 */
[----:B------:R-:W-:Y:S01]  /*f4e0*/  FMUL.FTZ R40, R39, R33 ;  /* 0x0000002127287220 */ /* 0x000fe20000410000 */
[----:B------:R-:W-:-:S02]  /*f4f0*/  HADD2.F32 R6, -RZ, R6.H1_H1 ;  /* 0x30000006ff067230 */ /* 0x000fc40000004100 */
[----:B------:R-:W-:Y:S01]  /*f500*/  FFMA.FTZ R27, R45, R5, R38 ;  /* 0x000000052d1b7223 */ /* 0x000fe20000010026 */
[-C--:B------:R-:W-:Y:S01]  /*f510*/  FMUL.FTZ R5, R44, R10.reuse ;  /* 0x0000000a2c057220 */ /* 0x080fe20000410000 */
[-C--:B------:R-:W-:Y:S01]  /*f520*/  FFMA.FTZ R33, R39, R29.reuse, -R4 ;  /* 0x0000001d27217223 */ /* 0x080fe20000010804 */
[----:B------:R-:W-:Y:S01]  /*f530*/  FFMA.FTZ R40, R41, R29, R40 ;  /* 0x0000001d29287223 */ /* 0x000fe20000010028 */
[C---:B------:R-:W-:Y:S01]  /*f540*/  FMUL.FTZ R29, R42.reuse, R10 ;  /* 0x0000000a2a1d7220 */ /* 0x040fe20000410000 */
[----:B------:R-:W-:Y:S01]  /*f550*/  FFMA.FTZ R10, R42, R6, -R5 ;  /* 0x000000062a0a7223 */ /* 0x000fe20000010805 */
[----:B------:R-:W-:Y:S02]  /*f560*/  HADD2.F32 R34, -RZ, R11.H0_H0 ;  /* 0x2000000bff227230 */ /* 0x000fe40000004100 */
[----:B------:R-:W-:Y:S02]  /*f570*/  HADD2.F32 R42, -RZ, R24.H1_H1 ;  /* 0x30000018ff2a7230 */ /* 0x000fe40000004100 */
[----:B------:R-:W-:-:S02]  /*f580*/  HADD2.F32 R38, -RZ, R13.H1_H1 ;  /* 0x3000000dff267230 */ /* 0x000fc40000004100 */
[----:B------:R-:W-:Y:S02]  /*f590*/  HADD2.F32 R11, -RZ, R11.H1_H1 ;  /* 0x3000000bff0b7230 */ /* 0x000fe40000004100 */
[----:B------:R-:W-:Y:S02]  /*f5a0*/  HADD2.F32 R41, -RZ, R25.H1_H1 ;  /* 0x30000019ff297230 */ /* 0x000fe40000004100 */
[----:B------:R-:W-:Y:S02]  /*f5b0*/  HADD2.F32 R39, -RZ, R14.H1_H1 ;  /* 0x3000000eff277230 */ /* 0x000fe40000004100 */
[-C--:B------:R-:W-:Y:S01]  /*f5c0*/  FMUL.FTZ R5, R42, R34.reuse ;  /* 0x000000222a057220 */ /* 0x080fe20000410000 */
[--C-:B------:R-:W-:Y:S02]  /*f5d0*/  HADD2.F32 R30, -RZ, R7.reuse.H0_H0 ;  /* 0x20000007ff1e7230 */ /* 0x100fe40000004100 */
[----:B------:R-:W-:Y:S01]  /*f5e0*/  FMUL.FTZ R37, R38, R34 ;  /* 0x0000002226257220 */ /* 0x000fe20000410000 */
[----:B------:R-:W-:-:S02]  /*f5f0*/  HADD2.F32 R7, -RZ, R7.H1_H1 ;  /* 0x30000007ff077230 */ /* 0x000fc40000004100 */
[----:B------:R-:W-:Y:S01]  /*f600*/  FFMA.FTZ R29, R44, R6, R29 ;  /* 0x000000062c1d7223 */ /* 0x000fe2000001001d */
[-C--:B------:R-:W-:Y:S01]  /*f610*/  FMUL.FTZ R4, R41, R11.reuse ;  /* 0x0000000b29047220 */ /* 0x080fe20000410000 */
[C---:B------:R-:W-:Y:S01]  /*f620*/  FMUL.FTZ R6, R39.reuse, R11 ;  /* 0x0000000b27067220 */ /* 0x040fe20000410000 */
[-C--:B------:R-:W-:Y:S01]  /*f630*/  FFMA.FTZ R11, R38, R30.reuse, -R5 ;  /* 0x0000001e260b7223 */ /* 0x080fe20000010805 */
[----:B------:R-:W-:Y:S01]  /*f640*/  FFMA.FTZ R37, R42, R30, R37 ;  /* 0x0000001e2a257223 */ /* 0x000fe20000010025 */
[-C--:B------:R-:W-:Y:S01]  /*f650*/  FFMA.FTZ R30, R39, R7.reuse, -R4 ;  /* 0x00000007271e7223 */ /* 0x080fe20000010804 */
[----:B------:R-:W-:Y:S01]  /*f660*/  FFMA.FTZ R34, R41, R7, R6 ;  /* 0x0000000729227223 */ /* 0x000fe20000010006 */
[----:B------:R-:W-:Y:S02]  /*f670*/  F2FP.F16.F32.PACK_AB R4, R8, R35 ;  /* 0x000000230804723e */ /* 0x000fe400000000ff */
[----:B------:R-:W-:Y:S02]  /*f680*/  F2FP.F16.F32.PACK_AB R5, R9, R36 ;  /* 0x000000240905723e */ /* 0x000fe400000000ff */
[----:B------:R-:W-:-:S02]  /*f690*/  F2FP.F16.F32.PACK_AB R6, R10, R33 ;  /* 0x000000210a06723e */ /* 0x000fc400000000ff */
[----:B------:R-:W-:Y:S02]  /*f6a0*/  F2FP.F16.F32.PACK_AB R7, R30, R11 ;  /* 0x0000000b1e07723e */ /* 0x000fe400000000ff */
[----:B------:R-:W-:Y:S02]  /*f6b0*/  F2FP.F16.F32.PACK_AB R8, R26, R31 ;  /* 0x0000001f1a08723e */ /* 0x000fe400000000ff */
[----:B------:R-:W-:Y:S02]  /*f6c0*/  F2FP.F16.F32.PACK_AB R9, R27, R32 ;  /* 0x000000201b09723e */ /* 0x000fe400000000ff */
[----:B------:R-:W-:Y:S02]  /*f6d0*/  F2FP.F16.F32.PACK_AB R10, R29, R40 ;  /* 0x000000281d0a723e */ /* 0x000fe400000000ff */
[----:B------:R-:W-:Y:S01]  /*f6e0*/  F2FP.F16.F32.PACK_AB R11, R34, R37 ;  /* 0x00000025220b723e */ /* 0x000fe200000000ff */
[----:B------:R2:W-:Y:S04]  /*f6f0*/  STS.128 [R46], R4 ;  /* 0x000000042e007388 */ /* 0x0005e80000000c00 */
[----:B------:R2:W-:Y:S02]  /*f700*/  STS.128 [R21+0x16400], R8 ;  /* 0x0164000815007388 */ /* 0x0005e40000000c00 */
.L_x_776:
[----:B------:R-:W-:Y:S05]  /*f710*/  BSYNC B1 ;  /* 0x0000000000017941 */ /* 0x000fea0003800000 */
.L_x_775:
[----:B------:R-:W-:Y:S04]  /*f720*/  BSSY B1, `(.L_x_777) ;  /* 0x0000067000017945 */ /* 0x000fe80003800000 */
[----:B------:R-:W-:Y:S05]  /*f730*/  @P1 BRA `(.L_x_778) ;  /* 0x0000000400941947 */ /* 0x000fea0003800000 */
[----:B-12---:R-:W2:Y:S04]  /*f740*/  LDL R10, [R1+0x3c] ;  /* 0x00003c00010a7983 */ /* 0x006ea80000100800 */
[----:B------:R-:W3:Y:S01]  /*f750*/  LDL R46, [R1+0x74] ;  /* 0x00007400012e7983 */ /* 0x000ee20000100800 */
[----:B------:R-:W1:Y:S01]  /*f760*/  S2R R5, SR_TID.X ;  /* 0x0000000000057919 */ /* 0x000e620000002100 */
[C---:B------:R-:W-:Y:S01]  /*f770*/  IADD3 R8, R22.reuse, 0x40, RZ ;  /* 0x0000004016087810 */ /* 0x040fe20007ffe0ff */
[----:B------:R-:W-:-:S04]  /*f780*/  VIADD R6, R22, 0x40 ;  /* 0x0000004016067836 */ /* 0x000fc80000000000 */
[----:B------:R-:W-:Y:S02]  /*f790*/  IMAD.SHL.U32 R6, R6, 0x40, RZ ;  /* 0x0000004006067824 */ /* 0x000fe400078e00ff */
[----:B-1----:R-:W-:-:S05]  /*f7a0*/  VIADD R5, R5, 0xffffff80 ;  /* 0xffffff8005057836 */ /* 0x002fca0000000000 */
[----:B------:R-:W-:-:S04]  /*f7b0*/  SHF.R.S32.HI R4, RZ, 0x1f, R5 ;  /* 0x0000001fff047819 */ /* 0x000fc80000011405 */
[----:B------:R-:W-:-:S04]  /*f7c0*/  LEA.HI R4, R4, R5, RZ, 0x3 ;  /* 0x0000000504047211 */ /* 0x000fc800078f18ff */
[----:B------:R-:W-:-:S04]  /*f7d0*/  LOP3.LUT R4, R4, 0xfffffff8, RZ, 0xc0, !PT ;  /* 0xfffffff804047812 */ /* 0x000fc800078ec0ff */
[----:B------:R-:W-:-:S04]  /*f7e0*/  IADD3 R4, R5, -R4, RZ ;  /* 0x8000000405047210 */ /* 0x000fc80007ffe0ff */
[----:B------:R-:W-:Y:S01]  /*f7f0*/  LEA.HI R4, R3, R4, RZ, 0x1d ;  /* 0x0000000403047211 */ /* 0x000fe200078fe8ff */
[----:B------:R-:W-:-:S03]  /*f800*/  IMAD.SHL.U32 R8, R8, 0x40, RZ ;  /* 0x0000004008087824 */ /* 0x000fc600078e00ff */
[----:B------:R-:W-:Y:S01]  /*f810*/  SHF.R.S32.HI R7, RZ, 0x1f, R4 ;  /* 0x0000001fff077819 */ /* 0x000fe20000011404 */
[----:B------:R-:W-:Y:S01]  /*f820*/  IMAD.SHL.U32 R5, R4, 0x8, RZ ;  /* 0x0000000804057824 */ /* 0x000fe200078e00ff */
[----:B------:R-:W-:Y:S02]  /*f830*/  LOP3.LUT R8, R8, 0x1c0, RZ, 0xc0, !PT ;  /* 0x000001c008087812 */ /* 0x000fe400078ec0ff */
[----:B------:R-:W-:Y:S02]  /*f840*/  LEA.HI R7, R7, R4, RZ, 0x3 ;  /* 0x0000000407077211 */ /* 0x000fe400078f18ff */
[----:B------:R-:W-:Y:S02]  /*f850*/  LOP3.LUT R6, R6, 0x1c0, RZ, 0xc0, !PT ;  /* 0x000001c006067812 */ /* 0x000fe400078ec0ff */
[----:B------:R-:W-:Y:S01]  /*f860*/  LOP3.LUT R4, R8, 0x38, R5, 0xf8, !PT ;  /* 0x0000003808047812 */ /* 0x000fe200078ef805 */
[----:B------:R-:W-:Y:S01]  /*f870*/  IMAD.SHL.U32 R7, R7, 0x400, RZ ;  /* 0x0000040007077824 */ /* 0x000fe200078e00ff */
[----:B------:R-:W-:-:S04]  /*f880*/  SHF.R.U32.HI R6, RZ, 0x3, R6 ;  /* 0x00000003ff067819 */ /* 0x000fc80000011606 */
[----:B------:R-:W-:Y:S02]  /*f890*/  LOP3.LUT R8, R4, R6, RZ, 0x3c, !PT ;  /* 0x0000000604087212 */ /* 0x000fe400078e3cff */
[----:B------:R-:W-:Y:S01]  /*f8a0*/  LOP3.LUT R9, R7, 0x7fffe000, RZ, 0xc0, !PT ;  /* 0x7fffe00007097812 */ /* 0x000fe200078ec0ff */
[--C-:B------:R-:W-:Y:S02]  /*f8b0*/  HADD2.F32 R38, -RZ, R15.reuse.H0_H0 ;  /* 0x2000000fff267230 */ /* 0x100fe40000004100 */
[----:B------:R-:W-:Y:S02]  /*f8c0*/  HADD2.F32 R36, -RZ, R0.H0_H0 ;  /* 0x20000000ff247230 */ /* 0x000fe40000004100 */
[----:B------:R-:W-:Y:S02]  /*f8d0*/  HADD2.F32 R40, -RZ, R20.H0_H0 ;  /* 0x20000014ff287230 */ /* 0x000fe40000004100 */
[----:B------:R-:W-:Y:S02]  /*f8e0*/  HADD2.F32 R43, -RZ, R15.H1_H1 ;  /* 0x3000000fff2b7230 */ /* 0x000fe40000004100 */
[----:B------:R-:W-:-:S02]  /*f8f0*/  HADD2.F32 R41, -RZ, R0.H1_H1 ;  /* 0x30000000ff297230 */ /* 0x000fc40000004100 */
        /* <DEDUP_REMOVED lines=73> */
.L_x_778:
[----:B------:R-:W-:Y:S05]  /*fd90*/  BSYNC B1 ;  /* 0x0000000000017941 */ /* 0x000fea0003800000 */
.L_x_777:
[----:B------:R-:W-:Y:S05]  /*fda0*/  @P0 BRA `(.L_x_765) ;  /* 0x0000000400940947 */ /* 0x000fea0003800000 */
[----:B-123--:R-:W2:Y:S04]  /*fdb0*/  LDL R9, [R1+0x38] ;  /* 0x0000380001097983 */ /* 0x00eea80000100800 */
[----:B------:R-:W3:Y:S01]  /*fdc0*/  LDL R42, [R1+0x70] ;  /* 0x00007000012a7983 */ /* 0x000ee20000100800 */
[----:B------:R-:W1:Y:S01]  /*fdd0*/  S2R R5, SR_TID.X ;  /* 0x0000000000057919 */ /* 0x000e620000002100 */
[----:B------:R-:W-:-:S04]  /*fde0*/  VIADD R7, R22, 0x60 ;  /* 0x0000006016077836 */ /* 0x000fc80000000000 */
[----:B------:R-:W-:Y:S01]  /*fdf0*/  IMAD.SHL.U32 R7, R7, 0x40, RZ ;  /* 0x0000004007077824 */ /* 0x000fe200078e00ff */
[----:B-1----:R-:W-:-:S04]  /*fe00*/  IADD3 R5, R5, -0x80, RZ ;  /* 0xffffff8005057810 */ /* 0x002fc80007ffe0ff */
[----:B------:R-:W-:-:S04]  /*fe10*/  SHF.R.S32.HI R4, RZ, 0x1f, R5 ;  /* 0x0000001fff047819 */ /* 0x000fc80000011405 */
[----:B------:R-:W-:-:S04]  /*fe20*/  LEA.HI R4, R4, R5, RZ, 0x3 ;  /* 0x0000000504047211 */ /* 0x000fc800078f18ff */
[----:B------:R-:W-:-:S05]  /*fe30*/  LOP3.LUT R4, R4, 0xfffffff8, RZ, 0xc0, !PT ;  /* 0xfffffff804047812 */ /* 0x000fca00078ec0ff */
[----:B------:R-:W-:Y:S02]  /*fe40*/  IMAD.IADD R4, R5, 0x1, -R4 ;  /* 0x0000000105047824 */ /* 0x000fe400078e0a04 */
[----:B------:R-:W-:-:S03]  /*fe50*/  VIADD R5, R22, 0x60 ;  /* 0x0000006016057836 */ /* 0x000fc60000000000 */
[----:B------:R-:W-:Y:S02]  /*fe60*/  LEA.HI R3, R3, R4, RZ, 0x1d ;  /* 0x0000000403037211 */ /* 0x000fe400078fe8ff */
[----:B------:R-:W-:Y:S02]  /*fe70*/  SHF.L.U32 R5, R5, 0x6, RZ ;  /* 0x0000000605057819 */ /* 0x000fe400000006ff */
[----:B------:R-:W-:Y:S01]  /*fe80*/  SHF.R.S32.HI R6, RZ, 0x1f, R3 ;  /* 0x0000001fff067819 */ /* 0x000fe20000011403 */
[----:B------:R-:W-:Y:S01]  /*fe90*/  IMAD.SHL.U32 R4, R3, 0x8, RZ ;  /* 0x0000000803047824 */ /* 0x000fe200078e00ff */
[----:B------:R-:W-:Y:S02]  /*fea0*/  LOP3.LUT R7, R7, 0x1c0, RZ, 0xc0, !PT ;  /* 0x000001c007077812 */ /* 0x000fe400078ec0ff */
[----:B------:R-:W-:Y:S02]  /*feb0*/  LEA.HI R6, R6, R3, RZ, 0x3 ;  /* 0x0000000306067211 */ /* 0x000fe400078f18ff */
[----:B------:R-:W-:-:S02]  /*fec0*/  LOP3.LUT R5, R5, 0x1c0, RZ, 0xc0, !PT ;  /* 0x000001c005057812 */ /* 0x000fc400078ec0ff */
        /* <DEDUP_REMOVED lines=8> */
[----:B------:R-:W-:Y:S02]  /*ff50*/  HADD2.F32 R36, -RZ, R12.H0_H0 ;  /* 0x2000000cff247230 */ /* 0x000fe40000004100 */
[----:B------:R-:W-:-:S02]  /*ff60*/  HADD2.F32 R40, -RZ, R15.H1_H1 ;  /* 0x3000000fff287230 */ /* 0x000fc40000004100 */
[----:B------:R-:W-:Y:S02]  /*ff70*/  HADD2.F32 R0, -RZ, R0.H1_H1 ;  /* 0x30000000ff007230 */ /* 0x000fe40000004100 */
[----:B------:R-:W-:Y:S02]  /*ff80*/  HADD2.F32 R41, -RZ, R20.H1_H1 ;  /* 0x30000014ff297230 */ /* 0x000fe40000004100 */
[----:B------:R-:W-:Y:S02]  /*ff90*/  HADD2.F32 R43, -RZ, R24.H0_H0 ;  /* 0x20000018ff2b7230 */ /* 0x000fe40000004100 */
[----:B------:R-:W-:Y:S01]  /*ffa0*/  HADD2.F32 R39, -RZ, R13.H0_H0 ;  /* 0x2000000dff277230 */ /* 0x000fe20000004100 */
[----:B--2---:R-:W-:-:S04]  /*ffb0*/  IADD3 R3, R3, R8, R9 ;  /* 0x0000000803037210 */ /* 0x004fc80007ffe009 */
[----:B------:R-:W-:Y:S01]  /*ffc0*/  LEA R3, R3, R2, 0x1 ;  /* 0x0000000203037211 */ /* 0x000fe200078e08ff */
[----:B---3--:R-:W-:Y:S04]  /*ffd0*/  LDS.128 R4, [R42] ;  /* 0x000000002a047984 */ /* 0x008fe80000000c00 */
[----:B------:R-:W1:Y:S02]  /*ffe0*/  LDS.128 R8, [R3+0x16400] ;  /* 0x0164000003087984 */ /* 0x000e640000000c00 */
[----:B-1----:R-:W-:Y:S02]  /*fff0*/  HADD2.F32 R30, -RZ, R8.H0_H0 ;  /* 0x20000008ff1e7230 */ /* 0x002fe40000004100 */
[----:B------:R-:W-:Y:S02]  /*10000*/  HADD2.F32 R21, -RZ, R4.H0_H0 ;  /* 0x20000004ff157230 */ /* 0x000fe40000004100 */
[----:B------:R-:W-:-:S02]  /*10010*/  HADD2.F32 R8, -RZ, R8.H1_H1 ;  /* 0x30000008ff087230 */ /* 0x000fc40000004100 */
[-C--:B------:R-:W-:Y:S01]  /*10020*/  FMUL.FTZ R34, R37, R30.reuse ;  /* 0x0000001e25227220 */ /* 0x080fe20000410000 */
[----:B------:R-:W-:Y:S02]  /*10030*/  HADD2.F32 R31, -RZ, R9.H0_H0 ;  /* 0x20000009ff1f7230 */ /* 0x000fe40000004100 */
[C---:B------:R-:W-:Y:S01]  /*10040*/  FMUL.FTZ R30, R35.reuse, R30 ;  /* 0x0000001e231e7220 */ /* 0x040fe20000410000 */
[----:B------:R-:W-:Y:S02]  /*10050*/  HADD2.F32 R4, -RZ, R4.H1_H1 ;  /* 0x30000004ff047230 */ /* 0x000fe40000004100 */
[-C--:B------:R-:W-:Y:S01]  /*10060*/  FFMA.FTZ R34, R35, R21.reuse, -R34 ;  /* 0x0000001523227223 */ /* 0x080fe20000010822 */
[----:B------:R-:W-:Y:S02]  /*10070*/  HADD2.F32 R26, -RZ, R5.H0_H0 ;  /* 0x20000005ff1a7230 */ /* 0x000fe40000004100 */
[----:B------:R-:W-:Y:S01]  /*10080*/  FFMA.FTZ R30, R37, R21, R30 ;  /* 0x00000015251e7223 */ /* 0x000fe2000001001e */
[----:B------:R-:W-:-:S02]  /*10090*/  HADD2.F32 R9, -RZ, R9.H1_H1 ;  /* 0x30000009ff097230 */ /* 0x000fc40000004100 */
[-C--:B------:R-:W-:Y:S01]  /*100a0*/  FMUL.FTZ R15, R38, R8.reuse ;  /* 0x00000008260f7220 */ /* 0x080fe20000410000 */
[----:B------:R-:W-:Y:S01]  /*100b0*/  FMUL.FTZ R21, R36, R8 ;  /* 0x0000000824157220 */ /* 0x000fe20000410000 */
[-C--:B------:R-:W-:Y:S01]  /*100c0*/  FMUL.FTZ R35, R40, R31.reuse ;  /* 0x0000001f28237220 */ /* 0x080fe20000410000 */
[----:B------:R-:W-:Y:S02]  /*100d0*/  HADD2.F32 R37, -RZ, R12.H1_H1 ;  /* 0x3000000cff257230 */ /* 0x000fe40000004100 */
[-C--:B------:R-:W-:Y:S01]  /*100e0*/  FFMA.FTZ R15, R36, R4.reuse, -R15 ;  /* 0x00000004240f7223 */ /* 0x080fe2000001080f */
[--C-:B------:R-:W-:Y:S02]  /*100f0*/  HADD2.F32 R32, -RZ, R10.reuse.H0_H0 ;  /* 0x2000000aff207230 */ /* 0x100fe40000004100 */
[----:B------:R-:W-:Y:S01]  /*10100*/  FMUL.FTZ R31, R0, R31 ;  /* 0x0000001f001f7220 */ /* 0x000fe20000410000 */
[----:B------:R-:W-:Y:S02]  /*10110*/  HADD2.F32 R5, -RZ, R5.H1_H1 ;  /* 0x30000005ff057230 */ /* 0x000fe40000004100 */
[----:B------:R-:W-:Y:S01]  /*10120*/  FFMA.FTZ R21, R38, R4, R21 ;  /* 0x0000000426157223 */ /* 0x000fe20000010015 */
[----:B------:R-:W-:Y:S01]  /*10130*/  FFMA.FTZ R35, R0, R26, -R35 ;  /* 0x0000001a00237223 */ /* 0x000fe20000010823 */
[----:B------:R-:W-:-:S02]  /*10140*/  HADD2.F32 R10, -RZ, R10.H1_H1 ;  /* 0x3000000aff0a7230 */ /* 0x000fc40000004100 */
[-C--:B------:R-:W-:Y:S01]  /*10150*/  FMUL.FTZ R0, R41, R9.reuse ;  /* 0x0000000929007220 */ /* 0x080fe20000410000 */
[----:B------:R-:W-:Y:S01]  /*10160*/  FMUL.FTZ R4, R37, R9 ;  /* 0x0000000925047220 */ /* 0x000fe20000410000 */
[----:B------:R-:W-:Y:S02]  /*10170*/  HADD2.F32 R36, -RZ, R25.H0_H0 ;  /* 0x20000019ff247230 */ /* 0x000fe40000004100 */
[----:B------:R-:W-:Y:S01]  /*10180*/  FFMA.FTZ R31, R40, R26, R31 ;  /* 0x0000001a281f7223 */ /* 0x000fe2000001001f */
[--C-:B0-----:R-:W-:Y:S02]  /*10190*/  HADD2.F32 R27, -RZ, R6.reuse.H0_H0 ;  /* 0x20000006ff1b7230 */ /* 0x101fe40000004100 */
[----:B------:R-:W-:Y:S01]  /*101a0*/  FMUL.FTZ R8, R43, R32 ;  /* 0x000000202b087220 */ /* 0x000fe20000410000 */
[----:B------:R-:W-:Y:S02]  /*101b0*/  HADD2.F32 R6, -RZ, R6.H1_H1 ;  /* 0x30000006ff067230 */ /* 0x000fe40000004100 */
[----:B------:R-:W-:Y:S01]  /*101c0*/  FFMA.FTZ R0, R37, R5, -R0 ;  /* 0x0000000525007223 */ /* 0x000fe20000010800 */
[----:B------:R-:W-:-:S02]  /*101d0*/  HADD2.F32 R26, -RZ, R14.H0_H0 ;  /* 0x2000000eff1a7230 */ /* 0x000fc40000004100 */
[----:B------:R-:W-:Y:S01]  /*101e0*/  FMUL.FTZ R32, R39, R32 ;  /* 0x0000002027207220 */ /* 0x000fe20000410000 */
[----:B------:R-:W-:Y:S01]  /*101f0*/  FFMA.FTZ R12, R41, R5, R4 ;  /* 0x00000005290c7223 */ /* 0x000fe20000010004 */
[----:B------:R-:W-:Y:S01]  /*10200*/  FMUL.FTZ R5, R36, R10 ;  /* 0x0000000a24057220 */ /* 0x000fe20000410000 */
[--C-:B------:R-:W-:Y:S02]  /*10210*/  HADD2.F32 R33, -RZ, R11.reuse.H0_H0 ;  /* 0x2000000bff217230 */ /* 0x100fe40000004100 */
[-C--:B------:R-:W-:Y:S01]  /*10220*/  FFMA.FTZ R20, R39, R27.reuse, -R8 ;  /* 0x0000001b27147223 */ /* 0x080fe20000010808 */
[----:B------:R-:W-:Y:S01]  /*10230*/  FFMA.FTZ R32, R43, R27, R32 ;  /* 0x0000001b2b207223 */ /* 0x000fe20000010020 */
[----:B------:R-:W-:Y:S02]  /*10240*/  HADD2.F32 R11, -RZ, R11.H1_H1 ;  /* 0x3000000bff0b7230 */ /* 0x000fe40000004100 */
[----:B------:R-:W-:Y:S01]  /*10250*/  FFMA.FTZ R27, R26, R6, -R5 ;  /* 0x000000061a1b7223 */ /* 0x000fe20000010805 */
[----:B------:R-:W-:-:S02]  /*10260*/  HADD2.F32 R37, -RZ, R24.H1_H1 ;  /* 0x30000018ff257230 */ /* 0x000fc40000004100 */
[----:B------:R-:W-:Y:S01]  /*10270*/  FMUL.FTZ R9, R26, R10 ;  /* 0x0000000a1a097220 */ /* 0x000fe20000410000 */
[----:B------:R-:W-:Y:S02]  /*10280*/  HADD2.F32 R39, -RZ, R25.H1_H1 ;  /* 0x30000019ff277230 */ /* 0x000fe40000004100 */
[----:B------:R-:W-:Y:S02]  /*10290*/  HADD2.F32 R5, -RZ, R13.H1_H1 ;  /* 0x3000000dff057230 */ /* 0x000fe40000004100 */
[----:B------:R-:W-:Y:S02]  /*102a0*/  HADD2.F32 R25, -RZ, R14.H1_H1 ;  /* 0x3000000eff197230 */ /* 0x000fe40000004100 */
[--C-:B------:R-:W-:Y:S02]  /*102b0*/  HADD2.F32 R29, -RZ, R7.reuse.H0_H0 ;  /* 0x20000007ff1d7230 */ /* 0x100fe40000004100 */
[----:B------:R-:W-:Y:S01]  /*102c0*/  FFMA.FTZ R13, R36, R6, R9 ;  /* 0x00000006240d7223 */ /* 0x000fe20000010009 */
[----:B------:R-:W-:-:S02]  /*102d0*/  HADD2.F32 R7, -RZ, R7.H1_H1 ;  /* 0x30000007ff077230 */ /* 0x000fc40000004100 */
[----:B------:R-:W-:Y:S01]  /*102e0*/  FMUL.FTZ R4, R37, R33 ;  /* 0x0000002125047220 */ /* 0x000fe20000410000 */
[----:B------:R-:W-:Y:S01]  /*102f0*/  FMUL.FTZ R8, R39, R11 ;  /* 0x0000000b27087220 */ /* 0x000fe20000410000 */
[----:B------:R-:W-:Y:S01]  /*10300*/  FMUL.FTZ R6, R5, R33 ;  /* 0x0000002105067220 */ /* 0x000fe20000410000 */
[----:B------:R-:W-:Y:S01]  /*10310*/  FMUL.FTZ R10, R25, R11 ;  /* 0x0000000b190a7220 */ /* 0x000fe20000410000 */
[----:B------:R-:W-:Y:S01]  /*10320*/  FFMA.FTZ R11, R5, R29, -R4 ;  /* 0x0000001d050b7223 */ /* 0x000fe20000010804 */
[----:B------:R-:W-:Y:S01]  /*10330*/  FFMA.FTZ R14, R25, R7, -R8 ;  /* 0x00000007190e7223 */ /* 0x000fe20000010808 */
[----:B------:R-:W-:Y:S01]  /*10340*/  FFMA.FTZ R29, R37, R29, R6 ;  /* 0x0000001d251d7223 */ /* 0x000fe20000010006 */
[----:B------:R-:W-:Y:S01]  /*10350*/  FFMA.FTZ R24, R39, R7, R10 ;  /* 0x0000000727187223 */ /* 0x000fe2000001000a */
[----:B------:R-:W-:Y:S02]  /*10360*/  F2FP.F16.F32.PACK_AB R4, R15, R34 ;  /* 0x000000220f04723e */ /* 0x000fe400000000ff */
[----:B------:R-:W-:-:S02]  /*10370*/  F2FP.F16.F32.PACK_AB R5, R0, R35 ;  /* 0x000000230005723e */ /* 0x000fc400000000ff */
[----:B------:R-:W-:Y:S02]  /*10380*/  F2FP.F16.F32.PACK_AB R6, R27, R20 ;  /* 0x000000141b06723e */ /* 0x000fe400000000ff */
[----:B------:R-:W-:Y:S02]  /*10390*/  F2FP.F16.F32.PACK_AB R7, R14, R11 ;  /* 0x0000000b0e07723e */ /* 0x000fe400000000ff */
[----:B------:R-:W-:Y:S02]  /*103a0*/  F2FP.F16.F32.PACK_AB R8, R21, R30 ;  /* 0x0000001e1508723e */ /* 0x000fe400000000ff */
[----:B------:R-:W-:Y:S02]  /*103b0*/  F2FP.F16.F32.PACK_AB R9, R12, R31 ;  /* 0x0000001f0c09723e */ /* 0x000fe400000000ff */
[----:B------:R-:W-:Y:S02]  /*103c0*/  F2FP.F16.F32.PACK_AB R10, R13, R32 ;  /* 0x000000200d0a723e */ /* 0x000fe400000000ff */
[----:B------:R-:W-:Y:S01]  /*103d0*/  F2FP.F16.F32.PACK_AB R11, R24, R29 ;  /* 0x0000001d180b723e */ /* 0x000fe200000000ff */
[----:B------:R4:W-:Y:S04]  /*103e0*/  STS.128 [R42], R4 ;  /* 0x000000042a007388 */ /* 0x0009e80000000c00 */
[----:B------:R4:W-:Y:S02]  /*103f0*/  STS.128 [R3+0x16400], R8 ;  /* 0x0164000803007388 */ /* 0x0009e40000000c00 */
.L_x_765:
[----:B------:R-:W-:Y:S05]  /*10400*/  BSYNC B0 ;  /* 0x0000000000007941 */ /* 0x000fea0003800000 */
.L_x_746:
[----:B------:R-:W-:Y:S01]  /*10410*/  @!PT LDS RZ, [RZ] ;  /* 0x00000000fffff984 */ /* 0x000fe20000000800 */
[----:B------:R-:W-:Y:S01]  /*10420*/  @!PT LDS RZ, [RZ] ;  /* 0x00000000fffff984 */ /* 0x000fe20000000800 */
[----:B------:R-:W-:Y:S01]  /*10430*/  @!PT LDS RZ, [RZ] ;  /* 0x00000000fffff984 */ /* 0x000fe20000000800 */
[----:B------:R-:W-:Y:S01]  /*10440*/  @!PT LDS RZ, [RZ] ;  /* 0x00000000fffff984 */ /* 0x000fe20000000800 */
[----:B------:R5:W-:Y:S06]  /*10450*/  MEMBAR.ALL.CTA ;  /* 0x0000000000007992 */ /* 0x000bec0000008000 */
[----:B-----5:R-:W5:Y:S01]  /*10460*/  FENCE.VIEW.ASYNC.S ;  /* 0x00000000000073c6 */ /* 0x020f620000000000 */
[----:B------:R-:W-:Y:S05]  /*10470*/  WARPSYNC.ALL ;  /* 0x0000000000007948 */ /* 0x000fea0003800000 */
[----:B-----5:R-:W-:Y:S06]  /*10480*/  BAR.SYNC.DEFER_BLOCKING 0xd, 0x100 ;  /* 0x0344000000007b1d */ /* 0x020fec0000010000 */
.L_x_744:
[----:B------:R-:W-:-:S13]  /*10490*/  ISETP.NE.AND P0, PT, R224, 0x3, PT ;  /* 0x00000003e000780c */ /* 0x000fda0003f05270 */
[----:B------:R-:W-:Y:S05]  /*104a0*/  @!P0 BRA `(.L_x_779) ;  /* 0x0000000000048947 */ /* 0x000fea0003800000 */
[----:B------:R-:W-:Y:S01]  /*104b0*/  BPT.TRAP 0x1 ;  /* 0x000000040000795c */ /* 0x000fe20000300000 */
.L_x_779:
[----:B0-2-4-:R-:W2:Y:S01]  /*104c0*/  LDL R3, [R1] ;  /* 0x0000000001037983 */ /* 0x015ea20000100800 */
[----:B------:R-:W-:Y:S01]  /*104d0*/  IMAD R0, R222, 0x8, R2 ;  /* 0x00000008de007824 */ /* 0x000fe200078e0202 */
[----:B--2---:R-:W-:-:S04]  /*104e0*/  SHF.L.U32 R3, R3, 0x1f, RZ ;  /* 0x0000001f03037819 */ /* 0x004fc800000006ff */
[----:B------:R0:W2:Y:S01]  /*104f0*/  SYNCS.PHASECHK.TRANS64.TRYWAIT P2, [R0+URZ+0x34830], R3 ;  /* 0x03483003000075a7 */ /* 0x0000a2000804017f */
[----:B------:R-:W-:Y:S05]  /*10500*/  @!P0 BRA `(.L_x_780) ;  /* 0x0000000000048947 */ /* 0x000fea0003800000 */
[----:B------:R-:W-:Y:S01]  /*10510*/  BPT.TRAP 0x1 ;  /* 0x000000040000795c */ /* 0x000fe20000300000 */
.L_x_780:
[----:B-1-3--:R-:W1:Y:S01]  /*10520*/  S2R R4, SR_TID.X ;  /* 0x0000000000047919 */ /* 0x00ae620000002100 */
[----:B------:R-:W-:Y:S01]  /*10530*/  IMAD.MOV.U32 R87, RZ, RZ, RZ ;  /* 0x000000ffff577224 */ /* 0x000fe200078e00ff */
[----:B-1----:R-:W-:-:S04]  /*10540*/  LOP3.LUT R4, R4, 0x7f, RZ, 0xc0, !PT ;  /* 0x0000007f04047812 */ /* 0x002fc800078ec0ff */
[----:B------:R-:W-:Y:S01]  /*10550*/  ISETP.NE.AND P1, PT, R4, RZ, PT ;  /* 0x000000ff0400720c */ /* 0x000fe20003f25270 */
[----:B--2---:R-:W-:-:S12]  /*10560*/  @P2 BRA `(.L_x_781) ;  /* 0x0000000000082947 */ /* 0x004fd80003800000 */
[----:B------:R-:W1:Y:S02]  /*10570*/  SYNCS.PHASECHK.TRANS64.TRYWAIT P2, [R0+URZ+0x34830], R3 ;  /* 0x03483003000075a7 */ /* 0x000e64000804017f */
[----:B-1----:R-:W-:Y:S05]  /*10580*/  @!P2 BRA `(.L_x_782) ;  /* 0x0000017000cca947 */ /* 0x002fea0003800000 */
.L_x_781:
[----:B------:R-:W-:Y:S05]  /*10590*/  WARPSYNC.ALL ;  /* 0x0000000000007948 */ /* 0x000fea0003800000 */
[----:B01----:R-:W-:Y:S01]  /*105a0*/  VIADD R3, R2, 0x1e400 ;  /* 0x0001e40002037836 */ /* 0x003fe20000000000 */
[----:B------:R-:W-:Y:S01]  /*105b0*/  R2UR UR56, R28 ;  /* 0x000000001c3872ca */ /* 0x000fe200000e0000 */
[----:B------:R-:W-:Y:S01]  /*105c0*/  IMAD.MOV.U32 R5, RZ, RZ, 0x40000040 ;  /* 0x40000040ff057424 */ /* 0x000fe200078e00ff */
[----:B------:R-:W-:Y:S01]  /*105d0*/  WARPGROUP.ARRIVE ;  /* 0x00000000000079c5 */ /* 0x000fe20000000000 */
[----:B------:R-:W-:Y:S01]  /*105e0*/  UMOV UR9, 0x40000040 ;  /* 0x4000004000097882 */ /* 0x000fe20000000000 */
[----:B------:R-:W-:Y:S01]  /*105f0*/  SHF.R.U32.HI R3, RZ, 0x4, R3 ;  /* 0x00000004ff037819 */ /* 0x000fe20000011603 */
[----:B------:R-:W-:Y:S01]  /*10600*/  IMAD.MOV.U32 R13, RZ, RZ, 0x40000040 ;  /* 0x40000040ff0d7424 */ /* 0x000fe200078e00ff */
[----:B------:R-:W-:Y:S01]  /*10610*/  R2UR UR11, R5 ;  /* 0x00000000050b72ca */ /* 0x000fe200000e0000 */
[----:B------:R-:W-:Y:S01]  /*10620*/  IMAD.MOV.U32 R15, RZ, RZ, 0x40000040 ;  /* 0x40000040ff0f7424 */ /* 0x000fe200078e00ff */
[----:B------:R-:W-:Y:S01]  /*10630*/  LOP3.LUT R3, R3, 0x3fff, RZ, 0xc0, !PT ;  /* 0x00003fff03037812 */ /* 0x000fe200078ec0ff */
[----:B------:R-:W-:Y:S01]  /*10640*/  IMAD.U32 R21, RZ, RZ, UR9 ;  /* 0x00000009ff157e24 */ /* 0x000fe2000f8e00ff */
[----:B------:R-:W-:-:S02]  /*10650*/  MOV R11, 0x40000040 ;  /* 0x40000040000b7802 */ /* 0x000fc40000000f00 */
[----:B------:R-:W-:Y:S01]  /*10660*/  MOV R8, UR37 ;  /* 0x0000002500087c02 */ /* 0x000fe20008000f00 */
[----:B------:R-:W-:Y:S01]  /*10670*/  ULOP3.LUT UR56, UR56, 0x10000, URZ, 0xfc, !UPT ;  /* 0x0001000038387892 */ /* 0x000fe2000f8efc3f */
[----:B------:R-:W-:Y:S01]  /*10680*/  LOP3.LUT R4, R3, 0x10000, RZ, 0xfc, !PT ;  /* 0x0001000003047812 */ /* 0x000fe200078efcff */
[----:B------:R-:W-:Y:S01]  /*10690*/  UMOV UR37, UR9 ;  /* 0x0000000900257c82 */ /* 0x000fe20008000000 */
[----:B------:R-:W-:Y:S01]  /*106a0*/  R2UR UR15, R11 ;  /* 0x000000000b0f72ca */ /* 0x000fe200000e0000 */
[----:B------:R-:W-:Y:S01]  /*106b0*/  UMOV UR13, UR37 ;  /* 0x00000025000d7c82 */ /* 0x000fe20008000000 */
[----:B------:R-:W-:Y:S01]  /*106c0*/  MOV R9, UR36 ;  /* 0x0000002400097c02 */ /* 0x000fe20008000f00 */
[----:B------:R0:W-:Y:S01]  /*106d0*/  STL [R1+0x1c], R4 ;  /* 0x00001c0401007387 */ /* 0x0001e20000100800 */
[----:B------:R-:W-:Y:S01]  /*106e0*/  UMOV UR8, UR56 ;  /* 0x0000003800087c82 */ /* 0x000fe20008000000 */
[----:B------:R-:W-:Y:S01]  /*106f0*/  R2UR UR23, R13 ;  /* 0x000000000d1772ca */ /* 0x000fe200000e0000 */
[----:B------:R-:W-:Y:S01]  /*10700*/  UMOV UR36, UR8 ;  /* 0x0000000800247c82 */ /* 0x000fe20008000000 */
[----:B------:R-:W-:Y:S01]  /*10710*/  UMOV UR21, UR37 ;  /* 0x0000002500157c82 */ /* 0x000fe20008000000 */
[----:B------:R-:W-:Y:S01]  /*10720*/  UMOV UR12, UR36 ;  /* 0x00000024000c7c82 */ /* 0x000fe20008000000 */
[----:B------:R-:W-:Y:S01]  /*10730*/  UMOV UR20, UR36 ;  /* 0x0000002400147c82 */ /* 0x000fe20008000000 */
[----:B------:R-:W-:Y:S01]  /*10740*/  R2UR UR55, R15 ;  /* 0x000000000f3772ca */ /* 0x000fe200000e0000 */
[----:B------:R-:W-:Y:S01]  /*10750*/  UMOV UR52, UR36 ;  /* 0x0000002400347c82 */ /* 0x000fe20008000000 */
[----:B------:R-:W-:Y:S01]  /*10760*/  UMOV UR53, UR37 ;  /* 0x0000002500357c82 */ /* 0x000fe20008000000 */
[----:B0-----:R-:W-:Y:S01]  /*10770*/  IMAD R4, R222, 0xb00, R4 ;  /* 0x00000b00de047824 */ /* 0x001fe200078e0204 */
[----:B------:R-:W-:Y:S01]  /*10780*/  R2UR UR35, R11 ;  /* 0x000000000b2372ca */ /* 0x000fe200000e0000 */
[----:B------:R-:W-:Y:S01]  /*10790*/  UMOV UR32, UR36 ;  /* 0x0000002400207c82 */ /* 0x000fe20008000000 */
[----:B------:R-:W-:Y:S01]  /*107a0*/  UMOV UR33, UR37 ;  /* 0x0000002500217c82 */ /* 0x000fe20008000000 */
[C---:B------:R-:W-:Y:S01]  /*107b0*/  VIADD R12, R4.reuse, 0x100 ;  /* 0x00000100040c7836 */ /* 0x040fe20000000000 */
[C---:B------:R-:W-:Y:S01]  /*107c0*/  R2UR UR10, R4.reuse ;  /* 0x00000000040a72ca */ /* 0x040fe200000e0000 */
[C---:B------:R-:W-:Y:S01]  /*107d0*/  VIADD R14, R4.reuse, 0x180 ;  /* 0x00000180040e7836 */ /* 0x040fe20000000000 */
[----:B------:R-:W-:Y:S01]  /*107e0*/  IADD3 R10, R4, 0x80, RZ ;  /* 0x00000080040a7810 */ /* 0x000fe20007ffe0ff */
[----:B------:R-:W-:Y:S01]  /*107f0*/  UMOV UR28, UR36 ;  /* 0x00000024001c7c82 */ /* 0x000fe20008000000 */
[----:B------:R-:W-:Y:S01]  /*10800*/  R2UR UR22, R12 ;  /* 0x000000000c1672ca */ /* 0x000fe200000e0000 */
[----:B------:R-:W-:Y:S01]  /*10810*/  UMOV UR29, UR37 ;  /* 0x00000025001d7c82 */ /* 0x000fe20008000000 */
[----:B------:R-:W-:Y:S01]  /*10820*/  R2UR UR14, R10 ;  /* 0x000000000a0e72ca */ /* 0x000fe200000e0000 */
[----:B------:R-:W-:Y:S01]  /*10830*/  VIADD R10, R4, 0x200 ;  /* 0x00000200040a7836 */ /* 0x000fe20000000000 */
[----:B------:R-:W-:Y:S01]  /*10840*/  R2UR UR54, R14 ;  /* 0x000000000e3672ca */ /* 0x000fe200000e0000 */
[C---:B------:R-:W-:Y:S01]  /*10850*/  VIADD R14, R4.reuse, 0x300 ;  /* 0x00000300040e7836 */ /* 0x040fe20000000000 */
[----:B------:R-:W-:Y:S01]  /*10860*/  IADD3 R12, R4, 0x280, RZ ;  /* 0x00000280040c7810 */ /* 0x000fe20007ffe0ff */
[----:B------:R-:W-:Y:S01]  /*10870*/  UMOV UR44, UR36 ;  /* 0x00000024002c7c82 */ /* 0x000fe20008000000 */
[----:B------:R-:W-:Y:S01]  /*10880*/  R2UR UR34, R10 ;  /* 0x000000000a2272ca */ /* 0x000fe200000e0000 */
[----:B------:R-:W-:Y:S01]  /*10890*/  HGMMA.64x16x16.F32 R112, gdesc[UR8], RZ, !UPT, gsb0 ;  /* 0x00200000087079f0 */ /* 0x000fe2000c0008ff */
[----:B------:R-:W-:Y:S01]  /*108a0*/  R2UR UR30, R12 ;  /* 0x000000000c1e72ca */ /* 0x000fe200000e0000 */
[----:B------:R-:W-:Y:S01]  /*108b0*/  UMOV UR45, UR37 ;  /* 0x00000025002d7c82 */ /* 0x000fe20008000000 */
[----:B------:R-:W-:Y:S01]  /*108c0*/  R2UR UR31, R13 ;  /* 0x000000000d1f72ca */ /* 0x000fe200000e0000 */
[----:B------:R-:W-:Y:S01]  /*108d0*/  VIADD R10, R4, 0x380 ;  /* 0x00000380040a7836 */ /* 0x000fe20000000000 */
[----:B------:R-:W-:Y:S01]  /*108e0*/  R2UR UR46, R14 ;  /* 0x000000000e2e72ca */ /* 0x000fe200000e0000 */
[----:B------:R-:W-:Y:S01]  /*108f0*/  UMOV UR24, UR36 ;  /* 0x0000002400187c82 */ /* 0x000fe20008000000 */
        /* <DEDUP_REMOVED lines=9> */
[----:B------:R-:W-:Y:S01]  /*10990*/  UMOV UR4, UR36 ;  /* 0x0000002400047c82 */ /* 0x000fe20008000000 */
[C---:B------:R-:W-:Y:S01]  /*109a0*/  IADD3 R10, R4.reuse, 0x480, RZ ;  /* 0x00000480040a7810 */ /* 0x040fe20007ffe0ff */
        /* <DEDUP_REMOVED lines=9> */
[----:B------:R-:W-:Y:S01]  /*10a40*/  MOV R6, UR39 ;  /* 0x0000002700067c02 */ /* 0x000fe20008000f00 */
[----:B------:R-:W-:Y:S01]  /*10a50*/  IMAD.MOV.U32 R11, RZ, RZ, 0x40000040 ;  /* 0x40000040ff0b7424 */ /* 0x000fe200078e00ff */
[----:B------:R-:W-:Y:S01]  /*10a60*/  MOV R7, UR38 ;  /* 0x0000002600077c02 */ /* 0x000fe20008000f00 */
[----:B------:R-:W-:Y:S01]  /*10a70*/  UMOV UR37, 0x40000040 ;  /* 0x4000004000257882 */ /* 0x000fe20000000000 */
[----:B------:R-:W-:Y:S01]  /*10a80*/  R2UR UR38, R10 ;  /* 0x000000000a2672ca */ /* 0x000fe200000e0000 */
[C---:B------:R-:W-:Y:S01]  /*10a90*/  VIADD R14, R4.reuse, 0x82 ;  /* 0x00000082040e7836 */ /* 0x040fe20000000000 */
[----:B------:R-:W-:Y:S01]  /*10aa0*/  R2UR UR39, R11 ;  /* 0x000000000b2772ca */ /* 0x000fe200000e0000 */
[----:B------:R-:W-:Y:S01]  /*10ab0*/  VIADD R12, R4, 0x102 ;  /* 0x00000102040c7836 */ /* 0x000fe20000000000 */
[----:B------:R-:W-:Y:S01]  /*10ac0*/  MOV R20, UR8 ;  /* 0x0000000800147c02 */ /* 0x000fe20008000f00 */
[----:B------:R-:W-:Y:S01]  /*10ad0*/  UIADD3 UR8, UR56, 0x2, URZ ;  /* 0x0000000238087890 */ /* 0x000fe2000fffe03f */
[----:B------:R-:W-:Y:S01]  /*10ae0*/  MOV R15, 0x40000040 ;  /* 0x40000040000f7802 */ /* 0x000fe20000000f00 */
[----:B------:R-:W-:Y:S01]  /*10af0*/  IMAD.MOV.U32 R13, RZ, RZ, 0x40000040 ;  /* 0x40000040ff0d7424 */ /* 0x000fe200078e00ff */
[----:B------:R-:W-:Y:S01]  /*10b00*/  R2UR UR10, R14 ;  /* 0x000000000e0a72ca */ /* 0x000fe200000e0000 */
[----:B------:R-:W-:Y:S01]  /*10b10*/  VIADD R10, R4, 0x182 ;  /* 0x00000182040a7836 */ /* 0x000fe20000000000 */
[----:B------:R-:W-:Y:S01]  /*10b20*/  R2UR UR11, R15 ;  /* 0x000000000f0b72ca */ /* 0x000fe200000e0000 */
[----:B------:R0:W-:Y:S01]  /*10b30*/  STL.64 [R1+0x10], R20 ;  /* 0x0000101401007387 */ /* 0x0001e20000100a00 */
[----:B------:R-:W-:Y:S01]  /*10b40*/  UMOV UR36, UR8 ;  /* 0x0000000800247c82 */ /* 0x000fe20008000000 */
[----:B------:R-:W-:Y:S01]  /*10b50*/  R2UR UR50, R12 ;  /* 0x000000000c3272ca */ /* 0x000fe200000e0000 */
[----:B------:R-:W-:Y:S01]  /*10b60*/  VIADD R12, R4, 0x202 ;  /* 0x00000202040c7836 */ /* 0x000fe20000000000 */
[----:B------:R-:W-:Y:S01]  /*10b70*/  R2UR UR51, R13 ;  /* 0x000000000d3372ca */ /* 0x000fe200000e0000 */
[----:B------:R-:W-:Y:S01]  /*10b80*/  IMAD.MOV.U32 R13, RZ, RZ, 0x40000040 ;  /* 0x40000040ff0d7424 */ /* 0x000fe200078e00ff */
[----:B------:R-:W-:Y:S01]  /*10b90*/  MOV R11, 0x40000040 ;  /* 0x40000040000b7802 */ /* 0x000fe20000000f00 */
[----:B------:R-:W-:Y:S01]  /*10ba0*/  @!P1 VIADD R0, R0, 0x34840 ;  /* 0x0003484000009836 */ /* 0x000fe20000000000 */
[----:B------:R-:W-:Y:S01]  /*10bb0*/  IADD3 R14, R4, 0x4, RZ ;  /* 0x00000004040e7810 */ /* 0x000fe20007ffe0ff */
[----:B------:R-:W-:Y:S01]  /*10bc0*/  ULDC UR61, c[0x0][0x988] ;  /* 0x00026200003d7ab9 */ /* 0x000fe20000000800 */
[----:B------:R-:W-:-:S02]  /*10bd0*/  WARPGROUP.DEPBAR.LE gsb0, 0x0 ;  /* 0x00008000000079c5 */ /* 0x000fc40000010000 */
[----:B------:R-:W-:Y:S01]  /*10be0*/  WARPGROUP.ARRIVE ;  /* 0x00000000000079c5 */ /* 0x000fe20000000000 */
[----:B------:R-:W-:Y:S01]  /*10bf0*/  IMAD.MOV.U32 R15, RZ, RZ, 0x40000040 ;  /* 0x40000040ff0f7424 */ /* 0x000fe200078e00ff */
[----:B------:R-:W2:Y:S01]  /*10c00*/  LDL R120, [R1+0x80] ;  /* 0x0000800001787983 */ /* 0x000ea20000100800 */
[----:B0-----:R-:W-:Y:S02]  /*10c10*/  IMAD.U32 R20, RZ, RZ, UR36 ;  /* 0x00000024ff147e24 */ /* 0x001fe4000f8e00ff */
[----:B------:R-:W-:Y:S01]  /*10c20*/  IMAD.U32 R21, RZ, RZ, UR37 ;  /* 0x00000025ff157e24 */ /* 0x000fe2000f8e00ff */
[----:B------:R-:W-:Y:S01]  /*10c30*/  HGMMA.64x16x16.F32 R104, gdesc[UR12], RZ, !UPT, gsb0 ;  /* 0x002000000c6879f0 */ /* 0x000fe2000c0008ff */
[----:B------:R-:W-:Y:S01]  /*10c40*/  R2UR UR14, R10 ;  /* 0x000000000a0e72ca */ /* 0x000fe200000e0000 */
[----:B------:R-:W-:Y:S01]  /*10c50*/  VIADD R10, R4, 0x282 ;  /* 0x00000282040a7836 */ /* 0x000fe20000000000 */
[----:B------:R-:W-:Y:S02]  /*10c60*/  R2UR UR15, R11 ;  /* 0x000000000b0f72ca */ /* 0x000fe400000e0000 */
[----:B------:R-:W-:Y:S01]  /*10c70*/  MOV R11, 0x40000040 ;  /* 0x40000040000b7802 */ /* 0x000fe20000000f00 */
[----:B------:R-:W-:-:S02]  /*10c80*/  WARPGROUP.DEPBAR.LE gsb0, 0x0 ;  /* 0x00008000000079c5 */ /* 0x000fc40000010000 */
[----:B------:R-:W-:-:S06]  /*10c90*/  WARPGROUP.ARRIVE ;  /* 0x00000000000079c5 */ /* 0x000fcc0000000000 */
[----:B------:R-:W-:Y:S01]  /*10ca0*/  HGMMA.64x16x16.F32 R96, gdesc[UR20], RZ, !UPT, gsb0 ;  /* 0x00200000146079f0 */ /* 0x000fe2000c0008ff */
[----:B------:R-:W-:Y:S01]  /*10cb0*/  R2UR UR22, R12 ;  /* 0x000000000c1672ca */ /* 0x000fe200000e0000 */
[----:B------:R-:W-:Y:S01]  /*10cc0*/  VIADD R12, R4, 0x302 ;  /* 0x00000302040c7836 */ /* 0x000fe20000000000 */
[----:B------:R-:W-:Y:S01]  /*10cd0*/  R2UR UR23, R13 ;  /* 0x000000000d1772ca */ /* 0x000fe200000e0000 */
[----:B------:R-:W-:Y:S01]  /*10ce0*/  IMAD.MOV.U32 R13, RZ, RZ, 0x40000040 ;  /* 0x40000040ff0d7424 */ /* 0x000fe200078e00ff */
[----:B------:R-:W-:Y:S02]  /*10cf0*/  WARPGROUP.DEPBAR.LE gsb0, 0x0 ;  /* 0x00008000000079c5 */ /* 0x000fe40000010000 */
[----:B------:R-:W-:-:S06]  /*10d00*/  WARPGROUP.ARRIVE ;  /* 0x00000000000079c5 */ /* 0x000fcc0000000000 */
[----:B------:R-:W-:Y:S03]  /*10d10*/  HGMMA.64x16x16.F32 R88, gdesc[UR52], RZ, !UPT, gsb0 ;  /* 0x00200000345879f0 */ /* 0x000fe6000c0008ff */
[----:B------:R-:W-:Y:S02]  /*10d20*/  WARPGROUP.DEPBAR.LE gsb0, 0x0 ;  /* 0x00008000000079c5 */ /* 0x000fe40000010000 */
[----:B------:R-:W-:-:S06]  /*10d30*/  WARPGROUP.ARRIVE ;  /* 0x00000000000079c5 */ /* 0x000fcc0000000000 */
[----:B------:R-:W-:Y:S01]  /*10d40*/  HGMMA.64x16x16.F32 R72, gdesc[UR32], RZ, !UPT, gsb0 ;  /* 0x00200000204879f0 */ /* 0x000fe2000c0008ff */
[----:B------:R-:W-:Y:S01]  /*10d50*/  R2UR UR34, R10 ;  /* 0x000000000a2272ca */ /* 0x000fe200000e0000 */
[----:B------:R-:W-:Y:S01]  /*10d60*/  VIADD R10, R4, 0x382 ;  /* 0x00000382040a7836 */ /* 0x000fe20000000000 */
[----:B------:R-:W-:Y:S02]  /*10d70*/  R2UR UR35, R11 ;  /* 0x000000000b2372ca */ /* 0x000fe400000e0000 */
[----:B------:R-:W-:Y:S01]  /*10d80*/  MOV R11, 0x40000040 ;  /* 0x40000040000b7802 */ /* 0x000fe20000000f00 */
[----:B------:R-:W-:Y:S02]  /*10d90*/  WARPGROUP.DEPBAR.LE gsb0, 0x0 ;  /* 0x00008000000079c5 */ /* 0x000fe40000010000 */
        /* <DEDUP_REMOVED lines=12> */
[----:B------:R-:W-:Y:S01]  /*10e60*/  UMOV UR44, UR36 ;  /* 0x00000024002c7c82 */ /* 0x000fe20008000000 */
[----:B------:R-:W-:Y:S01]  /*10e70*/  UMOV UR45, UR37 ;  /* 0x00000025002d7c82 */ /* 0x000fe20008000000 */
[----:B------:R-:W-:Y:S02]  /*10e80*/  R2UR UR26, R10 ;  /* 0x000000000a1a72ca */ /* 0x000fe400000e0000 */
[----:B------:R-:W-:Y:S01]  /*10e90*/  R2UR UR27, R11 ;  /* 0x000000000b1b72ca */ /* 0x000fe200000e0000 */
[----:B------:R-:W-:Y:S02]  /*10ea0*/  WARPGROUP.DEPBAR.LE gsb0, 0x0 ;  /* 0x00008000000079c5 */ /* 0x000fe40000010000 */
[----:B------:R-:W-:Y:S01]  /*10eb0*/  WARPGROUP.ARRIVE ;  /* 0x00000000000079c5 */ /* 0x000fe20000000000 */
[----:B------:R-:W-:Y:S01]  /*10ec0*/  UMOV UR8, UR44 ;  /* 0x0000002c00087c82 */ /* 0x000fe20008000000 */
[----:B------:R-:W-:Y:S01]  /*10ed0*/  UMOV UR9, UR45 ;  /* 0x0000002d00097c82 */ /* 0x000fe20008000000 */
[----:B------:R-:W-:Y:S01]  /*10ee0*/  UMOV UR48, UR44 ;  /* 0x0000002c00307c82 */ /* 0x000fe20008000000 */
[----:B------:R-:W-:Y:S01]  /*10ef0*/  UMOV UR49, UR45 ;  /* 0x0000002d00317c82 */ /* 0x000fe20008000000 */
[----:B------:R-:W-:Y:S01]  /*10f00*/  UMOV UR12, UR44 ;  /* 0x0000002c000c7c82 */ /* 0x000fe20008000000 */
[----:B------:R-:W-:Y:S01]  /*10f10*/  HGMMA.64x16x16.F32 R40, gdesc[UR16], RZ, !UPT, gsb0 ;  /* 0x00200000102879f0 */ /* 0x000fe2000c0008ff */
        /* <DEDUP_REMOVED lines=9> */
[----:B------:R-:W-:Y:S01]  /*10fb0*/  R2UR UR18, R12 ;  /* 0x000000000c1272ca */ /* 0x000fe200000e0000 */
[----:B------:R-:W-:Y:S01]  /*10fc0*/  UMOV UR16, UR44 ;  /* 0x0000002c00107c82 */ /* 0x000fe20008000000 */
[----:B------:R-:W-:Y:S01]  /*10fd0*/  R2UR UR19, R13 ;  /* 0x000000000d1372ca */ /* 0x000fe200000e0000 */
[----:B------:R-:W-:Y:S01]  /*10fe0*/  UMOV UR17, UR45 ;  /* 0x0000002d00117c82 */ /* 0x000fe20008000000 */
[----:B------:R-:W-:Y:S01]  /*10ff0*/  VIADD R10, R4, 0x482 ;  /* 0x00000482040a7836 */ /* 0x000fe20000000000 */
[----:B------:R-:W-:-:S02]  /*11000*/  WARPGROUP.DEPBAR.LE gsb0, 0x0 ;  /* 0x00008000000079c5 */ /* 0x000fc40000010000 */
[----:B------:R-:W-:Y:S01]  /*11010*/  WARPGROUP.ARRIVE ;  /* 0x00000000000079c5 */ /* 0x000fe20000000000 */
[----:B------:R-:W-:Y:S02]  /*11020*/  IMAD.MOV.U32 R11, RZ, RZ, 0x40000040 ;  /* 0x40000040ff0b7424 */ /* 0x000fe400078e00ff */
[----:B------:R-:W-:-:S03]  /*11030*/  VIADD R12, R4, 0x502 ;  /* 0x00000502040c7836 */ /* 0x000fc60000000000 */
[----:B------:R-:W-:Y:S03]  /*11040*/  HGMMA.64x16x16.F32 R32, gdesc[UR4], RZ, !UPT, gsb0 ;  /* 0x00200000042079f0 */ /* 0x000fe6000c0008ff */
[----:B------:R-:W-:Y:S02]  /*11050*/  WARPGROUP.DEPBAR.LE gsb0, 0x0 ;  /* 0x00008000000079c5 */ /* 0x000fe40000010000 */
[----:B------:R-:W-:-:S06]  /*11060*/  WARPGROUP.ARRIVE ;  /* 0x00000000000079c5 */ /* 0x000fcc0000000000 */
[----:B------:R-:W-:Y:S03]  /*11070*/  HGMMA.64x16x16.F32 R24, gdesc[UR40], RZ, !UPT, gsb0 ;  /* 0x00200000281879f0 */ /* 0x000fe6000c0008ff */
        /* <DEDUP_REMOVED lines=27> */
[----:B------:R-:W-:Y:S02]  /*11230*/  R2UR UR42, R10 ;  /* 0x000000000a2a72ca */ /* 0x000fe400000e0000 */
[----:B------:R-:W-:Y:S01]  /*11240*/  R2UR UR43, R11 ;  /* 0x000000000b2b72ca */ /* 0x000fe200000e0000 */
[----:B------:R-:W-:Y:S01]  /*11250*/  UMOV UR40, UR44 ;  /* 0x0000002c00287c82 */ /* 0x000fe20008000000 */
[----:B------:R-:W-:Y:S01]  /*11260*/  UMOV UR41, UR45 ;  /* 0x0000002d00297c82 */ /* 0x000fe20008000000 */
[----:B------:R-:W-:Y:S02]  /*11270*/  WARPGROUP.DEPBAR.LE gsb0, 0x0 ;  /* 0x00008000000079c5 */ /* 0x000fe40000010000 */
[----:B------:R-:W-:-:S08]  /*11280*/  WARPGROUP.ARRIVE ;  /* 0x00000000000079c5 */ /* 0x000fd00000000000 */
[----:B------:R-:W-:Y:S01]  /*11290*/  HGMMA.64x16x16.F32 R32, gdesc[UR40], R32, gsb0 ;  /* 0x00200000282079f0 */ /* 0x000fe20008000820 */
[----:B------:R-:W-:Y:S02]  /*112a0*/  MOV R13, 0x40000040 ;  /* 0x40000040000d7802 */ /* 0x000fe40000000f00 */
[----:B------:R-:W-:Y:S02]  /*112b0*/  R2UR UR46, R12 ;  /* 0x000000000c2e72ca */ /* 0x000fe400000e0000 */
[----:B------:R-:W-:Y:S01]  /*112c0*/  R2UR UR47, R13 ;  /* 0x000000000d2f72ca */ /* 0x000fe200000e0000 */
[----:B------:R-:W-:Y:S02]  /*112d0*/  WARPGROUP.DEPBAR.LE gsb0, 0x0 ;  /* 0x00008000000079c5 */ /* 0x000fe40000010000 */
[----:B------:R-:W-:-:S10]  /*112e0*/  WARPGROUP.ARRIVE ;  /* 0x00000000000079c5 */ /* 0x000fd40000000000 */
[----:B------:R-:W-:Y:S01]  /*112f0*/  HGMMA.64x16x16.F32 R24, gdesc[UR44], R24, gsb0 ;  /* 0x002000002c1879f0 */ /* 0x000fe20008000818 */
[----:B------:R-:W-:Y:S02]  /*11300*/  R2UR UR54, R14 ;  /* 0x000000000e3672ca */ /* 0x000fe400000e0000 */
[----:B------:R-:W-:Y:S01]  /*11310*/  R2UR UR55, R15 ;  /* 0x000000000f3772ca */ /* 0x000fe200000e0000 */
[----:B------:R-:W-:Y:S01]  /*11320*/  UIADD3 UR4, UR56, 0x4, URZ ;  /* 0x0000000438047890 */ /* 0x000fe2000fffe03f */
[----:B------:R-:W-:-:S06]  /*11330*/  UMOV UR53, 0x40000040 ;  /* 0x4000004000357882 */ /* 0x000fcc0000000000 */
[----:B------:R-:W-:Y:S01]  /*11340*/  UMOV UR52, UR4 ;  /* 0x0000000400347c82 */ /* 0x000fe20008000000 */
[----:B------:R-:W-:Y:S02]  /*11350*/  WARPGROUP.DEPBAR.LE gsb0, 0x0 ;  /* 0x00008000000079c5 */ /* 0x000fe40000010000 */
[----:B------:R-:W-:-:S06]  /*11360*/  WARPGROUP.ARRIVE ;  /* 0x00000000000079c5 */ /* 0x000fcc0000000000 */
[----:B------:R-:W-:Y:S01]  /*11370*/  HGMMA.64x16x16.F32 R112, gdesc[UR52], R112, gsb0 ;  /* 0x00200000347079f0 */ /* 0x000fe20008000870 */
[----:B------:R-:W-:Y:S01]  /*11380*/  R2UR UR39, R6 ;  /* 0x00000000062772ca */ /* 0x000fe200000e0000 */
[----:B------:R-:W-:Y:S01]  /*11390*/  VIADD R6, R4, 0x84 ;  /* 0x0000008404067836 */ /* 0x000fe20000000000 */
[----:B------:R-:W-:Y:S02]  /*113a0*/  R2UR UR38, R7 ;  /* 0x00000000072672ca */ /* 0x000fe400000e0000 */
[----:B------:R-:W-:Y:S02]  /*113b0*/  MOV R7, 0x40000040 ;  /* 0x4000004000077802 */ /* 0x000fe40000000f00 */
[----:B------:R-:W-:Y:S02]  /*113c0*/  R2UR UR6, R6 ;  /* 0x00000000060672ca */ /* 0x000fe400000e0000 */
[----:B------:R-:W-:Y:S01]  /*113d0*/  R2UR UR7, R7 ;  /* 0x00000000070772ca */ /* 0x000fe200000e0000 */
[----:B------:R-:W-:Y:S01]  /*113e0*/  UMOV UR40, UR52 ;  /* 0x0000003400287c82 */ /* 0x000fe20008000000 */
[----:B------:R-:W-:Y:S01]  /*113f0*/  UMOV UR41, UR53 ;  /* 0x0000003500297c82 */ /* 0x000fe20008000000 */
[----:B------:R-:W-:Y:S01]  /*11400*/  UMOV UR4, UR40 ;  /* 0x0000002800047c82 */ /* 0x000fe20008000000 */
[----:B------:R-:W-:Y:S01]  /*11410*/  UMOV UR5, UR41 ;  /* 0x0000002900057c82 */ /* 0x000fe20008000000 */
[----:B------:R-:W-:-:S02]  /*11420*/  WARPGROUP.DEPBAR.LE gsb0, 0x0 ;  /* 0x00008000000079c5 */ /* 0x000fc40000010000 */
[----:B------:R-:W-:-:S06]  /*11430*/  WARPGROUP.ARRIVE ;  /* 0x00000000000079c5 */ /* 0x000fcc0000000000 */
[----:B------:R-:W-:Y:S01]  /*11440*/  HGMMA.64x16x16.F32 R104, gdesc[UR4], R104, gsb0 ;  /* 0x00200000046879f0 */ /* 0x000fe20008000868 */
[----:B------:R-:W-:Y:S01]  /*11450*/  R2UR UR37, R8 ;  /* 0x00000000082572ca */ /* 0x000fe200000e0000 */
[----:B------:R-:W-:Y:S01]  /*11460*/  VIADD R8, R4, 0x104 ;  /* 0x0000010404087836 */ /* 0x000fe20000000000 */
[----:B------:R-:W-:Y:S01]  /*11470*/  R2UR UR36, R9 ;  /* 0x00000000092472ca */ /* 0x000fe200000e0000 */
[----:B------:R-:W-:-:S03]  /*11480*/  IMAD.MOV.U32 R9, RZ, RZ, 0x40000040 ;  /* 0x40000040ff097424 */ /* 0x000fc600078e00ff */
[----:B------:R-:W-:Y:S02]  /*11490*/  R2UR UR10, R8 ;  /* 0x00000000080a72ca */ /* 0x000fe400000e0000 */
[----:B------:R-:W-:Y:S01]  /*114a0*/  R2UR UR11, R9 ;  /* 0x00000000090b72ca */ /* 0x000fe200000e0000 */
[----:B------:R-:W-:Y:S01]  /*114b0*/  UMOV UR8, UR40 ;  /* 0x0000002800087c82 */ /* 0x000fe20008000000 */
[----:B------:R-:W-:Y:S01]  /*114c0*/  UMOV UR9, UR41 ;  /* 0x0000002900097c82 */ /* 0x000fe20008000000 */
[----:B------:R-:W-:Y:S02]  /*114d0*/  WARPGROUP.DEPBAR.LE gsb0, 0x0 ;  /* 0x00008000000079c5 */ /* 0x000fe40000010000 */
[----:B------:R-:W-:-:S08]  /*114e0*/  WARPGROUP.ARRIVE ;  /* 0x00000000000079c5 */ /* 0x000fd00000000000 */
[----:B------:R-:W-:Y:S01]  /*114f0*/  HGMMA.64x16x16.F32 R96, gdesc[UR8], R96, gsb0 ;  /* 0x00200000086079f0 */ /* 0x000fe20008000860 */
[----:B------:R-:W-:Y:S01]  /*11500*/  VIADD R6, R4, 0x184 ;  /* 0x0000018404067836 */ /* 0x000fe20000000000 */
[----:B------:R-:W-:-:S04]  /*11510*/  MOV R7, 0x40000040 ;  /* 0x4000004000077802 */ /* 0x000fc80000000f00 */
[----:B------:R-:W-:Y:S02]  /*11520*/  R2UR UR14, R6 ;  /* 0x00000000060e72ca */ /* 0x000fe400000e0000 */
[----:B------:R-:W-:Y:S01]  /*11530*/  R2UR UR15, R7 ;  /* 0x00000000070f72ca */ /* 0x000fe200000e0000 */
[----:B------:R-:W-:Y:S01]  /*11540*/  UMOV UR12, UR40 ;  /* 0x00000028000c7c82 */ /* 0x000fe20008000000 */
[----:B------:R-:W-:Y:S01]  /*11550*/  UMOV UR13, UR41 ;  /* 0x00000029000d7c82 */ /* 0x000fe20008000000 */
[----:B------:R-:W-:Y:S02]  /*11560*/  WARPGROUP.DEPBAR.LE gsb0, 0x0 ;  /* 0x00008000000079c5 */ /* 0x000fe40000010000 */
[----:B------:R-:W-:-:S08]  /*11570*/  WARPGROUP.ARRIVE ;  /* 0x00000000000079c5 */ /* 0x000fd00000000000 */
[----:B------:R-:W-:Y:S01]  /*11580*/  HGMMA.64x16x16.F32 R88, gdesc[UR12], R88, gsb0 ;  /* 0x002000000c5879f0 */ /* 0x000fe20008000858 */
[----:B------:R-:W-:Y:S02]  /*11590*/  VIADD R8, R4, 0x204 ;  /* 0x0000020404087836 */ /* 0x000fe40000000000 */
        /* <DEDUP_REMOVED lines=17> */
[----:B------:R-:W-:Y:S01]  /*116b0*/  IMAD.MOV.U32 R7, RZ, RZ, 0x40000040 ;  /* 0x40000040ff077424 */ /* 0x000fe200078e00ff */
[----:B------:R-:W-:-:S04]  /*116c0*/  IADD3 R6, R4, 0x304, RZ ;  /* 0x0000030404067810 */ /* 0x000fc80007ffe0ff */
        /* <DEDUP_REMOVED lines=34> */
[----:B------:R-:W-:Y:S02]  /*118f0*/  IADD3 R10, R4, 0x504, RZ ;  /* 0x00000504040a7810 */ /* 0x000fe40007ffe0ff */
[----:B------:R-:W-:Y:S02]  /*11900*/  MOV R11, 0x40000040 ;  /* 0x40000040000b7802 */ /* 0x000fe40000000f00 */
[----:B------:R-:W-:Y:S02]  /*11910*/  R2UR UR42, R10 ;  /* 0x000000000a2a72ca */ /* 0x000fe400000e0000 */
[----:B------:R-:W-:Y:S01]  /*11920*/  R2UR UR43, R11 ;  /* 0x000000000b2b72ca */ /* 0x000fe200000e0000 */
[----:B------:R-:W-:Y:S02]  /*11930*/  WARPGROUP.DEPBAR.LE gsb0, 0x0 ;  /* 0x00008000000079c5 */ /* 0x000fe40000010000 */
[----:B------:R-:W-:-:S10]  /*11940*/  WARPGROUP.ARRIVE ;  /* 0x00000000000079c5 */ /* 0x000fd40000000000 */
[----:B------:R-:W-:Y:S01]  /*11950*/  HGMMA.64x16x16.F32 R24, gdesc[UR40], R24, gsb0 ;  /* 0x00200000281879f0 */ /* 0x000fe20008000818 */
[----:B------:R-:W-:Y:S02]  /*11960*/  VIADD R6, R4, 0x6 ;  /* 0x0000000604067836 */ /* 0x000fe40000000000 */
[----:B------:R-:W-:-:S03]  /*11970*/  IMAD.MOV.U32 R7, RZ, RZ, 0x40000040 ;  /* 0x40000040ff077424 */ /* 0x000fc600078e00ff */
        /* <DEDUP_REMOVED lines=8> */
[----:B------:R-:W-:Y:S01]  /*11a00*/  VIADD R6, R4, 0x86 ;  /* 0x0000008604067836 */ /* 0x000fe20000000000 */
[----:B------:R-:W-:-:S04]  /*11a10*/  MOV R7, 0x40000040 ;  /* 0x4000004000077802 */ /* 0x000fc80000000f00 */
[----:B------:R-:W-:Y:S02]  /*11a20*/  R2UR UR6, R6 ;  /* 0x00000000060672ca */ /* 0x000fe400000e0000 */
[----:B------:R-:W-:Y:S01]  /*11a30*/  R2UR UR7, R7 ;  /* 0x00000000070772ca */ /* 0x000fe200000e0000 */
[----:B------:R-:W-:Y:S01]  /*11a40*/  UMOV UR44, UR48 ;  /* 0x00000030002c7c82 */ /* 0x000fe20008000000 */
[----:B------:R-:W-:Y:S01]  /*11a50*/  UMOV UR45, UR49 ;  /* 0x00000031002d7c82 */ /* 0x000fe20008000000 */
[----:B------:R-:W-:Y:S01]  /*11a60*/  UMOV UR4, UR44 ;  /* 0x0000002c00047c82 */ /* 0x000fe20008000000 */
[----:B------:R-:W-:Y:S01]  /*11a70*/  UMOV UR5, UR45 ;  /* 0x0000002d00057c82 */ /* 0x000fe20008000000 */
[----:B------:R-:W-:Y:S02]  /*11a80*/  WARPGROUP.DEPBAR.LE gsb0, 0x0 ;  /* 0x00008000000079c5 */ /* 0x000fe40000010000 */
[----:B------:R-:W-:-:S06]  /*11a90*/  WARPGROUP.ARRIVE ;  /* 0x00000000000079c5 */ /* 0x000fcc0000000000 */
        /* <DEDUP_REMOVED lines=243> */
[----:B------:R-:W-:Y:S01]  /*129d0*/  UMOV UR12, UR40 ;  /* 0x00000028000c7c82 */ /* 0x000fe20008000000 */
[----:B------:R-:W-:Y:S01]  /*129e0*/  UMOV UR13, UR41 ;  /* 0x00000029000d7c82 */ /* 0x000fe20008000000 */
[----:B------:R-:W-:-:S02]  /*129f0*/  WARPGROUP.DEPBAR.LE gsb0, 0x0 ;  /* 0x00008000000079c5 */ /* 0x000fc40000010000 */
        /* <DEDUP_REMOVED lines=43> */
[----:B------:R-:W-:Y:S01]  /*12cb0*/  UMOV UR5, 0x40000040 ;  /* 0x4000004000057882 */ /* 0x000fe20000000000 */
        /* <DEDUP_REMOVED lines=61> */
[----:B------:R-:W-:Y:S02]  /*13090*/  WARPGROUP.DEPBAR.LE gsb0, 0x0 ;  /* 0x00008000000079c5 */ /* 0x000fe40000010000 */
[----:B------:R-:W-:-:S10]  /*130a0*/  WARPGROUP.ARRIVE ;  /* 0x00000000000079c5 */ /* 0x000fd40000000000 */
[----:B------:R-:W-:Y:S01]  /*130b0*/  HGMMA.64x16x16.F32 R48, gdesc[UR4], R48, gsb0 ;  /* 0x00200000043079f0 */ /* 0x000fe20008000830 */
[----:B------:R-:W-:Y:S01]  /*130c0*/  IMAD.MOV.U32 R7, RZ, RZ, 0x40000040 ;  /* 0x40000040ff077424 */ /* 0x000fe200078e00ff */
[C---:B------:R-:W-:Y:S01]  /*130d0*/  IADD3 R6, R4.reuse, 0x984, RZ ;  /* 0x0000098404067810 */ /* 0x040fe20007ffe0ff */
[----:B------:R-:W-:Y:S01]  /*130e0*/  UMOV UR8, UR4 ;  /* 0x0000000400087c82 */ /* 0x000fe20008000000 */
[----:B------:R-:W-:Y:S01]  /*130f0*/  UMOV UR9, UR5 ;  /* 0x0000000500097c82 */ /* 0x000fe20008000000 */
[----:B------:R-:W-:Y:S01]  /*13100*/  VIADD R8, R4, 0xa04 ;  /* 0x00000a0404087836 */ /* 0x000fe20000000000 */
[----:B------:R-:W-:Y:S01]  /*13110*/  R2UR UR10, R6 ;  /* 0x00000000060a72ca */ /* 0x000fe200000e0000 */
[----:B------:R-:W-:Y:S01]  /*13120*/  IMAD.MOV.U32 R9, RZ, RZ, 0x40000040 ;  /* 0x40000040ff097424 */ /* 0x000fe200078e00ff */
[----:B------:R-:W-:Y:S01]  /*13130*/  R2UR UR11, R7 ;  /* 0x00000000070b72ca */ /* 0x000fe200000e0000 */
[----:B------:R-:W-:Y:S01]  /*13140*/  UMOV UR12, UR4 ;  /* 0x00000004000c7c82 */ /* 0x000fe20008000000 */
[----:B------:R-:W-:Y:S01]  /*13150*/  UMOV UR13, UR5 ;  /* 0x00000005000d7c82 */ /* 0x000fe20008000000 */
[----:B------:R-:W-:Y:S01]  /*13160*/  UMOV UR16, UR4 ;  /* 0x0000000400107c82 */ /* 0x000fe20008000000 */
[----:B------:R-:W-:Y:S01]  /*13170*/  UMOV UR17, UR5 ;  /* 0x0000000500117c82 */ /* 0x000fe20008000000 */
[----:B------:R-:W-:Y:S01]  /*13180*/  UIADD3 UR20, UR56, 0x406, URZ ;  /* 0x0000040638147890 */ /* 0x000fe2000fffe03f */
[----:B------:R-:W-:Y:S01]  /*13190*/  UMOV UR21, 0x40000040 ;  /* 0x4000004000157882 */ /* 0x000fe20000000000 */
[----:B------:R-:W-:Y:S01]  /*131a0*/  ULDC UR6, c[0x0][0x9d8] ;  /* 0x0002760000067ab9 */ /* 0x000fe20000000800 */
[----:B------:R0:W-:Y:S01]  /*131b0*/  STL.64 [R1+0x8], R20 ;  /* 0x0000081401007387 */ /* 0x0001e20000100a00 */
[----:B------:R-:W-:Y:S01]  /*131c0*/  MOV R5, 0x40000040 ;  /* 0x4000004000057802 */ /* 0x000fe20000000f00 */
[----:B------:R-:W-:Y:S01]  /*131d0*/  ULDC UR7, c[0x0][0x988] ;  /* 0x0002620000077ab9 */ /* 0x000fe20000000800 */
[----:B------:R-:W-:-:S02]  /*131e0*/  WARPGROUP.DEPBAR.LE gsb0, 0x0 ;  /* 0x00008000000079c5 */ /* 0x000fc40000010000 */
[----:B------:R-:W-:-:S06]  /*131f0*/  WARPGROUP.ARRIVE ;  /* 0x00000000000079c5 */ /* 0x000fcc0000000000 */
[----:B------:R-:W-:Y:S01]  /*13200*/  HGMMA.64x16x16.F32 R40, gdesc[UR8], R40, gsb0 ;  /* 0x00200000082879f0 */ /* 0x000fe20008000828 */
[----:B------:R-:W-:Y:S02]  /*13210*/  R2UR UR14, R8 ;  /* 0x00000000080e72ca */ /* 0x000fe400000e0000 */
[----:B------:R-:W-:Y:S01]  /*13220*/  R2UR UR15, R9 ;  /* 0x00000000090f72ca */ /* 0x000fe200000e0000 */
[----:B------:R-:W-:Y:S01]  /*13230*/  IMAD.MOV.U32 R7, RZ, RZ, 0x40000040 ;  /* 0x40000040ff077424 */ /* 0x000fe200078e00ff */
[----:B------:R-:W-:Y:S02]  /*13240*/  WARPGROUP.DEPBAR.LE gsb0, 0x0 ;  /* 0x00008000000079c5 */ /* 0x000fe40000010000 */
[----:B------:R-:W-:-:S09]  /*13250*/  WARPGROUP.ARRIVE ;  /* 0x00000000000079c5 */ /* 0x000fd20000000000 */
[----:B------:R-:W-:Y:S01]  /*13260*/  HGMMA.64x16x16.F32 R32, gdesc[UR12], R32, gsb0 ;  /* 0x002000000c2079f0 */ /* 0x000fe20008000820 */
[----:B------:R-:W-:Y:S02]  /*13270*/  IADD3 R6, R4, 0xa84, RZ ;  /* 0x00000a8404067810 */ /* 0x000fe40007ffe0ff */
        /* <DEDUP_REMOVED lines=9> */
[----:B------:R-:W-:Y:S02]  /*13310*/  WARPGROUP.DEPBAR.LE gsb0, 0x0 ;  /* 0x00008000000079c5 */ /* 0x000fe40000010000 */
[----:B------:R-:W-:-:S10]  /*13320*/  WARPGROUP.ARRIVE ;  /* 0x00000000000079c5 */ /* 0x000fd40000000000 */
        /* <DEDUP_REMOVED lines=61> */
[----:B------:R-:W-:Y:S01]  /*13700*/  UMOV UR8, UR20 ;  /* 0x0000001400087c82 */ /* 0x000fe20008000000 */
[----:B------:R-:W-:Y:S01]  /*13710*/  UMOV UR9, UR21 ;  /* 0x0000001500097c82 */ /* 0x000fe20008000000 */
[----:B------:R-:W-:Y:S01]  /*13720*/  FMUL.FTZ R12, R113, UR6 ;  /* 0x00000006710c7c20 */ /* 0x000fe20008410000 */
[----:B0-----:R-:W-:Y:S01]  /*13730*/  FMUL.FTZ R20, R115, UR6 ;  /* 0x0000000673147c20 */ /* 0x001fe20008410000 */
[----:B------:R-:W-:Y:S01]  /*13740*/  FMUL.FTZ R3, R112, UR6 ;  /* 0x0000000670037c20 */ /* 0x000fe20008410000 */
[----:B------:R-:W-:Y:S02]  /*13750*/  WARPGROUP.DEPBAR.LE gsb0, 0x0 ;  /* 0x00008000000079c5 */ /* 0x000fe40000010000 */
[----:B------:R-:W-:-:S06]  /*13760*/  WARPGROUP.ARRIVE ;  /* 0x00000000000079c5 */ /* 0x000fcc0000000000 */
[----:B------:R-:W-:Y:S01]  /*13770*/  HGMMA.64x16x16.F32 R32, gdesc[UR8], R32, gsb0 ;  /* 0x00200000082079f0 */ /* 0x000fe20008000820 */
[----:B------:R-:W-:Y:S01]  /*13780*/  FMUL.FTZ R10, R105, UR6 ;  /* 0x00000006690a7c20 */ /* 0x000fe20008410000 */
[----:B------:R-:W-:Y:S01]  /*13790*/  MUFU.TANH R12, R12 ;  /* 0x0000000c000c7308 */ /* 0x000fe20000002400 */
[----:B------:R-:W-:Y:S01]  /*137a0*/  FMUL.FTZ R8, R116, UR6 ;  /* 0x0000000674087c20 */ /* 0x000fe20008410000 */
[----:B------:R-:W-:Y:S01]  /*137b0*/  FMUL.FTZ R112, R114, UR6 ;  /* 0x0000000672707c20 */ /* 0x000fe20008410000 */
[----:B------:R-:W-:Y:S01]  /*137c0*/  FMUL.FTZ R11, R117, UR6 ;  /* 0x00000006750b7c20 */ /* 0x000fe20008410000 */
[----:B--2---:R-:W-:-:S04]  /*137d0*/  IMAD.IADD R6, R120, 0x1, R161 ;  /* 0x0000000178067824 */ /* 0x004fc800078e02a1 */
[----:B------:R-:W0:Y:S01]  /*137e0*/  MUFU.TANH R20, R20 ;  /* 0x0000001400147308 */ /* 0x000e220000002400 */
[----:B------:R-:W-:Y:S01]  /*137f0*/  FMUL.FTZ R9, R104, UR6 ;  /* 0x0000000668097c20 */ /* 0x000fe20008410000 */
[----:B------:R-:W-:-:S06]  /*13800*/  IMAD R6, R163, -0xb0, R6 ;  /* 0xffffff50a3067824 */ /* 0x000fcc00078e0206 */
[----:B------:R-:W1:Y:S01]  /*13810*/  MUFU.TANH R3, R3 ;  /* 0x0000000300037308 */ /* 0x000e620000002400 */
[----:B------:R-:W-:-:S07]  /*13820*/  FMUL.FTZ R84, R118, UR6 ;  /* 0x0000000676547c20 */ /* 0x000fce0008410000 */
[----:B------:R-:W2:Y:S01]  /*13830*/  MUFU.TANH R10, R10 ;  /* 0x0000000a000a7308 */ /* 0x000ea20000002400 */
[----:B------:R-:W-:-:S07]  /*13840*/  ISETP.GT.AND P3, PT, R6, 0x1, PT ;  /* 0x000000010600780c */ /* 0x000fce0003f64270 */
[----:B------:R-:W3:Y:S01]  /*13850*/  MUFU.TANH R8, R8 ;  /* 0x0000000800087308 */ /* 0x000ee20000002400 */
[----:B------:R-:W-:Y:S01]  /*13860*/  FMUL.FTZ R21, R119, UR6 ;  /* 0x0000000677157c20 */ /* 0x000fe20008410000 */
[----:B------:R-:W-:-:S06]  /*13870*/  ISETP.GT.AND P2, PT, R6, RZ, PT ;  /* 0x000000ff0600720c */ /* 0x000fcc0003f44270 */
[----:B------:R-:W4:Y:S01]  /*13880*/  MUFU.TANH R112, R112 ;  /* 0x0000007000707308 */ /* 0x000f220000002400 */
[----:B------:R-:W-:-:S07]  /*13890*/  FMUL.FTZ R13, R108, UR6 ;  /* 0x000000066c0d7c20 */ /* 0x000fce0008410000 */
[----:B------:R-:W4:Y:S01]  /*138a0*/  MUFU.TANH R11, R11 ;  /* 0x0000000b000b7308 */ /* 0x000f220000002400 */
[----:B------:R-:W-:Y:S01]  /*138b0*/  FMUL.FTZ R7, R52, UR6 ;  /* 0x0000000634077c20 */ /* 0x000fe20008410000 */
[----:B0-----:R-:W-:Y:S01]  /*138c0*/  FSEL R20, R20, -INF , P3 ;  /* 0xff80000014147808 */ /* 0x001fe20001800000 */
[----:B------:R-:W-:Y:S02]  /*138d0*/  WARPGROUP.DEPBAR.LE gsb0, 0x0 ;  /* 0x00008000000079c5 */ /* 0x000fe40000010000 */
[----:B------:R-:W-:-:S03]  /*138e0*/  FSEL R12, R12, -INF , P3 ;  /* 0xff8000000c0c7808 */ /* 0x000fc60001800000 */
[----:B------:R-:W0:Y:S01]  /*138f0*/  MUFU.TANH R9, R9 ;  /* 0x0000000900097308 */ /* 0x000e220000002400 */
[----:B------:R-:W-:Y:S01]  /*13900*/  FMUL.FTZ R52, R33, UR6 ;  /* 0x0000000621347c20 */ /* 0x000fe20008410000 */
[----:B------:R-:W-:Y:S01]  /*13910*/  ISETP.GT.AND P3, PT, R6, 0x11, PT ;  /* 0x000000110600780c */ /* 0x000fe20003f64270 */
[----:B------:R-:W-:Y:S01]  /*13920*/  FMUL.FTZ R83, R106, UR6 ;  /* 0x000000066a537c20 */ /* 0x000fe20008410000 */
[----:B------:R-:W-:Y:S01]  /*13930*/  FMUL.FTZ R81, R100, UR6 ;  /* 0x0000000664517c20 */ /* 0x000fe20008410000 */
[----:B------:R-:W-:-:S03]  /*13940*/  ISETP.GT.AND P4, PT, R6, 0x8, PT ;  /* 0x000000080600780c */ /* 0x000fc60003f84270 */
[----:B------:R-:W0:Y:S01]  /*13950*/  MUFU.TANH R84, R84 ;  /* 0x0000005400547308 */ /* 0x000e220000002400 */
[----:B-1----:R-:W-:Y:S01]  /*13960*/  FSEL R33, R3, -INF , P2 ;  /* 0xff80000003217808 */ /* 0x002fe20001000000 */
[----:B------:R-:W-:Y:S01]  /*13970*/  FMUL.FTZ R15, R109, UR6 ;  /* 0x000000066d0f7c20 */ /* 0x000fe20008410000 */
[----:B------:R-:W-:Y:S01]  /*13980*/  FMUL.FTZ R100, R102, UR6 ;  /* 0x0000000666647c20 */ /* 0x000fe20008410000 */
[----:B------:R-:W-:Y:S01]  /*13990*/  FMUL.FTZ R50, R50, UR6 ;  /* 0x0000000632327c20 */ /* 0x000fe20008410000 */
[----:B------:R-:W-:Y:S01]  /*139a0*/  FMUL.FTZ R109, R43, UR6 ;  /* 0x000000062b6d7c20 */ /* 0x000fe20008410000 */
[----:B------:R-:W-:Y:S01]  /*139b0*/  FMUL.FTZ R102, R46, UR6 ;  /* 0x000000062e667c20 */ /* 0x000fe20008410000 */
[----:B------:R-:W-:Y:S01]  /*139c0*/  FMUL.FTZ R46, R35, UR6 ;  /* 0x00000006232e7c20 */ /* 0x000fe20008410000 */
[----:B------:R-:W1:Y:S01]  /*139d0*/  MUFU.TANH R21, R21 ;  /* 0x0000001500157308 */ /* 0x000e620000002400 */
[----:B--2---:R-:W-:Y:S01]  /*139e0*/  FSEL R43, R10, -INF , P3 ;  /* 0xff8000000a2b7808 */ /* 0x004fe20001800000 */
[----:B------:R-:W-:Y:S01]  /*139f0*/  FMUL.FTZ R82, R107, UR6 ;  /* 0x000000066b527c20 */ /* 0x000fe20008410000 */
[----:B------:R-:W-:Y:S01]  /*13a00*/  FMUL.FTZ R157, R40, UR6 ;  /* 0x00000006289d7c20 */ /* 0x000fe20008410000 */
[----:B------:R-:W-:Y:S01]  /*13a10*/  ISETP.GT.AND P5, PT, R6, 0x9, PT ;  /* 0x000000090600780c */ /* 0x000fe20003fa4270 */
[----:B------:R-:W-:Y:S01]  /*13a20*/  FMUL.FTZ R80, R96, UR6 ;  /* 0x0000000660507c20 */ /* 0x000fe20008410000 */
[----:B---3--:R-:W-:-:S02]  /*13a30*/  FSEL R35, R8, -INF , P4 ;  /* 0xff80000008237808 */ /* 0x008fc40002000000 */
[----:B------:R-:W2:Y:S01]  /*13a40*/  MUFU.TANH R13, R13 ;  /* 0x0000000d000d7308 */ /* 0x000ea20000002400 */
[----:B------:R-:W-:Y:S02]  /*13a50*/  FMNMX.FTZ R10, R33, R12, !PT ;  /* 0x0000000c210a7209 */ /* 0x000fe40007810000 */
[----:B------:R-:W-:Y:S01]  /*13a60*/  R2UR UR23, R5 ;  /* 0x00000000051772ca */ /* 0x000fe200000e0000 */
[----:B------:R-:W-:Y:S01]  /*13a70*/  FMUL.FTZ R105, R110, UR6 ;  /* 0x000000066e697c20 */ /* 0x000fe20008410000 */
[----:B----4-:R-:W-:-:S03]  /*13a80*/  FSEL R5, R112, -INF , P2 ;  /* 0xff80000070057808 */ /* 0x010fc60001000000 */
[----:B------:R3:W-:Y:S01]  /*13a90*/  MUFU.TANH R40, R50 ;  /* 0x0000003200287308 */ /* 0x0007e20000002400 */
[----:B------:R-:W-:Y:S01]  /*13aa0*/  ISETP.GT.AND P2, PT, R6, 0x10, PT ;  /* 0x000000100600780c */ /* 0x000fe20003f44270 */
[----:B------:R-:W-:Y:S01]  /*13ab0*/  FMUL.FTZ R14, R97, UR6 ;  /* 0x00000006610e7c20 */ /* 0x000fe20008410000 */
[----:B------:R-:W-:Y:S01]  /*13ac0*/  FMNMX.FTZ R10, R35, R10, !PT ;  /* 0x0000000a230a7209 */ /* 0x000fe20007810000 */
[----:B------:R-:W-:-:S04]  /*13ad0*/  FMUL.FTZ R86, R101, UR6 ;  /* 0x0000000665567c20 */ /* 0x000fc80008410000 */
[----:B------:R-:W4:Y:S01]  /*13ae0*/  MUFU.TANH R83, R83 ;  /* 0x0000005300537308 */ /* 0x000f220000002400 */
[----:B---3--:R-:W-:Y:S01]  /*13af0*/  FMUL.FTZ R50, R34, UR6 ;  /* 0x0000000622327c20 */ /* 0x008fe20008410000 */
[----:B------:R-:W-:Y:S01]  /*13b00*/  FMUL.FTZ R34, R37, UR6 ;  /* 0x0000000625227c20 */ /* 0x000fe20008410000 */
[----:B------:R-:W-:Y:S01]  /*13b10*/  FSEL R37, R11, -INF , P5 ;  /* 0xff8000000b257808 */ /* 0x000fe20002800000 */
[----:B------:R-:W-:-:S04]  /*13b20*/  FMUL.FTZ R101, R90, UR6 ;  /* 0x000000065a657c20 */ /* 0x000fc80008410000 */
[----:B------:R-:W3:Y:S01]  /*13b30*/  MUFU.TANH R15, R15 ;  /* 0x0000000f000f7308 */ /* 0x000ee20000002400 */
[----:B------:R-:W-:Y:S01]  /*13b40*/  FMUL.FTZ R159, R41, UR6 ;  /* 0x00000006299f7c20 */ /* 0x000fe20008410000 */
[----:B------:R-:W-:Y:S01]  /*13b50*/  FMUL.FTZ R104, R111, UR6 ;  /* 0x000000066f687c20 */ /* 0x000fe20008410000 */
[----:B------:R-:W-:Y:S01]  /*13b60*/  FMUL.FTZ R90, R72, UR6 ;  /* 0x00000006485a7c20 */ /* 0x000fe20008410000 */
[----:B0-----:R-:W-:Y:S01]  /*13b70*/  FSEL R41, R9, -INF , P2 ;  /* 0xff80000009297808 */ /* 0x001fe20001000000 */
[----:B------:R-:W-:Y:S01]  /*13b80*/  FMUL.FTZ R72, R73, UR6 ;  /* 0x0000000649487c20 */ /* 0x000fe20008410000 */
[----:B------:R-:W-:Y:S02]  /*13b90*/  FMNMX.FTZ R10, R37, R10, !PT ;  /* 0x0000000a250a7209 */ /* 0x000fe40007810000 */
[----:B------:R-:W-:Y:S01]  /*13ba0*/  MUFU.TANH R82, R82 ;  /* 0x0000005200527308 */ /* 0x000fe20000002400 */
[----:B------:R-:W-:Y:S01]  /*13bb0*/  FMUL.FTZ R73, R76, UR6 ;  /* 0x000000064c497c20 */ /* 0x000fe20008410000 */
[----:B------:R-:W-:Y:S01]  /*13bc0*/  FMUL.FTZ R76, R64, UR6 ;  /* 0x00000006404c7c20 */ /* 0x000fe20008410000 */
[----:B------:R-:W-:-:S05]  /*13bd0*/  FSEL R3, R84, -INF , P4 ;  /* 0xff80000054037808 */ /* 0x000fca0002000000 */
[----:B------:R-:W-:Y:S01]  /*13be0*/  MUFU.TANH R80, R80 ;  /* 0x0000005000507308 */ /* 0x000fe20000002400 */
[----:B------:R-:W-:Y:S01]  /*13bf0*/  FMUL.FTZ R98, R98, UR6 ;  /* 0x0000000662627c20 */ /* 0x000fe20008410000 */
[----:B------:R-:W-:Y:S01]  /*13c00*/  FMUL.FTZ R64, R65, UR6 ;  /* 0x0000000641407c20 */ /* 0x000fe20008410000 */
[----:B------:R-:W-:Y:S01]  /*13c10*/  ISETP.GT.AND P4, PT, R6, 0x18, PT ;  /* 0x000000180600780c */ /* 0x000fe20003f84270 */
[----:B------:R-:W-:Y:S01]  /*13c20*/  FMUL.FTZ R65, R68, UR6 ;  /* 0x0000000644417c20 */ /* 0x000fe20008410000 */
[----:B------:R-:W-:-:S03]  /*13c30*/  FMNMX.FTZ R10, R41, R10, !PT ;  /* 0x0000000a290a7209 */ /* 0x000fc60007810000 */
[----:B------:R-:W0:Y:S01]  /*13c40*/  MUFU.TANH R105, R105 ;  /* 0x0000006900697308 */ /* 0x000e220000002400 */
[----:B------:R-:W-:Y:S01]  /*13c50*/  FMUL.FTZ R68, R70, UR6 ;  /* 0x0000000646447c20 */ /* 0x000fe20008410000 */
[----:B------:R-:W-:Y:S01]  /*13c60*/  FMUL.FTZ R70, R59, UR6 ;  /* 0x000000063b467c20 */ /* 0x000fe20008410000 */
[----:B------:R-:W-:Y:S01]  /*13c70*/  FMUL.FTZ R167, R45, UR6 ;  /* 0x000000062da77c20 */ /* 0x000fe20008410000 */
[----:B-1----:R-:W-:-:S04]  /*13c80*/  FSEL R21, R21, -INF , P5 ;  /* 0xff80000015157808 */ /* 0x002fc80002800000 */
[----:B------:R-:W1:Y:S01]  /*13c90*/  MUFU.TANH R14, R14 ;  /* 0x0000000e000e7308 */ /* 0x000e620000002400 */
[----:B------:R-:W-:Y:S01]  /*13ca0*/  FMUL.FTZ R97, R99, UR6 ;  /* 0x0000000663617c20 */ /* 0x000fe20008410000 */
[----:B------:R-:W-:Y:S01]  /*13cb0*/  FMUL.FTZ R59, R60, UR6 ;  /* 0x000000063c3b7c20 */ /* 0x000fe20008410000 */
[----:B------:R-:W-:Y:S01]  /*13cc0*/  ISETP.GT.AND P5, PT, R6, 0x19, PT ;  /* 0x000000190600780c */ /* 0x000fe20003fa4270 */
[----:B------:R-:W-:Y:S01]  /*13cd0*/  FMUL.FTZ R96, R88, UR6 ;  /* 0x0000000658607c20 */ /* 0x000fe20008410000 */
[----:B--2---:R-:W-:-:S03]  /*13ce0*/  FSEL R45, R13, -INF , P4 ;  /* 0xff8000000d2d7808 */ /* 0x004fc60002000000 */
[----:B------:R-:W2:Y:S01]  /*13cf0*/  MUFU.TANH R104, R104 ;  /* 0x0000006800687308 */ /* 0x000ea20000002400 */
[----:B------:R-:W-:Y:S01]  /*13d00*/  FMNMX.FTZ R10, R43, R10, !PT ;  /* 0x0000000a2b0a7209 */ /* 0x000fe20007810000 */
[----:B------:R-:W-:Y:S01]  /*13d10*/  FMUL.FTZ R60, R63, UR6 ;  /* 0x000000063f3c7c20 */ /* 0x000fe20008410000 */
[----:B------:R-:W-:Y:S01]  /*13d20*/  FMUL.FTZ R63, R54, UR6 ;  /* 0x00000006363f7c20 */ /* 0x000fe20008410000 */
[----:B------:R-:W-:-:S04]  /*13d30*/  FMUL.FTZ R51, R51, UR6 ;  /* 0x0000000633337c20 */ /* 0x000fc80008410000 */
[----:B------:R-:W2:Y:S01]  /*13d40*/  MUFU.TANH R81, R81 ;  /* 0x0000005100517308 */ /* 0x000ea20000002400 */
[----:B------:R-:W-:Y:S01]  /*13d50*/  FMUL.FTZ R54, R47, UR6 ;  /* 0x000000062f367c20 */ /* 0x000fe20008410000 */
[----:B----4-:R-:W-:Y:S01]  /*13d60*/  FSEL R83, R83, -INF , P2 ;  /* 0xff80000053537808 */ /* 0x010fe20001000000 */
[----:B------:R-:W-:Y:S01]  /*13d70*/  FMUL.FTZ R165, R44, UR6 ;  /* 0x000000062ca57c20 */ /* 0x000fe20008410000 */
[----:B------:R-:W-:Y:S01]  /*13d80*/  ISETP.GT.AND P2, PT, R6, 0x20, PT ;  /* 0x000000200600780c */ /* 0x000fe20003f44270 */
[----:B------:R-:W-:Y:S01]  /*13d90*/  FMUL.FTZ R85, R89, UR6 ;  /* 0x0000000659557c20 */ /* 0x000fe20008410000 */
[----:B---3--:R-:W-:Y:S02]  /*13da0*/  FSEL R47, R15, -INF , P5 ;  /* 0xff8000000f2f7808 */ /* 0x008fe40002800000 */
[----:B------:R-:W3:Y:S01]  /*13db0*/  MUFU.TANH R98, R98 ;  /* 0x0000006200627308 */ /* 0x000ee20000002400 */
[----:B------:R-:W-:Y:S01]  /*13dc0*/  FMNMX.FTZ R10, R45, R10, !PT ;  /* 0x0000000a2d0a7209 */ /* 0x000fe20007810000 */
[----:B------:R-:W-:Y:S01]  /*13dd0*/  FMUL.FTZ R44, R36, UR6 ;  /* 0x00000006242c7c20 */ /* 0x000fe20008410000 */
[----:B------:R-:W-:-:S05]  /*13de0*/  FMUL.FTZ R107, R42, UR6 ;  /* 0x000000062a6b7c20 */ /* 0x000fca0008410000 */
[----:B------:R-:W-:Y:S01]  /*13df0*/  MUFU.TANH R86, R86 ;  /* 0x0000005600567308 */ /* 0x000fe20000002400 */
[----:B------:R-:W-:Y:S01]  /*13e00*/  FMUL.FTZ R99, R103, UR6 ;  /* 0x0000000667637c20 */ /* 0x000fe20008410000 */
[----:B------:R-:W-:Y:S01]  /*13e10*/  FMNMX.FTZ R10, R47, R10, !PT ;  /* 0x0000000a2f0a7209 */ /* 0x000fe20007810000 */
[----:B------:R-:W-:-:S05]  /*13e20*/  FMUL.FTZ R88, R92, UR6 ;  /* 0x000000065c587c20 */ /* 0x000fca0008410000 */
[----:B------:R-:W4:Y:S01]  /*13e30*/  MUFU.TANH R97, R97 ;  /* 0x0000006100617308 */ /* 0x000f220000002400 */
[----:B------:R-:W-:Y:S01]  /*13e40*/  FMUL.FTZ R103, R55, UR6 ;  /* 0x0000000637677c20 */ /* 0x000fe20008410000 */
[----:B0-----:R-:W-:-:S06]  /*13e50*/  FSEL R105, R105, -INF , P4 ;  /* 0xff80000069697808 */ /* 0x001fcc0002000000 */
[----:B------:R0:W-:Y:S01]  /*13e60*/  MUFU.TANH R36, R7 ;  /* 0x0000000700247308 */ /* 0x0001e20000002400 */
[----:B------:R-:W-:Y:S01]  /*13e70*/  ISETP.GT.AND P4, PT, R6, 0x28, PT ;  /* 0x000000280600780c */ /* 0x000fe20003f84270 */
[----:B------:R-:W-:-:S06]  /*13e80*/  FMUL.FTZ R89, R93, UR6 ;  /* 0x000000065d597c20 */ /* 0x000fcc0008410000 */
[----:B------:R-:W4:Y:S01]  /*13e90*/  MUFU.TANH R96, R96 ;  /* 0x0000006000607308 */ /* 0x000f220000002400 */
[----:B0-----:R-:W-:Y:S02]  /*13ea0*/  FSEL R7, R82, -INF , P3 ;  /* 0xff80000052077808 */ /* 0x001fe40001800000 */
[----:B------:R-:W-:-:S05]  /*13eb0*/  ISETP.GT.AND P3, PT, R6, 0x21, PT ;  /* 0x000000210600780c */ /* 0x000fca0003f64270 */
[----:B------:R0:W-:Y:S01]  /*13ec0*/  MUFU.TANH R42, R51 ;  /* 0x00000033002a7308 */ /* 0x0001e20000002400 */
[----:B-1----:R-:W-:Y:S02]  /*13ed0*/  FSEL R55, R14, -INF , P3 ;  /* 0xff8000000e377808 */ /* 0x002fe40001800000 */
[----:B0-----:R-:W-:-:S05]  /*13ee0*/  FSEL R51, R80, -INF , P2 ;  /* 0xff80000050337808 */ /* 0x001fca0001000000 */
[----:B------:R-:W0:Y:S01]  /*13ef0*/  MUFU.TANH R100, R100 ;  /* 0x0000006400647308 */ /* 0x000e220000002400 */
[----:B------:R-:W-:-:S07]  /*13f00*/  FMNMX.FTZ R10, R51, R10, !PT ;  /* 0x0000000a330a7209 */ /* 0x000fce0007810000 */
[----:B------:R-:W1:Y:S01]  /*13f10*/  MUFU.TANH R85, R85 ;  /* 0x0000005500557308 */ /* 0x000e620000002400 */
[----:B--2---:R-:W-:Y:S01]  /*13f20*/  FSEL R9, R104, -INF , P5 ;  /* 0xff80000068097808 */ /* 0x004fe20002800000 */
[----:B------:R-:W-:Y:S01]  /*13f30*/  FMUL.FTZ R91, R91, UR6 ;  /* 0x000000065b5b7c20 */ /* 0x000fe20008410000 */
[----:B------:R-:W-:Y:S02]  /*13f40*/  ISETP.GT.AND P5, PT, R6, 0x29, PT ;  /* 0x000000290600780c */ /* 0x000fe40003fa4270 */
[----:B------:R-:W-:-:S03]  /*13f50*/  FSEL R81, R81, -INF , P4 ;  /* 0xff80000051517808 */ /* 0x000fc60002000000 */
[----:B------:R-:W2:Y:S01]  /*13f60*/  MUFU.TANH R99, R99 ;  /* 0x0000006300637308 */ /* 0x000ea20000002400 */
[----:B------:R-:W-:Y:S01]  /*13f70*/  FMNMX.FTZ R10, R55, R10, !PT ;  /* 0x0000000a370a7209 */ /* 0x000fe20007810000 */
[----:B------:R-:W-:Y:S01]  /*13f80*/  FMUL.FTZ R94, R94, UR6 ;  /* 0x000000065e5e7c20 */ /* 0x000fe20008410000 */
[----:B---3--:R-:W-:-:S05]  /*13f90*/  FSEL R11, R98, -INF , P2 ;  /* 0xff800000620b7808 */ /* 0x008fca0001000000 */
[----:B------:R-:W3:Y:S01]  /*13fa0*/  MUFU.TANH R88, R88 ;  /* 0x0000005800587308 */ /* 0x000ee20000002400 */
[----:B------:R-:W-:Y:S02]  /*13fb0*/  ISETP.GT.AND P2, PT, R6, 0x30, PT ;  /* 0x000000300600780c */ /* 0x000fe40003f44270 */
[----:B------:R-:W-:-:S05]  /*13fc0*/  FMNMX.FTZ R10, R81, R10, !PT ;  /* 0x0000000a510a7209 */ /* 0x000fca0007810000 */
[----:B------:R-:W3:Y:S01]  /*13fd0*/  MUFU.TANH R101, R101 ;  /* 0x0000006500657308 */ /* 0x000ee20000002400 */
[----:B------:R-:W-:Y:S01]  /*13fe0*/  FMUL.FTZ R92, R95, UR6 ;  /* 0x000000065f5c7c20 */ /* 0x000fe20008410000 */
[----:B----4-:R-:W-:-:S06]  /*13ff0*/  FSEL R97, R97, -INF , P3 ;  /* 0xff80000061617808 */ /* 0x010fcc0001800000 */
[----:B------:R-:W4:Y:S01]  /*14000*/  MUFU.TANH R89, R89 ;  /* 0x0000005900597308 */ /* 0x000f220000002400 */
[----:B------:R-:W-:Y:S02]  /*14010*/  ISETP.GT.AND P3, PT, R6, 0x31, PT ;  /* 0x000000310600780c */ /* 0x000fe40003f64270 */
[----:B------:R-:W-:-:S05]  /*14020*/  FSEL R95, R96, -INF , P2 ;  /* 0xff800000605f7808 */ /* 0x000fca0001000000 */
[----:B------:R1:W-:Y:S01]  /*14030*/  MUFU.TANH R8, R63 ;  /* 0x0000003f00087308 */ /* 0x0003e20000002400 */
[----:B0-----:R-:W-:Y:S02]  /*14040*/  FSEL R13, R100, -INF , P4 ;  /* 0xff800000640d7808 */ /* 0x001fe40002000000 */
[----:B-1----:R-:W-:-:S05]  /*14050*/  FSEL R63, R86, -INF , P5 ;  /* 0xff800000563f7808 */ /* 0x002fca0002800000 */
[----:B------:R-:W0:Y:S01]  /*14060*/  MUFU.TANH R91, R91 ;  /* 0x0000005b005b7308 */ /* 0x000e220000002400 */
[----:B------:R-:W-:-:S07]  /*14070*/  FMNMX.FTZ R10, R63, R10, !PT ;  /* 0x0000000a3f0a7209 */ /* 0x000fce0007810000 */
[----:B------:R-:W1:Y:S01]  /*14080*/  MUFU.TANH R90, R90 ;  /* 0x0000005a005a7308 */ /* 0x000e620000002400 */
[----:B------:R-:W-:Y:S01]  /*14090*/  FMUL.FTZ R93, R74, UR6 ;  /* 0x000000064a5d7c20 */ /* 0x000fe20008410000 */
[C---:B------:R-:W-:Y:S01]  /*140a0*/  ISETP.GT.AND P4, PT, R6.reuse, 0x38, PT ;  /* 0x000000380600780c */ /* 0x040fe20003f84270 */
[----:B------:R-:W-:Y:S01]  /*140b0*/  FMUL.FTZ R74, R77, UR6 ;  /* 0x000000064d4a7c20 */ /* 0x000fe20008410000 */
[----:B------:R-:W-:Y:S02]  /*140c0*/  FSEL R119, R85, -INF , P3 ;  /* 0xff80000055777808 */ /* 0x000fe40001800000 */
[----:B------:R-:W-:Y:S02]  /*140d0*/  FMNMX.FTZ R10, R95, R10, !PT ;  /* 0x0000000a5f0a7209 */ /* 0x000fe40007810000 */
[----:B------:R-:W1:Y:S01]  /*140e0*/  MUFU.TANH R94, R94 ;  /* 0x0000005e005e7308 */ /* 0x000e620000002400 */
[----:B--2---:R-:W-:Y:S01]  /*140f0*/  FSEL R99, R99, -INF , P5 ;  /* 0xff80000063637808 */ /* 0x004fe20002800000 */
[----:B------:R-:W-:Y:S01]  /*14100*/  FMUL.FTZ R75, R75, UR6 ;  /* 0x000000064b4b7c20 */ /* 0x000fe20008410000 */
[----:B------:R-:W-:-:S05]  /*14110*/  ISETP.GT.AND P5, PT, R6, 0x39, PT ;  /* 0x000000390600780c */ /* 0x000fca0003fa4270 */
[----:B------:R-:W2:Y:S01]  /*14120*/  MUFU.TANH R72, R72 ;  /* 0x0000004800487308 */ /* 0x000ea20000002400 */
[----:B---3--:R-:W-:Y:S02]  /*14130*/  FSEL R121, R88, -INF , P4 ;  /* 0xff80000058797808 */ /* 0x008fe40002000000 */
[----:B------:R-:W-:-:S05]  /*14140*/  FMNMX.FTZ R10, R119, R10, !PT ;  /* 0x0000000a770a7209 */ /* 0x000fca0007810000 */
[----:B------:R-:W3:Y:S01]  /*14150*/  MUFU.TANH R92, R92 ;  /* 0x0000005c005c7308 */ /* 0x000ee20000002400 */
[----:B------:R-:W-:Y:S01]  /*14160*/  FSEL R101, R101, -INF , P2 ;  /* 0xff80000065657808 */ /* 0x000fe20001000000 */
[----:B------:R-:W-:Y:S01]  /*14170*/  FMUL.FTZ R78, R78, UR6 ;  /* 0x000000064e4e7c20 */ /* 0x000fe20008410000 */
[----:B------:R-:W-:-:S05]  /*14180*/  ISETP.GT.AND P2, PT, R6, 0x40, PT ;  /* 0x000000400600780c */ /* 0x000fca0003f44270 */
[----:B------:R-:W3:Y:S01]  /*14190*/  MUFU.TANH R73, R73 ;  /* 0x0000004900497308 */ /* 0x000ee20000002400 */
[----:B----4-:R-:W-:Y:S02]  /*141a0*/  FSEL R123, R89, -INF , P5 ;  /* 0xff800000597b7808 */ /* 0x010fe40002800000 */
[----:B------:R-:W-:Y:S01]  /*141b0*/  FMNMX.FTZ R10, R121, R10, !PT ;  /* 0x0000000a790a7209 */ /* 0x000fe20007810000 */
[----:B------:R-:W-:-:S04]  /*141c0*/  FMUL.FTZ R77, R79, UR6 ;  /* 0x000000064f4d7c20 */ /* 0x000fc80008410000 */
[----:B------:R-:W4:Y:S01]  /*141d0*/  MUFU.TANH R93, R93 ;  /* 0x0000005d005d7308 */ /* 0x000f220000002400 */
[----:B------:R-:W-:Y:S01]  /*141e0*/  FMUL.FTZ R79, R66, UR6 ;  /* 0x00000006424f7c20 */ /* 0x000fe20008410000 */
[----:B0-----:R-:W-:Y:S01]  /*141f0*/  FSEL R91, R91, -INF , P3 ;  /* 0xff8000005b5b7808 */ /* 0x001fe20001800000 */
[----:B------:R-:W-:-:S05]  /*14200*/  FMUL.FTZ R66, R69, UR6 ;  /* 0x0000000645427c20 */ /* 0x000fca0008410000 */
[----:B------:R-:W0:Y:S01]  /*14210*/  MUFU.TANH R74, R74 ;  /* 0x0000004a004a7308 */ /* 0x000e220000002400 */
[----:B------:R-:W-:Y:S01]  /*14220*/  ISETP.GT.AND P3, PT, R6, 0x41, PT ;  /* 0x000000410600780c */ /* 0x000fe20003f64270 */
[----:B------:R-:W-:Y:S01]  /*14230*/  FMUL.FTZ R69, R71, UR6 ;  /* 0x0000000647457c20 */ /* 0x000fe20008410000 */
[----:B-1----:R-:W-:Y:S02]  /*14240*/  FSEL R125, R90, -INF , P2 ;  /* 0xff8000005a7d7808 */ /* 0x002fe40001000000 */
[----:B------:R-:W-:-:S03]  /*14250*/  FMNMX.FTZ R10, R123, R10, !PT ;  /* 0x0000000a7b0a7209 */ /* 0x000fc60007810000 */
[----:B------:R-:W1:Y:S01]  /*14260*/  MUFU.TANH R75, R75 ;  /* 0x0000004b004b7308 */ /* 0x000e620000002400 */
[----:B------:R-:W-:Y:S01]  /*14270*/  FMUL.FTZ R71, R58, UR6 ;  /* 0x000000063a477c20 */ /* 0x000fe20008410000 */
[----:B------:R-:W-:Y:S02]  /*14280*/  VIADD R4, R4, 0xa86 ;  /* 0x00000a8604047836 */ /* 0x000fe40000000000 */
[----:B------:R-:W-:Y:S01]  /*14290*/  FMUL.FTZ R58, R61, UR6 ;  /* 0x000000063d3a7c20 */ /* 0x000fe20008410000 */
[----:B------:R-:W-:-:S03]  /*142a0*/  FSEL R15, R94, -INF , P4 ;  /* 0xff8000005e0f7808 */ /* 0x000fc60002000000 */
[----:B------:R-:W1:Y:S01]  /*142b0*/  MUFU.TANH R76, R76 ;  /* 0x0000004c004c7308 */ /* 0x000e620000002400 */
[----:B------:R-:W-:Y:S01]  /*142c0*/  FMUL.FTZ R61, R62, UR6 ;  /* 0x000000063e3d7c20 */ /* 0x000fe20008410000 */
[----:B------:R-:W-:Y:S01]  /*142d0*/  ISETP.GT.AND P4, PT, R6, 0x48, PT ;  /* 0x000000480600780c */ /* 0x000fe20003f84270 */
[----:B------:R-:W-:Y:S01]  /*142e0*/  FMUL.FTZ R62, R32, UR6 ;  /* 0x00000006203e7c20 */ /* 0x000fe20008410000 */
[----:B--2---:R-:W-:Y:S02]  /*142f0*/  FSEL R127, R72, -INF , P3 ;  /* 0xff800000487f7808 */ /* 0x004fe40001800000 */
[----:B------:R-:W-:Y:S02]  /*14300*/  FMNMX.FTZ R10, R125, R10, !PT ;  /* 0x0000000a7d0a7209 */ /* 0x000fe40007810000 */
[----:B------:R-:W-:Y:S01]  /*14310*/  MUFU.TANH R78, R78 ;  /* 0x0000004e004e7308 */ /* 0x000fe20000002400 */
[----:B------:R-:W-:Y:S01]  /*14320*/  FMUL.FTZ R32, R39, UR6 ;  /* 0x0000000627207c20 */ /* 0x000fe20008410000 */
[----:B------:R-:W-:Y:S01]  /*14330*/  R2UR UR22, R4 ;  /* 0x00000000041672ca */ /* 0x000fe200000e0000 */
[----:B------:R-:W-:Y:S01]  /*14340*/  FMUL.FTZ R67, R67, UR6 ;  /* 0x0000000643437c20 */ /* 0x000fe20008410000 */
[----:B---3--:R-:W-:-:S04]  /*14350*/  FSEL R39, R92, -INF , P5 ;  /* 0xff8000005c277808 */ /* 0x008fc80002800000 */
[----:B------:R-:W2:Y:S01]  /*14360*/  MUFU.TANH R64, R64 ;  /* 0x0000004000407308 */ /* 0x000ea20000002400 */
[----:B------:R-:W-:Y:S01]  /*14370*/  ISETP.GT.AND P5, PT, R6, 0x49, PT ;  /* 0x000000490600780c */ /* 0x000fe20003fa4270 */
[----:B------:R-:W-:Y:S01]  /*14380*/  FMUL.FTZ R56, R56, UR6 ;  /* 0x0000000638387c20 */ /* 0x000fe20008410000 */
[----:B------:R-:W-:Y:S02]  /*14390*/  FSEL R129, R73, -INF , P4 ;  /* 0xff80000049817808 */ /* 0x000fe40002000000 */
[----:B------:R-:W-:-:S03]  /*143a0*/  FMNMX.FTZ R10, R127, R10, !PT ;  /* 0x0000000a7f0a7209 */ /* 0x000fc60007810000 */
[----:B------:R-:W3:Y:S01]  /*143b0*/  MUFU.TANH R77, R77 ;  /* 0x0000004d004d7308 */ /* 0x000ee20000002400 */
[----:B----4-:R-:W-:Y:S01]  /*143c0*/  FSEL R93, R93, -INF , P2 ;  /* 0xff8000005d5d7808 */ /* 0x010fe20001000000 */
[----:B------:R-:W-:Y:S01]  /*143d0*/  FMUL.FTZ R57, R57, UR6 ;  /* 0x0000000639397c20 */ /* 0x000fe20008410000 */
[----:B------:R-:W-:-:S05]  /*143e0*/  ISETP.GT.AND P2, PT, R6, 0x50, PT ;  /* 0x000000500600780c */ /* 0x000fca0003f44270 */
[----:B------:R-:W4:Y:S01]  /*143f0*/  MUFU.TANH R65, R65 ;  /* 0x0000004100417308 */ /* 0x000f220000002400 */
[----:B0-----:R-:W-:Y:S02]  /*14400*/  FSEL R131, R74, -INF , P5 ;  /* 0xff8000004a837808 */ /* 0x001fe40002800000 */
[----:B------:R-:W-:Y:S01]  /*14410*/  FMNMX.FTZ R10, R129, R10, !PT ;  /* 0x0000000a810a7209 */ /* 0x000fe20007810000 */
[----:B------:R-:W-:-:S04]  /*14420*/  FMUL.FTZ R53, R53, UR6 ;  /* 0x0000000635357c20 */ /* 0x000fc80008410000 */
[----:B------:R-:W0:Y:S01]  /*14430*/  MUFU.TANH R79, R79 ;  /* 0x0000004f004f7308 */ /* 0x000e220000002400 */
[----:B------:R-:W-:Y:S01]  /*14440*/  WARPGROUP.ARRIVE ;  /* 0x00000000000079c5 */ /* 0x000fe20000000000 */
[----:B-1----:R-:W-:-:S06]  /*14450*/  FSEL R75, R75, -INF , P3 ;  /* 0xff8000004b4b7808 */ /* 0x002fcc0001800000 */
[----:B------:R-:W1:Y:S01]  /*14460*/  MUFU.TANH R66, R66 ;  /* 0x0000004200427308 */ /* 0x000e620000002400 */
[----:B------:R-:W-:Y:S01]  /*14470*/  ISETP.GT.AND P3, PT, R6, 0x51, PT ;  /* 0x000000510600780c */ /* 0x000fe20003f64270 */
[----:B------:R-:W-:Y:S01]  /*14480*/  HGMMA.64x16x16.F32 R24, gdesc[UR20], R24, gsb0 ;  /* 0x00200000141879f0 */ /* 0x000fe20008000818 */
[----:B------:R-:W-:Y:S02]  /*14490*/  FSEL R133, R76, -INF , P2 ;  /* 0xff8000004c857808 */ /* 0x000fe40001000000 */
[----:B------:R-:W-:-:S03]  /*144a0*/  FMNMX.FTZ R10, R131, R10, !PT ;  /* 0x0000000a830a7209 */ /* 0x000fc60007810000 */
[----:B------:R-:W1:Y:S01]  /*144b0*/  MUFU.TANH R67, R67 ;  /* 0x0000004300437308 */ /* 0x000e620000002400 */
[----:B--2---:R-:W-:Y:S02]  /*144c0*/  FSEL R135, R64, -INF , P3 ;  /* 0xff80000040877808 */ /* 0x004fe40001800000 */
[----:B------:R-:W-:-:S05]  /*144d0*/  FMNMX.FTZ R10, R133, R10, !PT ;  /* 0x0000000a850a7209 */ /* 0x000fca0007810000 */
[----:B------:R-:W2:Y:S01]  /*144e0*/  MUFU.TANH R56, R56 ;  /* 0x0000003800387308 */ /* 0x000ea20000002400 */
[----:B---3--:R-:W-:-:S07]  /*144f0*/  FSEL R77, R77, -INF , P5 ;  /* 0xff8000004d4d7808 */ /* 0x008fce0002800000 */
[----:B------:R-:W3:Y:S01]  /*14500*/  MUFU.TANH R68, R68 ;  /* 0x0000004400447308 */ /* 0x000ee20000002400 */
[----:B------:R-:W-:-:S07]  /*14510*/  ISETP.GT.AND P5, PT, R6, 0x59, PT ;  /* 0x000000590600780c */ /* 0x000fce0003fa4270 */
[----:B------:R4:W-:Y:S01]  /*14520*/  MUFU.TANH R4, R53 ;  /* 0x0000003500047308 */ /* 0x0009e20000002400 */
[----:B------:R-:W-:Y:S01]  /*14530*/  FMNMX.FTZ R10, R135, R10, !PT ;  /* 0x0000000a870a7209 */ /* 0x000fe20007810000 */
[----:B------:R-:W-:-:S06]  /*14540*/  FMUL.FTZ R48, R48, UR6 ;  /* 0x0000000630307c20 */ /* 0x000fcc0008410000 */
[----:B------:R-:W3:Y:S01]  /*14550*/  MUFU.TANH R57, R57 ;  /* 0x0000003900397308 */ /* 0x000ee20000002400 */
[----:B----4-:R-:W-:Y:S02]  /*14560*/  FSEL R53, R78, -INF , P4 ;  /* 0xff8000004e357808 */ /* 0x010fe40002000000 */
[----:B------:R-:W-:-:S05]  /*14570*/  ISETP.GT.AND P4, PT, R6, 0x58, PT ;  /* 0x000000580600780c */ /* 0x000fca0003f84270 */
[----:B------:R-:W4:Y:S01]  /*14580*/  MUFU.TANH R69, R69 ;  /* 0x0000004500457308 */ /* 0x000f220000002400 */
[----:B------:R-:W-:Y:S02]  /*14590*/  FSEL R137, R65, -INF , P4 ;  /* 0xff80000041897808 */ /* 0x000fe40002000000 */
[----:B0-----:R-:W-:-:S05]  /*145a0*/  FSEL R79, R79, -INF , P2 ;  /* 0xff8000004f4f7808 */ /* 0x001fca0001000000 */
[----:B------:R-:W0:Y:S01]  /*145b0*/  MUFU.TANH R59, R59 ;  /* 0x0000003b003b7308 */ /* 0x000e220000002400 */
[----:B------:R-:W-:Y:S01]  /*145c0*/  ISETP.GT.AND P2, PT, R6, 0x60, PT ;  /* 0x000000600600780c */ /* 0x000fe20003f44270 */
[----:B------:R-:W-:Y:S01]  /*145d0*/  FMUL.FTZ R49, R49, UR6 ;  /* 0x0000000631317c20 */ /* 0x000fe20008410000 */
[----:B-1----:R-:W-:Y:S02]  /*145e0*/  FSEL R139, R66, -INF , P5 ;  /* 0xff800000428b7808 */ /* 0x002fe40002800000 */
[----:B------:R-:W-:-:S03]  /*145f0*/  FMNMX.FTZ R10, R137, R10, !PT ;  /* 0x0000000a890a7209 */ /* 0x000fc60007810000 */
[----:B------:R-:W1:Y:S01]  /*14600*/  MUFU.TANH R71, R71 ;  /* 0x0000004700477308 */ /* 0x000e620000002400 */
[----:B------:R-:W-:Y:S02]  /*14610*/  FSEL R67, R67, -INF , P3 ;  /* 0xff80000043437808 */ /* 0x000fe40001800000 */
[----:B------:R-:W-:-:S05]  /*14620*/  ISETP.GT.AND P3, PT, R6, 0x61, PT ;  /* 0x000000610600780c */ /* 0x000fca0003f64270 */
[----:B------:R-:W1:Y:S01]  /*14630*/  MUFU.TANH R58, R58 ;  /* 0x0000003a003a7308 */ /* 0x000e620000002400 */
[----:B--2---:R-:W-:Y:S02]  /*14640*/  FSEL R141, R56, -INF , P2 ;  /* 0xff800000388d7808 */ /* 0x004fe40001000000 */
[----:B------:R-:W-:-:S05]  /*14650*/  FMNMX.FTZ R10, R139, R10, !PT ;  /* 0x0000000a8b0a7209 */ /* 0x000fca0007810000 */
[----:B------:R-:W2:Y:S01]  /*14660*/  MUFU.TANH R70, R70 ;  /* 0x0000004600467308 */ /* 0x000ea20000002400 */
[----:B---3--:R-:W-:Y:S02]  /*14670*/  FSEL R73, R68, -INF , P4 ;  /* 0xff80000044497808 */ /* 0x008fe40002000000 */
[----:B------:R-:W-:-:S05]  /*14680*/  ISETP.GT.AND P4, PT, R6, 0x68, PT ;  /* 0x000000680600780c */ /* 0x000fca0003f84270 */
[----:B------:R-:W3:Y:S01]  /*14690*/  MUFU.TANH R48, R48 ;  /* 0x0000003000307308 */ /* 0x000ee20000002400 */
[----:B------:R-:W-:Y:S02]  /*146a0*/  FSEL R143, R57, -INF , P3 ;  /* 0xff800000398f7808 */ /* 0x000fe40001800000 */
[----:B------:R-:W-:-:S05]  /*146b0*/  FMNMX.FTZ R10, R141, R10, !PT ;  /* 0x0000000a8d0a7209 */ /* 0x000fca0007810000 */
[----:B------:R-:W3:Y:S01]  /*146c0*/  MUFU.TANH R61, R61 ;  /* 0x0000003d003d7308 */ /* 0x000ee20000002400 */
[----:B----4-:R-:W-:Y:S02]  /*146d0*/  FSEL R69, R69, -INF , P5 ;  /* 0xff80000045457808 */ /* 0x010fe40002800000 */
[----:B------:R-:W-:-:S05]  /*146e0*/  ISETP.GT.AND P5, PT, R6, 0x69, PT ;  /* 0x000000690600780c */ /* 0x000fca0003fa4270 */
[----:B------:R-:W4:Y:S01]  /*146f0*/  MUFU.TANH R49, R49 ;  /* 0x0000003100317308 */ /* 0x000f220000002400 */
[----:B0-----:R-:W-:Y:S02]  /*14700*/  FSEL R145, R59, -INF , P4 ;  /* 0xff8000003b917808 */ /* 0x001fe40002000000 */
[----:B------:R-:W-:-:S05]  /*14710*/  FMNMX.FTZ R10, R143, R10, !PT ;  /* 0x0000000a8f0a7209 */ /* 0x000fca0007810000 */
[----:B------:R-:W0:Y:S01]  /*14720*/  MUFU.TANH R60, R60 ;  /* 0x0000003c003c7308 */ /* 0x000e220000002400 */
[----:B-1----:R-:W-:Y:S02]  /*14730*/  FSEL R71, R71, -INF , P2 ;  /* 0xff80000047477808 */ /* 0x002fe40001000000 */
[----:B------:R-:W-:Y:S02]  /*14740*/  ISETP.GT.AND P2, PT, R6, 0x70, PT ;  /* 0x000000700600780c */ /* 0x000fe40003f44270 */
[----:B------:R-:W-:Y:S02]  /*14750*/  FSEL R147, R58, -INF , P5 ;  /* 0xff8000003a937808 */ /* 0x000fe40002800000 */
[----:B------:R-:W-:Y:S01]  /*14760*/  FMNMX.FTZ R10, R145, R10, !PT ;  /* 0x0000000a910a7209 */ /* 0x000fe20007810000 */
[----:B------:R-:W1:Y:S01]  /*14770*/  MUFU.TANH R157, R157 ;  /* 0x0000009d009d7308 */ /* 0x000e620000002400 */
[----:B--2---:R-:W-:Y:S02]  /*14780*/  FSEL R65, R70, -INF , P3 ;  /* 0xff80000046417808 */ /* 0x004fe40001800000 */
[----:B------:R-:W-:-:S02]  /*14790*/  ISETP.GT.AND P3, PT, R6, 0x71, PT ;  /* 0x000000710600780c */ /* 0x000fc40003f64270 */
[----:B---3--:R-:W-:Y:S02]  /*147a0*/  FSEL R151, R48, -INF , P2 ;  /* 0xff80000030977808 */ /* 0x008fe40001000000 */
[----:B------:R-:W-:Y:S01]  /*147b0*/  FMNMX.FTZ R10, R147, R10, !PT ;  /* 0x0000000a930a7209 */ /* 0x000fe20007810000 */
[----:B------:R-:W2:Y:S01]  /*147c0*/  MUFU.TANH R159, R159 ;  /* 0x0000009f009f7308 */ /* 0x000ea20000002400 */
[----:B------:R-:W-:Y:S02]  /*147d0*/  FSEL R61, R61, -INF , P4 ;  /* 0xff8000003d3d7808 */ /* 0x000fe40002000000 */
[----:B------:R-:W-:Y:S02]  /*147e0*/  ISETP.GT.AND P4, PT, R6, 0x78, PT ;  /* 0x000000780600780c */ /* 0x000fe40003f84270 */
[----:B----4-:R-:W-:Y:S02]  /*147f0*/  FSEL R149, R49, -INF , P3 ;  /* 0xff80000031957808 */ /* 0x010fe40001800000 */
[----:B------:R-:W-:Y:S01]  /*14800*/  FMNMX.FTZ R10, R151, R10, !PT ;  /* 0x0000000a970a7209 */ /* 0x000fe20007810000 */
[----:B------:R-:W3:Y:S01]  /*14810*/  MUFU.TANH R103, R103 ;  /* 0x0000006700677308 */ /* 0x000ee20000002400 */
[----:B0-----:R-:W-:-:S02]  /*14820*/  FSEL R57, R60, -INF , P5 ;  /* 0xff8000003c397808 */ /* 0x001fc40002800000 */
[----:B------:R-:W-:Y:S02]  /*14830*/  ISETP.GT.AND P5, PT, R6, 0x79, PT ;  /* 0x000000790600780c */ /* 0x000fe40003fa4270 */
[----:B------:R-:W-:Y:S02]  /*14840*/  FSEL R153, R36, -INF , P4 ;  /* 0xff80000024997808 */ /* 0x000fe40002000000 */
[----:B------:R-:W-:Y:S01]  /*14850*/  FMNMX.FTZ R10, R149, R10, !PT ;  /* 0x0000000a950a7209 */ /* 0x000fe20007810000 */
[----:B------:R-:W0:Y:S01]  /*14860*/  MUFU.TANH R165, R165 ;  /* 0x000000a500a57308 */ /* 0x000e220000002400 */
[----:B------:R-:W-:Y:S02]  /*14870*/  FSEL R59, R40, -INF , P2 ;  /* 0xff800000283b7808 */ /* 0x000fe40001000000 */
[----:B------:R-:W-:Y:S02]  /*14880*/  ISETP.GT.AND P2, PT, R6, 0x80, PT ;  /* 0x000000800600780c */ /* 0x000fe40003f44270 */
[----:B------:R-:W-:-:S03]  /*14890*/  FSEL R155, R4, -INF , P5 ;  /* 0xff800000049b7808 */ /* 0x000fc60002800000 */
[----:B------:R-:W4:Y:S01]  /*148a0*/  MUFU.TANH R107, R107 ;  /* 0x0000006b006b7308 */ /* 0x000f220000002400 */
[----:B------:R-:W-:Y:S02]  /*148b0*/  FMNMX.FTZ R10, R153, R10, !PT ;  /* 0x0000000a990a7209 */ /* 0x000fe40007810000 */
[----:B------:R-:W-:-:S05]  /*148c0*/  FSEL R85, R42, -INF , P3 ;  /* 0xff8000002a557808 */ /* 0x000fca0001800000 */
[----:B------:R-:W4:Y:S01]  /*148d0*/  MUFU.TANH R167, R167 ;  /* 0x000000a700a77308 */ /* 0x000f220000002400 */
[----:B------:R-:W-:Y:S02]  /*148e0*/  ISETP.GT.AND P3, PT, R6, 0x81, PT ;  /* 0x000000810600780c */ /* 0x000fe40003f64270 */
        /* <DEDUP_REMOVED lines=9> */
[----:B---3--:R-:W-:Y:S01]  /*14980*/  FSEL R103, R103, -INF , P5 ;  /* 0xff80000067677808 */ /* 0x008fe20002800000 */
[----:B------:R-:W-:-:S06]  /*14990*/  WARPGROUP.DEPBAR.LE gsb0, 0x0 ;  /* 0x00008000000079c5 */ /* 0x000fcc0000010000 */
[----:B------:R-:W3:Y:S01]  /*149a0*/  MUFU.TANH R52, R52 ;  /* 0x0000003400347308 */ /* 0x000ee20000002400 */
[----:B------:R-:W-:Y:S01]  /*149b0*/  ISETP.GT.AND P5, PT, R6, 0x89, PT ;  /* 0x000000890600780c */ /* 0x000fe20003fa4270 */
[----:B------:R-:W-:Y:S01]  /*149c0*/  FMUL.FTZ R24, R24, UR6 ;  /* 0x0000000618187c20 */ /* 0x000fe20008410000 */
[----:B0-----:R-:W-:Y:S02]  /*149d0*/  FSEL R165, R165, -INF , P4 ;  /* 0xff800000a5a57808 */ /* 0x001fe40002000000 */
[----:B------:R-:W-:-:S03]  /*149e0*/  FMNMX.FTZ R10, R159, R10, !PT ;  /* 0x0000000a9f0a7209 */ /* 0x000fc60007810000 */
[----:B------:R-:W0:Y:S01]  /*149f0*/  MUFU.TANH R54, R54 ;  /* 0x0000003600367308 */ /* 0x000e220000002400 */
[----:B----4-:R-:W-:Y:S01]  /*14a00*/  FSEL R107, R107, -INF , P2 ;  /* 0xff8000006b6b7808 */ /* 0x010fe20001000000 */
[----:B------:R-:W-:Y:S01]  /*14a10*/  FMUL.FTZ R38, R38, UR6 ;  /* 0x0000000626267c20 */ /* 0x000fe20008410000 */
[----:B------:R-:W-:-:S05]  /*14a20*/  ISETP.GT.AND P2, PT, R6, 0x90, PT ;  /* 0x000000900600780c */ /* 0x000fca0003f44270 */
[----:B------:R-:W4:Y:S01]  /*14a30*/  MUFU.TANH R44, R44 ;  /* 0x0000002c002c7308 */ /* 0x000f220000002400 */
[----:B------:R-:W-:Y:S01]  /*14a40*/  FSEL R167, R167, -INF , P5 ;  /* 0xff800000a7a77808 */ /* 0x000fe20002800000 */
[----:B------:R-:W-:Y:S01]  /*14a50*/  FMUL.FTZ R4, R25, UR6 ;  /* 0x0000000619047c20 */ /* 0x000fe20008410000 */
[----:B------:R-:W-:-:S05]  /*14a60*/  FMNMX.FTZ R10, R165, R10, !PT ;  /* 0x0000000aa50a7209 */ /* 0x000fca0007810000 */
[----:B------:R-:W4:Y:S01]  /*14a70*/  MUFU.TANH R50, R50 ;  /* 0x0000003200327308 */ /* 0x000f220000002400 */
[----:B-1----:R-:W-:Y:S01]  /*14a80*/  FSEL R109, R109, -INF , P3 ;  /* 0xff8000006d6d7808 */ /* 0x002fe20001800000 */
[----:B------:R-:W-:Y:S01]  /*14a90*/  FMUL.FTZ R28, R28, UR6 ;  /* 0x000000061c1c7c20 */ /* 0x000fe20008410000 */
[----:B------:R-:W-:-:S05]  /*14aa0*/  ISETP.GT.AND P3, PT, R6, 0x91, PT ;  /* 0x000000910600780c */ /* 0x000fca0003f64270 */
[----:B------:R-:W1:Y:S01]  /*14ab0*/  MUFU.TANH R34, R34 ;  /* 0x0000002200227308 */ /* 0x000e620000002400 */
[----:B------:R-:W-:Y:S02]  /*14ac0*/  FSEL R169, R62, -INF , P2 ;  /* 0xff8000003ea97808 */ /* 0x000fe40001000000 */
[----:B------:R-:W-:-:S05]  /*14ad0*/  FMNMX.FTZ R10, R167, R10, !PT ;  /* 0x0000000aa70a7209 */ /* 0x000fca0007810000 */
        /* <DEDUP_REMOVED lines=8> */
[----:B0-----:R-:W-:Y:S02]  /*14b60*/  FSEL R111, R54, -INF , P5 ;  /* 0xff800000366f7808 */ /* 0x001fe40002800000 */
[----:B------:R-:W-:-:S05]  /*14b70*/  ISETP.GT.AND P5, PT, R6, 0x99, PT ;  /* 0x000000990600780c */ /* 0x000fca0003fa4270 */
[----:B------:R-:W0:Y:S01]  /*14b80*/  MUFU.TANH R4, R4 ;  /* 0x0000000400047308 */ /* 0x000e220000002400 */
[----:B----4-:R-:W-:Y:S02]  /*14b90*/  FSEL R173, R44, -INF , P4 ;  /* 0xff8000002cad7808 */ /* 0x010fe40002000000 */
[----:B------:R-:W-:-:S05]  /*14ba0*/  FMNMX.FTZ R10, R171, R10, !PT ;  /* 0x0000000aab0a7209 */ /* 0x000fca0007810000 */
[----:B------:R-:W4:Y:S01]  /*14bb0*/  MUFU.TANH R32, R32 ;  /* 0x0000002000207308 */ /* 0x000f220000002400 */
[----:B------:R-:W-:Y:S02]  /*14bc0*/  FSEL R29, R50, -INF , P2 ;  /* 0xff800000321d7808 */ /* 0x000fe40001000000 */
[----:B------:R-:W-:-:S05]  /*14bd0*/  ISETP.GT.AND P2, PT, R6, 0xa0, PT ;  /* 0x000000a00600780c */ /* 0x000fca0003f44270 */
[----:B------:R-:W4:Y:S01]  /*14be0*/  MUFU.TANH R28, R28 ;  /* 0x0000001c001c7308 */ /* 0x000f220000002400 */
[----:B-1----:R-:W-:Y:S02]  /*14bf0*/  FSEL R175, R34, -INF , P5 ;  /* 0xff80000022af7808 */ /* 0x002fe40002800000 */
[----:B------:R-:W-:-:S05]  /*14c00*/  FMNMX.FTZ R10, R173, R10, !PT ;  /* 0x0000000aad0a7209 */ /* 0x000fca0007810000 */
[----:B------:R-:W1:Y:S01]  /*14c10*/  MUFU.TANH R8, R8 ;  /* 0x0000000800087308 */ /* 0x000e620000002400 */
[----:B------:R-:W-:Y:S02]  /*14c20*/  FSEL R115, R46, -INF , P3 ;  /* 0xff8000002e737808 */ /* 0x000fe40001800000 */
[----:B------:R-:W-:Y:S02]  /*14c30*/  ISETP.GT.AND P3, PT, R6, 0xa1, PT ;  /* 0x000000a10600780c */ /* 0x000fe40003f64270 */
[----:B--2---:R-:W-:Y:S02]  /*14c40*/  FSEL R177, R24, -INF , P2 ;  /* 0xff80000018b17808 */ /* 0x004fe40001000000 */
[----:B------:R-:W-:Y:S02]  /*14c50*/  FMNMX.FTZ R10, R175, R10, !PT ;  /* 0x0000000aaf0a7209 */ /* 0x000fe40007810000 */
[----:B---3--:R-:W-:Y:S02]  /*14c60*/  FSEL R117, R38, -INF , P4 ;  /* 0xff80000026757808 */ /* 0x008fe40002000000 */
[----:B------:R-:W-:-:S02]  /*14c70*/  ISETP.GT.AND P4, PT, R6, 0xa8, PT ;  /* 0x000000a80600780c */ /* 0x000fc40003f84270 */
[----:B0-----:R-:W-:Y:S02]  /*14c80*/  FSEL R179, R4, -INF , P3 ;  /* 0xff80000004b37808 */ /* 0x001fe40001800000 */
[----:B------:R-:W-:Y:S02]  /*14c90*/  FMNMX.FTZ R10, R177, R10, !PT ;  /* 0x0000000ab10a7209 */ /* 0x000fe40007810000 */
[----:B----4-:R-:W-:Y:S02]  /*14ca0*/  FSEL R113, R32, -INF , P5 ;  /* 0xff80000020717808 */ /* 0x010fe40002800000 */
[----:B------:R-:W-:Y:S02]  /*14cb0*/  ISETP.GT.AND P5, PT, R6, 0xa9, PT ;  /* 0x000000a90600780c */ /* 0x000fe40003fa4270 */
[----:B------:R-:W-:Y:S02]  /*14cc0*/  FSEL R183, R28, -INF , P4 ;  /* 0xff8000001cb77808 */ /* 0x000fe40002000000 */
[----:B------:R-:W-:-:S02]  /*14cd0*/  FMNMX.FTZ R10, R179, R10, !PT ;  /* 0x0000000ab30a7209 */ /* 0x000fc40007810000 */
[----:B-1----:R-:W-:Y:S02]  /*14ce0*/  FSEL R181, R8, -INF , P5 ;  /* 0xff80000008b57808 */ /* 0x002fe40002800000 */
[----:B------:R-:W-:-:S04]  /*14cf0*/  FMNMX.FTZ R10, R183, R10, !PT ;  /* 0x0000000ab70a7209 */ /* 0x000fc80007810000 */
[----:B------:R-:W-:-:S05]  /*14d00*/  FMNMX.FTZ R6, R181, R10, !PT ;  /* 0x0000000ab5067209 */ /* 0x000fca0007810000 */
[----:B------:R-:W0:Y:S02]  /*14d10*/  SHFL.BFLY PT, R89, R6, 0x2, 0x1f ;  /* 0x0c401f0006597f89 */ /* 0x000e2400000e0000 */
[----:B0-----:R-:W-:-:S05]  /*14d20*/  FMNMX.FTZ R8, R6, R89, !PT ;  /* 0x0000005906087209 */ /* 0x001fca0007810000 */
[----:B------:R-:W0:Y:S01]  /*14d30*/  SHFL.BFLY PT, R89, R8, 0x1, 0x1f ;  /* 0x0c201f0008597f89 */ /* 0x000e2200000e0000 */
[----:B------:R-:W-:Y:S02]  /*14d40*/  IMAD.U32 R88, RZ, RZ, UR7 ;  /* 0x00000007ff587e24 */ /* 0x000fe4000f8e00ff */
[----:B------:R-:W-:Y:S01]  /*14d50*/  FMUL.FTZ R14, R27, UR6 ;  /* 0x000000061b0e7c20 */ /* 0x000fe20008410000 */
[----:B0-----:R-:W-:-:S04]  /*14d60*/  FMNMX.FTZ R89, R8, R89, !PT ;  /* 0x0000005908597209 */ /* 0x001fc80007810000 */
[C---:B------:R-:W-:Y:S01]  /*14d70*/  FSETP.NEU.FTZ.AND P6, PT, R89.reuse, -INF , PT ;  /* 0xff8000005900780b */ /* 0x040fe20003fdd000 */
[----:B------:R-:W-:-:S05]  /*14d80*/  FMUL.FTZ R4, R89, R88 ;  /* 0x0000005859047220 */ /* 0x000fca0000410000 */
[----:B------:R-:W-:-:S05]  /*14d90*/  FSEL R4, R4, RZ, P6 ;  /* 0x000000ff04047208 */ /* 0x000fca0003000000 */
[----:B------:R-:W-:Y:S01]  /*14da0*/  FFMA.FTZ R27, R12, R88, -R4 ;  /* 0x000000580c1b7223 */ /* 0x000fe20000010804 */
        /* <DEDUP_REMOVED lines=32> */
[----:B------:R-:W-:-:S03]  /*14fb0*/  FMUL.FTZ R10, R26, UR6 ;  /* 0x000000061a0a7c20 */ /* 0x000fc60008410000 */
[----:B------:R-:W-:-:S04]  /*14fc0*/  FMNMX.FTZ R12, R109, R12, !PT ;  /* 0x0000000c6d0c7209 */ /* 0x000fc80007810000 */
[----:B------:R-:W-:Y:S01]  /*14fd0*/  FMNMX.FTZ R12, R25, R12, !PT ;  /* 0x0000000c190c7209 */ /* 0x000fe20007810000 */
[----:B------:R-:W0:Y:S01]  /*14fe0*/  MUFU.TANH R10, R10 ;  /* 0x0000000a000a7308 */ /* 0x000e220000002400 */
[----:B------:R-:W-:Y:S02]  /*14ff0*/  FMUL.FTZ R6, R30, UR6 ;  /* 0x000000061e067c20 */ /* 0x000fe40008410000 */
[----:B------:R-:W-:Y:S01]  /*15000*/  FMNMX.FTZ R12, R111, R12, !PT ;  /* 0x0000000c6f0c7209 */ /* 0x000fe20007810000 */
[----:B------:R-:W-:-:S03]  /*15010*/  FMUL.FTZ R8, R31, UR6 ;  /* 0x000000061f087c20 */ /* 0x000fc60008410000 */
[----:B------:R-:W-:Y:S01]  /*15020*/  FMNMX.FTZ R12, R29, R12, !PT ;  /* 0x0000000c1d0c7209 */ /* 0x000fe20007810000 */
[----:B------:R-:W1:Y:S03]  /*15030*/  MUFU.TANH R14, R14 ;  /* 0x0000000e000e7308 */ /* 0x000e660000002400 */
[----:B------:R-:W-:-:S05]  /*15040*/  FMNMX.FTZ R12, R115, R12, !PT ;  /* 0x0000000c730c7209 */ /* 0x000fca0007810000 */
[----:B------:R-:W2:Y:S01]  /*15050*/  MUFU.TANH R6, R6 ;  /* 0x0000000600067308 */ /* 0x000ea20000002400 */
[----:B------:R-:W-:Y:S01]  /*15060*/  FMNMX.FTZ R12, R117, R12, !PT ;  /* 0x0000000c750c7209 */ /* 0x000fe20007810000 */
[-CC-:B------:R-:W-:Y:S01]  /*15070*/  FFMA.FTZ R182, R45, R88.reuse, -R4.reuse ;  /* 0x000000582db67223 */ /* 0x180fe20000010804 */
[----:B------:R-:W-:-:S05]  /*15080*/  FFMA.FTZ R45, R123, R88, -R4 ;  /* 0x000000587b2d7223 */ /* 0x000fca0000010804 */
[----:B------:R-:W3:Y:S01]  /*15090*/  MUFU.TANH R8, R8 ;  /* 0x0000000800087308 */ /* 0x000ee20000002400 */
[----:B0-----:R-:W-:Y:S01]  /*150a0*/  FSEL R123, R10, -INF , P2 ;  /* 0xff8000000a7b7808 */ /* 0x001fe20001000000 */
[--C-:B------:R-:W-:Y:S01]  /*150b0*/  FFMA.FTZ R178, R35, R88, -R4.reuse ;  /* 0x0000005823b27223 */ /* 0x100fe20000010804 */
[----:B------:R-:W-:Y:S01]  /*150c0*/  FMNMX.FTZ R12, R113, R12, !PT ;  /* 0x0000000c710c7209 */ /* 0x000fe20007810000 */
[-CC-:B------:R-:W-:Y:S01]  /*150d0*/  FFMA.FTZ R35, R47, R88.reuse, -R4.reuse ;  /* 0x000000582f237223 */ /* 0x180fe20000010804 */
[--C-:B------:R-:W-:Y:S01]  /*150e0*/  FFMA.FTZ R47, R127, R88, -R4.reuse ;  /* 0x000000587f2f7223 */ /* 0x100fe20000010804 */
[----:B-1----:R-:W-:Y:S02]  /*150f0*/  FSEL R127, R14, -INF , P3 ;  /* 0xff8000000e7f7808 */ /* 0x002fe40001800000 */
[----:B------:R-:W-:Y:S01]  /*15100*/  FMNMX.FTZ R12, R123, R12, !PT ;  /* 0x0000000c7b0c7209 */ /* 0x000fe20007810000 */
[-CC-:B------:R-:W-:Y:S01]  /*15110*/  FFMA.FTZ R184, R51, R88.reuse, -R4.reuse ;  /* 0x0000005833b87223 */ /* 0x180fe20000010804 */
[----:B------:R-:W-:Y:S01]  /*15120*/  FFMA.FTZ R51, R131, R88, -R4 ;  /* 0x0000005883337223 */ /* 0x000fe20000010804 */
[----:B--2---:R-:W-:-:S02]  /*15130*/  FSEL R131, R6, -INF , P4 ;  /* 0xff80000006837808 */ /* 0x004fc40002000000 */
[----:B------:R-:W-:Y:S01]  /*15140*/  FMNMX.FTZ R12, R127, R12, !PT ;  /* 0x0000000c7f0c7209 */ /* 0x000fe20007810000 */
[--C-:B------:R-:W-:Y:S01]  /*15150*/  FFMA.FTZ R196, R133, R88, -R4.reuse ;  /* 0x0000005885c47223 */ /* 0x100fe20000010804 */
[----:B---3--:R-:W-:Y:S02]  /*15160*/  FSEL R133, R8, -INF , P5 ;  /* 0xff80000008857808 */ /* 0x008fe40002800000 */
[----:B------:R-:W-:Y:S01]  /*15170*/  FMNMX.FTZ R12, R131, R12, !PT ;  /* 0x0000000c830c7209 */ /* 0x000fe20007810000 */
[----:B------:R-:W-:-:S03]  /*15180*/  FFMA.FTZ R31, R37, R88, -R4 ;  /* 0x00000058251f7223 */ /* 0x000fc60000010804 */
[----:B------:R-:W-:Y:S01]  /*15190*/  FMNMX.FTZ R12, R133, R12, !PT ;  /* 0x0000000c850c7209 */ /* 0x000fe20007810000 */
[-CC-:B------:R-:W-:Y:S01]  /*151a0*/  FFMA.FTZ R37, R55, R88.reuse, -R4.reuse ;  /* 0x0000005837257223 */ /* 0x180fe20000010804 */
[----:B------:R-:W-:-:S03]  /*151b0*/  FFMA.FTZ R55, R135, R88, -R4 ;  /* 0x0000005887377223 */ /* 0x000fc60000010804 */
[----:B------:R-:W0:Y:S01]  /*151c0*/  SHFL.BFLY PT, R135, R12, 0x2, 0x1f ;  /* 0x0c401f000c877f89 */ /* 0x000e2200000e0000 */
[-CC-:B------:R-:W-:Y:S01]  /*151d0*/  FFMA.FTZ R180, R41, R88.reuse, -R4.reuse ;  /* 0x0000005829b47223 */ /* 0x180fe20000010804 */
[-CC-:B------:R-:W-:Y:S01]  /*151e0*/  FFMA.FTZ R41, R63, R88.reuse, -R4.reuse ;  /* 0x000000583f297223 */ /* 0x180fe20000010804 */
[----:B------:R-:W-:Y:S01]  /*151f0*/  FFMA.FTZ R63, R139, R88, -R4 ;  /* 0x000000588b3f7223 */ /* 0x000fe20000010804 */
[----:B0-----:R-:W-:-:S05]  /*15200*/  FMNMX.FTZ R6, R12, R135, !PT ;  /* 0x000000870c067209 */ /* 0x001fca0007810000 */
[----:B------:R-:W0:Y:S01]  /*15210*/  SHFL.BFLY PT, R139, R6, 0x1, 0x1f ;  /* 0x0c201f00068b7f89 */ /* 0x000e2200000e0000 */
[-CC-:B------:R-:W-:Y:S01]  /*15220*/  FFMA.FTZ R176, R33, R88.reuse, -R4.reuse ;  /* 0x0000005821b07223 */ /* 0x180fe20000010804 */
[----:B------:R-:W-:Y:S08]  /*15230*/  MUFU.EX2 R27, R27 ;  /* 0x0000001b001b7308 */ /* 0x000ff00000000800 */
[----:B------:R-:W1:Y:S01]  /*15240*/  MUFU.EX2 R176, R176 ;  /* 0x000000b000b07308 */ /* 0x000e620000000800 */
[----:B------:R-:W-:-:S07]  /*15250*/  FFMA.FTZ R33, R43, R88, -R4 ;  /* 0x000000582b217223 */ /* 0x000fce0000010804 */
[----:B------:R-:W2:Y:S01]  /*15260*/  MUFU.EX2 R178, R178 ;  /* 0x000000b200b27308 */ /* 0x000ea20000000800 */
[----:B0-----:R-:W-:-:S07]  /*15270*/  FMNMX.FTZ R92, R6, R139, !PT ;  /* 0x0000008b065c7209 */ /* 0x001fce0007810000 */
[----:B------:R-:W0:Y:S01]  /*15280*/  MUFU.EX2 R31, R31 ;  /* 0x0000001f001f7308 */ /* 0x000e220000000800 */
[C---:B------:R-:W-:Y:S01]  /*15290*/  FSETP.NEU.FTZ.AND P2, PT, R92.reuse, -INF , PT ;  /* 0xff8000005c00780b */ /* 0x040fe20003f5d000 */
[-C--:B------:R-:W-:Y:S01]  /*152a0*/  FMUL.FTZ R26, R92, R88.reuse ;  /* 0x000000585c1a7220 */ /* 0x080fe20000410000 */
[----:B------:R-:W-:-:S04]  /*152b0*/  FFMA.FTZ R179, R179, R88, -R4 ;  /* 0x00000058b3b37223 */ /* 0x000fc80000010804 */
[----:B------:R-:W-:Y:S01]  /*152c0*/  FSEL R26, R26, RZ, P2 ;  /* 0x000000ff1a1a7208 */ /* 0x000fe20001000000 */
[----:B------:R-:W3:Y:S01]  /*152d0*/  MUFU.EX2 R180, R180 ;  /* 0x000000b400b47308 */ /* 0x000ee20000000800 */
[-CC-:B------:R-:W-:Y:S01]  /*152e0*/  FFMA.FTZ R186, R81, R88.reuse, -R4.reuse ;  /* 0x0000005851ba7223 */ /* 0x180fe20000010804 */
[-CC-:B------:R-:W-:Y:S01]  /*152f0*/  FFMA.FTZ R188, R95, R88.reuse, -R4.reuse ;  /* 0x000000585fbc7223 */ /* 0x180fe20000010804 */
[-CC-:B------:R-:W-:Y:S01]  /*15300*/  FFMA.FTZ R43, R119, R88.reuse, -R4.reuse ;  /* 0x00000058772b7223 */ /* 0x180fe20000010804 */
[-CC-:B------:R-:W-:Y:S01]  /*15310*/  FFMA.FTZ R190, R121, R88.reuse, -R4.reuse ;  /* 0x0000005879be7223 */ /* 0x180fe20000010804 */
[----:B------:R-:W-:-:S03]  /*15320*/  FFMA.FTZ R192, R125, R88, -R4 ;  /* 0x000000587dc07223 */ /* 0x000fc60000010804 */
[----:B------:R4:W-:Y:S01]  /*15330*/  MUFU.EX2 R139, R179 ;  /* 0x000000b3008b7308 */ /* 0x0009e20000000800 */
[-CC-:B------:R-:W-:Y:S01]  /*15340*/  FFMA.FTZ R194, R129, R88.reuse, -R4.reuse ;  /* 0x0000005881c27223 */ /* 0x180fe20000010804 */
[-CC-:B------:R-:W-:Y:S01]  /*15350*/  FFMA.FTZ R198, R137, R88.reuse, -R4.reuse ;  /* 0x0000005889c67223 */ /* 0x180fe20000010804 */
[-CC-:B------:R-:W-:Y:S01]  /*15360*/  FFMA.FTZ R200, R141, R88.reuse, -R4.reuse ;  /* 0x000000588dc87223 */ /* 0x180fe20000010804 */
[-CC-:B------:R-:W-:Y:S01]  /*15370*/  FFMA.FTZ R81, R143, R88.reuse, -R4.reuse ;  /* 0x000000588f517223 */ /* 0x180fe20000010804 */
[----:B------:R-:W-:-:S03]  /*15380*/  FFMA.FTZ R202, R145, R88, -R4 ;  /* 0x0000005891ca7223 */ /* 0x000fc60000010804 */
[----:B------:R-:W3:Y:S01]  /*15390*/  MUFU.EX2 R33, R33 ;  /* 0x0000002100217308 */ /* 0x000ee20000000800 */
[-C--:B----4-:R-:W-:Y:S01]  /*153a0*/  FFMA.FTZ R179, R3, R88.reuse, -R26 ;  /* 0x0000005803b37223 */ /* 0x090fe2000001081a */
[----:B-1----:R-:W-:Y:S01]  /*153b0*/  FADD.FTZ R3, R176, R27 ;  /* 0x0000001bb0037221 */ /* 0x002fe20000010000 */
        /* <DEDUP_REMOVED lines=16> */
[----:B------:R-:W1:Y:S01]  /*154c0*/  MUFU.EX2 R182, R182 ;  /* 0x000000b600b67308 */ /* 0x000e620000000800 */
[-CC-:B------:R-:W-:Y:S01]  /*154d0*/  FFMA.FTZ R4, R20, R88.reuse, -R26.reuse ;  /* 0x0000005814047223 */ /* 0x180fe2000001081a */
[----:B--2---:R-:W-:Y:S01]  /*154e0*/  FADD.FTZ R20, R178, R3 ;  /* 0x00000003b2147221 */ /* 0x004fe20000010000 */
[----:B------:R-:W-:-:S03]  /*154f0*/  FFMA.FTZ R177, R5, R88, -R26 ;  /* 0x0000005805b17223 */ /* 0x000fc6000001081a */
[----:B0-----:R-:W-:Y:S02]  /*15500*/  FADD.FTZ R3, R31, R20 ;  /* 0x000000141f037221 */ /* 0x001fe40000010000 */
[----:B------:R-:W0:Y:S02]  /*15510*/  MUFU.EX2 R35, R35 ;  /* 0x0000002300237308 */ /* 0x000e240000000800 */
[----:B---3--:R-:W-:Y:S01]  /*15520*/  FADD.FTZ R20, R180, R3 ;  /* 0x00000003b4147221 */ /* 0x008fe20000010000 */
[----:B------:R-:W-:-:S05]  /*15530*/  FFMA.FTZ R6, R21, R88, -R26 ;  /* 0x0000005815067223 */ /* 0x000fca000001081a */
[----:B------:R-:W2:Y:S01]  /*15540*/  MUFU.EX2 R184, R184 ;  /* 0x000000b800b87308 */ /* 0x000ea20000000800 */
[----:B------:R-:W-:Y:S01]  /*15550*/  FADD.FTZ R3, R33, R20 ;  /* 0x0000001421037221 */ /* 0x000fe20000010000 */
[----:B------:R-:W-:-:S06]  /*15560*/  FFMA.FTZ R181, R83, R88, -R26 ;  /* 0x0000005853b57223 */ /* 0x000fcc000001081a */
[----:B------:R-:W-:Y:S01]  /*15570*/  MUFU.EX2 R177, R177 ;  /* 0x000000b100b17308 */ /* 0x000fe20000000800 */
[----:B-1----:R-:W-:-:S07]  /*15580*/  FADD.FTZ R20, R182, R3 ;  /* 0x00000003b6147221 */ /* 0x002fce0000010000 */
[----:B------:R-:W1:Y:S08]  /*15590*/  MUFU.EX2 R4, R4 ;  /* 0x0000000400047308 */ /* 0x000e700000000800 */
[----:B------:R-:W3:Y:S01]  /*155a0*/  MUFU.EX2 R37, R37 ;  /* 0x0000002500257308 */ /* 0x000ee20000000800 */
[----:B------:R-:W-:-:S07]  /*155b0*/  FFMA.FTZ R8, R7, R88, -R26 ;  /* 0x0000005807087223 */ /* 0x000fce000001081a */
[----:B------:R-:W4:Y:S01]  /*155c0*/  MUFU.EX2 R179, R179 ;  /* 0x000000b300b37308 */ /* 0x000f220000000800 */
[----:B0-----:R-:W-:-:S07]  /*155d0*/  FADD.FTZ R3, R35, R20 ;  /* 0x0000001423037221 */ /* 0x001fce0000010000 */
[----:B------:R-:W0:Y:S01]  /*155e0*/  MUFU.EX2 R186, R186 ;  /* 0x000000ba00ba7308 */ /* 0x000e220000000800 */
[----:B------:R-:W-:-:S07]  /*155f0*/  FFMA.FTZ R183, R105, R88, -R26 ;  /* 0x0000005869b77223 */ /* 0x000fce000001081a */
[----:B------:R-:W0:Y:S01]  /*15600*/  MUFU.EX2 R6, R6 ;  /* 0x0000000600067308 */ /* 0x000e220000000800 */
[----:B--2---:R-:W-:-:S07]  /*15610*/  FADD.FTZ R38, R184, R3 ;  /* 0x00000003b8267221 */ /* 0x004fce0000010000 */
[----:B------:R-:W2:Y:S01]  /*15620*/  MUFU.EX2 R41, R41 ;  /* 0x0000002900297308 */ /* 0x000ea20000000800 */
[----:B-1----:R-:W-:Y:S01]  /*15630*/  FADD.FTZ R20, R177, R4 ;  /* 0x00000004b1147221 */ /* 0x002fe20000010000 */
[----:B------:R-:W-:-:S06]  /*15640*/  FFMA.FTZ R10, R9, R88, -R26 ;  /* 0x00000058090a7223 */ /* 0x000fcc000001081a */
[----:B------:R-:W1:Y:S01]  /*15650*/  MUFU.EX2 R181, R181 ;  /* 0x000000b500b57308 */ /* 0x000e620000000800 */
[----:B---3--:R-:W-:-:S07]  /*15660*/  FADD.FTZ R5, R37, R38 ;  /* 0x0000002625057221 */ /* 0x008fce0000010000 */
[----:B------:R-:W3:Y:S01]  /*15670*/  MUFU.EX2 R188, R188 ;  /* 0x000000bc00bc7308 */ /* 0x000ee20000000800 */
[----:B----4-:R-:W-:Y:S01]  /*15680*/  FADD.FTZ R3, R179, R20 ;  /* 0x00000014b3037221 */ /* 0x010fe20000010000 */
[----:B------:R-:W-:-:S06]  /*15690*/  FFMA.FTZ R185, R11, R88, -R26 ;  /* 0x000000580bb97223 */ /* 0x000fcc000001081a */
[----:B------:R-:W4:Y:S01]  /*156a0*/  MUFU.EX2 R8, R8 ;  /* 0x0000000800087308 */ /* 0x000f220000000800 */
[----:B0-----:R-:W-:-:S07]  /*156b0*/  FADD.FTZ R40, R186, R5 ;  /* 0x00000005ba287221 */ /* 0x001fce0000010000 */
[----:B------:R-:W0:Y:S01]  /*156c0*/  MUFU.EX2 R43, R43 ;  /* 0x0000002b002b7308 */ /* 0x000e220000000800 */
[----:B------:R-:W-:Y:S01]  /*156d0*/  FADD.FTZ R20, R6, R3 ;  /* 0x0000000306147221 */ /* 0x000fe20000010000 */
[----:B------:R-:W-:-:S06]  /*156e0*/  FFMA.FTZ R12, R97, R88, -R26 ;  /* 0x00000058610c7223 */ /* 0x000fcc000001081a */
        /* <DEDUP_REMOVED lines=26> */
[----:B0-----:R-:W-:Y:S01]  /*15890*/  FADD.FTZ R42, R192, R5 ;  /* 0x00000005c02a7221 */ /* 0x001fe20000010000 */
[----:B------:R-:W-:-:S06]  /*158a0*/  FADD.FTZ R20, R12, R3 ;  /* 0x000000030c147221 */ /* 0x000fcc0000010000 */
[----:B------:R-:W0:Y:S01]  /*158b0*/  MUFU.EX2 R189, R189 ;  /* 0x000000bd00bd7308 */ /* 0x000e220000000800 */
[----:B------:R-:W-:Y:S01]  /*158c0*/  FFMA.FTZ R28, R39, R88, -R26 ;  /* 0x00000058271c7223 */ /* 0x000fe2000001081a */
[----:B--2---:R-:W-:Y:S01]  /*158d0*/  FADD.FTZ R3, R47, R42 ;  /* 0x0000002a2f037221 */ /* 0x004fe20000010000 */
[----:B-1----:R-:W-:-:S05]  /*158e0*/  FADD.FTZ R5, R187, R20 ;  /* 0x00000014bb057221 */ /* 0x002fca0000010000 */
[----:B------:R-:W1:Y:S01]  /*158f0*/  MUFU.EX2 R24, R24 ;  /* 0x0000001800187308 */ /* 0x000e620000000800 */
[----:B------:R-:W-:Y:S01]  /*15900*/  FFMA.FTZ R193, R93, R88, -R26 ;  /* 0x000000585dc17223 */ /* 0x000fe2000001081a */
[----:B---3--:R-:W-:Y:S01]  /*15910*/  FADD.FTZ R42, R194, R3 ;  /* 0x00000003c22a7221 */ /* 0x008fe20000010000 */
[----:B------:R-:W-:-:S05]  /*15920*/  @!P1 PRMT R3, RZ, 0x654, R0 ;  /* 0x00000654ff039816 */ /* 0x000fca0000000000 */
[----:B------:R-:W2:Y:S01]  /*15930*/  MUFU.EX2 R191, R191 ;  /* 0x000000bf00bf7308 */ /* 0x000ea20000000800 */
[----:B----4-:R-:W-:Y:S01]  /*15940*/  FADD.FTZ R20, R14, R5 ;  /* 0x000000050e147221 */ /* 0x010fe20000010000 */
[-CC-:B------:R-:W-:Y:S01]  /*15950*/  FFMA.FTZ R30, R75, R88.reuse, -R26.reuse ;  /* 0x000000584b1e7223 */ /* 0x180fe2000001081a */
[----:B------:R0:W-:Y:S05]  /*15960*/  @!P1 SYNCS.ARRIVE.TRANS64.RED.A1T0 RZ, [R3+URZ], RZ ;  /* 0x000000ff03ff99a7 */ /* 0x0001ea000810043f */
[----:B------:R-:W3:Y:S01]  /*15970*/  MUFU.EX2 R51, R51 ;  /* 0x0000003300337308 */ /* 0x000ee20000000800 */
[----:B------:R-:W-:Y:S01]  /*15980*/  FFMA.FTZ R195, R53, R88, -R26 ;  /* 0x0000005835c37223 */ /* 0x000fe2000001081a */
[----:B0-----:R-:W-:-:S06]  /*15990*/  FADD.FTZ R3, R189, R20 ;  /* 0x00000014bd037221 */ /* 0x001fcc0000010000 */
[----:B------:R-:W0:Y:S08]  /*159a0*/  MUFU.EX2 R28, R28 ;  /* 0x0000001c001c7308 */ /* 0x000e300000000800 */
[----:B------:R-:W4:Y:S01]  /*159b0*/  MUFU.EX2 R196, R196 ;  /* 0x000000c400c47308 */ /* 0x000f220000000800 */
[----:B-1----:R-:W-:Y:S01]  /*159c0*/  FADD.FTZ R20, R24, R3 ;  /* 0x0000000318147221 */ /* 0x002fe20000010000 */
[----:B------:R-:W-:-:S06]  /*159d0*/  FFMA.FTZ R32, R77, R88, -R26 ;  /* 0x000000584d207223 */ /* 0x000fcc000001081a */
[----:B------:R-:W1:Y:S08]  /*159e0*/  MUFU.EX2 R193, R193 ;  /* 0x000000c100c17308 */ /* 0x000e700000000800 */
[----:B------:R-:W1:Y:S01]  /*159f0*/  MUFU.EX2 R55, R55 ;  /* 0x0000003700377308 */ /* 0x000e620000000800 */
[----:B--2---:R-:W-:Y:S01]  /*15a00*/  FADD.FTZ R3, R191, R20 ;  /* 0x00000014bf037221 */ /* 0x004fe20000010000 */
[----:B------:R-:W-:-:S06]  /*15a10*/  FFMA.FTZ R197, R79, R88, -R26 ;  /* 0x000000584fc57223 */ /* 0x000fcc000001081a */
[----:B------:R-:W2:Y:S01]  /*15a20*/  MUFU.EX2 R30, R30 ;  /* 0x0000001e001e7308 */ /* 0x000ea20000000800 */
[----:B---3--:R-:W-:-:S07]  /*15a30*/  FADD.FTZ R5, R51, R42 ;  /* 0x0000002a33057221 */ /* 0x008fce0000010000 */
[----:B------:R-:W3:Y:S01]  /*15a40*/  MUFU.EX2 R198, R198 ;  /* 0x000000c600c67308 */ /* 0x000ee20000000800 */
[----:B0-----:R-:W-:Y:S01]  /*15a50*/  FADD.FTZ R20, R28, R3 ;  /* 0x000000031c147221 */ /* 0x001fe20000010000 */
[----:B------:R-:W-:-:S06]  /*15a60*/  FFMA.FTZ R34, R67, R88, -R26 ;  /* 0x0000005843227223 */ /* 0x000fcc000001081a */
[----:B------:R-:W0:Y:S01]  /*15a70*/  MUFU.EX2 R195, R195 ;  /* 0x000000c300c37308 */ /* 0x000e220000000800 */
[----:B----4-:R-:W-:-:S07]  /*15a80*/  FADD.FTZ R44, R196, R5 ;  /* 0x00000005c42c7221 */ /* 0x010fce0000010000 */
[----:B------:R-:W4:Y:S01]  /*15a90*/  MUFU.EX2 R63, R63 ;  /* 0x0000003f003f7308 */ /* 0x000f220000000800 */
[----:B-1----:R-:W-:Y:S01]  /*15aa0*/  FADD.FTZ R3, R193, R20 ;  /* 0x00000014c1037221 */ /* 0x002fe20000010000 */
[----:B------:R-:W-:-:S06]  /*15ab0*/  FFMA.FTZ R199, R73, R88, -R26 ;  /* 0x0000005849c77223 */ /* 0x000fcc000001081a */
[----:B------:R-:W1:Y:S01]  /*15ac0*/  MUFU.EX2 R32, R32 ;  /* 0x0000002000207308 */ /* 0x000e620000000800 */
[----:B------:R-:W-:-:S07]  /*15ad0*/  FADD.FTZ R5, R55, R44 ;  /* 0x0000002c37057221 */ /* 0x000fce0000010000 */
        /* <DEDUP_REMOVED lines=32> */
[----:B---3--:R-:W-:-:S06]  /*15ce0*/  FADD.FTZ R46, R204, R5 ;  /* 0x00000005cc2e7221 */ /* 0x008fcc0000010000 */
[----:B------:R-:W2:Y:S01]  /*15cf0*/  MUFU.EX2 R203, R203 ;  /* 0x000000cb00cb7308 */ /* 0x000ea20000000800 */
[----:B------:R-:W-:-:S07]  /*15d00*/  FFMA.FTZ R85, R85, R88, -R26 ;  /* 0x0000005855557223 */ /* 0x000fce000001081a */
        /* <DEDUP_REMOVED lines=34> */
[----:B----4-:R-:W-:Y:S01]  /*15f30*/  FADD.FTZ R5, R129, R48 ;  /* 0x0000003081057221 */ /* 0x010fe20000010000 */
[----:B------:R-:W-:-:S06]  /*15f40*/  FFMA.FTZ R115, R115, R88, -R26 ;  /* 0x0000005873737223 */ /* 0x000fcc000001081a */
[----:B------:R-:W4:Y:S01]  /*15f50*/  MUFU.EX2 R214, R214 ;  /* 0x000000d600d67308 */ /* 0x000f220000000800 */
[-CC-:B------:R-:W-:Y:S01]  /*15f60*/  FFMA.FTZ R117, R117, R88.reuse, -R26.reuse ;  /* 0x0000005875757223 */ /* 0x180fe2000001081a */
[-CC-:B------:R-:W-:Y:S01]  /*15f70*/  FFMA.FTZ R113, R113, R88.reuse, -R26.reuse ;  /* 0x0000005871717223 */ /* 0x180fe2000001081a */
[-CC-:B------:R-:W-:Y:S01]  /*15f80*/  FFMA.FTZ R123, R123, R88.reuse, -R26.reuse ;  /* 0x000000587b7b7223 */ /* 0x180fe2000001081a */
[-CC-:B------:R-:W-:Y:S01]  /*15f90*/  FFMA.FTZ R127, R127, R88.reuse, -R26.reuse ;  /* 0x000000587f7f7223 */ /* 0x180fe2000001081a */
[----:B------:R-:W-:-:S03]  /*15fa0*/  FFMA.FTZ R131, R131, R88, -R26 ;  /* 0x0000005883837223 */ /* 0x000fc6000001081a */
[----:B------:R-:W4:Y:S01]  /*15fb0*/  MUFU.EX2 R211, R211 ;  /* 0x000000d300d37308 */ /* 0x000f220000000800 */
[----:B------:R-:W-:Y:S01]  /*15fc0*/  FFMA.FTZ R133, R133, R88, -R26 ;  /* 0x0000005885857223 */ /* 0x000fe2000001081a */
[----:B-1----:R-:W-:Y:S01]  /*15fd0*/  FADD.FTZ R20, R42, R3 ;  /* 0x000000032a147221 */ /* 0x002fe20000010000 */
[----:B------:R-:W-:-:S05]  /*15fe0*/  FADD.FTZ R48, R212, R5 ;  /* 0x00000005d4307221 */ /* 0x000fca0000010000 */
[----:B------:R-:W1:Y:S01]  /*15ff0*/  MUFU.EX2 R137, R137 ;  /* 0x0000008900897308 */ /* 0x000e620000000800 */
[----:B--2---:R-:W-:Y:S01]  /*16000*/  FADD.FTZ R3, R209, R20 ;  /* 0x00000014d1037221 */ /* 0x004fe20000010000 */
[----:B---3--:R-:W-:-:S06]  /*16010*/  FADD.FTZ R5, R135, R48 ;  /* 0x0000003087057221 */ /* 0x008fcc0000010000 */
[----:B------:R-:W2:Y:S08]  /*16020*/  MUFU.EX2 R26, R111 ;  /* 0x0000006f001a7308 */ /* 0x000eb00000000800 */
[----:B------:R-:W3:Y:S01]  /*16030*/  MUFU.EX2 R216, R216 ;  /* 0x000000d800d87308 */ /* 0x000ee20000000800 */
[----:B0-----:R-:W-:Y:S01]  /*16040*/  FADD.FTZ R20, R44, R3 ;  /* 0x000000032c147221 */ /* 0x001fe20000010000 */
[----:B----4-:R-:W-:-:S06]  /*16050*/  FADD.FTZ R50, R214, R5 ;  /* 0x00000005d6327221 */ /* 0x010fcc0000010000 */
[----:B------:R-:W0:Y:S01]  /*16060*/  MUFU.EX2 R29, R29 ;  /* 0x0000001d001d7308 */ /* 0x000e220000000800 */
[----:B------:R-:W-:Y:S01]  /*16070*/  FADD.FTZ R3, R211, R20 ;  /* 0x00000014d3037221 */ /* 0x000fe20000010000 */
[----:B-1----:R-:W-:-:S06]  /*16080*/  FADD.FTZ R5, R137, R50 ;  /* 0x0000003289057221 */ /* 0x002fcc0000010000 */
[----:B------:R-:W1:Y:S01]  /*16090*/  MUFU.EX2 R46, R115 ;  /* 0x00000073002e7308 */ /* 0x000e620000000800 */
[----:B--2---:R-:W-:Y:S01]  /*160a0*/  FADD.FTZ R52, R26, R3 ;  /* 0x000000031a347221 */ /* 0x004fe20000010000 */
[----:B---3--:R-:W-:-:S06]  /*160b0*/  FADD.FTZ R50, R216, R5 ;  /* 0x00000005d8327221 */ /* 0x008fcc0000010000 */
[----:B------:R-:W2:Y:S01]  /*160c0*/  MUFU.EX2 R117, R117 ;  /* 0x0000007500757308 */ /* 0x000ea20000000800 */
[----:B0-----:R-:W-:-:S07]  /*160d0*/  FADD.FTZ R3, R29, R52 ;  /* 0x000000341d037221 */ /* 0x001fce0000010000 */
[----:B------:R-:W0:Y:S01]  /*160e0*/  MUFU.EX2 R48, R113 ;  /* 0x0000007100307308 */ /* 0x000e220000000800 */
[----:B------:R-:W-:Y:S01]  /*160f0*/  FADD.FTZ R5, R139, R50 ;  /* 0x000000328b057221 */ /* 0x000fe20000010000 */
[----:B------:R-:W-:Y:S01]  /*16100*/  F2FP.F16.F32.PACK_AB R177, R4, R177 ;  /* 0x000000b104b1723e */ /* 0x000fe200000000ff */
[----:B-1----:R-:W-:-:S05]  /*16110*/  FADD.FTZ R4, R46, R3 ;  /* 0x000000032e047221 */ /* 0x002fca0000010000 */
[----:B------:R-:W1:Y:S01]  /*16120*/  MUFU.EX2 R123, R123 ;  /* 0x0000007b007b7308 */ /* 0x000e620000000800 */
[----:B--2---:R-:W-:-:S07]  /*16130*/  FADD.FTZ R3, R117, R4 ;  /* 0x0000000475037221 */ /* 0x004fce0000010000 */
[----:B------:R-:W2:Y:S01]  /*16140*/  MUFU.EX2 R50, R127 ;  /* 0x0000007f00327308 */ /* 0x000ea20000000800 */
[----:B------:R-:W-:Y:S01]  /*16150*/  F2FP.F16.F32.PACK_AB R179, R6, R179 ;  /* 0x000000b306b3723e */ /* 0x000fe200000000ff */
[----:B0-----:R-:W-:-:S06]  /*16160*/  FADD.FTZ R6, R48, R3 ;  /* 0x0000000330067221 */ /* 0x001fcc0000010000 */
[----:B------:R-:W0:Y:S01]  /*16170*/  MUFU.EX2 R218, R218 ;  /* 0x000000da00da7308 */ /* 0x000e220000000800 */
[----:B------:R-:W-:-:S07]  /*16180*/  ISETP.GE.AND P2, PT, R161, 0xb1, PT ;  /* 0x000000b1a100780c */ /* 0x000fce0003f46270 */
[----:B------:R-:W3:Y:S01]  /*16190*/  MUFU.EX2 R131, R131 ;  /* 0x0000008300837308 */ /* 0x000ee20000000800 */
[----:B-1----:R-:W-:-:S07]  /*161a0*/  FADD.FTZ R3, R123, R6 ;  /* 0x000000067b037221 */ /* 0x002fce0000010000 */
[----:B------:R-:W1:Y:S08]  /*161b0*/  MUFU.EX2 R141, R141 ;  /* 0x0000008d008d7308 */ /* 0x000e700000000800 */
[----:B------:R-:W4:Y:S01]  /*161c0*/  MUFU.EX2 R4, R133 ;  /* 0x0000008500047308 */ /* 0x000f220000000800 */
[----:B------:R-:W-:Y:S01]  /*161d0*/  F2FP.F16.F32.PACK_AB R205, R0, R205 ;  /* 0x000000cd00cd723e */ /* 0x000fe200000000ff */
[----:B--2---:R-:W-:Y:S01]  /*161e0*/  FADD.FTZ R0, R50, R3 ;  /* 0x0000000332007221 */ /* 0x004fe20000010000 */
[----:B0-----:R-:W-:Y:S01]  /*161f0*/  FADD.FTZ R20, R218, R5 ;  /* 0x00000005da147221 */ /* 0x001fe20000010000 */
[----:B------:R-:W-:Y:S01]  /*16200*/  IMAD.U32 R236, RZ, RZ, UR52 ;  /* 0x00000034ffec7e24 */ /* 0x000fe2000f8e00ff */
[----:B------:R-:W-:Y:S01]  /*16210*/  MOV R235, UR49 ;  /* 0x0000003100eb7c02 */ /* 0x000fe20008000f00 */
[----:B---3--:R-:W-:Y:S01]  /*16220*/  FADD.FTZ R15, R131, R0 ;  /* 0x00000000830f7221 */ /* 0x008fe20000010000 */
[----:B------:R-:W-:-:S02]  /*16230*/  IMAD.U32 R237, RZ, RZ, UR53 ;  /* 0x00000035ffed7e24 */ /* 0x000fc4000f8e00ff */
[----:B------:R-:W-:Y:S02]  /*16240*/  IMAD.U32 R234, RZ, RZ, UR48 ;  /* 0x00000030ffea7e24 */ /* 0x000fe4000f8e00ff */
[----:B------:R-:W-:Y:S02]  /*16250*/  IMAD.U32 R232, RZ, RZ, UR44 ;  /* 0x0000002cffe87e24 */ /* 0x000fe4000f8e00ff */
[----:B------:R-:W-:Y:S02]  /*16260*/  IMAD.U32 R233, RZ, RZ, UR45 ;  /* 0x0000002dffe97e24 */ /* 0x000fe4000f8e00ff */
[----:B------:R-:W-:Y:S02]  /*16270*/  IMAD.U32 R230, RZ, RZ, UR40 ;  /* 0x00000028ffe67e24 */ /* 0x000fe4000f8e00ff */
[----:B------:R-:W-:Y:S01]  /*16280*/  IMAD.U32 R231, RZ, RZ, UR41 ;  /* 0x00000029ffe77e24 */ /* 0x000fe2000f8e00ff */
[----:B------:R-:W-:Y:S01]  /*16290*/  F2FP.F16.F32.PACK_AB R176, R27, R176 ;  /* 0x000000b01bb0723e */ /* 0x000fe200000000ff */
[----:B-1----:R-:W-:Y:S01]  /*162a0*/  FADD.FTZ R20, R141, R20 ;  /* 0x000000148d147221 */ /* 0x002fe20000010000 */
[----:B------:R-:W-:Y:S01]  /*162b0*/  F2FP.F16.F32.PACK_AB R178, R31, R178 ;  /* 0x000000b21fb2723e */ /* 0x000fe200000000ff */
[----:B----4-:R-:W-:Y:S01]  /*162c0*/  FADD.FTZ R15, R4, R15 ;  /* 0x0000000f040f7221 */ /* 0x010fe20000010000 */
[----:B------:R-:W-:Y:S01]  /*162d0*/  F2FP.F16.F32.PACK_AB R180, R33, R180 ;  /* 0x000000b421b4723e */ /* 0x000fe200000000ff */
[--C-:B------:R-:W-:Y:S01]  /*162e0*/  IMAD.MOV.U32 R86, RZ, RZ, R87.reuse ;  /* 0x000000ffff567224 */ /* 0x100fe200078e0057 */
        /* <DEDUP_REMOVED lines=76> */
[-C--:B------:R-:W-:Y:S01]  /*167b0*/  MOV R85, R87.reuse ;  /* 0x0000005700557202 */ /* 0x080fe20000000f00 */
        /* <DEDUP_REMOVED lines=14> */
[----:B------:R-:W-:Y:S01]  /*168a0*/  IMAD.MOV.U32 R24, RZ, RZ, R87 ;  /* 0x000000ffff187224 */ /* 0x000fe200078e0057 */
[----:B------:R-:W-:-:S02]  /*168b0*/  MOV R53, R87 ;  /* 0x0000005700357202 */ /* 0x000fc40000000f00 */
[-C--:B------:R-:W-:Y:S02]  /*168c0*/  MOV R49, R87.reuse ;  /* 0x0000005700317202 */ /* 0x080fe40000000f00 */
[-C--:B------:R-:W-:Y:S02]  /*168d0*/  MOV R45, R87.reuse ;  /* 0x00000057002d7202 */ /* 0x080fe40000000f00 */
[-C--:B------:R-:W-:Y:S02]  /*168e0*/  MOV R41, R87.reuse ;  /* 0x0000005700297202 */ /* 0x080fe40000000f00 */
[-C--:B------:R-:W-:Y:S02]  /*168f0*/  MOV R37, R87.reuse ;  /* 0x0000005700257202 */ /* 0x080fe40000000f00 */
[-C--:B------:R-:W-:Y:S02]  /*16900*/  MOV R33, R87.reuse ;  /* 0x0000005700217202 */ /* 0x080fe40000000f00 */
[----:B------:R-:W-:-:S02]  /*16910*/  MOV R29, R87 ;  /* 0x00000057001d7202 */ /* 0x000fc40000000f00 */
[----:B------:R-:W-:Y:S01]  /*16920*/  MOV R25, R87 ;  /* 0x0000005700197202 */ /* 0x000fe20000000f00 */
[----:B------:R-:W-:Y:S06]  /*16930*/  @!P2 BRA `(.L_x_783) ;  /* 0x00000068000ca947 */ /* 0x000fec0003800000 */
[----:B------:R0:W5:Y:S01]  /*16940*/  LDL.LU R5, [R1] ;  /* 0x0000000001057983 */ /* 0x0001620000300800 */
        /* <DEDUP_REMOVED lines=35> */
[----:B0-----:R-:W-:-:S07]  /*16b80*/  CS2R R24, SRZ ;  /* 0x0000000000187805 */ /* 0x001fce000001ff00 */
.L_x_793:
[----:B------:R-:W2:Y:S01]  /*16b90*/  LDL R7, [R1+0x18] ;  /* 0x0000180001077983 */ /* 0x000ea20000100800 */
[----:B------:R-:W-:Y:S01]  /*16ba0*/  VIADD R222, R6, 0x1 ;  /* 0x0000000106de7836 */ /* 0x000fe20000000000 */
[----:B------:R-:W-:Y:S05]  /*16bb0*/  YIELD ;  /* 0x0000000000007946 */ /* 0x000fea0003800000 */
[----:B------:R-:W-:-:S04]  /*16bc0*/  ISETP.NE.AND P3, PT, R222, 0x2, PT ;  /* 0x00000002de00780c */ /* 0x000fc80003f65270 */
[----:B------:R-:W-:Y:S02]  /*16bd0*/  SEL R8, RZ, 0x1, P3 ;  /* 0x00000001ff087807 */ /* 0x000fe40001800000 */
[----:B------:R-:W-:Y:S02]  /*16be0*/  SEL R222, R222, RZ, P3 ;  /* 0x000000ffdede7207 */ /* 0x000fe40001800000 */
[----:B-----5:R-:W-:-:S05]  /*16bf0*/  LOP3.LUT R8, R5, R8, RZ, 0x3c, !PT ;  /* 0x0000000805087212 */ /* 0x020fca00078e3cff */
[----:B------:R0:W-:Y:S01]  /*16c00*/  STL [R1], R8 ;  /* 0x0000000801007387 */ /* 0x0001e20000100800 */
[----:B--2---:R-:W-:-:S13]  /*16c10*/  ISETP.NE.AND P2, PT, R7, RZ, PT ;  /* 0x000000ff0700720c */ /* 0x004fda0003f45270 */
[----:B0-----:R-:W-:Y:S05]  /*16c20*/  @P2 BRA `(.L_x_784) ;  /* 0x0000000000302947 */ /* 0x001fea0003800000 */
[----:B------:R-:W-:Y:S05]  /*16c30*/  @!P0 BRA `(.L_x_785) ;  /* 0x0000000000048947 */ /* 0x000fea0003800000 */
[----:B------:R-:W-:Y:S01]  /*16c40*/  BPT.TRAP 0x1 ;  /* 0x000000040000795c */ /* 0x000fe20000300000 */
.L_x_785:
[----:B------:R-:W-:Y:S01]  /*16c50*/  IMAD R7, R222, 0x8, R2 ;  /* 0x00000008de077824 */ /* 0x000fe200078e0202 */
[----:B------:R-:W-:-:S04]  /*16c60*/  SHF.L.U32 R8, R8, 0x1f, RZ ;  /* 0x0000001f08087819 */ /* 0x000fc800000006ff */
[----:B------:R0:W1:Y:S01]  /*16c70*/  SYNCS.PHASECHK.TRANS64.TRYWAIT P3, [R7+URZ+0x34830], R8 ;  /* 0x03483008070075a7 */ /* 0x000062000806017f */
[----:B------:R-:W-:Y:S05]  /*16c80*/  @!P0 BRA `(.L_x_786) ;  /* 0x0000000000048947 */ /* 0x000fea0003800000 */
[----:B------:R-:W-:Y:S01]  /*16c90*/  BPT.TRAP 0x1 ;  /* 0x000000040000795c */ /* 0x000fe20000300000 */
.L_x_786:
[----:B------:R-:W-:Y:S04]  /*16ca0*/  BSSY B0, `(.L_x_784) ;  /* 0x0000004000007945 */ /* 0x000fe80003800000 */
[----:B-1----:R-:W-:Y:S05]  /*16cb0*/  @P3 BRA `(.L_x_787) ;  /* 0x0000000000083947 */ /* 0x002fea0003800000 */
[----:B------:R-:W1:Y:S02]  /*16cc0*/  SYNCS.PHASECHK.TRANS64.TRYWAIT P3, [R7+URZ+0x34830], R8 ;  /* 0x03483008070075a7 */ /* 0x000e64000806017f */
[----:B-1----:R-:W-:Y:S05]  /*16cd0*/  @!P3 BRA `(.L_x_788) ;  /* 0x0000010c000cb947 */ /* 0x002fea0003800000 */
.L_x_787:
[----:B------:R-:W-:Y:S05]  /*16ce0*/  BSYNC B0 ;  /* 0x0000000000007941 */ /* 0x000fea0003800000 */
.L_x_784:
[----:B------:R-:W2:Y:S04]  /*16cf0*/  LDL R10, [R1+0x1c] ;  /* 0x00001c00010a7983 */ /* 0x000ea80000100800 */
[----:B01----:R-:W3:Y:S01]  /*16d00*/  LDL.64 R8, [R1+0x10] ;  /* 0x0000100001087983 */ /* 0x003ee20000100a00 */
[----:B------:R-:W0:Y:S01]  /*16d10*/  S2R R7, SR_TID.X ;  /* 0x0000000000077919 */ /* 0x000e220000002100 */
[----:B------:R-:W-:Y:S05]  /*16d20*/  WARPSYNC.ALL ;  /* 0x0000000000007948 */ /* 0x000fea0003800000 */
[----:B------:R-:W-:Y:S01]  /*16d30*/  IMAD.MOV.U32 R11, RZ, RZ, 0x40000040 ;  /* 0x40000040ff0b7424 */ /* 0x000fe200078e00ff */
[----:B------:R-:W4:Y:S01]  /*16d40*/  LDL.64 R92, [R1+0x8] ;  /* 0x00000800015c7983 */ /* 0x000f220000100a00 */
[----:B0-----:R-:W-:-:S04]  /*16d50*/  SHF.R.U32.HI R7, RZ, 0x7, R7 ;  /* 0x00000007ff077819 */ /* 0x001fc80000011607 */
[----:B------:R-:W-:-:S05]  /*16d60*/  IADD3 R7, R7, 0x8, RZ ;  /* 0x0000000807077810 */ /* 0x000fca0007ffe0ff */
[----:B------:R0:W-:Y:S01]  /*16d70*/  BAR.SYNC.DEFER_BLOCKING R7, 0x100 ;  /* 0x000400070000751d */ /* 0x0001e20000010000 */
[----:B------:R-:W-:-:S05]  /*16d80*/  R2UR UR15, R11 ;  /* 0x000000000b0f72ca */ /* 0x000fca00000e0000 */
[----:B------:R-:W-:Y:S01]  /*16d90*/  WARPGROUP.ARRIVE ;  /* 0x00000000000079c5 */ /* 0x000fe20000000000 */
[----:B------:R-:W-:-:S04]  /*16da0*/  MOV R89, 0x40000040 ;  /* 0x4000004000597802 */ /* 0x000fc80000000f00 */
[----:B------:R-:W-:Y:S01]  /*16db0*/  R2UR UR19, R89 ;  /* 0x00000000591372ca */ /* 0x000fe200000e0000 */
[----:B------:R-:W-:Y:S01]  /*16dc0*/  IMAD.MOV.U32 R13, RZ, RZ, 0x40000040 ;  /* 0x40000040ff0d7424 */ /* 0x000fe200078e00ff */
[----:B------:R-:W-:Y:S02]  /*16dd0*/  MOV R229, UR39 ;  /* 0x0000002700e57c02 */ /* 0x000fe40008000f00 */
[----:B------:R-:W-:Y:S02]  /*16de0*/  MOV R228, UR38 ;  /* 0x0000002600e47c02 */ /* 0x000fe40008000f00 */
[----:B------:R-:W-:Y:S02]  /*16df0*/  R2UR UR39, R13 ;  /* 0x000000000d2772ca */ /* 0x000fe400000e0000 */
[----:B------:R-:W-:Y:S02]  /*16e00*/  MOV R227, UR37 ;  /* 0x0000002500e37c02 */ /* 0x000fe40008000f00 */
[----:B------:R-:W-:Y:S01]  /*16e10*/  MOV R226, UR36 ;  /* 0x0000002400e27c02 */ /* 0x000fe20008000f00 */
[----:B------:R-:W-:Y:S01]  /*16e20*/  IMAD.MOV.U32 R91, RZ, RZ, 0x40000040 ;  /* 0x40000040ff5b7424 */ /* 0x000fe200078e00ff */
[----:B------:R-:W-:-:S04]  /*16e30*/  R2UR UR25, R89 ;  /* 0x00000000591972ca */ /* 0x000fc800000e0000 */
[----:B------:R-:W-:Y:S02]  /*16e40*/  R2UR UR59, R91 ;  /* 0x000000005b3b72ca */ /* 0x000fe400000e0000 */
[----:B------:R-:W-:-:S11]  /*16e50*/  R2UR UR27, R89 ;  /* 0x00000000591b72ca */ /* 0x000fd600000e0000 */
[----:B0-----:R-:W-:Y:S01]  /*16e60*/  MOV R7, UR59 ;  /* 0x0000003b00077c02 */ /* 0x001fe20008000f00 */
[----:B------:R-:W-:Y:S01]  /*16e70*/  UMOV UR59, UR25 ;  /* 0x00000019003b7c82 */ /* 0x000fe20008000000 */
[----:B--2---:R-:W-:Y:S01]  /*16e80*/  IMAD R10, R222, 0xb00, R10 ;  /* 0x00000b00de0a7824 */ /* 0x004fe200078e020a */
[----:B---3--:R-:W-:Y:S02]  /*16e90*/  R2UR UR8, R8 ;  /* 0x00000000080872ca */ /* 0x008fe400000e0000 */
[----:B------:R-:W-:Y:S02]  /*16ea0*/  R2UR UR9, R9 ;  /* 0x00000000090972ca */ /* 0x000fe400000e0000 */
[----:B------:R-:W-:-:S09]  /*16eb0*/  R2UR UR14, R10 ;  /* 0x000000000a0e72ca */ /* 0x000fd200000e0000 */
[----:B------:R-:W-:Y:S02]  /*16ec0*/  UMOV UR12, UR8 ;  /* 0x00000008000c7c82 */ /* 0x000fe40008000000 */
[----:B------:R-:W-:Y:S02]  /*16ed0*/  UMOV UR13, UR9 ;  /* 0x00000009000d7c82 */ /* 0x000fe40008000000 */
[----:B------:R-:W-:Y:S01]  /*16ee0*/  HGMMA.64x16x16.F32 R168, gdesc[UR12], RZ, !UPT, gsb0 ;  /* 0x002000000ca879f0 */ /* 0x000fe2000c0008ff */
[----:B------:R-:W-:-:S05]  /*16ef0*/  VIADD R88, R10, 0x80 ;  /* 0x000000800a587836 */ /* 0x000fca0000000000 */
[----:B------:R-:W-:Y:S01]  /*16f00*/  R2UR UR18, R88 ;  /* 0x00000000581272ca */ /* 0x000fe200000e0000 */
[----:B------:R-:W-:Y:S01]  /*16f10*/  UMOV UR16, UR8 ;  /* 0x0000000800107c82 */ /* 0x000fe20008000000 */
[----:B------:R-:W-:Y:S01]  /*16f20*/  UMOV UR17, UR9 ;  /* 0x0000000900117c82 */ /* 0x000fe20008000000 */
[----:B------:R-:W-:Y:S02]  /*16f30*/  WARPGROUP.DEPBAR.LE gsb0, 0x0 ;  /* 0x00008000000079c5 */ /* 0x000fe40000010000 */
[----:B------:R-:W-:-:S08]  /*16f40*/  WARPGROUP.ARRIVE ;  /* 0x00000000000079c5 */ /* 0x000fd00000000000 */
[----:B------:R-:W-:Y:S01]  /*16f50*/  HGMMA.64x16x16.F32 R160, gdesc[UR16], RZ, !UPT, gsb0 ;  /* 0x0020000010a079f0 */ /* 0x000fe2000c0008ff */
[----:B------:R-:W-:-:S05]  /*16f60*/  VIADD R12, R10, 0x100 ;  /* 0x000001000a0c7836 */ /* 0x000fca0000000000 */
[----:B------:R-:W-:Y:S01]  /*16f70*/  R2UR UR38, R12 ;  /* 0x000000000c2672ca */ /* 0x000fe200000e0000 */
[----:B------:R-:W-:Y:S01]  /*16f80*/  UMOV UR36, UR8 ;  /* 0x0000000800247c82 */ /* 0x000fe20008000000 */
[----:B------:R-:W-:Y:S01]  /*16f90*/  UMOV UR37, UR9 ;  /* 0x0000000900257c82 */ /* 0x000fe20008000000 */
[C---:B------:R-:W-:Y:S01]  /*16fa0*/  VIADD R88, R10.reuse, 0x180 ;  /* 0x000001800a587836 */ /* 0x040fe20000000000 */
[----:B------:R-:W-:-:S04]  /*16fb0*/  IADD3 R90, R10, 0x280, RZ ;  /* 0x000002800a5a7810 */ /* 0x000fc80007ffe0ff */
[----:B------:R-:W-:Y:S01]  /*16fc0*/  R2UR UR26, R88 ;  /* 0x00000000581a72ca */ /* 0x000fe200000e0000 */
[----:B------:R-:W-:Y:S01]  /*16fd0*/  VIADD R88, R10, 0x300 ;  /* 0x000003000a587836 */ /* 0x000fe20000000000 */
[----:B------:R-:W-:Y:S02]  /*16fe0*/  WARPGROUP.DEPBAR.LE gsb0, 0x0 ;  /* 0x00008000000079c5 */ /* 0x000fe40000010000 */
[----:B------:R-:W-:-:S06]  /*16ff0*/  WARPGROUP.ARRIVE ;  /* 0x00000000000079c5 */ /* 0x000fcc0000000000 */
[----:B------:R-:W-:Y:S01]  /*17000*/  HGMMA.64x16x16.F32 R152, gdesc[UR36], RZ, !UPT, gsb0 ;  /* 0x00200000249879f0 */ /* 0x000fe2000c0008ff */
[----:B------:R-:W-:Y:S01]  /*17010*/  R2UR UR34, R90 ;  /* 0x000000005a2272ca */ /* 0x000fe200000e0000 */
[----:B------:R-:W-:Y:S01]  /*17020*/  VIADD R90, R10, 0x480 ;  /* 0x000004800a5a7836 */ /* 0x000fe20000000000 */
[----:B------:R-:W-:Y:S02]  /*17030*/  R2UR UR42, R88 ;  /* 0x00000000582a72ca */ /* 0x000fe400000e0000 */
[----:B------:R-:W-:Y:S02]  /*17040*/  IADD3 R88, R10, 0x400, RZ ;  /* 0x000004000a587810 */ /* 0x000fe40007ffe0ff */
[----:B------:R-:W-:Y:S02]  /*17050*/  R2UR UR54, R90 ;  /* 0x000000005a3672ca */ /* 0x000fe400000e0000 */
[----:B------:R-:W-:Y:S01]  /*17060*/  R2UR UR50, R88 ;  /* 0x00000000583272ca */ /* 0x000fe200000e0000 */
[C---:B------:R-:W-:Y:S01]  /*17070*/  VIADD R88, R10.reuse, 0x2 ;  /* 0x000000020a587836 */ /* 0x040fe20000000000 */
[----:B------:R-:W-:-:S04]  /*17080*/  IADD3 R90, R10, 0x82, RZ ;  /* 0x000000820a5a7810 */ /* 0x000fc80007ffe0ff */
[----:B------:R-:W-:Y:S02]  /*17090*/  R2UR UR58, R90 ;  /* 0x000000005a3a72ca */ /* 0x000fe400000e0000 */
[----:B------:R-:W-:Y:S01]  /*170a0*/  R2UR UR24, R88 ;  /* 0x00000000581872ca */ /* 0x000fe200000e0000 */
[----:B------:R-:W-:-:S10]  /*170b0*/  UMOV UR25, UR9 ;  /* 0x0000000900197c82 */ /* 0x000fd40008000000 */
[----:B------:R-:W-:Y:S02]  /*170c0*/  MOV R8, UR58 ;  /* 0x0000003a00087c02 */ /* 0x000fe40008000f00 */
[----:B------:R-:W-:Y:S01]  /*170d0*/  UMOV UR58, UR24 ;  /* 0x00000018003a7c82 */ /* 0x000fe20008000000 */
[----:B------:R-:W-:Y:S01]  /*170e0*/  UMOV UR24, UR8 ;  /* 0x0000000800187c82 */ /* 0x000fe20008000000 */
[----:B------:R-:W-:Y:S02]  /*170f0*/  WARPGROUP.DEPBAR.LE gsb0, 0x0 ;  /* 0x00008000000079c5 */ /* 0x000fe40000010000 */
[----:B------:R-:W-:-:S06]  /*17100*/  WARPGROUP.ARRIVE ;  /* 0x00000000000079c5 */ /* 0x000fcc0000000000 */
[----:B------:R-:W-:Y:S01]  /*17110*/  HGMMA.64x16x16.F32 R144, gdesc[UR24], RZ, !UPT, gsb0 ;  /* 0x00200000189079f0 */ /* 0x000fe2000c0008ff */
[----:B------:R-:W-:Y:S01]  /*17120*/  VIADD R12, R10, 0x200 ;  /* 0x000002000a0c7836 */ /* 0x000fe20000000000 */
[----:B------:R-:W-:-:S04]  /*17130*/  R2UR UR31, R13 ;  /* 0x000000000d1f72ca */ /* 0x000fc800000e0000 */
[----:B------:R-:W-:Y:S01]  /*17140*/  R2UR UR30, R12 ;  /* 0x000000000c1e72ca */ /* 0x000fe200000e0000 */
[----:B------:R-:W-:Y:S01]  /*17150*/  UMOV UR28, UR8 ;  /* 0x00000008001c7c82 */ /* 0x000fe20008000000 */
[----:B------:R-:W-:Y:S01]  /*17160*/  UMOV UR29, UR9 ;  /* 0x00000009001d7c82 */ /* 0x000fe20008000000 */
[----:B------:R-:W-:Y:S02]  /*17170*/  WARPGROUP.DEPBAR.LE gsb0, 0x0 ;  /* 0x00008000000079c5 */ /* 0x000fe40000010000 */
[----:B------:R-:W-:-:S08]  /*17180*/  WARPGROUP.ARRIVE ;  /* 0x00000000000079c5 */ /* 0x000fd00000000000 */
[----:B------:R-:W-:Y:S01]  /*17190*/  HGMMA.64x16x16.F32 R136, gdesc[UR28], RZ, !UPT, gsb0 ;  /* 0x002000001c8879f0 */ /* 0x000fe2000c0008ff */
        /* <DEDUP_REMOVED lines=9> */
[----:B------:R-:W-:Y:S01]  /*17230*/  VIADD R12, R10, 0x380 ;  /* 0x000003800a0c7836 */ /* 0x000fe20000000000 */
[----:B------:R-:W-:Y:S02]  /*17240*/  WARPGROUP.DEPBAR.LE gsb0, 0x0 ;  /* 0x00008000000079c5 */ /* 0x000fe40000010000 */
[----:B------:R-:W-:-:S07]  /*17250*/  WARPGROUP.ARRIVE ;  /* 0x00000000000079c5 */ /* 0x000fce0000000000 */
[----:B------:R-:W-:Y:S01]  /*17260*/  HGMMA.64x16x16.F32 R120, gdesc[UR40], RZ, !UPT, gsb0 ;  /* 0x00200000287879f0 */ /* 0x000fe2000c0008ff */
[----:B------:R-:W-:Y:S02]  /*17270*/  R2UR UR46, R12 ;  /* 0x000000000c2e72ca */ /* 0x000fe400000e0000 */
        /* <DEDUP_REMOVED lines=16> */
[----:B------:R-:W-:Y:S01]  /*17380*/  R2UR UR11, R89 ;  /* 0x00000000590b72ca */ /* 0x000fe200000e0000 */
[----:B------:R-:W-:-:S03]  /*17390*/  IMAD.MOV.U32 R89, RZ, RZ, 0x40000040 ;  /* 0x40000040ff597424 */ /* 0x000fc600078e00ff */
[----:B------:R-:W-:Y:S02]  /*173a0*/  R2UR UR10, R88 ;  /* 0x00000000580a72ca */ /* 0x000fe400000e0000 */
[----:B------:R-:W-:Y:S01]  /*173b0*/  IADD3 R88, R10, 0x282, RZ ;  /* 0x000002820a587810 */ /* 0x000fe20007ffe0ff */
[----:B------:R-:W-:Y:S02]  /*173c0*/  WARPGROUP.DEPBAR.LE gsb0, 0x0 ;  /* 0x00008000000079c5 */ /* 0x000fe40000010000 */
[----:B------:R-:W-:-:S06]  /*173d0*/  WARPGROUP.ARRIVE ;  /* 0x00000000000079c5 */ /* 0x000fcc0000000000 */
[----:B------:R-:W-:Y:S01]  /*173e0*/  HGMMA.64x16x16.F32 R96, gdesc[UR52], RZ, !UPT, gsb0 ;  /* 0x00200000346079f0 */ /* 0x000fe2000c0008ff */
[----:B------:R-:W-:Y:S01]  /*173f0*/  R2UR UR18, R88 ;  /* 0x00000000581272ca */ /* 0x000fe200000e0000 */
[C---:B------:R-:W-:Y:S01]  /*17400*/  VIADD R88, R10.reuse, 0x382 ;  /* 0x000003820a587836 */ /* 0x040fe20000000000 */
[----:B------:R-:W-:Y:S01]  /*17410*/  R2UR UR19, R89 ;  /* 0x00000000591372ca */ /* 0x000fe200000e0000 */
[----:B------:R-:W-:Y:S02]  /*17420*/  IMAD.MOV.U32 R89, RZ, RZ, 0x40000040 ;  /* 0x40000040ff597424 */ /* 0x000fe400078e00ff */
[----:B------:R-:W-:Y:S01]  /*17430*/  VIADD R12, R10, 0x500 ;  /* 0x000005000a0c7836 */ /* 0x000fe20000000000 */
[----:B------:R-:W-:Y:S01]  /*17440*/  R2UR UR26, R88 ;  /* 0x00000000581a72ca */ /* 0x000fe200000e0000 */
[----:B------:R-:W-:Y:S01]  /*17450*/  VIADD R88, R10, 0x482 ;  /* 0x000004820a587836 */ /* 0x000fe20000000000 */
[----:B------:R-:W-:Y:S01]  /*17460*/  R2UR UR27, R89 ;  /* 0x00000000591b72ca */ /* 0x000fe200000e0000 */
[----:B------:R-:W-:Y:S01]  /*17470*/  IMAD.MOV.U32 R89, RZ, RZ, 0x40000040 ;  /* 0x40000040ff597424 */ /* 0x000fe200078e00ff */
[----:B------:R-:W-:-:S02]  /*17480*/  R2UR UR22, R12 ;  /* 0x000000000c1672ca */ /* 0x000fc400000e0000 */
[----:B------:R-:W-:Y:S02]  /*17490*/  R2UR UR23, R13 ;  /* 0x000000000d1772ca */ /* 0x000fe400000e0000 */
[----:B------:R-:W-:Y:S01]  /*174a0*/  R2UR UR34, R88 ;  /* 0x00000000582272ca */ /* 0x000fe200000e0000 */
[----:B------:R-:W-:Y:S01]  /*174b0*/  VIADD R88, R10, 0x4 ;  /* 0x000000040a587836 */ /* 0x000fe20000000000 */
[----:B------:R-:W-:Y:S01]  /*174c0*/  R2UR UR35, R89 ;  /* 0x00000000592372ca */ /* 0x000fe200000e0000 */
[----:B------:R-:W-:Y:S01]  /*174d0*/  IMAD.MOV.U32 R89, RZ, RZ, 0x40000040 ;  /* 0x40000040ff597424 */ /* 0x000fe200078e00ff */
[----:B------:R-:W-:Y:S02]  /*174e0*/  MOV R225, UR5 ;  /* 0x0000000500e17c02 */ /* 0x000fe40008000f00 */
[----:B------:R-:W-:Y:S02]  /*174f0*/  MOV R21, UR4 ;  /* 0x0000000400157c02 */ /* 0x000fe40008000f00 */
[----:B----4-:R-:W-:-:S02]  /*17500*/  R2UR UR4, R92 ;  /* 0x000000005c0472ca */ /* 0x010fc400000e0000 */
[----:B------:R-:W-:Y:S02]  /*17510*/  R2UR UR5, R93 ;  /* 0x000000005d0572ca */ /* 0x000fe400000e0000 */
[----:B------:R-:W-:Y:S02]  /*17520*/  R2UR UR46, R88 ;  /* 0x00000000582e72ca */ /* 0x000fe400000e0000 */
[----:B------:R-:W-:Y:S02]  /*17530*/  R2UR UR47, R89 ;  /* 0x00000000592f72ca */ /* 0x000fe400000e0000 */
[----:B------:R-:W-:Y:S01]  /*17540*/  MOV R14, UR21 ;  /* 0x00000015000e7c02 */ /* 0x000fe20008000f00 */
[----:B------:R-:W-:Y:S01]  /*17550*/  UMOV UR21, UR9 ;  /* 0x0000000900157c82 */ /* 0x000fe20008000000 */
[----:B------:R-:W-:Y:S01]  /*17560*/  MOV R9, UR20 ;  /* 0x0000001400097c02 */ /* 0x000fe20008000f00 */
[----:B------:R-:W-:Y:S01]  /*17570*/  UMOV UR20, UR8 ;  /* 0x0000000800147c82 */ /* 0x000fe20008000000 */
[----:B------:R-:W-:-:S02]  /*17580*/  WARPGROUP.DEPBAR.LE gsb0, 0x0 ;  /* 0x00008000000079c5 */ /* 0x000fc40000010000 */
[----:B------:R-:W-:-:S06]  /*17590*/  WARPGROUP.ARRIVE ;  /* 0x00000000000079c5 */ /* 0x000fcc0000000000 */
[----:B------:R-:W-:Y:S01]  /*175a0*/  HGMMA.64x16x16.F32 R88, gdesc[UR20], RZ, !UPT, gsb0 ;  /* 0x00200000145879f0 */ /* 0x000fe2000c0008ff */
[----:B------:R-:W-:Y:S01]  /*175b0*/  UMOV UR56, UR4 ;  /* 0x0000000400387c82 */ /* 0x000fe20008000000 */
[----:B------:R-:W-:Y:S01]  /*175c0*/  UMOV UR57, UR5 ;  /* 0x0000000500397c82 */ /* 0x000fe20008000000 */
[----:B------:R-:W-:Y:S02]  /*175d0*/  WARPGROUP.DEPBAR.LE gsb0, 0x0 ;  /* 0x00008000000079c5 */ /* 0x000fe40000010000 */
[----:B------:R-:W-:-:S06]  /*175e0*/  WARPGROUP.ARRIVE ;  /* 0x00000000000079c5 */ /* 0x000fcc0000000000 */
[----:B------:R-:W-:Y:S01]  /*175f0*/  HGMMA.64x16x16.F32 R168, gdesc[UR56], R168, gsb0 ;  /* 0x0020000038a879f0 */ /* 0x000fe200080008a8 */
[----:B------:R-:W-:Y:S01]  /*17600*/  VIADD R12, R10, 0x102 ;  /* 0x000001020a0c7836 */ /* 0x000fe20000000000 */
[----:B------:R-:W-:Y:S02]  /*17610*/  R2UR UR59, R7 ;  /* 0x00000000073b72ca */ /* 0x000fe400000e0000 */
[----:B------:R-:W-:Y:S02]  /*17620*/  R2UR UR58, R8 ;  /* 0x00000000083a72ca */ /* 0x000fe400000e0000 */
[----:B------:R-:W-:Y:S01]  /*17630*/  R2UR UR6, R12 ;  /* 0x000000000c0672ca */ /* 0x000fe200000e0000 */
[----:B------:R-:W-:Y:S01]  /*17640*/  VIADD R12, R10, 0x202 ;  /* 0x000002020a0c7836 */ /* 0x000fe20000000000 */
[C---:B------:R-:W-:Y:S01]  /*17650*/  R2UR UR7, R13.reuse ;  /* 0x000000000d0772ca */ /* 0x040fe200000e0000 */
[----:B------:R-:W-:Y:S01]  /*17660*/  UMOV UR56, UR4 ;  /* 0x0000000400387c82 */ /* 0x000fe20008000000 */
[----:B------:R-:W-:Y:S01]  /*17670*/  R2UR UR15, R13 ;  /* 0x000000000d0f72ca */ /* 0x000fe200000e0000 */
[----:B------:R-:W-:Y:S01]  /*17680*/  UMOV UR57, UR5 ;  /* 0x0000000500397c82 */ /* 0x000fe20008000000 */
[----:B------:R-:W-:Y:S01]  /*17690*/  R2UR UR14, R12 ;  /* 0x000000000c0e72ca */ /* 0x000fe200000e0000 */
[----:B------:R-:W-:Y:S01]  /*176a0*/  VIADD R12, R10, 0x302 ;  /* 0x000003020a0c7836 */ /* 0x000fe20000000000 */
[----:B------:R-:W-:-:S04]  /*176b0*/  MOV R13, 0x40000040 ;  /* 0x40000040000d7802 */ /* 0x000fc80000000f00 */
[----:B------:R-:W-:Y:S01]  /*176c0*/  R2UR UR38, R12 ;  /* 0x000000000c2672ca */ /* 0x000fe200000e0000 */
[----:B------:R-:W-:Y:S01]  /*176d0*/  VIADD R12, R10, 0x402 ;  /* 0x000004020a0c7836 */ /* 0x000fe20000000000 */
[----:B------:R-:W-:Y:S02]  /*176e0*/  R2UR UR39, R13 ;  /* 0x000000000d2772ca */ /* 0x000fe400000e0000 */
[----:B------:R-:W-:Y:S02]  /*176f0*/  MOV R13, 0x40000040 ;  /* 0x40000040000d7802 */ /* 0x000fe40000000f00 */
[----:B------:R-:W-:Y:S02]  /*17700*/  R2UR UR30, R12 ;  /* 0x000000000c1e72ca */ /* 0x000fe400000e0000 */
[----:B------:R-:W-:Y:S01]  /*17710*/  R2UR UR31, R13 ;  /* 0x000000000d1f72ca */ /* 0x000fe200000e0000 */
[----:B------:R-:W-:Y:S01]  /*17720*/  VIADD R12, R10, 0x502 ;  /* 0x000005020a0c7836 */ /* 0x000fe20000000000 */
[----:B------:R-:W-:-:S04]  /*17730*/  MOV R13, 0x40000040 ;  /* 0x40000040000d7802 */ /* 0x000fc80000000f00 */
[----:B------:R-:W-:Y:S01]  /*17740*/  R2UR UR43, R13 ;  /* 0x000000000d2b72ca */ /* 0x000fe200000e0000 */
[----:B------:R-:W-:Y:S02]  /*17750*/  WARPGROUP.DEPBAR.LE gsb0, 0x0 ;  /* 0x00008000000079c5 */ /* 0x000fe40000010000 */
[----:B------:R-:W-:-:S06]  /*17760*/  WARPGROUP.ARRIVE ;  /* 0x00000000000079c5 */ /* 0x000fcc0000000000 */
[----:B------:R-:W-:Y:S01]  /*17770*/  HGMMA.64x16x16.F32 R160, gdesc[UR56], R160, gsb0 ;  /* 0x0020000038a079f0 */ /* 0x000fe200080008a0 */
[----:B------:R-:W-:Y:S01]  /*17780*/  IMAD.MOV.U32 R13, RZ, RZ, 0x40000040 ;  /* 0x40000040ff0d7424 */ /* 0x000fe200078e00ff */
[----:B------:R-:W-:Y:S01]  /*17790*/  R2UR UR42, R12 ;  /* 0x000000000c2a72ca */ /* 0x000fe200000e0000 */
[----:B------:R-:W-:-:S03]  /*177a0*/  VIADD R12, R10, 0x84 ;  /* 0x000000840a0c7836 */ /* 0x000fc60000000000 */
[----:B------:R-:W-:Y:S01]  /*177b0*/  R2UR UR51, R13 ;  /* 0x000000000d3372ca */ /* 0x000fe200000e0000 */
[----:B------:R-:W-:Y:S01]  /*177c0*/  IMAD.MOV.U32 R13, RZ, RZ, 0x40000040 ;  /* 0x40000040ff0d7424 */ /* 0x000fe200078e00ff */
[----:B------:R-:W-:Y:S02]  /*177d0*/  R2UR UR50, R12 ;  /* 0x000000000c3272ca */ /* 0x000fe400000e0000 */
[----:B------:R-:W-:Y:S02]  /*177e0*/  IADD3 R12, R10, 0x104, RZ ;  /* 0x000001040a0c7810 */ /* 0x000fe40007ffe0ff */
[----:B------:R-:W-:Y:S01]  /*177f0*/  R2UR UR55, R13 ;  /* 0x000000000d3772ca */ /* 0x000fe200000e0000 */
        /* <DEDUP_REMOVED lines=11> */
[----:B------:R-:W-:Y:S02]  /*178b0*/  R2UR UR59, R13 ;  /* 0x000000000d3b72ca */ /* 0x000fe400000e0000 */
[----:B------:R-:W-:Y:S01]  /*178c0*/  R2UR UR58, R12 ;  /* 0x000000000c3a72ca */ /* 0x000fe200000e0000 */
[----:B------:R-:W-:Y:S01]  /*178d0*/  UMOV UR56, UR4 ;  /* 0x0000000400387c82 */ /* 0x000fe20008000000 */
[----:B------:R-:W-:-:S09]  /*178e0*/  UMOV UR57, UR5 ;  /* 0x0000000500397c82 */ /* 0x000fd20008000000 */
[----:B------:R-:W-:Y:S01]  /*178f0*/  MOV R7, UR59 ;  /* 0x0000003b00077c02 */ /* 0x000fe20008000f00 */
[----:B------:R-:W-:Y:S01]  /*17900*/  UMOV UR59, UR7 ;  /* 0x00000007003b7c82 */ /* 0x000fe20008000000 */
[----:B------:R-:W-:Y:S01]  /*17910*/  MOV R8, UR58 ;  /* 0x0000003a00087c02 */ /* 0x000fe20008000f00 */
[----:B------:R-:W-:Y:S01]  /*17920*/  UMOV UR58, UR6 ;  /* 0x00000006003a7c82 */ /* 0x000fe20008000000 */
[----:B------:R-:W-:Y:S02]  /*17930*/  WARPGROUP.DEPBAR.LE gsb0, 0x0 ;  /* 0x00008000000079c5 */ /* 0x000fe40000010000 */
[----:B------:R-:W-:-:S06]  /*17940*/  WARPGROUP.ARRIVE ;  /* 0x00000000000079c5 */ /* 0x000fcc0000000000 */
[----:B------:R-:W-:Y:S01]  /*17950*/  HGMMA.64x16x16.F32 R152, gdesc[UR56], R152, gsb0 ;  /* 0x00200000389879f0 */ /* 0x000fe20008000898 */
[----:B------:R-:W-:Y:S01]  /*17960*/  UMOV UR8, UR4 ;  /* 0x0000000400087c82 */ /* 0x000fe20008000000 */
        /* <DEDUP_REMOVED lines=39> */
[----:B------:R-:W-:Y:S02]  /*17be0*/  R2UR UR36, R236 ;  /* 0x00000000ec2472ca */ /* 0x000fe400000e0000 */
[----:B------:R-:W-:-:S11]  /*17bf0*/  R2UR UR37, R237 ;  /* 0x00000000ed2572ca */ /* 0x000fd600000e0000 */
[----:B------:R-:W-:Y:S02]  /*17c00*/  UMOV UR44, UR36 ;  /* 0x00000024002c7c82 */ /* 0x000fe40008000000 */
        /* <DEDUP_REMOVED lines=77> */
[----:B------:R-:W-:Y:S01]  /*180e0*/  IMAD.MOV.U32 R13, RZ, RZ, 0x40000040 ;  /* 0x40000040ff0d7424 */ /* 0x000fe200078e00ff */
[----:B------:R-:W-:Y:S02]  /*180f0*/  R2UR UR4, R234 ;  /* 0x00000000ea0472ca */ /* 0x000fe400000e0000 */
[----:B------:R-:W-:Y:S02]  /*18100*/  R2UR UR5, R235 ;  /* 0x00000000eb0572ca */ /* 0x000fe400000e0000 */
[----:B------:R-:W-:Y:S02]  /*18110*/  R2UR UR26, R12 ;  /* 0x000000000c1a72ca */ /* 0x000fe400000e0000 */
[----:B------:R-:W-:-:S07]  /*18120*/  R2UR UR27, R13 ;  /* 0x000000000d1b72ca */ /* 0x000fce00000e0000 */
[----:B------:R-:W-:Y:S02]  /*18130*/  UMOV UR24, UR4 ;  /* 0x0000000400187c82 */ /* 0x000fe40008000000 */
[----:B------:R-:W-:Y:S01]  /*18140*/  UMOV UR25, UR5 ;  /* 0x0000000500197c82 */ /* 0x000fe20008000000 */
[----:B------:R-:W-:Y:S02]  /*18150*/  WARPGROUP.DEPBAR.LE gsb0, 0x0 ;  /* 0x00008000000079c5 */ /* 0x000fe40000010000 */
[----:B------:R-:W-:-:S06]  /*18160*/  WARPGROUP.ARRIVE ;  /* 0x00000000000079c5 */ /* 0x000fcc0000000000 */
        /* <DEDUP_REMOVED lines=52> */
[----:B------:R-:W-:Y:S01]  /*184b0*/  IMAD.MOV.U32 R13, RZ, RZ, 0x40000040 ;  /* 0x40000040ff0d7424 */ /* 0x000fe200078e00ff */
[----:B------:R-:W-:Y:S01]  /*184c0*/  IADD3 R12, R10, 0x386, RZ ;  /* 0x000003860a0c7810 */ /* 0x000fe20007ffe0ff */
[----:B------:R-:W-:Y:S02]  /*184d0*/  WARPGROUP.DEPBAR.LE gsb0, 0x0 ;  /* 0x00008000000079c5 */ /* 0x000fe40000010000 */
[----:B------:R-:W-:-:S06]  /*184e0*/  WARPGROUP.ARRIVE ;  /* 0x00000000000079c5 */ /* 0x000fcc0000000000 */
[----:B------:R-:W-:Y:S01]  /*184f0*/  HGMMA.64x16x16.F32 R120, gdesc[UR52], R120, gsb0 ;  /* 0x00200000347879f0 */ /* 0x000fe20008000878 */
        /* <DEDUP_REMOVED lines=8> */
[----:B------:R-:W-:Y:S02]  /*18580*/  R2UR UR59, R13 ;  /* 0x000000000d3b72ca */ /* 0x000fe400000e0000 */
[----:B------:R-:W-:-:S11]  /*18590*/  R2UR UR58, R12 ;  /* 0x000000000c3a72ca */ /* 0x000fd600000e0000 */
[----:B------:R-:W-:Y:S01]  /*185a0*/  MOV R7, UR59 ;  /* 0x0000003b00077c02 */ /* 0x000fe20008000f00 */
[----:B------:R-:W-:Y:S01]  /*185b0*/  UMOV UR59, UR21 ;  /* 0x00000015003b7c82 */ /* 0x000fe20008000000 */
[----:B------:R-:W-:Y:S01]  /*185c0*/  MOV R8, UR58 ;  /* 0x0000003a00087c02 */ /* 0x000fe20008000f00 */
        /* <DEDUP_REMOVED lines=26> */
[----:B------:R-:W-:Y:S02]  /*18770*/  IADD3 R12, R10, 0x580, RZ ;  /* 0x000005800a0c7810 */ /* 0x000fe40007ffe0ff */
        /* <DEDUP_REMOVED lines=34> */
[----:B------:R-:W-:-:S04]  /*189a0*/  IADD3 R12, R10, 0x780, RZ ;  /* 0x000007800a0c7810 */ /* 0x000fc80007ffe0ff */
[----:B------:R-:W-:Y:S01]  /*189b0*/  R2UR UR27, R13 ;  /* 0x000000000d1b72ca */ /* 0x000fe200000e0000 */
[----:B------:R-:W-:Y:S01]  /*189c0*/  IMAD.MOV.U32 R13, RZ, RZ, 0x40000040 ;  /* 0x40000040ff0d7424 */ /* 0x000fe200078e00ff */
[----:B------:R-:W-:Y:S01]  /*189d0*/  R2UR UR26, R12 ;  /* 0x000000000c1a72ca */ /* 0x000fe200000e0000 */
[----:B------:R-:W-:-:S03]  /*189e0*/  VIADD R12, R10, 0x800 ;  /* 0x000008000a0c7836 */ /* 0x000fc60000000000 */
[----:B------:R-:W-:Y:S01]  /*189f0*/  R2UR UR31, R13 ;  /* 0x000000000d1f72ca */ /* 0x000fe200000e0000 */
[----:B------:R-:W-:Y:S01]  /*18a00*/  IMAD.MOV.U32 R13, RZ, RZ, 0x40000040 ;  /* 0x40000040ff0d7424 */ /* 0x000fe200078e00ff */
[----:B------:R-:W-:Y:S02]  /*18a10*/  WARPGROUP.DEPBAR.LE gsb0, 0x0 ;  /* 0x00008000000079c5 */ /* 0x000fe40000010000 */
[----:B------:R-:W-:-:S06]  /*18a20*/  WARPGROUP.ARRIVE ;  /* 0x00000000000079c5 */ /* 0x000fcc0000000000 */
[----:B------:R-:W-:Y:S01]  /*18a30*/  HGMMA.64x16x16.F32 R144, gdesc[UR36], R144, gsb0 ;  /* 0x00200000249079f0 */ /* 0x000fe20008000890 */
        /* <DEDUP_REMOVED lines=13> */
[----:B------:R-:W-:Y:S01]  /*18b10*/  R2UR UR46, R12 ;  /* 0x000000000c2e72ca */ /* 0x000fe200000e0000 */
[----:B------:R-:W-:Y:S02]  /*18b20*/  VIADD R12, R10, 0xa00 ;  /* 0x00000a000a0c7836 */ /* 0x000fe40000000000 */
[----:B------:R-:W-:-:S03]  /*18b30*/  IMAD.MOV.U32 R13, RZ, RZ, 0x40000040 ;  /* 0x40000040ff0d7424 */ /* 0x000fc600078e00ff */
        /* <DEDUP_REMOVED lines=8> */
[----:B------:R-:W-:Y:S01]  /*18bc0*/  R2UR UR22, R12 ;  /* 0x000000000c1672ca */ /* 0x000fe200000e0000 */
[----:B------:R-:W-:Y:S01]  /*18bd0*/  UMOV UR24, UR20 ;  /* 0x0000001400187c82 */ /* 0x000fe20008000000 */
[----:B------:R-:W-:Y:S01]  /*18be0*/  UMOV UR25, UR21 ;  /* 0x0000001500197c82 */ /* 0x000fe20008000000 */
[----:B------:R-:W-:Y:S02]  /*18bf0*/  IADD3 R12, R10, 0x602, RZ ;  /* 0x000006020a0c7810 */ /* 0x000fe40007ffe0ff */
[----:B------:R-:W-:Y:S01]  /*18c00*/  R2UR UR29, R13 ;  /* 0x000000000d1d72ca */ /* 0x000fe200000e0000 */
[----:B------:R-:W-:Y:S02]  /*18c10*/  WARPGROUP.DEPBAR.LE gsb0, 0x0 ;  /* 0x00008000000079c5 */ /* 0x000fe40000010000 */
[----:B------:R-:W-:Y:S01]  /*18c20*/  WARPGROUP.ARRIVE ;  /* 0x00000000000079c5 */ /* 0x000fe20000000000 */
[----:B------:R-:W-:Y:S01]  /*18c30*/  IMAD.MOV.U32 R13, RZ, RZ, 0x40000040 ;  /* 0x40000040ff0d7424 */ /* 0x000fe200078e00ff */
[----:B------:R-:W-:-:S04]  /*18c40*/  R2UR UR28, R12 ;  /* 0x000000000c1c72ca */ /* 0x000fc800000e0000 */
[----:B------:R-:W-:Y:S01]  /*18c50*/  HGMMA.64x16x16.F32 R136, gdesc[UR24], R136, gsb0 ;  /* 0x00200000188879f0 */ /* 0x000fe20008000888 */
[----:B------:R-:W-:Y:S01]  /*18c60*/  VIADD R12, R10, 0x682 ;  /* 0x000006820a0c7836 */ /* 0x000fe20000000000 */
[----:B------:R-:W-:Y:S01]  /*18c70*/  R2UR UR59, R13 ;  /* 0x000000000d3b72ca */ /* 0x000fe200000e0000 */
        /* <DEDUP_REMOVED lines=25> */
[----:B------:R-:W-:Y:S02]  /*18e10*/  WARPGROUP.DEPBAR.LE gsb0, 0x0 ;  /* 0x00008000000079c5 */ /* 0x000fe40000010000 */
[----:B------:R-:W-:-:S08]  /*18e20*/  WARPGROUP.ARRIVE ;  /* 0x00000000000079c5 */ /* 0x000fd00000000000 */
[----:B------:R-:W-:Y:S01]  /*18e30*/  MOV R7, UR27 ;  /* 0x0000001b00077c02 */ /* 0x000fe20008000f00 */
[----:B------:R-:W-:Y:S01]  /*18e40*/  UMOV UR27, UR29 ;  /* 0x0000001d001b7c82 */ /* 0x000fe20008000000 */
[----:B------:R-:W-:Y:S01]  /*18e50*/  MOV R11, UR26 ;  /* 0x0000001a000b7c02 */ /* 0x000fe20008000f00 */
[----:B------:R-:W-:Y:S01]  /*18e60*/  UMOV UR26, UR28 ;  /* 0x0000001c001a7c82 */ /* 0x000fe20008000000 */
[----:B------:R-:W-:Y:S01]  /*18e70*/  UMOV UR28, UR20 ;  /* 0x00000014001c7c82 */ /* 0x000fe20008000000 */
[----:B------:R-:W-:Y:S02]  /*18e80*/  UMOV UR29, UR21 ;  /* 0x00000015001d7c82 */ /* 0x000fe40008000000 */
[----:B------:R-:W-:Y:S01]  /*18e90*/  HGMMA.64x16x16.F32 R128, gdesc[UR28], R128, gsb0 ;  /* 0x002000001c8079f0 */ /* 0x000fe20008000880 */
[----:B------:R-:W-:Y:S01]  /*18ea0*/  UMOV UR32, UR20 ;  /* 0x0000001400207c82 */ /* 0x000fe20008000000 */
[----:B------:R-:W-:Y:S01]  /*18eb0*/  UMOV UR33, UR21 ;  /* 0x0000001500217c82 */ /* 0x000fe20008000000 */
[----:B------:R-:W-:-:S02]  /*18ec0*/  WARPGROUP.DEPBAR.LE gsb0, 0x0 ;  /* 0x00008000000079c5 */ /* 0x000fc40000010000 */
        /* <DEDUP_REMOVED lines=126> */
[----:B------:R-:W-:Y:S01]  /*196b0*/  R2UR UR20, R9 ;  /* 0x00000000091472ca */ /* 0x000fe200000e0000 */
[----:B------:R-:W-:Y:S01]  /*196c0*/  IMAD.MOV.U32 R9, RZ, RZ, 0x40000040 ;  /* 0x40000040ff097424 */ /* 0x000fe200078e00ff */
[----:B------:R-:W-:Y:S02]  /*196d0*/  WARPGROUP.DEPBAR.LE gsb0, 0x0 ;  /* 0x00008000000079c5 */ /* 0x000fe40000010000 */
[----:B------:R-:W-:-:S06]  /*196e0*/  WARPGROUP.ARRIVE ;  /* 0x00000000000079c5 */ /* 0x000fcc0000000000 */
[----:B------:R-:W-:Y:S01]  /*196f0*/  HGMMA.64x16x16.F32 R144, gdesc[UR52], R144, gsb0 ;  /* 0x00200000349079f0 */ /* 0x000fe20008000890 */
        /* <DEDUP_REMOVED lines=67> */
[----:B------:R-:W-:Y:S01]  /*19b30*/  IMAD.MOV.U32 R9, RZ, RZ, 0x40000040 ;  /* 0x40000040ff097424 */ /* 0x000fe200078e00ff */
[----:B------:R-:W-:Y:S02]  /*19b40*/  R2UR UR21, R14 ;  /* 0x000000000e1572ca */ /* 0x000fe400000e0000 */
        /* <DEDUP_REMOVED lines=95> */
[----:B------:R-:W-:Y:S02]  /*1a140*/  R2UR UR39, R229 ;  /* 0x00000000e52772ca */ /* 0x000fe400000e0000 */
[----:B------:R-:W-:Y:S02]  /*1a150*/  R2UR UR38, R228 ;  /* 0x00000000e42672ca */ /* 0x000fe400000e0000 */
[----:B------:R-:W-:Y:S02]  /*1a160*/  R2UR UR37, R227 ;  /* 0x00000000e32572ca */ /* 0x000fe400000e0000 */
[----:B------:R-:W-:Y:S01]  /*1a170*/  R2UR UR36, R226 ;  /* 0x00000000e22472ca */ /* 0x000fe200000e0000 */
[----:B------:R-:W-:Y:S02]  /*1a180*/  WARPGROUP.DEPBAR.LE gsb0, 0x0 ;  /* 0x00008000000079c5 */ /* 0x000fe40000010000 */
[----:B------:R-:W-:-:S12]  /*1a190*/  @P2 BRA `(.L_x_789) ;  /* 0x0000000000282947 */ /* 0x000fd80003800000 */
[----:B------:R-:W-:Y:S05]  /*1a1a0*/  @!P0 BRA `(.L_x_790) ;  /* 0x0000000000048947 */ /* 0x000fea0003800000 */
[----:B------:R-:W-:Y:S01]  /*1a1b0*/  BPT.TRAP 0x1 ;  /* 0x000000040000795c */ /* 0x000fe20000300000 */
.L_x_790:
[----:B------:R-:W-:Y:S02]  /*1a1c0*/  SHF.L.U32 R5, R5, 0x1f, RZ ;  /* 0x0000001f05057819 */ /* 0x000fe400000006ff */
[----:B------:R-:W-:-:S04]  /*1a1d0*/  LEA R7, R6, R2, 0x3 ;  /* 0x0000000206077211 */ /* 0x000fc800078e18ff */
[----:B------:R0:W1:Y:S01]  /*1a1e0*/  SYNCS.PHASECHK.TRANS64.TRYWAIT P2, [R7+URZ+0x34850], R5 ;  /* 0x03485005070075a7 */ /* 0x000062000804017f */
[----:B------:R-:W-:Y:S05]  /*1a1f0*/  @!P0 BRA `(.L_x_791) ;  /* 0x0000000000048947 */ /* 0x000fea0003800000 */
[----:B------:R-:W-:Y:S01]  /*1a200*/  BPT.TRAP 0x1 ;  /* 0x000000040000795c */ /* 0x000fe20000300000 */
.L_x_791:
[----:B-1----:R-:W-:Y:S05]  /*1a210*/  @P2 BRA `(.L_x_789) ;  /* 0x0000000000082947 */ /* 0x002fea0003800000 */
[----:B------:R-:W1:Y:S02]  /*1a220*/  SYNCS.PHASECHK.TRANS64.TRYWAIT P2, [R7+URZ+0x34850], R5 ;  /* 0x03485005070075a7 */ /* 0x000e64000804017f */
[----:B-1----:R-:W-:Y:S05]  /*1a230*/  @!P2 BRA `(.L_x_792) ;  /* 0x000000d400c8a947 */ /* 0x002fea0003800000 */
.L_x_789:
[----:B01----:R-:W-:Y:S01]  /*1a240*/  VIADD R5, R2, 0x400 ;  /* 0x0000040002057836 */ /* 0x003fe20000000000 */
[----:B------:R-:W-:Y:S05]  /*1a250*/  WARPSYNC.ALL ;  /* 0x0000000000007948 */ /* 0x000fea0003800000 */
[----:B------:R-:W-:Y:S01]  /*1a260*/  SHF.R.U32.HI R5, RZ, 0x4, R5 ;  /* 0x00000004ff057819 */ /* 0x000fe20000011605 */
[----:B------:R-:W-:Y:S01]  /*1a270*/  IMAD.MOV.U32 R9, RZ, RZ, 0x40000040 ;  /* 0x40000040ff097424 */ /* 0x000fe200078e00ff */
[----:B------:R-:W-:Y:S01]  /*1a280*/  WARPGROUP.ARRIVE ;  /* 0x00000000000079c5 */ /* 0x000fe20000000000 */
[----:B------:R-:W-:Y:S01]  /*1a290*/  MOV R11, 0x40000040 ;  /* 0x40000040000b7802 */ /* 0x000fe20000000f00 */
[----:B------:R-:W-:Y:S01]  /*1a2a0*/  ULDC UR8, c[0x0][0x9d8] ;  /* 0x0002760000087ab9 */ /* 0x000fe20000000800 */
[----:B------:R-:W-:Y:S01]  /*1a2b0*/  LOP3.LUT R5, R5, 0x3fff, RZ, 0xc0, !PT ;  /* 0x00003fff05057812 */ /* 0x000fe200078ec0ff */
[----:B------:R-:W-:Y:S01]  /*1a2c0*/  FMUL.FTZ R7, R169, UR8 ;  /* 0x00000008a9077c20 */ /* 0x000fe20008410000 */
[----:B------:R-:W-:Y:S01]  /*1a2d0*/  R2UR UR7, R9 ;  /* 0x00000000090772ca */ /* 0x000fe200000e0000 */
[----:B------:R-:W-:Y:S01]  /*1a2e0*/  FMUL.FTZ R12, R173, UR8 ;  /* 0x00000008ad0c7c20 */ /* 0x000fe20008410000 */
[----:B------:R-:W-:Y:S01]  /*1a2f0*/  LOP3.LUT R5, R5, 0x5800000, RZ, 0xfc, !PT ;  /* 0x0580000005057812 */ /* 0x000fe200078efcff */
[----:B------:R-:W-:Y:S01]  /*1a300*/  FMUL.FTZ R21, R160, UR8 ;  /* 0x00000008a0157c20 */ /* 0x000fe20008410000 */
[----:B------:R-:W-:Y:S01]  /*1a310*/  FMUL.FTZ R160, R161, UR8 ;  /* 0x00000008a1a07c20 */ /* 0x000fe20008410000 */
[----:B------:R-:W-:Y:S01]  /*1a320*/  MUFU.TANH R7, R7 ;  /* 0x0000000700077308 */ /* 0x000fe20000002400 */
[----:B------:R-:W-:Y:S01]  /*1a330*/  FMUL.FTZ R161, R162, UR8 ;  /* 0x00000008a2a17c20 */ /* 0x000fe20008410000 */
[----:B------:R-:W-:-:S02]  /*1a340*/  IMAD R8, R6, 0xb00, R5 ;  /* 0x00000b0006087824 */ /* 0x000fc400078e0205 */
[----:B------:R-:W-:Y:S01]  /*1a350*/  FMUL.FTZ R5, R168, UR8 ;  /* 0x00000008a8057c20 */ /* 0x000fe20008410000 */
[----:B------:R-:W-:Y:S01]  /*1a360*/  FMUL.FTZ R162, R163, UR8 ;  /* 0x00000008a3a27c20 */ /* 0x000fe20008410000 */
[----:B------:R-:W-:Y:S01]  /*1a370*/  FMUL.FTZ R163, R164, UR8 ;  /* 0x00000008a4a37c20 */ /* 0x000fe20008410000 */
[C---:B------:R-:W-:Y:S01]  /*1a380*/  VIADD R10, R8.reuse, 0x80 ;  /* 0x00000080080a7836 */ /* 0x040fe20000000000 */
[----:B------:R-:W-:Y:S01]  /*1a390*/  R2UR UR6, R8 ;  /* 0x00000000080672ca */ /* 0x000fe200000e0000 */
[----:B------:R-:W-:Y:S01]  /*1a3a0*/  MUFU.TANH R12, R12 ;  /* 0x0000000c000c7308 */ /* 0x000fe20000002400 */
[----:B------:R-:W-:Y:S01]  /*1a3b0*/  FMUL.FTZ R164, R165, UR8 ;  /* 0x00000008a5a47c20 */ /* 0x000fe20008410000 */
[----:B------:R-:W-:Y:S01]  /*1a3c0*/  FMUL.FTZ R165, R166, UR8 ;  /* 0x00000008a6a57c20 */ /* 0x000fe20008410000 */
        /* <DEDUP_REMOVED lines=9> */
[----:B------:R-:W-:Y:S01]  /*1a460*/  HGMMA.64x128x16.F32 R24, R176, gdesc[UR4].tnspB, R24, gsb0 ;  /* 0x41e00004b0187df0 */ /* 0x000fe20008000818 */
[----:B------:R-:W-:Y:S01]  /*1a470*/  R2UR UR6, R10 ;  /* 0x000000000a0672ca */ /* 0x000fe200000e0000 */
[----:B------:R-:W-:Y:S01]  /*1a480*/  VIADD R10, R8, 0x100 ;  /* 0x00000100080a7836 */ /* 0x000fe20000000000 */
[----:B------:R-:W-:Y:S01]  /*1a490*/  R2UR UR7, R11 ;  /* 0x000000000b0772ca */ /* 0x000fe200000e0000 */
[----:B------:R-:W-:Y:S01]  /*1a4a0*/  IMAD.MOV.U32 R11, RZ, RZ, 0x40000040 ;  /* 0x40000040ff0b7424 */ /* 0x000fe200078e00ff */
        /* <DEDUP_REMOVED lines=8> */
[----:B0-----:R-:W-:Y:S01]  /*1a530*/  FMNMX.FTZ R167, R5, R4, !PT ;  /* 0x0000000405a77209 */ /* 0x001fe20007810000 */
[----:B------:R-:W-:Y:S01]  /*1a540*/  MUFU.TANH R160, R160 ;  /* 0x000000a000a07308 */ /* 0x000fe20000002400 */
[----:B------:R-:W-:Y:S01]  /*1a550*/  FMUL.FTZ R132, R132, UR8 ;  /* 0x0000000884847c20 */ /* 0x000fe20008410000 */
[----:B------:R-:W-:Y:S01]  /*1a560*/  FMUL.FTZ R133, R133, UR8 ;  /* 0x0000000885857c20 */ /* 0x000fe20008410000 */
[----:B------:R-:W-:Y:S01]  /*1a570*/  FMNMX.FTZ R167, R7, R167, !PT ;  /* 0x000000a707a77209 */ /* 0x000fe20007810000 */
[----:B------:R-:W-:Y:S01]  /*1a580*/  FMUL.FTZ R120, R120, UR8 ;  /* 0x0000000878787c20 */ /* 0x000fe20008410000 */
[----:B------:R-:W-:Y:S01]  /*1a590*/  FMUL.FTZ R121, R121, UR8 ;  /* 0x0000000879797c20 */ /* 0x000fe20008410000 */
[----:B------:R-:W-:Y:S01]  /*1a5a0*/  FMUL.FTZ R124, R124, UR8 ;  /* 0x000000087c7c7c20 */ /* 0x000fe20008410000 */
[----:B------:R-:W-:Y:S01]  /*1a5b0*/  FMUL.FTZ R125, R125, UR8 ;  /* 0x000000087d7d7c20 */ /* 0x000fe20008410000 */
        /* <DEDUP_REMOVED lines=62> */
[----:B------:R-:W0:Y:S01]  /*1a9a0*/  S2R R225, SR_TID.X ;  /* 0x0000000000e17919 */ /* 0x000e220000002100 */
[C---:B------:R-:W-:Y:S01]  /*1a9b0*/  ISETP.GT.AND P2, PT, R0.reuse, RZ, PT ;  /* 0x000000ff0000720c */ /* 0x040fe20003f44270 */
[----:B------:R-:W-:Y:S01]  /*1a9c0*/  MUFU.TANH R148, R148 ;  /* 0x0000009400947308 */ /* 0x000fe20000002400 */
[----:B------:R-:W-:-:S07]  /*1a9d0*/  IADD3 R0, R0, -0x1, RZ ;  /* 0xffffffff00007810 */ /* 0x000fce0007ffe0ff */
[----:B------:R-:W-:Y:S08]  /*1a9e0*/  MUFU.TANH R149, R149 ;  /* 0x0000009500957308 */ /* 0x000ff00000002400 */
[----:B------:R-:W-:Y:S08]  /*1a9f0*/  MUFU.TANH R136, R136 ;  /* 0x0000008800887308 */ /* 0x000ff00000002400 */
[----:B------:R-:W-:Y:S01]  /*1aa00*/  MUFU.TANH R137, R137 ;  /* 0x0000008900897308 */ /* 0x000fe20000002400 */
[----:B0-----:R-:W-:-:S07]  /*1aa10*/  SHF.R.U32.HI R225, RZ, 0x7, R225 ;  /* 0x00000007ffe17819 */ /* 0x001fce00000116e1 */
[----:B------:R-:W-:Y:S08]  /*1aa20*/  MUFU.TANH R140, R140 ;  /* 0x0000008c008c7308 */ /* 0x000ff00000002400 */
[----:B------:R-:W-:Y:S08]  /*1aa30*/  MUFU.TANH R141, R141 ;  /* 0x0000008d008d7308 */ /* 0x000ff00000002400 */
[----:B------:R-:W-:Y:S01]  /*1aa40*/  MUFU.TANH R128, R128 ;  /* 0x0000008000807308 */ /* 0x000fe20000002400 */
[----:B------:R-:W-:-:S02]  /*1aa50*/  WARPGROUP.DEPBAR.LE gsb0, 0x0 ;  /* 0x00008000000079c5 */ /* 0x000fc40000010000 */
[----:B------:R-:W-:-:S05]  /*1aa60*/  WARPGROUP.ARRIVE ;  /* 0x00000000000079c5 */ /* 0x000fca0000000000 */
[----:B------:R-:W-:Y:S01]  /*1aa70*/  MUFU.TANH R129, R129 ;  /* 0x0000008100817308 */ /* 0x000fe20000002400 */
[----:B------:R-:W-:Y:S01]  /*1aa80*/  HGMMA.64x128x16.F32 R24, R180, gdesc[UR4].tnspB, R24, gsb0 ;  /* 0x41e00004b4187df0 */ /* 0x000fe20008000818 */
[----:B------:R-:W-:Y:S01]  /*1aa90*/  R2UR UR6, R10 ;  /* 0x000000000a0672ca */ /* 0x000fe200000e0000 */
[----:B------:R-:W-:Y:S01]  /*1aaa0*/  VIADD R10, R8, 0x180 ;  /* 0x00000180080a7836 */ /* 0x000fe20000000000 */
[----:B------:R-:W-:-:S04]  /*1aab0*/  R2UR UR7, R11 ;  /* 0x000000000b0772ca */ /* 0x000fc800000e0000 */
[----:B------:R-:W-:Y:S01]  /*1aac0*/  MUFU.TANH R132, R132 ;  /* 0x0000008400847308 */ /* 0x000fe20000002400 */
[----:B------:R-:W-:-:S07]  /*1aad0*/  MOV R11, 0x40000040 ;  /* 0x40000040000b7802 */ /* 0x000fce0000000f00 */
        /* <DEDUP_REMOVED lines=23> */
[----:B------:R-:W-:Y:S01]  /*1ac50*/  R2UR UR7, R11 ;  /* 0x000000000b0772ca */ /* 0x000fe200000e0000 */
[----:B------:R-:W-:-:S03]  /*1ac60*/  IMAD.MOV.U32 R11, RZ, RZ, 0x40000040 ;  /* 0x40000040ff0b7424 */ /* 0x000fc600078e00ff */
        /* <DEDUP_REMOVED lines=22> */
[----:B------:R-:W-:Y:S01]  /*1add0*/  FMUL.FTZ R11, R172, UR8 ;  /* 0x00000008ac0b7c20 */ /* 0x000fe20008410000 */
[----:B------:R-:W-:Y:S01]  /*1ade0*/  R2UR UR6, R10 ;  /* 0x000000000a0672ca */ /* 0x000fe200000e0000 */
[----:B------:R-:W-:-:S03]  /*1adf0*/  FMUL.FTZ R10, R171, UR8 ;  /* 0x00000008ab0a7c20 */ /* 0x000fc60008410000 */
[----:B------:R-:W-:Y:S08]  /*1ae00*/  MUFU.TANH R142, R142 ;  /* 0x0000008e008e7308 */ /* 0x000ff00000002400 */
[----:B------:R-:W0:Y:S08]  /*1ae10*/  MUFU.TANH R11, R11 ;  /* 0x0000000b000b7308 */ /* 0x000e300000002400 */
[----:B------:R-:W-:Y:S08]  /*1ae20*/  MUFU.TANH R10, R10 ;  /* 0x0000000a000a7308 */ /* 0x000ff00000002400 */
[----:B------:R-:W-:Y:S01]  /*1ae30*/  MUFU.TANH R143, R143 ;  /* 0x0000008f008f7308 */ /* 0x000fe20000002400 */
[----:B0-----:R-:W-:-:S04]  /*1ae40*/  FMNMX.FTZ R167, R11, R167, !PT ;  /* 0x000000a70ba77209 */ /* 0x001fc80007810000 */
[----:B------:R-:W-:-:S03]  /*1ae50*/  FMNMX.FTZ R167, R12, R167, !PT ;  /* 0x000000a70ca77209 */ /* 0x000fc60007810000 */
[----:B------:R-:W-:Y:S01]  /*1ae60*/  MUFU.TANH R130, R130 ;  /* 0x0000008200827308 */ /* 0x000fe20000002400 */
[----:B------:R-:W-:-:S04]  /*1ae70*/  FMNMX.FTZ R167, R21, R167, !PT ;  /* 0x000000a715a77209 */ /* 0x000fc80007810000 */
        /* <DEDUP_REMOVED lines=38> */
[----:B------:R-:W-:Y:S02]  /*1b0e0*/  WARPGROUP.DEPBAR.LE gsb0, 0x0 ;  /* 0x00008000000079c5 */ /* 0x000fe40000010000 */
[----:B------:R-:W-:Y:S01]  /*1b0f0*/  WARPGROUP.ARRIVE ;  /* 0x00000000000079c5 */ /* 0x000fe20000000000 */
[----:B------:R-:W-:-:S04]  /*1b100*/  FMNMX.FTZ R167, R116, R167, !PT ;  /* 0x000000a774a77209 */ /* 0x000fc80007810000 */
[----:B------:R-:W-:Y:S01]  /*1b110*/  FMNMX.FTZ R168, R117, R167, !PT ;  /* 0x000000a775a87209 */ /* 0x000fe20007810000 */
[----:B------:R-:W-:Y:S01]  /*1b120*/  HGMMA.64x128x16.F32 R24, R192, gdesc[UR4].tnspB, R24, gsb0 ;  /* 0x41e00004c0187df0 */ /* 0x000fe20008000818 */
[----:B------:R0:W1:Y:S02]  /*1b130*/  MUFU.TANH R167, R88 ;  /* 0x0000005800a77308 */ /* 0x0000640000002400 */
[----:B------:R-:W-:-:S06]  /*1b140*/  FMNMX.FTZ R168, R104, R168, !PT ;  /* 0x000000a868a87209 */ /* 0x000fcc0007810000 */
[----:B------:R-:W-:Y:S01]  /*1b150*/  MUFU.TANH R110, R110 ;  /* 0x0000006e006e7308 */ /* 0x000fe20000002400 */
[----:B0-----:R-:W-:-:S04]  /*1b160*/  FMNMX.FTZ R88, R105, R168, !PT ;  /* 0x000000a869587209 */ /* 0x001fc80007810000 */
[----:B------:R-:W-:-:S03]  /*1b170*/  FMNMX.FTZ R88, R108, R88, !PT ;  /* 0x000000586c587209 */ /* 0x000fc60007810000 */
[----:B------:R0:W2:Y:S01]  /*1b180*/  MUFU.TANH R168, R89 ;  /* 0x0000005900a87308 */ /* 0x0000a20000002400 */
[----:B------:R-:W-:-:S04]  /*1b190*/  FMNMX.FTZ R88, R109, R88, !PT ;  /* 0x000000586d587209 */ /* 0x000fc80007810000 */
[----:B------:R-:W-:-:S03]  /*1b1a0*/  FMNMX.FTZ R88, R96, R88, !PT ;  /* 0x0000005860587209 */ /* 0x000fc60007810000 */
[----:B------:R-:W-:Y:S01]  /*1b1b0*/  MUFU.TANH R111, R111 ;  /* 0x0000006f006f7308 */ /* 0x000fe20000002400 */
[----:B------:R-:W-:-:S04]  /*1b1c0*/  FMNMX.FTZ R88, R97, R88, !PT ;  /* 0x0000005861587209 */ /* 0x000fc80007810000 */
[----:B------:R-:W-:-:S03]  /*1b1d0*/  FMNMX.FTZ R88, R100, R88, !PT ;  /* 0x0000005864587209 */ /* 0x000fc60007810000 */
[----:B------:R-:W-:Y:S01]  /*1b1e0*/  MUFU.TANH R98, R98 ;  /* 0x0000006200627308 */ /* 0x000fe20000002400 */
[----:B0-----:R-:W-:Y:S01]  /*1b1f0*/  FMNMX.FTZ R89, R101, R88, !PT ;  /* 0x0000005865597209 */ /* 0x001fe20007810000 */
[----:B------:R-:W-:-:S03]  /*1b200*/  VIADD R88, R8, 0x280 ;  /* 0x0000028008587836 */ /* 0x000fc60000000000 */
[----:B-1----:R-:W-:Y:S02]  /*1b210*/  FMNMX.FTZ R89, R167, R89, !PT ;  /* 0x00000059a7597209 */ /* 0x002fe40007810000 */
[----:B------:R-:W-:Y:S01]  /*1b220*/  R2UR UR6, R88 ;  /* 0x00000000580672ca */ /* 0x000fe200000e0000 */
[----:B------:R-:W-:Y:S01]  /*1b230*/  MUFU.TANH R99, R99 ;  /* 0x0000006300637308 */ /* 0x000fe20000002400 */
[----:B--2---:R-:W-:Y:S02]  /*1b240*/  FMNMX.FTZ R169, R168, R89, !PT ;  /* 0x00000059a8a97209 */ /* 0x004fe40007810000 */
[----:B------:R-:W-:Y:S02]  /*1b250*/  MOV R89, 0x40000040 ;  /* 0x4000004000597802 */ /* 0x000fe40000000f00 */
[----:B------:R-:W-:Y:S01]  /*1b260*/  FMNMX.FTZ R88, R92, R169, !PT ;  /* 0x000000a95c587209 */ /* 0x000fe20007810000 */
[----:B------:R-:W-:Y:S01]  /*1b270*/  FMUL.FTZ R169, R90, UR8 ;  /* 0x000000085aa97c20 */ /* 0x000fe20008410000 */
[----:B------:R-:W-:Y:S01]  /*1b280*/  R2UR UR7, R89 ;  /* 0x00000000590772ca */ /* 0x000fe200000e0000 */
[----:B------:R-:W-:Y:S01]  /*1b290*/  MUFU.TANH R102, R102 ;  /* 0x0000006600667308 */ /* 0x000fe20000002400 */
[----:B------:R-:W-:-:S05]  /*1b2a0*/  FMNMX.FTZ R88, R93, R88, !PT ;  /* 0x000000585d587209 */ /* 0x000fca0007810000 */
[----:B------:R-:W0:Y:S02]  /*1b2b0*/  SHFL.BFLY PT, R89, R88, 0x2, 0x1f ;  /* 0x0c401f0058597f89 */ /* 0x000e2400000e0000 */
[----:B------:R-:W-:Y:S08]  /*1b2c0*/  MUFU.TANH R103, R103 ;  /* 0x0000006700677308 */ /* 0x000ff00000002400 */
[----:B------:R-:W-:Y:S08]  /*1b2d0*/  MUFU.TANH R169, R169 ;  /* 0x000000a900a97308 */ /* 0x000ff00000002400 */
[----:B------:R-:W-:Y:S01]  /*1b2e0*/  MUFU.TANH R91, R91 ;  /* 0x0000005b005b7308 */ /* 0x000fe20000002400 */
[----:B0-----:R-:W-:-:S07]  /*1b2f0*/  FMNMX.FTZ R89, R88, R89, !PT ;  /* 0x0000005958597209 */ /* 0x001fce0007810000 */
[----:B------:R-:W-:Y:S01]  /*1b300*/  MUFU.TANH R94, R94 ;  /* 0x0000005e005e7308 */ /* 0x000fe20000002400 */
[----:B------:R-:W0:Y:S07]  /*1b310*/  SHFL.BFLY PT, R88, R89, 0x1, 0x1f ;  /* 0x0c201f0059587f89 */ /* 0x000e2e00000e0000 */
[----:B------:R-:W-:Y:S01]  /*1b320*/  MUFU.TANH R95, R95 ;  /* 0x0000005f005f7308 */ /* 0x000fe20000002400 */
[----:B0-----:R-:W-:Y:S01]  /*1b330*/  FMNMX.FTZ R89, R89, R88, !PT ;  /* 0x0000005859597209 */ /* 0x001fe20007810000 */
[----:B------:R-:W-:-:S04]  /*1b340*/  IMAD.U32 R88, RZ, RZ, UR61 ;  /* 0x0000003dff587e24 */ /* 0x000fc8000f8e00ff */
[CC--:B------:R-:W-:Y:S01]  /*1b350*/  FMUL.FTZ R171, R89.reuse, R88.reuse ;  /* 0x0000005859ab7220 */ /* 0x0c0fe20000410000 */
[----:B------:R-:W-:Y:S01]  /*1b360*/  FADD.FTZ R90, -R89, R4 ;  /* 0x00000004595a7221 */ /* 0x000fe20000010100 */
[----:B------:R-:W-:Y:S02]  /*1b370*/  VIADD R4, R8, 0x300 ;  /* 0x0000030008047836 */ /* 0x000fe40000000000 */
[-CC-:B------:R-:W-:Y:S01]  /*1b380*/  FFMA.FTZ R176, R5, R88.reuse, -R171.reuse ;  /* 0x0000005805b07223 */ /* 0x180fe200000108ab */
[----:B------:R-:W-:Y:S02]  /*1b390*/  IMAD.MOV.U32 R5, RZ, RZ, 0x40000040 ;  /* 0x40000040ff057424 */ /* 0x000fe400078e00ff */
[-CC-:B------:R-:W-:Y:S01]  /*1b3a0*/  FFMA.FTZ R93, R93, R88.reuse, -R171.reuse ;  /* 0x000000585d5d7223 */ /* 0x180fe200000108ab */
[-C--:B------:R-:W-:Y:S01]  /*1b3b0*/  FMUL.FTZ R90, R90, R88.reuse ;  /* 0x000000585a5a7220 */ /* 0x080fe20000410000 */
        /* <DEDUP_REMOVED lines=10> */
[----:B------:R-:W0:Y:S01]  /*1b460*/  MUFU.EX2 R90, R90 ;  /* 0x0000005a005a7308 */ /* 0x000e220000000800 */
[-CC-:B------:R-:W-:Y:S01]  /*1b470*/  FFMA.FTZ R186, R156, R88.reuse, -R171.reuse ;  /* 0x000000589cba7223 */ /* 0x180fe200000108ab */
[-CC-:B------:R-:W-:Y:S01]  /*1b480*/  FFMA.FTZ R21, R157, R88.reuse, -R171.reuse ;  /* 0x000000589d157223 */ /* 0x180fe200000108ab */
[-CC-:B------:R-:W-:Y:S01]  /*1b490*/  FFMA.FTZ R188, R144, R88.reuse, -R171.reuse ;  /* 0x0000005890bc7223 */ /* 0x180fe200000108ab */
[-CC-:B------:R-:W-:Y:S01]  /*1b4a0*/  FFMA.FTZ R144, R145, R88.reuse, -R171.reuse ;  /* 0x0000005891907223 */ /* 0x180fe200000108ab */
[-CC-:B------:R-:W-:Y:S01]  /*1b4b0*/  FFMA.FTZ R190, R148, R88.reuse, -R171.reuse ;  /* 0x0000005894be7223 */ /* 0x180fe200000108ab */
[-CC-:B------:R-:W-:Y:S01]  /*1b4c0*/  FFMA.FTZ R145, R149, R88.reuse, -R171.reuse ;  /* 0x0000005895917223 */ /* 0x180fe200000108ab */
[-CC-:B------:R-:W-:Y:S01]  /*1b4d0*/  FFMA.FTZ R141, R141, R88.reuse, -R171.reuse ;  /* 0x000000588d8d7223 */ /* 0x180fe200000108ab */
[----:B------:R-:W1:Y:S01]  /*1b4e0*/  MUFU.EX2 R7, R7 ;  /* 0x0000000700077308 */ /* 0x000e620000000800 */
[-CC-:B------:R-:W-:Y:S01]  /*1b4f0*/  FFMA.FTZ R129, R129, R88.reuse, -R171.reuse ;  /* 0x0000005881817223 */ /* 0x180fe200000108ab */
[----:B------:R-:W-:Y:S01]  /*1b500*/  FFMA.FTZ R96, R96, R88, -R171 ;  /* 0x0000005860607223 */ /* 0x000fe200000108ab */
[----:B------:R-:W-:-:S02]  /*1b510*/  WARPGROUP.DEPBAR.LE gsb0, 0x0 ;  /* 0x00008000000079c5 */ /* 0x000fc40000010000 */
[----:B------:R-:W-:Y:S01]  /*1b520*/  WARPGROUP.ARRIVE ;  /* 0x00000000000079c5 */ /* 0x000fe20000000000 */
[-CC-:B------:R-:W-:Y:S01]  /*1b530*/  FFMA.FTZ R192, R136, R88.reuse, -R171.reuse ;  /* 0x0000005888c07223 */ /* 0x180fe200000108ab */
[--C-:B------:R-:W-:Y:S01]  /*1b540*/  FFMA.FTZ R136, R137, R88, -R171.reuse ;  /* 0x0000005889887223 */ /* 0x100fe200000108ab */
[----:B------:R-:W-:Y:S01]  /*1b550*/  MUFU.EX2 R178, R178 ;  /* 0x000000b200b27308 */ /* 0x000fe20000000800 */
[----:B0-----:R-:W-:Y:S01]  /*1b560*/  FFMA.FTZ R20, R90, R20, R176 ;  /* 0x000000145a147223 */ /* 0x001fe200000100b0 */
[-CC-:B------:R-:W-:Y:S01]  /*1b570*/  FFMA.FTZ R194, R140, R88.reuse, -R171.reuse ;  /* 0x000000588cc27223 */ /* 0x180fe200000108ab */
[----:B------:R-:W-:Y:S01]  /*1b580*/  HGMMA.64x128x16.F32 R24, R196, gdesc[UR4].tnspB, R24, gsb0 ;  /* 0x41e00004c4187df0 */ /* 0x000fe20008000818 */
[----:B------:R-:W-:Y:S01]  /*1b590*/  R2UR UR6, R4 ;  /* 0x00000000040672ca */ /* 0x000fe200000e0000 */
[-CC-:B------:R-:W-:Y:S01]  /*1b5a0*/  FFMA.FTZ R97, R97, R88.reuse, -R171.reuse ;  /* 0x0000005861617223 */ /* 0x180fe200000108ab */
[----:B------:R-:W-:Y:S01]  /*1b5b0*/  R2UR UR7, R5 ;  /* 0x00000000050772ca */ /* 0x000fe200000e0000 */
[--C-:B------:R-:W-:Y:S01]  /*1b5c0*/  FFMA.FTZ R100, R100, R88, -R171.reuse ;  /* 0x0000005864647223 */ /* 0x100fe200000108ab */
[----:B------:R-:W-:Y:S01]  /*1b5d0*/  FMNMX.FTZ R4, R9, R3, !PT ;  /* 0x0000000309047209 */ /* 0x000fe20007810000 */
[----:B------:R-:W-:Y:S01]  /*1b5e0*/  MUFU.EX2 R11, R11 ;  /* 0x0000000b000b7308 */ /* 0x000fe20000000800 */
[----:B-1----:R-:W-:Y:S01]  /*1b5f0*/  F2FP.F16.F32.PACK_AB R176, R7, R176 ;  /* 0x000000b007b0723e */ /* 0x002fe200000000ff */
[----:B------:R-:W-:Y:S01]  /*1b600*/  FFMA.FTZ R101, R101, R88, -R171 ;  /* 0x0000005865657223 */ /* 0x000fe200000108ab */
[----:B------:R-:W-:-:S04]  /*1b610*/  FMNMX.FTZ R4, R10, R4, !PT ;  /* 0x000000040a047209 */ /* 0x000fc80007810000 */
[----:B------:R-:W-:Y:S01]  /*1b620*/  FMNMX.FTZ R4, R13, R4, !PT ;  /* 0x000000040d047209 */ /* 0x000fe20007810000 */
[----:B------:R-:W-:Y:S03]  /*1b630*/  MUFU.EX2 R180, R180 ;  /* 0x000000b400b47308 */ /* 0x000fe60000000800 */
        /* <DEDUP_REMOVED lines=15> */
[----:B------:R-:W-:Y:S02]  /*1b730*/  FMNMX.FTZ R5, R147, R4, !PT ;  /* 0x0000000493057209 */ /* 0x000fe40007810000 */
[----:B------:R-:W-:Y:S02]  /*1b740*/  IADD3 R4, R8, 0x380, RZ ;  /* 0x0000038008047810 */ /* 0x000fe40007ffe0ff */
[----:B------:R-:W-:Y:S01]  /*1b750*/  FMNMX.FTZ R5, R150, R5, !PT ;  /* 0x0000000596057209 */ /* 0x000fe20007810000 */
[----:B------:R-:W-:Y:S03]  /*1b760*/  MUFU.EX2 R186, R186 ;  /* 0x000000ba00ba7308 */ /* 0x000fe60000000800 */
[----:B------:R-:W-:Y:S01]  /*1b770*/  FMNMX.FTZ R137, R151, R5, !PT ;  /* 0x0000000597897209 */ /* 0x000fe20007810000 */
[----:B------:R-:W-:-:S03]  /*1b780*/  IMAD.MOV.U32 R5, RZ, RZ, 0x40000040 ;  /* 0x40000040ff057424 */ /* 0x000fc600078e00ff */
[----:B------:R-:W-:Y:S01]  /*1b790*/  FMNMX.FTZ R137, R138, R137, !PT ;  /* 0x000000898a897209 */ /* 0x000fe20007810000 */
[----:B------:R-:W-:Y:S03]  /*1b7a0*/  MUFU.EX2 R21, R21 ;  /* 0x0000001500157308 */ /* 0x000fe60000000800 */
[----:B------:R-:W-:-:S04]  /*1b7b0*/  FMNMX.FTZ R137, R139, R137, !PT ;  /* 0x000000898b897209 */ /* 0x000fc80007810000 */
[----:B------:R-:W-:Y:S01]  /*1b7c0*/  FMNMX.FTZ R137, R142, R137, !PT ;  /* 0x000000898e897209 */ /* 0x000fe20007810000 */
        /* <DEDUP_REMOVED lines=10> */
[-CC-:B------:R-:W-:Y:S01]  /*1b870*/  FFMA.FTZ R196, R128, R88.reuse, -R171.reuse ;  /* 0x0000005880c47223 */ /* 0x180fe200000108ab */
[-CC-:B------:R-:W-:Y:S01]  /*1b880*/  FFMA.FTZ R128, R133, R88.reuse, -R171.reuse ;  /* 0x0000005885807223 */ /* 0x180fe200000108ab */
[----:B------:R-:W-:Y:S02]  /*1b890*/  FFMA.FTZ R198, R132, R88, -R171 ;  /* 0x0000005884c67223 */ /* 0x000fe400000108ab */
[----:B------:R-:W-:Y:S01]  /*1b8a0*/  MUFU.EX2 R96, R96 ;  /* 0x0000006000607308 */ /* 0x000fe20000000800 */
[----:B------:R-:W-:Y:S01]  /*1b8b0*/  HGMMA.64x128x16.F32 R24, R200, gdesc[UR4].tnspB, R24, gsb0 ;  /* 0x41e00004c8187df0 */ /* 0x000fe20008000818 */
[----:B------:R-:W-:Y:S02]  /*1b8c0*/  R2UR UR6, R4 ;  /* 0x00000000040672ca */ /* 0x000fe400000e0000 */
[----:B------:R-:W-:Y:S02]  /*1b8d0*/  R2UR UR7, R5 ;  /* 0x00000000050772ca */ /* 0x000fe400000e0000 */
[----:B------:R-:W-:-:S02]  /*1b8e0*/  FMNMX.FTZ R4, R143, R137, !PT ;  /* 0x000000898f047209 */ /* 0x000fc40007810000 */
        /* <DEDUP_REMOVED lines=25> */
[----:B------:R-:W-:Y:S01]  /*1ba80*/  FMNMX.FTZ R5, R102, R4, !PT ;  /* 0x0000000466057209 */ /* 0x000fe20007810000 */
[----:B------:R-:W-:-:S03]  /*1ba90*/  VIADD R4, R8, 0x400 ;  /* 0x0000040008047836 */ /* 0x000fc60000000000 */
[----:B------:R-:W-:Y:S01]  /*1baa0*/  FMNMX.FTZ R5, R103, R5, !PT ;  /* 0x0000000567057209 */ /* 0x000fe20007810000 */
[----:B------:R-:W-:Y:S02]  /*1bab0*/  WARPGROUP.DEPBAR.LE gsb0, 0x0 ;  /* 0x00008000000079c5 */ /* 0x000fe40000010000 */
[----:B------:R-:W-:Y:S01]  /*1bac0*/  WARPGROUP.ARRIVE ;  /* 0x00000000000079c5 */ /* 0x000fe20000000000 */
[-CC-:B------:R-:W-:Y:S01]  /*1bad0*/  FFMA.FTZ R202, R124, R88.reuse, -R171.reuse ;  /* 0x000000587cca7223 */ /* 0x180fe200000108ab */
[-CC-:B------:R-:W-:Y:S01]  /*1bae0*/  FFMA.FTZ R200, R120, R88.reuse, -R171.reuse ;  /* 0x0000005878c87223 */ /* 0x180fe200000108ab */
[-CC-:B------:R-:W-:Y:S01]  /*1baf0*/  FFMA.FTZ R120, R121, R88.reuse, -R171.reuse ;  /* 0x0000005879787223 */ /* 0x180fe200000108ab */
[----:B------:R-:W-:Y:S02]  /*1bb00*/  FFMA.FTZ R121, R125, R88, -R171 ;  /* 0x000000587d797223 */ /* 0x000fe400000108ab */
[----:B------:R-:W-:Y:S01]  /*1bb10*/  HGMMA.64x128x16.F32 R24, R204, gdesc[UR4].tnspB, R24, gsb0 ;  /* 0x41e00004cc187df0 */ /* 0x000fe20008000818 */
[----:B------:R-:W-:Y:S01]  /*1bb20*/  R2UR UR6, R4 ;  /* 0x00000000040672ca */ /* 0x000fe200000e0000 */
[----:B------:R-:W-:Y:S08]  /*1bb30*/  MUFU.EX2 R200, R200 ;  /* 0x000000c800c87308 */ /* 0x000ff00000000800 */
[----:B------:R-:W-:Y:S08]  /*1bb40*/  MUFU.EX2 R120, R120 ;  /* 0x0000007800787308 */ /* 0x000ff00000000800 */
[----:B------:R-:W-:Y:S08]  /*1bb50*/  MUFU.EX2 R202, R202 ;  /* 0x000000ca00ca7308 */ /* 0x000ff00000000800 */
[----:B------:R-:W-:Y:S01]  /*1bb60*/  MUFU.EX2 R121, R121 ;  /* 0x0000007900797308 */ /* 0x000fe20000000800 */
[----:B------:R-:W-:-:S02]  /*1bb70*/  WARPGROUP.DEPBAR.LE gsb0, 0x0 ;  /* 0x00008000000079c5 */ /* 0x000fc40000010000 */
[-CC-:B------:R-:W-:Y:S01]  /*1bb80*/  FFMA.FTZ R204, R112, R88.reuse, -R171.reuse ;  /* 0x0000005870cc7223 */ /* 0x180fe200000108ab */
[-CC-:B------:R-:W-:Y:S01]  /*1bb90*/  FFMA.FTZ R112, R113, R88.reuse, -R171.reuse ;  /* 0x0000005871707223 */ /* 0x180fe200000108ab */
[----:B------:R-:W-:Y:S01]  /*1bba0*/  FMNMX.FTZ R113, R169, R5, !PT ;  /* 0x00000005a9717209 */ /* 0x000fe20007810000 */
[----:B------:R-:W-:Y:S01]  /*1bbb0*/  IMAD.MOV.U32 R5, RZ, RZ, 0x40000040 ;  /* 0x40000040ff057424 */ /* 0x000fe200078e00ff */
[----:B------:R-:W-:Y:S01]  /*1bbc0*/  WARPGROUP.ARRIVE ;  /* 0x00000000000079c5 */ /* 0x000fe20000000000 */
[-CC-:B------:R-:W-:Y:S01]  /*1bbd0*/  FFMA.FTZ R206, R116, R88.reuse, -R171.reuse ;  /* 0x0000005874ce7223 */ /* 0x180fe200000108ab */
[----:B------:R-:W-:Y:S01]  /*1bbe0*/  FMNMX.FTZ R113, R91, R113, !PT ;  /* 0x000000715b717209 */ /* 0x000fe20007810000 */
[-CC-:B------:R-:W-:Y:S01]  /*1bbf0*/  FFMA.FTZ R116, R92, R88.reuse, -R171.reuse ;  /* 0x000000585c747223 */ /* 0x180fe200000108ab */
[----:B------:R-:W-:Y:S01]  /*1bc00*/  R2UR UR7, R5 ;  /* 0x00000000050772ca */ /* 0x000fe200000e0000 */
[----:B------:R-:W-:Y:S01]  /*1bc10*/  MUFU.EX2 R204, R204 ;  /* 0x000000cc00cc7308 */ /* 0x000fe20000000800 */
[----:B------:R-:W-:Y:S01]  /*1bc20*/  FMNMX.FTZ R4, R94, R113, !PT ;  /* 0x000000715e047209 */ /* 0x000fe20007810000 */
[----:B------:R-:W-:-:S03]  /*1bc30*/  FFMA.FTZ R113, R117, R88, -R171 ;  /* 0x0000005875717223 */ /* 0x000fc600000108ab */
[----:B------:R-:W-:-:S03]  /*1bc40*/  FMNMX.FTZ R4, R95, R4, !PT ;  /* 0x000000045f047209 */ /* 0x000fc60007810000 */
[----:B------:R-:W-:Y:S02]  /*1bc50*/  MUFU.EX2 R112, R112 ;  /* 0x0000007000707308 */ /* 0x000fe40000000800 */
[----:B------:R-:W0:Y:S02]  /*1bc60*/  SHFL.BFLY PT, R5, R4, 0x2, 0x1f ;  /* 0x0c401f0004057f89 */ /* 0x000e2400000e0000 */
[----:B------:R-:W-:Y:S04]  /*1bc70*/  HGMMA.64x128x16.F32 R24, R208, gdesc[UR4].tnspB, R24, gsb0 ;  /* 0x41e00004d0187df0 */ /* 0x000fe80008000818 */
[----:B------:R-:W-:Y:S08]  /*1bc80*/  MUFU.EX2 R206, R206 ;  /* 0x000000ce00ce7308 */ /* 0x000ff00000000800 */
[----:B------:R-:W-:Y:S08]  /*1bc90*/  MUFU.EX2 R113, R113 ;  /* 0x0000007100717308 */ /* 0x000ff00000000800 */
[----:B------:R-:W-:Y:S01]  /*1bca0*/  MUFU.EX2 R116, R116 ;  /* 0x0000007400747308 */ /* 0x000fe20000000800 */
[----:B0-----:R-:W-:-:S05]  /*1bcb0*/  FMNMX.FTZ R4, R4, R5, !PT ;  /* 0x0000000504047209 */ /* 0x001fca0007810000 */
[----:B------:R-:W0:Y:S02]  /*1bcc0*/  SHFL.BFLY PT, R5, R4, 0x1, 0x1f ;  /* 0x0c201f0004057f89 */ /* 0x000e2400000e0000 */
[----:B0-----:R-:W-:Y:S01]  /*1bcd0*/  FMNMX.FTZ R92, R4, R5, !PT ;  /* 0x00000005045c7209 */ /* 0x001fe20007810000 */
[----:B------:R-:W-:-:S04]  /*1bce0*/  IMAD.MOV.U32 R5, RZ, RZ, 0x40000040 ;  /* 0x40000040ff057424 */ /* 0x000fc800078e00ff */
[C---:B------:R-:W-:Y:S01]  /*1bcf0*/  FADD.FTZ R4, -R92.reuse, R3 ;  /* 0x000000035c047221 */ /* 0x040fe20000010100 */
[----:B------:R-:W-:Y:S01]  /*1bd00*/  R2UR UR7, R5 ;  /* 0x00000000050772ca */ /* 0x000fe200000e0000 */
[----:B------:R-:W-:Y:S01]  /*1bd10*/  MUFU.EX2 R3, R93 ;  /* 0x0000005d00037308 */ /* 0x000fe20000000800 */
[-C--:B------:R-:W-:Y:S01]  /*1bd20*/  FMUL.FTZ R117, R92, R88.reuse ;  /* 0x000000585c757220 */ /* 0x080fe20000410000 */
[----:B------:R-:W-:-:S03]  /*1bd30*/  FMUL.FTZ R4, R4, R88 ;  /* 0x0000005804047220 */ /* 0x000fc60000410000 */
[-CC-:B------:R-:W-:Y:S01]  /*1bd40*/  FFMA.FTZ R177, R9, R88.reuse, -R117.reuse ;  /* 0x0000005809b17223 */ /* 0x180fe20000010875 */
[----:B------:R-:W-:Y:S02]  /*1bd50*/  IMAD.MOV.U32 R9, RZ, RZ, 0x40000040 ;  /* 0x40000040ff097424 */ /* 0x000fe400078e00ff */
[-CC-:B------:R-:W-:Y:S01]  /*1bd60*/  FFMA.FTZ R10, R10, R88.reuse, -R117.reuse ;  /* 0x000000580a0a7223 */ /* 0x180fe20000010875 */
[----:B------:R0:W-:Y:S01]  /*1bd70*/  MUFU.EX2 R93, R4 ;  /* 0x00000004005d7308 */ /* 0x0001e20000000800 */
[-CC-:B------:R-:W-:Y:S01]  /*1bd80*/  FFMA.FTZ R179, R13, R88.reuse, -R117.reuse ;  /* 0x000000580db37223 */ /* 0x180fe20000010875 */
[-CC-:B------:R-:W-:Y:S01]  /*1bd90*/  FFMA.FTZ R181, R161, R88.reuse, -R117.reuse ;  /* 0x00000058a1b57223 */ /* 0x180fe20000010875 */
[-CC-:B------:R-:W-:Y:S01]  /*1bda0*/  FFMA.FTZ R197, R130, R88.reuse, -R117.reuse ;  /* 0x0000005882c57223 */ /* 0x180fe20000010875 */
[----:B------:R-:W-:Y:S01]  /*1bdb0*/  IADD3 R130, -R225, 0xb, RZ ;  /* 0x0000000be1827810 */ /* 0x000fe20007ffe1ff */
[-CC-:B------:R-:W-:Y:S01]  /*1bdc0*/  FFMA.FTZ R5, R162, R88.reuse, -R117.reuse ;  /* 0x00000058a2057223 */ /* 0x180fe20000010875 */
[-CC-:B------:R-:W-:Y:S01]  /*1bdd0*/  FFMA.FTZ R183, R165, R88.reuse, -R117.reuse ;  /* 0x00000058a5b77223 */ /* 0x180fe20000010875 */
[----:B------:R-:W-:Y:S01]  /*1bde0*/  FFMA.FTZ R201, R122, R88, -R117 ;  /* 0x000000587ac97223 */ /* 0x000fe20000010875 */
[----:B------:R-:W1:Y:S01]  /*1bdf0*/  MUFU.EX2 R177, R177 ;  /* 0x000000b100b17308 */ /* 0x000e620000000800 */
[C---:B0-----:R-:W-:Y:S01]  /*1be00*/  IADD3 R4, R8.reuse, 0x480, RZ ;  /* 0x0000048008047810 */ /* 0x041fe20007ffe0ff */
[----:B------:R-:W-:-:S02]  /*1be10*/  VIADD R8, R8, 0x500 ;  /* 0x0000050008087836 */ /* 0x000fc40000000000 */
[-CC-:B------:R-:W-:Y:S01]  /*1be20*/  FFMA.FTZ R140, R166, R88.reuse, -R117.reuse ;  /* 0x00000058a68c7223 */ /* 0x180fe20000010875 */
[-CC-:B------:R-:W-:Y:S01]  /*1be30*/  FFMA.FTZ R199, R134, R88.reuse, -R117.reuse ;  /* 0x0000005886c77223 */ /* 0x180fe20000010875 */
[----:B------:R-:W-:Y:S01]  /*1be40*/  R2UR UR6, R4 ;  /* 0x00000000040672ca */ /* 0x000fe200000e0000 */
[-CC-:B------:R-:W-:Y:S01]  /*1be50*/  FFMA.FTZ R4, R14, R88.reuse, -R117.reuse ;  /* 0x000000580e047223 */ /* 0x180fe20000010875 */
[----:B------:R-:W-:Y:S01]  /*1be60*/  @!P1 IMAD R134, R6, 0x8, R2 ;  /* 0x0000000806869824 */ /* 0x000fe200078e0202 */
[----:B------:R-:W0:Y:S01]  /*1be70*/  MUFU.EX2 R10, R10 ;  /* 0x0000000a000a7308 */ /* 0x000e220000000800 */
[-CC-:B------:R-:W-:Y:S01]  /*1be80*/  FFMA.FTZ R6, R123, R88.reuse, -R117.reuse ;  /* 0x000000587b067223 */ /* 0x180fe20000010875 */
[-CC-:B------:R-:W-:Y:S01]  /*1be90*/  FFMA.FTZ R185, R154, R88.reuse, -R117.reuse ;  /* 0x000000589ab97223 */ /* 0x180fe20000010875 */
[-CC-:B------:R-:W-:Y:S01]  /*1bea0*/  FFMA.FTZ R13, R155, R88.reuse, -R117.reuse ;  /* 0x000000589b0d7223 */ /* 0x180fe20000010875 */
[-CC-:B------:R-:W-:Y:S01]  /*1beb0*/  FFMA.FTZ R187, R158, R88.reuse, -R117.reuse ;  /* 0x000000589ebb7223 */ /* 0x180fe20000010875 */
[-CC-:B------:R-:W-:Y:S01]  /*1bec0*/  FFMA.FTZ R14, R159, R88.reuse, -R117.reuse ;  /* 0x000000589f0e7223 */ /* 0x180fe20000010875 */
[-CC-:B------:R-:W-:Y:S01]  /*1bed0*/  FFMA.FTZ R189, R146, R88.reuse, -R117.reuse ;  /* 0x0000005892bd7223 */ /* 0x180fe20000010875 */
[-C--:B------:R-:W-:Y:S01]  /*1bee0*/  FFMA.FTZ R205, R114, R88.reuse, -R117 ;  /* 0x0000005872cd7223 */ /* 0x080fe20000010875 */
[----:B------:R-:W-:Y:S01]  /*1bef0*/  MUFU.EX2 R179, R179 ;  /* 0x000000b300b37308 */ /* 0x000fe20000000800 */
[----:B-1----:R-:W-:Y:S01]  /*1bf00*/  FFMA.FTZ R15, R93, R15, R177 ;  /* 0x0000000f5d0f7223 */ /* 0x002fe200000100b1 */
        /* <DEDUP_REMOVED lines=8> */
[----:B0-----:R-:W-:Y:S01]  /*1bf90*/  F2FP.F16.F32.PACK_AB R177, R10, R177 ;  /* 0x000000b10ab1723e */ /* 0x001fe200000000ff */
        /* <DEDUP_REMOVED lines=12> */
[----:B------:R-:W-:Y:S01]  /*1c060*/  FFMA.FTZ R95, R95, R88, -R117 ;  /* 0x000000585f5f7223 */ /* 0x000fe20000010875 */
[----:B------:R-:W-:Y:S01]  /*1c070*/  MUFU.EX2 R5, R5 ;  /* 0x0000000500057308 */ /* 0x000fe20000000800 */
[----:B------:R-:W-:-:S05]  /*1c080*/  @!P1 VIADD R134, R134, 0x34860 ;  /* 0x0003486086869836 */ /* 0x000fca0000000000 */
[----:B------:R-:W-:Y:S02]  /*1c090*/  @!P1 PRMT R134, RZ, 0x654, R134 ;  /* 0x00000654ff869816 */ /* 0x000fe40000000086 */
[----:B------:R-:W-:Y:S08]  /*1c0a0*/  MUFU.EX2 R183, R183 ;  /* 0x000000b700b77308 */ /* 0x000ff00000000800 */
[----:B------:R-:W-:Y:S08]  /*1c0b0*/  MUFU.EX2 R140, R140 ;  /* 0x0000008c008c7308 */ /* 0x000ff00000000800 */
[----:B------:R-:W-:Y:S01]  /*1c0c0*/  MUFU.EX2 R185, R185 ;  /* 0x000000b900b97308 */ /* 0x000fe20000000800 */
[----:B------:R-:W-:-:S02]  /*1c0d0*/  WARPGROUP.DEPBAR.LE gsb0, 0x0 ;  /* 0x00008000000079c5 */ /* 0x000fc40000010000 */
[----:B------:R-:W-:Y:S01]  /*1c0e0*/  WARPGROUP.ARRIVE ;  /* 0x00000000000079c5 */ /* 0x000fe20000000000 */
[----:B------:R-:W-:-:S04]  /*1c0f0*/  FFMA.FTZ R211, R110, R88, -R117 ;  /* 0x000000586ed37223 */ /* 0x000fc80000010875 */
[----:B------:R-:W-:Y:S01]  /*1c100*/  MUFU.EX2 R13, R13 ;  /* 0x0000000d000d7308 */ /* 0x000fe20000000800 */
[-CC-:B------:R-:W-:Y:S01]  /*1c110*/  FFMA.FTZ R209, R106, R88.reuse, -R117.reuse ;  /* 0x000000586ad17223 */ /* 0x180fe20000010875 */
[-C--:B------:R-:W-:Y:S01]  /*1c120*/  FFMA.FTZ R106, R98, R88.reuse, -R117 ;  /* 0x00000058626a7223 */ /* 0x080fe20000010875 */
[-C--:B------:R-:W-:Y:S01]  /*1c130*/  FFMA.FTZ R208, R104, R88.reuse, -R171 ;  /* 0x0000005868d07223 */ /* 0x080fe200000108ab */
[----:B------:R-:W-:Y:S01]  /*1c140*/  HGMMA.64x128x16.F32 R24, R212, gdesc[UR4].tnspB, R24, gsb0 ;  /* 0x41e00004d4187df0 */ /* 0x000fe20008000818 */
[----:B------:R-:W-:Y:S01]  /*1c150*/  R2UR UR6, R8 ;  /* 0x00000000080672ca */ /* 0x000fe200000e0000 */
[----:B------:R-:W-:Y:S01]  /*1c160*/  FFMA.FTZ R8, R131, R88, -R117 ;  /* 0x0000005883087223 */ /* 0x000fe20000010875 */
[----:B------:R-:W-:Y:S01]  /*1c170*/  R2UR UR7, R9 ;  /* 0x00000000090772ca */ /* 0x000fe200000e0000 */
[----:B------:R-:W-:Y:S01]  /*1c180*/  MUFU.EX2 R187, R187 ;  /* 0x000000bb00bb7308 */ /* 0x000fe20000000800 */
[----:B------:R-:W-:Y:S01]  /*1c190*/  @!P1 LEA R9, R222, R2, 0x3 ;  /* 0x00000002de099211 */ /* 0x000fe200078e18ff */
[-CC-:B------:R-:W-:Y:S01]  /*1c1a0*/  FFMA.FTZ R104, R105, R88.reuse, -R171.reuse ;  /* 0x0000005869687223 */ /* 0x180fe200000108ab */
[-CC-:B------:R-:W-:Y:S01]  /*1c1b0*/  FFMA.FTZ R210, R108, R88.reuse, -R171.reuse ;  /* 0x000000586cd27223 */ /* 0x180fe200000108ab */
[-CC-:B------:R-:W-:Y:S01]  /*1c1c0*/  FFMA.FTZ R105, R109, R88.reuse, -R171.reuse ;  /* 0x000000586d697223 */ /* 0x180fe200000108ab */
[----:B------:R-:W-:Y:S01]  /*1c1d0*/  FFMA.FTZ R108, R167, R88, -R171 ;  /* 0x00000058a76c7223 */ /* 0x000fe200000108ab */
[----:B------:R-:W-:-:S02]  /*1c1e0*/  @!P1 VIADD R9, R9, 0x34840 ;  /* 0x0003484009099836 */ /* 0x000fc40000000000 */
[----:B------:R-:W-:Y:S01]  /*1c1f0*/  FFMA.FTZ R109, R168, R88, -R171 ;  /* 0x00000058a86d7223 */ /* 0x000fe200000108ab */
[----:B------:R-:W-:Y:S02]  /*1c200*/  MUFU.EX2 R14, R14 ;  /* 0x0000000e000e7308 */ /* 0x000fe40000000800 */
[----:B------:R-:W-:-:S06]  /*1c210*/  @!P1 PRMT R131, RZ, 0x654, R9 ;  /* 0x00000654ff839816 */ /* 0x000fcc0000000009 */
        /* <DEDUP_REMOVED lines=38> */
[----:B-1----:R-:W-:Y:S01]  /*1c480*/  F2FP.F16.F32.PACK_AB R215, R103, R102 ;  /* 0x0000006667d7723e */ /* 0x002fe200000000ff */
[----:B------:R-:W-:-:S02]  /*1c490*/  WARPGROUP.DEPBAR.LE gsb0, 0x0 ;  /* 0x00008000000079c5 */ /* 0x000fc40000010000 */
[----:B------:R0:W-:Y:S06]  /*1c4a0*/  BAR.ARV R130, 0x100 ;  /* 0x000400820000751d */ /* 0x0001ec0000002000 */
[----:B------:R1:W-:Y:S01]  /*1c4b0*/  @!P1 SYNCS.ARRIVE.TRANS64.RED.A1T0 RZ, [R131+URZ], RZ ;  /* 0x000000ff83ff99a7 */ /* 0x0003e2000810043f */
[----:B------:R-:W-:Y:S01]  /*1c4c0*/  MUFU.EX2 R219, R94 ;  /* 0x0000005e00db7308 */ /* 0x000fe20000000800 */
[----:B------:R-:W-:Y:S01]  /*1c4d0*/  F2FP.F16.F32.PACK_AB R218, R3, R116 ;  /* 0x0000007403da723e */ /* 0x000fe200000000ff */
[----:B------:R-:W-:Y:S01]  /*1c4e0*/  FMUL.FTZ R24, R24, R90 ;  /* 0x0000005a18187220 */ /* 0x000fe20000410000 */
[----:B------:R-:W-:Y:S01]  /*1c4f0*/  F2FP.F16.F32.PACK_AB R216, R109, R108 ;  /* 0x0000006c6dd8723e */ /* 0x000fe200000000ff */
[-C--:B------:R-:W-:Y:S01]  /*1c500*/  FMUL.FTZ R25, R25, R90.reuse ;  /* 0x0000005a19197220 */ /* 0x080fe20000410000 */
[-C--:B------:R-:W-:Y:S01]  /*1c510*/  FMUL.FTZ R28, R28, R90.reuse ;  /* 0x0000005a1c1c7220 */ /* 0x080fe20000410000 */
[-C--:B------:R-:W-:Y:S01]  /*1c520*/  FMUL.FTZ R29, R29, R90.reuse ;  /* 0x0000005a1d1d7220 */ /* 0x080fe20000410000 */
[----:B-1----:R-:W-:Y:S01]  /*1c530*/  FADD.FTZ R131, R7, R20 ;  /* 0x0000001407837221 */ /* 0x002fe20000010000 */
[----:B------:R-:W-:Y:S01]  /*1c540*/  FADD.FTZ R20, R10, R15 ;  /* 0x0000000f0a147221 */ /* 0x000fe20000010000 */
[----:B------:R0:W-:Y:S01]  /*1c550*/  @!P1 SYNCS.ARRIVE.TRANS64.RED.A1T0 RZ, [R134+URZ], RZ ;  /* 0x000000ff86ff99a7 */ /* 0x0001e2000810043f */
[----:B------:R-:W-:Y:S01]  /*1c560*/  FMUL.FTZ R32, R32, R90 ;  /* 0x0000005a20207220 */ /* 0x000fe20000410000 */
[----:B------:R-:W-:Y:S01]  /*1c570*/  FADD.FTZ R122, R178, R131 ;  /* 0x00000083b27a7221 */ /* 0x000fe20000010000 */
[----:B------:R-:W-:Y:S01]  /*1c580*/  FADD.FTZ R15, R179, R20 ;  /* 0x00000014b30f7221 */ /* 0x000fe20000010000 */
[----:B------:R-:W-:Y:S01]  /*1c590*/  F2FP.F16.F32.PACK_AB R178, R11, R178 ;  /* 0x000000b20bb2723e */ /* 0x000fe200000000ff */
[----:B------:R-:W-:Y:S01]  /*1c5a0*/  FMUL.FTZ R33, R33, R90 ;  /* 0x0000005a21217220 */ /* 0x000fe20000410000 */
[----:B------:R-:W-:Y:S01]  /*1c5b0*/  FADD.FTZ R123, R11, R122 ;  /* 0x0000007a0b7b7221 */ /* 0x000fe20000010000 */
[C---:B------:R-:W-:Y:S01]  /*1c5c0*/  FADD.FTZ R20, R4.reuse, R15 ;  /* 0x0000000f04147221 */ /* 0x040fe20000010000 */
[----:B------:R-:W-:Y:S01]  /*1c5d0*/  FFMA.FTZ R15, R127, R88, -R117 ;  /* 0x000000587f0f7223 */ /* 0x000fe20000010875 */
[----:B------:R-:W-:Y:S01]  /*1c5e0*/  F2FP.F16.F32.PACK_AB R179, R4, R179 ;  /* 0x000000b304b3723e */ /* 0x000fe200000000ff */
[----:B------:R-:W-:Y:S01]  /*1c5f0*/  FADD.FTZ R123, R180, R123 ;  /* 0x0000007bb47b7221 */ /* 0x000fe20000010000 */
[----:B------:R-:W-:Y:S01]  /*1c600*/  FADD.FTZ R20, R181, R20 ;  /* 0x00000014b5147221 */ /* 0x000fe20000010000 */
[C---:B------:R-:W-:Y:S01]  /*1c610*/  F2FP.F16.F32.PACK_AB R180, R12.reuse, R180 ;  /* 0x000000b40cb4723e */ /* 0x040fe200000000ff */
[----:B------:R-:W-:Y:S01]  /*1c620*/  MUFU.EX2 R4, R107 ;  /* 0x0000006b00047308 */ /* 0x000fe20000000800 */
[----:B------:R-:W-:Y:S01]  /*1c630*/  FADD.FTZ R123, R12, R123 ;  /* 0x0000007b0c7b7221 */ /* 0x000fe20000010000 */
[----:B------:R-:W-:Y:S01]  /*1c640*/  FADD.FTZ R122, R5, R20 ;  /* 0x00000014057a7221 */ /* 0x000fe20000010000 */
[----:B------:R-:W-:Y:S01]  /*1c650*/  FFMA.FTZ R20, R115, R88, -R117 ;  /* 0x0000005873147223 */ /* 0x000fe20000010875 */
[----:B------:R-:W-:Y:S01]  /*1c660*/  F2FP.F16.F32.PACK_AB R181, R5, R181 ;  /* 0x000000b505b5723e */ /* 0x000fe200000000ff */
[----:B------:R-:W-:Y:S01]  /*1c670*/  FADD.FTZ R123, R182, R123 ;  /* 0x0000007bb67b7221 */ /* 0x000fe20000010000 */
[----:B------:R-:W-:Y:S01]  /*1c680*/  FADD.FTZ R115, R183, R122 ;  /* 0x0000007ab7737221 */ /* 0x000fe20000010000 */
[C---:B------:R-:W-:Y:S01]  /*1c690*/  F2FP.F16.F32.PACK_AB R182, R160.reuse, R182 ;  /* 0x000000b6a0b6723e */ /* 0x040fe200000000ff */
[----:B------:R-:W1:Y:S01]  /*1c6a0*/  MUFU.EX2 R15, R15 ;  /* 0x0000000f000f7308 */ /* 0x000e620000000800 */
[----:B------:R-:W-:Y:S01]  /*1c6b0*/  FADD.FTZ R123, R160, R123 ;  /* 0x0000007ba07b7221 */ /* 0x000fe20000010000 */
[C---:B------:R-:W-:Y:S01]  /*1c6c0*/  FADD.FTZ R114, R140.reuse, R115 ;  /* 0x000000738c727221 */ /* 0x040fe20000010000 */
[----:B------:R-:W-:Y:S01]  /*1c6d0*/  F2FP.F16.F32.PACK_AB R183, R140, R183 ;  /* 0x000000b78cb7723e */ /* 0x000fe200000000ff */
[----:B------:R-:W-:Y:S01]  /*1c6e0*/  FMUL.FTZ R36, R36, R90 ;  /* 0x0000005a24247220 */ /* 0x000fe20000410000 */
[----:B------:R-:W-:Y:S01]  /*1c6f0*/  FADD.FTZ R123, R184, R123 ;  /* 0x0000007bb87b7221 */ /* 0x000fe20000010000 */
[----:B------:R-:W-:Y:S01]  /*1c700*/  FADD.FTZ R114, R185, R114 ;  /* 0x00000072b9727221 */ /* 0x000fe20000010000 */
[C---:B------:R-:W-:Y:S01]  /*1c710*/  F2FP.F16.F32.PACK_AB R184, R152.reuse, R184 ;  /* 0x000000b898b8723e */ /* 0x040fe200000000ff */
[----:B------:R-:W2:Y:S01]  /*1c720*/  MUFU.EX2 R20, R20 ;  /* 0x0000001400147308 */ /* 0x000ea20000000800 */
[----:B------:R-:W-:Y:S01]  /*1c730*/  FADD.FTZ R123, R152, R123 ;  /* 0x0000007b987b7221 */ /* 0x000fe20000010000 */
[C---:B------:R-:W-:Y:S01]  /*1c740*/  FADD.FTZ R114, R13.reuse, R114 ;  /* 0x000000720d727221 */ /* 0x040fe20000010000 */
[----:B------:R-:W-:Y:S01]  /*1c750*/  F2FP.F16.F32.PACK_AB R185, R13, R185 ;  /* 0x000000b90db9723e */ /* 0x000fe200000000ff */
[----:B------:R-:W-:Y:S01]  /*1c760*/  FMUL.FTZ R37, R37, R90 ;  /* 0x0000005a25257220 */ /* 0x000fe20000410000 */
[----:B------:R-:W-:Y:S01]  /*1c770*/  FADD.FTZ R110, R186, R123 ;  /* 0x0000007bba6e7221 */ /* 0x000fe20000010000 */
[----:B------:R-:W-:Y:S01]  /*1c780*/  FADD.FTZ R115, R187, R114 ;  /* 0x00000072bb737221 */ /* 0x000fe20000010000 */
[C---:B------:R-:W-:Y:S01]  /*1c790*/  F2FP.F16.F32.PACK_AB R186, R21.reuse, R186 ;  /* 0x000000ba15ba723e */ /* 0x040fe200000000ff */
[-C--:B------:R-:W-:Y:S01]  /*1c7a0*/  FMUL.FTZ R40, R40, R90.reuse ;  /* 0x0000005a28287220 */ /* 0x080fe20000410000 */
[----:B------:R-:W-:Y:S01]  /*1c7b0*/  FADD.FTZ R123, R21, R110 ;  /* 0x0000006e157b7221 */ /* 0x000fe20000010000 */
[C---:B------:R-:W-:Y:S01]  /*1c7c0*/  FADD.FTZ R98, R14.reuse, R115 ;  /* 0x000000730e627221 */ /* 0x040fe20000010000 */
[----:B------:R-:W-:Y:S01]  /*1c7d0*/  F2FP.F16.F32.PACK_AB R187, R14, R187 ;  /* 0x000000bb0ebb723e */ /* 0x000fe200000000ff */
[----:B------:R-:W-:Y:S01]  /*1c7e0*/  FMUL.FTZ R41, R41, R90 ;  /* 0x0000005a29297220 */ /* 0x000fe20000410000 */
[----:B------:R-:W-:Y:S01]  /*1c7f0*/  FADD.FTZ R123, R188, R123 ;  /* 0x0000007bbc7b7221 */ /* 0x000fe20000010000 */
[----:B------:R-:W-:Y:S01]  /*1c800*/  FADD.FTZ R98, R189, R98 ;  /* 0x00000062bd627221 */ /* 0x000fe20000010000 */
[----:B------:R-:W-:Y:S01]  /*1c810*/  F2FP.F16.F32.PACK_AB R188, R144, R188 ;  /* 0x000000bc90bc723e */ /* 0x000fe200000000ff */
[----:B------:R-:W-:Y:S01]  /*1c820*/  FMUL.FTZ R44, R44, R90 ;  /* 0x0000005a2c2c7220 */ /* 0x000fe20000410000 */
[----:B------:R-:W-:Y:S01]  /*1c830*/  FADD.FTZ R123, R144, R123 ;  /* 0x0000007b907b7221 */ /* 0x000fe20000010000 */
[----:B------:R-:W-:Y:S01]  /*1c840*/  FADD.FTZ R110, R133, R98 ;  /* 0x00000062856e7221 */ /* 0x000fe20000010000 */
[----:B------:R-:W-:Y:S01]  /*1c850*/  FFMA.FTZ R98, R91, R88, -R117 ;  /* 0x000000585b627223 */ /* 0x000fe20000010875 */
[----:B------:R-:W-:Y:S01]  /*1c860*/  F2FP.F16.F32.PACK_AB R189, R133, R189 ;  /* 0x000000bd85bd723e */ /* 0x000fe200000000ff */
[----:B------:R-:W-:Y:S01]  /*1c870*/  FADD.FTZ R114, R190, R123 ;  /* 0x0000007bbe727221 */ /* 0x000fe20000010000 */
[----:B------:R-:W-:Y:S01]  /*1c880*/  FADD.FTZ R115, R191, R110 ;  /* 0x0000006ebf737221 */ /* 0x000fe20000010000 */
[----:B------:R-:W3:Y:S01]  /*1c890*/  MUFU.EX2 R91, R119 ;  /* 0x00000077005b7308 */ /* 0x000ee20000000800 */
[C---:B------:R-:W-:Y:S01]  /*1c8a0*/  F2FP.F16.F32.PACK_AB R190, R145.reuse, R190 ;  /* 0x000000be91be723e */ /* 0x040fe200000000ff */
[----:B------:R-:W-:Y:S01]  /*1c8b0*/  FADD.FTZ R123, R145, R114 ;  /* 0x00000072917b7221 */ /* 0x000fe20000010000 */
[C---:B------:R-:W-:Y:S01]  /*1c8c0*/  FADD.FTZ R110, R124.reuse, R115 ;  /* 0x000000737c6e7221 */ /* 0x040fe20000010000 */
[----:B------:R-:W-:Y:S01]  /*1c8d0*/  F2FP.F16.F32.PACK_AB R191, R124, R191 ;  /* 0x000000bf7cbf723e */ /* 0x000fe200000000ff */
[----:B------:R-:W-:Y:S01]  /*1c8e0*/  FMUL.FTZ R45, R45, R90 ;  /* 0x0000005a2d2d7220 */ /* 0x000fe20000410000 */
[----:B------:R-:W-:Y:S01]  /*1c8f0*/  FADD.FTZ R123, R192, R123 ;  /* 0x0000007bc07b7221 */ /* 0x000fe20000010000 */
[----:B------:R-:W-:Y:S01]  /*1c900*/  FADD.FTZ R110, R193, R110 ;  /* 0x0000006ec16e7221 */ /* 0x000fe20000010000 */
[----:B------:R-:W4:Y:S01]  /*1c910*/  MUFU.EX2 R98, R98 ;  /* 0x0000006200627308 */ /* 0x000f220000000800 */
[C---:B------:R-:W-:Y:S01]  /*1c920*/  F2FP.F16.F32.PACK_AB R192, R136.reuse, R192 ;  /* 0x000000c088c0723e */ /* 0x040fe200000000ff */
[----:B------:R-:W-:Y:S01]  /*1c930*/  FADD.FTZ R123, R136, R123 ;  /* 0x0000007b887b7221 */ /* 0x000fe20000010000 */
[C---:B------:R-:W-:Y:S01]  /*1c940*/  FADD.FTZ R110, R125.reuse, R110 ;  /* 0x0000006e7d6e7221 */ /* 0x040fe20000010000 */
[----:B------:R-:W-:Y:S01]  /*1c950*/  F2FP.F16.F32.PACK_AB R193, R125, R193 ;  /* 0x000000c17dc1723e */ /* 0x000fe200000000ff */
[----:B------:R-:W-:Y:S01]  /*1c960*/  FMUL.FTZ R48, R48, R90 ;  /* 0x0000005a30307220 */ /* 0x000fe20000410000 */
[----:B------:R-:W-:Y:S01]  /*1c970*/  FADD.FTZ R10, R194, R123 ;  /* 0x0000007bc20a7221 */ /* 0x000fe20000010000 */
[----:B------:R-:W-:Y:S01]  /*1c980*/  FADD.FTZ R7, R195, R110 ;  /* 0x0000006ec3077221 */ /* 0x000fe20000010000 */
[----:B------:R-:W-:Y:S01]  /*1c990*/  F2FP.F16.F32.PACK_AB R194, R137, R194 ;  /* 0x000000c289c2723e */ /* 0x000fe200000000ff */
[-C--:B------:R-:W-:Y:S01]  /*1c9a0*/  FMUL.FTZ R49, R49, R90.reuse ;  /* 0x0000005a31317220 */ /* 0x080fe20000410000 */
[----:B------:R-:W-:Y:S01]  /*1c9b0*/  FADD.FTZ R11, R137, R10 ;  /* 0x0000000a890b7221 */ /* 0x000fe20000010000 */
[C---:B------:R-:W-:Y:S01]  /*1c9c0*/  FADD.FTZ R10, R132.reuse, R7 ;  /* 0x00000007840a7221 */ /* 0x040fe20000010000 */
[----:B------:R-:W-:Y:S01]  /*1c9d0*/  F2FP.F16.F32.PACK_AB R195, R132, R195 ;  /* 0x000000c384c3723e */ /* 0x000fe200000000ff */
[-C--:B------:R-:W-:Y:S01]  /*1c9e0*/  FMUL.FTZ R52, R52, R90.reuse ;  /* 0x0000005a34347220 */ /* 0x080fe20000410000 */
[----:B------:R-:W-:Y:S01]  /*1c9f0*/  FADD.FTZ R12, R196, R11 ;  /* 0x0000000bc40c7221 */ /* 0x000fe20000010000 */
[----:B------:R-:W-:Y:S01]  /*1ca00*/  FADD.FTZ R5, R197, R10 ;  /* 0x0000000ac5057221 */ /* 0x000fe20000010000 */
[C---:B------:R-:W-:Y:S01]  /*1ca10*/  F2FP.F16.F32.PACK_AB R197, R8.reuse, R197 ;  /* 0x000000c508c5723e */ /* 0x040fe200000000ff */
[----:B------:R-:W-:Y:S01]  /*1ca20*/  FMUL.FTZ R53, R53, R90 ;  /* 0x0000005a35357220 */ /* 0x000fe20000410000 */
[C---:B------:R-:W-:Y:S01]  /*1ca30*/  FADD.FTZ R7, R129.reuse, R12 ;  /* 0x0000000c81077221 */ /* 0x040fe20000010000 */
[----:B------:R-:W-:Y:S01]  /*1ca40*/  FADD.FTZ R10, R8, R5 ;  /* 0x00000005080a7221 */ /* 0x000fe20000010000 */
        /* <DEDUP_REMOVED lines=9> */
[-C--:B------:R-:W-:Y:S01]  /*1cae0*/  FMUL.FTZ R60, R60, R90.reuse ;  /* 0x0000005a3c3c7220 */ /* 0x080fe20000410000 */
[----:B------:R-:W-:Y:S01]  /*1caf0*/  FADD.FTZ R7, R200, R7 ;  /* 0x00000007c8077221 */ /* 0x000fe20000010000 */
[----:B------:R-:W-:Y:S01]  /*1cb00*/  FADD.FTZ R5, R201, R10 ;  /* 0x0000000ac9057221 */ /* 0x000fe20000010000 */
[----:B------:R-:W-:Y:S01]  /*1cb10*/  F2FP.F16.F32.PACK_AB R201, R6, R201 ;  /* 0x000000c906c9723e */ /* 0x000fe200000000ff */
[----:B------:R-:W-:Y:S01]  /*1cb20*/  FMUL.FTZ R61, R61, R90 ;  /* 0x0000005a3d3d7220 */ /* 0x000fe20000410000 */
[----:B------:R-:W-:Y:S01]  /*1cb30*/  FADD.FTZ R7, R120, R7 ;  /* 0x0000000778077221 */ /* 0x000fe20000010000 */
[----:B------:R-:W-:Y:S01]  /*1cb40*/  FADD.FTZ R10, R6, R5 ;  /* 0x00000005060a7221 */ /* 0x000fe20000010000 */
[----:B------:R-:W-:Y:S01]  /*1cb50*/  F2FP.F16.F32.PACK_AB R200, R120, R200 ;  /* 0x000000c878c8723e */ /* 0x000fe200000000ff */
[-C--:B------:R-:W-:Y:S01]  /*1cb60*/  FMUL.FTZ R64, R64, R90.reuse ;  /* 0x0000005a40407220 */ /* 0x080fe20000410000 */
[----:B------:R-:W-:Y:S01]  /*1cb70*/  FADD.FTZ R12, R202, R7 ;  /* 0x00000007ca0c7221 */ /* 0x000fe20000010000 */
[----:B------:R-:W-:Y:S01]  /*1cb80*/  FADD.FTZ R10, R203, R10 ;  /* 0x0000000acb0a7221 */ /* 0x000fe20000010000 */
[----:B-1----:R-:W-:Y:S01]  /*1cb90*/  F2FP.F16.F32.PACK_AB R203, R15, R203 ;  /* 0x000000cb0fcb723e */ /* 0x002fe200000000ff */
[----:B------:R-:W-:Y:S01]  /*1cba0*/  FMUL.FTZ R65, R65, R90 ;  /* 0x0000005a41417220 */ /* 0x000fe20000410000 */
[----:B------:R-:W-:Y:S01]  /*1cbb0*/  FADD.FTZ R5, R121, R12 ;  /* 0x0000000c79057221 */ /* 0x000fe20000010000 */
[----:B------:R-:W-:Y:S01]  /*1cbc0*/  FADD.FTZ R10, R15, R10 ;  /* 0x0000000a0f0a7221 */ /* 0x000fe20000010000 */
[----:B------:R-:W-:Y:S01]  /*1cbd0*/  F2FP.F16.F32.PACK_AB R202, R121, R202 ;  /* 0x000000ca79ca723e */ /* 0x000fe200000000ff */
[-C--:B------:R-:W-:Y:S01]  /*1cbe0*/  FMUL.FTZ R68, R68, R90.reuse ;  /* 0x0000005a44447220 */ /* 0x080fe20000410000 */
[----:B------:R-:W-:Y:S01]  /*1cbf0*/  FADD.FTZ R5, R204, R5 ;  /* 0x00000005cc057221 */ /* 0x000fe20000010000 */
[----:B------:R-:W-:Y:S01]  /*1cc00*/  FADD.FTZ R7, R205, R10 ;  /* 0x0000000acd077221 */ /* 0x000fe20000010000 */
[----:B--2---:R-:W-:Y:S01]  /*1cc10*/  F2FP.F16.F32.PACK_AB R205, R20, R205 ;  /* 0x000000cd14cd723e */ /* 0x004fe200000000ff */
[----:B------:R-:W-:Y:S01]  /*1cc20*/  FMUL.FTZ R69, R69, R90 ;  /* 0x0000005a45457220 */ /* 0x000fe20000410000 */
        /* <DEDUP_REMOVED lines=9> */
[C---:B---3--:R-:W-:Y:S01]  /*1ccc0*/  FADD.FTZ R10, R91.reuse, R10 ;  /* 0x0000000a5b0a7221 */ /* 0x048fe20000010000 */
        /* <DEDUP_REMOVED lines=20> */
[----:B----4-:R-:W-:Y:S01]  /*1ce10*/  F2FP.F16.F32.PACK_AB R217, R98, R169 ;  /* 0x000000a962d9723e */ /* 0x010fe200000000ff */
[----:B------:R-:W-:Y:S01]  /*1ce20*/  FMUL.FTZ R85, R85, R90 ;  /* 0x0000005a55557220 */ /* 0x000fe20000410000 */
[----:B------:R-:W-:Y:S01]  /*1ce30*/  FADD.FTZ R5, R97, R6 ;  /* 0x0000000661057221 */ /* 0x000fe20000010000 */
[----:B------:R-:W-:Y:S01]  /*1ce40*/  FADD.FTZ R7, R99, R8 ;  /* 0x0000000863077221 */ /* 0x000fe20000010000 */
[-C--:B------:R-:W-:Y:S01]  /*1ce50*/  FMUL.FTZ R26, R26, R93.reuse ;  /* 0x0000005d1a1a7220 */ /* 0x080fe20000410000 */
[-C--:B------:R-:W-:Y:S01]  /*1ce60*/  FMUL.FTZ R27, R27, R93.reuse ;  /* 0x0000005d1b1b7220 */ /* 0x080fe20000410000 */
        /* <DEDUP_REMOVED lines=15> */
[----:B------:R-:W-:Y:S01]  /*1cf60*/  FMUL.FTZ R43, R43, R93 ;  /* 0x0000005d2b2b7220 */ /* 0x000fe20000410000 */
[----:B------:R-:W-:Y:S01]  /*1cf70*/  FADD.FTZ R20, R116, R5 ;  /* 0x0000000574147221 */ /* 0x000fe20000010000 */
[----:B------:R-:W-:Y:S01]  /*1cf80*/  FADD.FTZ R4, R219, R4 ;  /* 0x00000004db047221 */ /* 0x000fe20000010000 */
[----:B------:R0:W5:Y:S01]  /*1cf90*/  LDL R5, [R1] ;  /* 0x0000000001057983 */ /* 0x0001620000100800 */
[----:B------:R-:W-:Y:S01]  /*1cfa0*/  F2FP.F16.F32.PACK_AB R219, R95, R219 ;  /* 0x000000db5fdb723e */ /* 0x000fe200000000ff */
[----:B------:R-:W-:Y:S01]  /*1cfb0*/  FADD.FTZ R20, R3, R20 ;  /* 0x0000001403147221 */ /* 0x000fe20000010000 */
[----:B------:R-:W-:Y:S01]  /*1cfc0*/  FADD.FTZ R15, R95, R4 ;  /* 0x000000045f0f7221 */ /* 0x000fe20000010000 */
        /* <DEDUP_REMOVED lines=25> */
[----:B0-----:R-:W-:Y:S06]  /*1d160*/  @P2 BRA `(.L_x_793) ;  /* 0xffffff9800882947 */ /* 0x001fec000383ffff */
.L_x_783:
[----:B------:R-:W-:Y:S05]  /*1d170*/  WARPSYNC.ALL ;  /* 0x0000000000007948 */ /* 0x000fea0003800000 */
[----:B------:R-:W-:Y:S06]  /*1d180*/  BAR.ARV 0x8, 0x180 ;  /* 0x0206000000007b1d */ /* 0x000fec0000002000 */
[----:B------:R-:W-:Y:S05]  /*1d190*/  @!P0 BRA `(.L_x_794) ;  /* 0x0000000000048947 */ /* 0x000fea0003800000 */
[----:B------:R-:W-:Y:S01]  /*1d1a0*/  BPT.TRAP 0x1 ;  /* 0x000000040000795c */ /* 0x000fe20000300000 */
.L_x_794:
[----:B------:R-:W2:Y:S01]  /*1d1b0*/  LDL R0, [R1] ;  /* 0x0000000001007983 */ /* 0x000ea20000100800 */
[----:B------:R-:W-:Y:S02]  /*1d1c0*/  LEA R9, R222, R2, 0x3 ;  /* 0x00000002de097211 */ /* 0x000fe400078e18ff */
[----:B--2---:R-:W-:-:S04]  /*1d1d0*/  SHF.L.U32 R0, R0, 0x1f, RZ ;  /* 0x0000001f00007819 */ /* 0x004fc800000006ff */
[----:B------:R0:W1:Y:S01]  /*1d1e0*/  SYNCS.PHASECHK.TRANS64.TRYWAIT P2, [R9+URZ+0x34850], R0 ;  /* 0x03485000090075a7 */ /* 0x000062000804017f */
[----:B------:R-:W-:Y:S05]  /*1d1f0*/  @!P0 BRA `(.L_x_795) ;  /* 0x0000000000048947 */ /* 0x000fea0003800000 */
[----:B------:R-:W-:Y:S01]  /*1d200*/  BPT.TRAP 0x1 ;  /* 0x000000040000795c */ /* 0x000fe20000300000 */
.L_x_795:
[----:B------:R-:W-:-:S05]  /*1d210*/  VIADD R2, R2, 0x400 ;  /* 0x0000040002027836 */ /* 0x000fca0000000000 */
[----:B------:R-:W-:-:S04]  /*1d220*/  SHF.R.U32.HI R2, RZ, 0x4, R2 ;  /* 0x00000004ff027819 */ /* 0x000fc80000011602 */
[----:B------:R-:W-:-:S04]  /*1d230*/  LOP3.LUT R2, R2, 0x3fff, RZ, 0xc0, !PT ;  /* 0x00003fff02027812 */ /* 0x000fc800078ec0ff */
[----:B------:R-:W-:Y:S01]  /*1d240*/  LOP3.LUT R3, R2, 0x5800000, RZ, 0xfc, !PT ;  /* 0x0580000002037812 */ /* 0x000fe200078efcff */
[----:B-1----:R-:W-:Y:S06]  /*1d250*/  @P2 BRA `(.L_x_796) ;  /* 0x0000000000082947 */ /* 0x002fec0003800000 */
[----:B------:R-:W1:Y:S02]  /*1d260*/  SYNCS.PHASECHK.TRANS64.TRYWAIT P0, [R9+URZ+0x34850], R0 ;  /* 0x03485000090075a7 */ /* 0x000e64000800017f */
[----:B-1----:R-:W-:Y:S05]  /*1d270*/  @!P0 BRA `(.L_x_797) ;  /* 0x000000a400cc8947 */ /* 0x002fea0003800000 */
.L_x_796:
[----:B------:R-:W-:Y:S01]  /*1d280*/  IMAD R2, R222, 0xb00, R3 ;  /* 0x00000b00de027824 */ /* 0x000fe200078e0203 */
[----:B------:R-:W2:Y:S01]  /*1d290*/  LDL.LU R6, [R1] ;  /* 0x0000000001067983 */ /* 0x000ea20000300800 */
[----:B------:R-:W-:Y:S01]  /*1d2a0*/  IMAD.MOV.U32 R3, RZ, RZ, 0x40000040 ;  /* 0x40000040ff037424 */ /* 0x000fe200078e00ff */
[----:B------:R-:W-:Y:S05]  /*1d2b0*/  WARPSYNC.ALL ;  /* 0x0000000000007948 */ /* 0x000fea0003800000 */
[C---:B------:R-:W-:Y:S01]  /*1d2c0*/  R2UR UR6, R2.reuse ;  /* 0x00000000020672ca */ /* 0x040fe200000e0000 */
[----:B------:R-:W-:Y:S01]  /*1d2d0*/  WARPGROUP.ARRIVE ;  /* 0x00000000000079c5 */ /* 0x000fe20000000000 */
[----:B------:R-:W-:Y:S01]  /*1d2e0*/  R2UR UR7, R3 ;  /* 0x00000000030772ca */ /* 0x000fe200000e0000 */
[----:B------:R-:W-:Y:S01]  /*1d2f0*/  VIADD R4, R2, 0x80 ;  /* 0x0000008002047836 */ /* 0x000fe20000000000 */
[----:B-----5:R-:W-:Y:S01]  /*1d300*/  MOV R5, 0x40000040 ;  /* 0x4000004000057802 */ /* 0x020fe20000000f00 */
[----:B------:R-:W3:Y:S01]  /*1d310*/  LDL.LU R13, [R1+0x64] ;  /* 0x00006400010d7983 */ /* 0x000ee20000300800 */
[----:B------:R-:W-:-:S02]  /*1d320*/  IMAD.MOV.U32 R3, RZ, RZ, 0x40000040 ;  /* 0x40000040ff037424 */ /* 0x000fc400078e00ff */
[----:B------:R-:W-:Y:S01]  /*1d330*/  VIADD R222, R222, 0x1 ;  /* 0x00000001dede7836 */ /* 0x000fe20000000000 */
[----:B01----:R-:W0:Y:S04]  /*1d340*/  SHFL.BFLY PT, R0, R15, 0x2, 0x1f ;  /* 0x0c401f000f007f89 */ /* 0x003e2800000e0000 */
[----:B------:R-:W-:Y:S02]  /*1d350*/  ISETP.NE.AND P0, PT, R222, 0x2, PT ;  /* 0x00000002de00780c */ /* 0x000fe40003f05270 */
[----:B------:R-:W-:Y:S01]  /*1d360*/  HGMMA.64x128x16.F32 R24, R176, gdesc[UR4].tnspB, R24, gsb0 ;  /* 0x41e00004b0187df0 */ /* 0x000fe20008000818 */
[----:B------:R-:W-:Y:S01]  /*1d370*/  R2UR UR6, R4 ;  /* 0x00000000040672ca */ /* 0x000fe200000e0000 */
[----:B------:R-:W-:Y:S01]  /*1d380*/  VIADD R4, R2, 0x100 ;  /* 0x0000010002047836 */ /* 0x000fe20000000000 */
[----:B------:R-:W-:Y:S01]  /*1d390*/  R2UR UR7, R5 ;  /* 0x00000000050772ca */ /* 0x000fe200000e0000 */
[----:B------:R-:W-:Y:S01]  /*1d3a0*/  IMAD.MOV.U32 R5, RZ, RZ, 0x40000040 ;  /* 0x40000040ff057424 */ /* 0x000fe200078e00ff */
[----:B------:R-:W-:-:S02]  /*1d3b0*/  WARPGROUP.DEPBAR.LE gsb0, 0x0 ;  /* 0x00008000000079c5 */ /* 0x000fc40000010000 */
        /* <DEDUP_REMOVED lines=47> */
[----:B------:R-:W-:Y:S01]  /*1d6b0*/  VIADD R2, R2, 0x500 ;  /* 0x0000050002027836 */ /* 0x000fe20000000000 */
[----:B------:R-:W-:Y:S01]  /*1d6c0*/  MOV R5, 0x40000040 ;  /* 0x4000004000057802 */ /* 0x000fe20000000f00 */
[----:B------:R-:W-:Y:S02]  /*1d6d0*/  WARPGROUP.DEPBAR.LE gsb0, 0x0 ;  /* 0x00008000000079c5 */ /* 0x000fe40000010000 */
[----:B------:R-:W-:-:S08]  /*1d6e0*/  WARPGROUP.ARRIVE ;  /* 0x00000000000079c5 */ /* 0x000fd00000000000 */
[----:B------:R-:W-:Y:S01]  /*1d6f0*/  HGMMA.64x128x16.F32 R24, R208, gdesc[UR4].tnspB, R24, gsb0 ;  /* 0x41e00004d0187df0 */ /* 0x000fe20008000818 */
[----:B------:R-:W-:Y:S02]  /*1d700*/  R2UR UR6, R4 ;  /* 0x00000000040672ca */ /* 0x000fe400000e0000 */
[----:B------:R-:W-:Y:S02]  /*1d710*/  R2UR UR7, R5 ;  /* 0x00000000050772ca */ /* 0x000fe400000e0000 */
[----:B------:R-:W-:Y:S01]  /*1d720*/  MOV R4, RZ ;  /* 0x000000ff00047202 */ /* 0x000fe20000000f00 */
[----:B------:R-:W-:Y:S02]  /*1d730*/  WARPGROUP.DEPBAR.LE gsb0, 0x0 ;  /* 0x00008000000079c5 */ /* 0x000fe40000010000 */
[----:B------:R-:W-:-:S08]  /*1d740*/  WARPGROUP.ARRIVE ;  /* 0x00000000000079c5 */ /* 0x000fd00000000000 */
[----:B------:R-:W-:Y:S01]  /*1d750*/  HGMMA.64x128x16.F32 R24, R212, gdesc[UR4].tnspB, R24, gsb0 ;  /* 0x41e00004d4187df0 */ /* 0x000fe20008000818 */
[----:B------:R-:W-:Y:S01]  /*1d760*/  R2UR UR6, R2 ;  /* 0x00000000020672ca */ /* 0x000fe200000e0000 */
[----:B0-----:R-:W-:Y:S01]  /*1d770*/  FADD.FTZ R2, R0, R15 ;  /* 0x0000000f00027221 */ /* 0x001fe20000010000 */
[----:B------:R-:W-:Y:S02]  /*1d780*/  R2UR UR7, R3 ;  /* 0x00000000030772ca */ /* 0x000fe400000e0000 */
[----:B------:R-:W0:Y:S04]  /*1d790*/  SHFL.BFLY PT, R3, R20, 0x2, 0x1f ;  /* 0x0c401f0014037f89 */ /* 0x000e2800000e0000 */
[----:B------:R-:W1:Y:S01]  /*1d7a0*/  SHFL.BFLY PT, R5, R2, 0x1, 0x1f ;  /* 0x0c201f0002057f89 */ /* 0x000e6200000e0000 */
[----:B0-----:R-:W-:Y:S01]  /*1d7b0*/  FADD.FTZ R3, R3, R20 ;  /* 0x0000001403037221 */ /* 0x001fe20000010000 */
[----:B-1----:R-:W-:-:S04]  /*1d7c0*/  FADD.FTZ R12, R2, R5 ;  /* 0x00000005020c7221 */ /* 0x002fc80000010000 */
[----:B------:R-:W0:Y:S01]  /*1d7d0*/  SHFL.BFLY PT, R0, R3, 0x1, 0x1f ;  /* 0x0c201f0003007f89 */ /* 0x000e2200000e0000 */
[----:B------:R-:W-:Y:S01]  /*1d7e0*/  FSETP.NE.FTZ.AND P3, PT, R12, RZ, PT ;  /* 0x000000ff0c00720b */ /* 0x000fe20003f75000 */
[----:B---3--:R-:W-:-:S12]  /*1d7f0*/  VIADD R13, R13, 0x1 ;  /* 0x000000010d0d7836 */ /* 0x008fd80000000000 */
[----:B------:R-:W-:Y:S01]  /*1d800*/  @P3 MUFU.LG2 R7, R12 ;  /* 0x0000000c00073308 */ /* 0x000fe20000000c00 */
[----:B0-----:R-:W-:Y:S01]  /*1d810*/  FADD.FTZ R10, R3, R0 ;  /* 0x00000000030a7221 */ /* 0x001fe20000010000 */
[----:B------:R-:W-:-:S04]  /*1d820*/  SEL R0, RZ, 0x1, P0 ;  /* 0x00000001ff007807 */ /* 0x000fc80000000000 */
[----:B------:R-:W-:Y:S02]  /*1d830*/  FSETP.NE.FTZ.AND P2, PT, R10, RZ, PT ;  /* 0x000000ff0a00720b */ /* 0x000fe40003f55000 */
[----:B--2---:R-:W-:Y:S01]  /*1d840*/  LOP3.LUT R6, R6, R0, RZ, 0x3c, !PT ;  /* 0x0000000006067212 */ /* 0x004fe200078e3cff */
[----:B------:R-:W-:Y:S02]  /*1d850*/  WARPGROUP.DEPBAR.LE gsb0, 0x0 ;  /* 0x00008000000079c5 */ /* 0x000fe40000010000 */
[----:B------:R-:W-:-:S08]  /*1d860*/  WARPGROUP.ARRIVE ;  /* 0x00000000000079c5 */ /* 0x000fd00000000000 */
[----:B------:R-:W0:Y:S01]  /*1d870*/  @P2 MUFU.LG2 R5, R10 ;  /* 0x0000000a00052308 */ /* 0x000e220000000c00 */
[----:B------:R-:W-:Y:S01]  /*1d880*/  HGMMA.64x128x16.F32 R24, R216, gdesc[UR4].tnspB, R24, gsb0 ;  /* 0x41e00004d8187df0 */ /* 0x000fe20008000818 */
[----:B------:R1:W-:Y:S06]  /*1d890*/  STL [R1], R6 ;  /* 0x0000000601007387 */ /* 0x0003ec0000100800 */
[----:B------:R-:W2:Y:S01]  /*1d8a0*/  @P2 MUFU.RCP R4, R10 ;  /* 0x0000000a00042308 */ /* 0x000ea20000001000 */
[----:B------:R3:W-:Y:S01]  /*1d8b0*/  STL [R1+0x64], R13 ;  /* 0x0000640d01007387 */ /* 0x0007e20000100800 */
[----:B-1----:R-:W-:-:S06]  /*1d8c0*/  IMAD.MOV.U32 R6, RZ, RZ, RZ ;  /* 0x000000ffff067224 */ /* 0x002fcc00078e00ff */
[----:B------:R-:W1:Y:S01]  /*1d8d0*/  @P3 MUFU.RCP R6, R12 ;  /* 0x0000000c00063308 */ /* 0x000e620000001000 */
[----:B------:R-:W-:Y:S02]  /*1d8e0*/  @!P1 VIADD R8, R9, 0x34860 ;  /* 0x0003486009089836 */ /* 0x000fe40000000000 */
[C---:B------:R-:W-:Y:S01]  /*1d8f0*/  @P2 FMUL.FTZ R2, R88.reuse, 0.69314718246459960938 ;  /* 0x3f31721858022820 */ /* 0x040fe20000410000 */
[----:B------:R-:W-:Y:S01]  /*1d900*/  @P3 FMUL.FTZ R88, R88, 0.69314718246459960938 ;  /* 0x3f31721858583820 */ /* 0x000fe20000410000 */
[----:B0-----:R-:W-:Y:S01]  /*1d910*/  @P2 FMUL.FTZ R5, R5, 0.69314718246459960938 ;  /* 0x3f31721805052820 */ /* 0x001fe20000410000 */
[----:B------:R-:W-:Y:S01]  /*1d920*/  @P3 FMUL.FTZ R7, R7, 0.69314718246459960938 ;  /* 0x3f31721807073820 */ /* 0x000fe20000410000 */
[----:B------:R-:W-:Y:S01]  /*1d930*/  IMAD.MOV.U32 R0, RZ, RZ, -0x800000 ;  /* 0xff800000ff007424 */ /* 0x000fe200078e00ff */
[----:B------:R-:W-:Y:S01]  /*1d940*/  MOV R3, 0xff800000 ;  /* 0xff80000000037802 */ /* 0x000fe20000000f00 */
[----:B------:R-:W-:Y:S01]  /*1d950*/  @P2 FFMA.FTZ R0, R2, R89, R5 ;  /* 0x0000005902002223 */ /* 0x000fe20000010005 */
[----:B------:R-:W-:Y:S01]  /*1d960*/  @!P1 PRMT R8, RZ, 0x654, R8 ;  /* 0x00000654ff089816 */ /* 0x000fe20000000008 */
[----:B------:R-:W-:Y:S01]  /*1d970*/  @P3 FFMA.FTZ R3, R88, R92, R7 ;  /* 0x0000005c58033223 */ /* 0x000fe20000010007 */
[----:B------:R-:W-:Y:S01]  /*1d980*/  SEL R222, R222, RZ, P0 ;  /* 0x000000ffdede7207 */ /* 0x000fe20000000000 */
[----:B------:R-:W-:-:S02]  /*1d990*/  WARPGROUP.DEPBAR.LE gsb0, 0x0 ;  /* 0x00008000000079c5 */ /* 0x000fc40000010000 */
        /* <DEDUP_REMOVED lines=27> */
[----:B------:R-:W-:Y:S01]  /*1db50*/  FMUL.FTZ R36, R84, R4 ;  /* 0x0000000454247220 */ /* 0x000fe20000410000 */
        /* <DEDUP_REMOVED lines=14> */
[-C--:B------:R-:W-:Y:S01]  /*1dc40*/  FMUL.FTZ R11, R24, R4.reuse ;  /* 0x00000004180b7220 */ /* 0x080fe20000410000 */
[-C--:B------:R-:W-:Y:S01]  /*1dc50*/  FMUL.FTZ R102, R25, R4.reuse ;  /* 0x0000000419667220 */ /* 0x080fe20000410000 */
[-C--:B------:R-:W-:Y:S01]  /*1dc60*/  FMUL.FTZ R10, R28, R4.reuse ;  /* 0x000000041c0a7220 */ /* 0x080fe20000410000 */
[-C--:B------:R-:W-:Y:S01]  /*1dc70*/  FMUL.FTZ R103, R29, R4.reuse ;  /* 0x000000041d677220 */ /* 0x080fe20000410000 */
[----:B------:R-:W-:Y:S01]  /*1dc80*/  FMUL.FTZ R91, R44, R4 ;  /* 0x000000042c5b7220 */ /* 0x000fe20000410000 */
[----:B------:R-:W-:Y:S01]  /*1dc90*/  PLOP3.LUT P1, PT, PT, PT, PT, 0x8, 0x0 ;  /* 0x000000000000781c */ /* 0x000fe20003f2e170 */
        /* <DEDUP_REMOVED lines=17> */
[----:B---3--:R-:W-:-:S07]  /*1ddb0*/  FMUL.FTZ R87, R87, R6 ;  /* 0x0000000657577220 */ /* 0x008fce0000410000 */
.L_x_737:
[----:B------:R-:W2:Y:S01]  /*1ddc0*/  LDL R82, [R1+0x54] ;  /* 0x0000540001527983 */ /* 0x000ea20000100800 */
[----:B------:R-:W-:Y:S05]  /*1ddd0*/  WARPSYNC.ALL ;  /* 0x0000000000007948 */ /* 0x000fea0003800000 */
[----:B------:R-:W0:Y:S01]  /*1dde0*/  S2UR UR5, SR_CgaCtaId ;  /* 0x00000000000579c3 */ /* 0x000e220000008800 */
[----:B------:R-:W-:Y:S01]  /*1ddf0*/  UMOV UR4, 0x400 ;  /* 0x0000040000047882 */ /* 0x000fe20000000000 */
[----:B------:R-:W-:Y:S01]  /*1de00*/  BSSY B0, `(.L_x_798) ;  /* 0x0000228000007945 */ /* 0x000fe20003800000 */
[----:B------:R-:W-:Y:S01]  /*1de10*/  SHF.R.S32.HI R44, RZ, 0x1f, R221 ;  /* 0x0000001fff2c7819 */ /* 0x000fe200000114dd */
[----:B0-----:R-:W-:-:S06]  /*1de20*/  ULEA UR4, UR5, UR4, 0x18 ;  /* 0x0000000405047291 */ /* 0x001fcc000f8ec03f */
[----:B------:R-:W-:Y:S01]  /*1de30*/  IMAD.U32 R2, RZ, RZ, UR4 ;  /* 0x00000004ff027e24 */ /* 0x000fe2000f8e00ff */
[----:B------:R-:W-:Y:S06]  /*1de40*/  BAR.SYNC.DEFER_BLOCKING 0x5, 0x180 ;  /* 0x0146000000007b1d */ /* 0x000fec0000010000 */
[----:B------:R0:W1:Y:S02]  /*1de50*/  LDS.128 R124, [R2+0x348d0] ;  /* 0x0348d000027c7984 */ /* 0x0000640000000c00 */
[----:B------:R-:W-:Y:S06]  /*1de60*/  BAR.ARV 0x4, 0x180 ;  /* 0x0106000000007b1d */ /* 0x000fec0000002000 */
[----:B--2---:R-:W-:Y:S01]  /*1de70*/  SHF.R.S32.HI R38, RZ, 0x1f, R82 ;  /* 0x0000001fff267819 */ /* 0x004fe20000011452 */
[----:B------:R-:W-:-:S03]  /*1de80*/  IMAD.SHL.U32 R74, R82, 0x4, RZ ;  /* 0x00000004524a7824 */ /* 0x000fc600078e00ff */
[----:B------:R-:W-:Y:S01]  /*1de90*/  SHF.L.U64.HI R78, R82, 0x2, R38 ;  /* 0x00000002524e7819 */ /* 0x000fe20000010226 */
[----:B01----:R-:W-:Y:S06]  /*1dea0*/  @P1 BRA `(.L_x_799) ;  /* 0x0000001400681947 */ /* 0x003fec0003800000 */
[----:B------:R-:W2:Y:S04]  /*1deb0*/  LDL R4, [R1+0x88] ;  /* 0x0000880001047983 */ /* 0x000ea80000100800 */
[----:B------:R-:W3:Y:S04]  /*1dec0*/  LDL R107, [R1+0x84] ;  /* 0x00008400016b7983 */ /* 0x000ee80000100800 */
[----:B------:R-:W3:Y:S01]  /*1ded0*/  LDL R86, [R1+0x68] ;  /* 0x0000680001567983 */ /* 0x000ee20000100800 */
[----:B------:R-:W0:Y:S01]  /*1dee0*/  S2R R5, SR_SWINHI ;  /* 0x0000000000057919 */ /* 0x000e220000002f00 */
[----:B------:R-:W-:Y:S05]  /*1def0*/  WARPSYNC.ALL ;  /* 0x0000000000007948 */ /* 0x000fea0003800000 */
[----:B------:R-:W-:Y:S01]  /*1df00*/  F2FP.F16.F32.PACK_AB R32, R53, R32 ;  /* 0x000000203520723e */ /* 0x000fe200000000ff */
[----:B------:R-:W-:Y:S01]  /*1df10*/  ULDC.64 UR4, c[0x0][0xc00] ;  /* 0x0003000000047ab9 */ /* 0x000fe20000000a00 */
[----:B------:R-:W1:Y:S01]  /*1df20*/  LDC R53, c[0x0][0xbe8] ;  /* 0x0002fa00ff357b82 */ /* 0x000e620000000800 */
[----:B------:R-:W-:-:S02]  /*1df30*/  MOV R20, R2 ;  /* 0x0000000200147202 */ /* 0x000fc40000000f00 */
[----:B0-----:R-:W-:Y:S02]  /*1df40*/  MOV R21, R5 ;  /* 0x0000000500157202 */ /* 0x001fe40000000f00 */
[----:B------:R-:W-:Y:S02]  /*1df50*/  F2FP.F16.F32.PACK_AB R10, R103, R10 ;  /* 0x0000000a670a723e */ /* 0x000fe400000000ff */
[----:B------:R-:W-:Y:S02]  /*1df60*/  F2FP.F16.F32.PACK_AB R31, R31, R54 ;  /* 0x000000361f1f723e */ /* 0x000fe400000000ff */
[----:B------:R-:W-:Y:S01]  /*1df70*/  F2FP.F16.F32.PACK_AB R35, R35, R50 ;  /* 0x000000322323723e */ /* 0x000fe200000000ff */
[----:B------:R-:W-:Y:S01]  /*1df80*/  ULDC.64 UR6, c[0x0][0x208] ;  /* 0x0000820000067ab9 */ /* 0x000fe20000000a00 */
[----:B------:R-:W-:Y:S01]  /*1df90*/  BAR.SYNC.DEFER_BLOCKING 0x1, 0x100 ;  /* 0x0044000000007b1d */ /* 0x000fe20000010000 */
[----:B--2---:R-:W-:-:S03]  /*1dfa0*/  IMAD.WIDE R8, R4, 0x2, R20 ;  /* 0x0000000204087825 */ /* 0x004fc600078e0214 */
[C---:B------:R-:W-:Y:S02]  /*1dfb0*/  IADD3 R71, P2, R8.reuse, 0x4000, RZ ;  /* 0x0000400008477810 */ /* 0x040fe40007f5e0ff */
[C---:B------:R-:W-:Y:S02]  /*1dfc0*/  LOP3.LUT R29, R8.reuse, 0x380, RZ, 0xc0, !PT ;  /* 0x00000380081d7812 */ /* 0x040fe400078ec0ff */
[C---:B------:R-:W-:Y:S02]  /*1dfd0*/  IADD3 R59, P5, R8.reuse, 0x20, RZ ;  /* 0x00000020083b7810 */ /* 0x040fe40007fbe0ff */
[----:B------:R-:W-:Y:S02]  /*1dfe0*/  IADD3 R63, P0, R8, 0x40, RZ ;  /* 0x00000040083f7810 */ /* 0x000fe40007f1e0ff */
[----:B------:R-:W-:Y:S02]  /*1dff0*/  LOP3.LUT R14, R71, 0x380, RZ, 0xc0, !PT ;  /* 0x00000380470e7812 */ /* 0x000fe400078ec0ff */
[----:B------:R-:W-:-:S02]  /*1e000*/  SHF.R.U64 R29, R29, 0x3, RZ ;  /* 0x000000031d1d7819 */ /* 0x000fc400000012ff */
[C---:B------:R-:W-:Y:S02]  /*1e010*/  IADD3 R67, P1, R8.reuse, 0x60, RZ ;  /* 0x0000006008437810 */ /* 0x040fe40007f3e0ff */
[----:B------:R-:W-:Y:S02]  /*1e020*/  IADD3.X R5, RZ, R9, RZ, P5, !PT ;  /* 0x00000009ff057210 */ /* 0x000fe40002ffe4ff */
[----:B------:R-:W-:Y:S02]  /*1e030*/  LOP3.LUT R4, R59, 0x380, RZ, 0xc0, !PT ;  /* 0x000003803b047812 */ /* 0x000fe400078ec0ff */
[----:B------:R-:W-:Y:S02]  /*1e040*/  LOP3.LUT R6, R63, 0x380, RZ, 0xc0, !PT ;  /* 0x000003803f067812 */ /* 0x000fe400078ec0ff */
[C---:B------:R-:W-:Y:S02]  /*1e050*/  IADD3 R75, P3, R8.reuse, 0x4020, RZ ;  /* 0x00004020084b7810 */ /* 0x040fe40007f7e0ff */
[----:B------:R-:W-:-:S02]  /*1e060*/  IADD3 R79, P4, R8, 0x4040, RZ ;  /* 0x00004040084f7810 */ /* 0x000fc40007f9e0ff */
[----:B------:R-:W-:Y:S02]  /*1e070*/  IADD3 R83, P5, R8, 0x4060, RZ ;  /* 0x0000406008537810 */ /* 0x000fe40007fbe0ff */
[----:B------:R-:W-:Y:S02]  /*1e080*/  SHF.R.U64 R14, R14, 0x3, RZ ;  /* 0x000000030e0e7819 */ /* 0x000fe400000012ff */
[----:B------:R-:W-:Y:S02]  /*1e090*/  LOP3.LUT R8, R29, R8, RZ, 0x3c, !PT ;  /* 0x000000081d087212 */ /* 0x000fe400078e3cff */
[----:B------:R-:W-:Y:S02]  /*1e0a0*/  LOP3.LUT R12, R67, 0x380, RZ, 0xc0, !PT ;  /* 0x00000380430c7812 */ /* 0x000fe400078ec0ff */
[----:B------:R-:W-:Y:S02]  /*1e0b0*/  SHF.R.U64 R4, R4, 0x3, RZ ;  /* 0x0000000304047819 */ /* 0x000fe400000012ff */
[----:B------:R-:W-:-:S02]  /*1e0c0*/  SHF.R.U64 R6, R6, 0x3, RZ ;  /* 0x0000000306067819 */ /* 0x000fc400000012ff */
[----:B------:R-:W-:Y:S01]  /*1e0d0*/  LOP3.LUT R14, R14, R71, RZ, 0x3c, !PT ;  /* 0x000000470e0e7212 */ /* 0x000fe200078e3cff */
[--C-:B------:R-:W-:Y:S01]  /*1e0e0*/  IMAD.X R7, RZ, RZ, R9.reuse, P0 ;  /* 0x000000ffff077224 */ /* 0x100fe200000e0609 */
[----:B------:R-:W-:Y:S01]  /*1e0f0*/  LOP3.LUT R26, R79, 0x380, RZ, 0xc0, !PT ;  /* 0x000003804f1a7812 */ /* 0x000fe200078ec0ff */
[--C-:B------:R-:W-:Y:S01]  /*1e100*/  IMAD.X R13, RZ, RZ, R9.reuse, P1 ;  /* 0x000000ffff0d7224 */ /* 0x100fe200008e0609 */
[----:B------:R-:W-:Y:S01]  /*1e110*/  MOV R71, R8 ;  /* 0x0000000800477202 */ /* 0x000fe20000000f00 */
[--C-:B------:R-:W-:Y:S01]  /*1e120*/  IMAD.X R15, RZ, RZ, R9.reuse, P2 ;  /* 0x000000ffff0f7224 */ /* 0x100fe200010e0609 */
[----:B------:R-:W-:Y:S01]  /*1e130*/  IADD3.X R25, RZ, R9, RZ, P3, !PT ;  /* 0x00000009ff197210 */ /* 0x000fe20001ffe4ff */
[--C-:B------:R-:W-:Y:S01]  /*1e140*/  IMAD.X R27, RZ, RZ, R9.reuse, P4 ;  /* 0x000000ffff1b7224 */ /* 0x100fe200020e0609 */
[----:B------:R-:W-:Y:S01]  /*1e150*/  SHF.R.U64 R12, R12, 0x3, RZ ;  /* 0x000000030c0c7819 */ /* 0x000fe200000012ff */
[----:B------:R-:W-:Y:S01]  /*1e160*/  IMAD.X R29, RZ, RZ, R9, P5 ;  /* 0x000000ffff1d7224 */ /* 0x000fe200028e0609 */
[----:B------:R-:W-:-:S02]  /*1e170*/  F2FP.F16.F32.PACK_AB R8, R102, R11 ;  /* 0x0000000b6608723e */ /* 0x000fc400000000ff */
[----:B------:R-:W-:Y:S02]  /*1e180*/  LOP3.LUT R4, R4, R59, RZ, 0x3c, !PT ;  /* 0x0000003b04047212 */ /* 0x000fe400078e3cff */
[----:B------:R-:W-:Y:S02]  /*1e190*/  LOP3.LUT R6, R6, R63, RZ, 0x3c, !PT ;  /* 0x0000003f06067212 */ /* 0x000fe400078e3cff */
[----:B------:R-:W-:Y:S02]  /*1e1a0*/  LOP3.LUT R28, R83, 0x380, RZ, 0xc0, !PT ;  /* 0x00000380531c7812 */ /* 0x000fe400078ec0ff */
[----:B------:R-:W-:Y:S02]  /*1e1b0*/  F2FP.F16.F32.PACK_AB R9, R105, R108 ;  /* 0x0000006c6909723e */ /* 0x000fe400000000ff */
[----:B------:R-:W-:Y:S02]  /*1e1c0*/  F2FP.F16.F32.PACK_AB R11, R85, R106 ;  /* 0x0000006a550b723e */ /* 0x000fe400000000ff */
[----:B------:R-:W-:-:S02]  /*1e1d0*/  LOP3.LUT R24, R75, 0x380, RZ, 0xc0, !PT ;  /* 0x000003804b187812 */ /* 0x000fc400078ec0ff */
[----:B------:R-:W-:Y:S02]  /*1e1e0*/  SHF.R.U64 R26, R26, 0x3, RZ ;  /* 0x000000031a1a7819 */ /* 0x000fe400000012ff */
[----:B------:R-:W-:Y:S01]  /*1e1f0*/  LOP3.LUT R12, R12, R67, RZ, 0x3c, !PT ;  /* 0x000000430c0c7212 */ /* 0x000fe200078e3cff */
[----:B------:R0:W-:Y:S01]  /*1e200*/  STSM.16.M88.4 [R71], R8 ;  /* 0x0000000847007844 */ /* 0x0001e20000000200 */
[----:B------:R-:W-:Y:S02]  /*1e210*/  SHF.R.U64 R28, R28, 0x3, RZ ;  /* 0x000000031c1c7819 */ /* 0x000fe400000012ff */
[----:B------:R-:W-:Y:S02]  /*1e220*/  MOV R70, R4 ;  /* 0x0000000400467202 */ /* 0x000fe40000000f00 */
[----:B------:R-:W-:Y:S02]  /*1e230*/  MOV R67, R6 ;  /* 0x0000000600437202 */ /* 0x000fe40000000f00 */
[----:B------:R-:W-:-:S02]  /*1e240*/  SHF.R.U64 R24, R24, 0x3, RZ ;  /* 0x0000000318187819 */ /* 0x000fc400000012ff */
[----:B------:R-:W-:Y:S02]  /*1e250*/  F2FP.F16.F32.PACK_AB R4, R95, R94 ;  /* 0x0000005e5f04723e */ /* 0x000fe400000000ff */
[----:B------:R-:W-:Y:S02]  /*1e260*/  F2FP.F16.F32.PACK_AB R5, R81, R104 ;  /* 0x000000685105723e */ /* 0x000fe400000000ff */
[----:B------:R-:W-:Y:S02]  /*1e270*/  F2FP.F16.F32.PACK_AB R6, R100, R93 ;  /* 0x0000005d6406723e */ /* 0x000fe400000000ff */
[----:B------:R-:W-:Y:S02]  /*1e280*/  F2FP.F16.F32.PACK_AB R7, R77, R84 ;  /* 0x000000544d07723e */ /* 0x000fe400000000ff */
[----:B------:R-:W-:Y:S02]  /*1e290*/  LOP3.LUT R26, R26, R79, RZ, 0x3c, !PT ;  /* 0x0000004f1a1a7212 */ /* 0x000fe400078e3cff */
[----:B0-----:R-:W-:-:S02]  /*1e2a0*/  F2FP.F16.F32.PACK_AB R8, R101, R92 ;  /* 0x0000005c6508723e */ /* 0x001fc400000000ff */
[----:B------:R-:W-:Y:S02]  /*1e2b0*/  F2FP.F16.F32.PACK_AB R9, R73, R80 ;  /* 0x000000504909723e */ /* 0x000fe400000000ff */
[----:B------:R-:W-:Y:S02]  /*1e2c0*/  F2FP.F16.F32.PACK_AB R10, R98, R91 ;  /* 0x0000005b620a723e */ /* 0x000fe400000000ff */
[----:B------:R-:W-:Y:S02]  /*1e2d0*/  F2FP.F16.F32.PACK_AB R11, R69, R76 ;  /* 0x0000004c450b723e */ /* 0x000fe400000000ff */
[----:B------:R-:W-:Y:S01]  /*1e2e0*/  LOP3.LUT R28, R28, R83, RZ, 0x3c, !PT ;  /* 0x000000531c1c7212 */ /* 0x000fe200078e3cff */
[----:B------:R-:W-:Y:S01]  /*1e2f0*/  STSM.16.M88.4 [R70], R4 ;  /* 0x0000000446007844 */ /* 0x000fe20000000200 */
[----:B------:R-:W-:Y:S02]  /*1e300*/  LOP3.LUT R24, R24, R75, RZ, 0x3c, !PT ;  /* 0x0000004b18187212 */ /* 0x000fe400078e3cff */
[----:B------:R-:W-:Y:S01]  /*1e310*/  MOV R59, R26 ;  /* 0x0000001a003b7202 */ /* 0x000fe20000000f00 */
[----:B------:R0:W-:Y:S01]  /*1e320*/  STSM.16.M88.4 [R67], R8 ;  /* 0x0000000843007844 */ /* 0x0001e20000000200 */
[----:B------:R-:W-:-:S02]  /*1e330*/  F2FP.F16.F32.PACK_AB R27, R51, R58 ;  /* 0x0000003a331b723e */ /* 0x000fc400000000ff */
[----:B------:R-:W-:Y:S02]  /*1e340*/  MOV R66, R12 ;  /* 0x0000000c00427202 */ /* 0x000fe40000000f00 */
[----:B------:R-:W-:Y:S02]  /*1e350*/  MOV R63, R14 ;  /* 0x0000000e003f7202 */ /* 0x000fe40000000f00 */
[----:B------:R-:W-:Y:S02]  /*1e360*/  MOV R51, R28 ;  /* 0x0000001c00337202 */ /* 0x000fe40000000f00 */
[----:B------:R-:W-:Y:S02]  /*1e370*/  MOV R62, R24 ;  /* 0x00000018003e7202 */ /* 0x000fe40000000f00 */
[----:B------:R-:W-:Y:S02]  /*1e380*/  F2FP.F16.F32.PACK_AB R12, R99, R90 ;  /* 0x0000005a630c723e */ /* 0x000fe400000000ff */
[----:B------:R-:W-:-:S02]  /*1e390*/  F2FP.F16.F32.PACK_AB R13, R65, R72 ;  /* 0x00000048410d723e */ /* 0x000fc400000000ff */
[----:B------:R-:W-:Y:S02]  /*1e3a0*/  F2FP.F16.F32.PACK_AB R14, R96, R89 ;  /* 0x00000059600e723e */ /* 0x000fe400000000ff */
[----:B0-----:R-:W-:Y:S02]  /*1e3b0*/  IADD3 R10, P1, R74, UR4, RZ ;  /* 0x000000044a0a7c10 */ /* 0x001fe4000ff3e0ff */
[----:B------:R-:W-:Y:S02]  /*1e3c0*/  F2FP.F16.F32.PACK_AB R15, R61, R68 ;  /* 0x000000443d0f723e */ /* 0x000fe400000000ff */
[----:B------:R-:W-:Y:S02]  /*1e3d0*/  F2FP.F16.F32.PACK_AB R29, R30, R47 ;  /* 0x0000002f1e1d723e */ /* 0x000fe400000000ff */
[----:B------:R-:W-:Y:S02]  /*1e3e0*/  F2FP.F16.F32.PACK_AB R24, R97, R88 ;  /* 0x000000586118723e */ /* 0x000fe400000000ff */
[----:B------:R-:W-:-:S02]  /*1e3f0*/  F2FP.F16.F32.PACK_AB R25, R55, R64 ;  /* 0x000000403719723e */ /* 0x000fc400000000ff */
[----:B------:R-:W-:Y:S02]  /*1e400*/  F2FP.F16.F32.PACK_AB R26, R60, R57 ;  /* 0x000000393c1a723e */ /* 0x000fe400000000ff */
[----:B------:R-:W-:Y:S02]  /*1e410*/  F2FP.F16.F32.PACK_AB R30, R52, R33 ;  /* 0x00000021341e723e */ /* 0x000fe400000000ff */
[----:B------:R-:W-:Y:S02]  /*1e420*/  ISETP.NE.U32.AND P0, PT, RZ, UR4, PT ;  /* 0x00000004ff007c0c */ /* 0x000fe4000bf05070 */
[----:B------:R-:W-:Y:S02]  /*1e430*/  F2FP.F16.F32.PACK_AB R28, R56, R45 ;  /* 0x0000002d381c723e */ /* 0x000fe400000000ff */
[----:B------:R-:W-:Y:S02]  /*1e440*/  F2FP.F16.F32.PACK_AB R33, R34, R43 ;  /* 0x0000002b2221723e */ /* 0x000fe400000000ff */
[----:B------:R-:W-:-:S02]  /*1e450*/  F2FP.F16.F32.PACK_AB R34, R48, R41 ;  /* 0x000000293022723e */ /* 0x000fc400000000ff */
[----:B------:R-:W-:Y:S01]  /*1e460*/  IADD3.X R11, R78, UR5, RZ, P1, !PT ;  /* 0x000000054e0b7c10 */ /* 0x000fe20008ffe4ff */
[----:B------:R0:W-:Y:S01]  /*1e470*/  STSM.16.M88.4 [R66], R12 ;  /* 0x0000000c42007844 */ /* 0x0001e20000000200 */
[----:B------:R-:W-:Y:S02]  /*1e480*/  F2FP.F16.F32.PACK_AB R4, R49, R40 ;  /* 0x000000283104723e */ /* 0x000fe400000000ff */
[----:B------:R-:W-:Y:S02]  /*1e490*/  F2FP.F16.F32.PACK_AB R5, R39, R46 ;  /* 0x0000002e2705723e */ /* 0x000fe400000000ff */
[----:B------:R-:W-:Y:S02]  /*1e4a0*/  F2FP.F16.F32.PACK_AB R6, R37, R36 ;  /* 0x000000242506723e */ /* 0x000fe400000000ff */
[----:B------:R-:W-:Y:S02]  /*1e4b0*/  F2FP.F16.F32.PACK_AB R7, R87, R42 ;  /* 0x0000002a5707723e */ /* 0x000fe400000000ff */
[----:B-1----:R-:W-:Y:S01]  /*1e4c0*/  ISETP.NE.AND P1, PT, R53, 0x1, PT ;  /* 0x000000013500780c */ /* 0x002fe20003f25270 */
[----:B------:R-:W-:Y:S01]  /*1e4d0*/  STSM.16.M88.4 [R63], R24 ;  /* 0x000000183f007844 */ /* 0x000fe20000000200 */
[----:B------:R-:W-:Y:S01]  /*1e4e0*/  ISETP.NE.AND.EX P0, PT, RZ, UR5, PT, P0 ;  /* 0x00000005ff007c0c */ /* 0x000fe2000bf05300 */
[----:B------:R-:W-:-:S02]  /*1e4f0*/  ULDC.64 UR4, c[0x0][0xc08] ;  /* 0x0003020000047ab9 */ /* 0x000fc40000000a00 */
[----:B------:R-:W-:Y:S01]  /*1e500*/  STSM.16.M88.4 [R62], R28 ;  /* 0x0000001c3e007844 */ /* 0x000fe20000000200 */
[----:B------:R-:W-:-:S03]  /*1e510*/  ISETP.NE.U32.AND P2, PT, RZ, UR4, PT ;  /* 0x00000004ff007c0c */ /* 0x000fc6000bf45070 */
[----:B------:R-:W-:Y:S01]  /*1e520*/  STSM.16.M88.4 [R59], R32 ;  /* 0x000000203b007844 */ /* 0x000fe20000000200 */
[----:B------:R-:W-:-:S03]  /*1e530*/  ISETP.NE.AND.EX P2, PT, RZ, UR5, PT, P2 ;  /* 0x00000005ff007c0c */ /* 0x000fc6000bf45320 */
[----:B------:R1:W-:Y:S01]  /*1e540*/  STSM.16.M88.4 [R51], R4 ;  /* 0x0000000433007844 */ /* 0x0003e20000000200 */
[----:B0-----:R-:W0:Y:S08]  /*1e550*/  @P1 LDC R12, c[0x0][0xbec] ;  /* 0x0002fb00ff0c1b82 */ /* 0x001e300000000800 */
[----:B------:R-:W2:Y:S08]  /*1e560*/  @P1 LDC R13, c[0x0][0xbf0] ;  /* 0x0002fc00ff0d1b82 */ /* 0x000eb00000000800 */
[----:B------:R-:W-:Y:S01]  /*1e570*/  BAR.SYNC.DEFER_BLOCKING 0x1, 0x100 ;  /* 0x0044000000007b1d */ /* 0x000fe20000010000 */
[----:B------:R-:W-:Y:S01]  /*1e580*/  @P2 IADD3 R8, P3, R74, UR4, RZ ;  /* 0x000000044a082c10 */ /* 0x000fe2000ff7e0ff */
[----:B------:R-:W-:-:S04]  /*1e590*/  IMAD.MOV.U32 R46, RZ, RZ, RZ ;  /* 0x000000ffff2e7224 */ /* 0x000fc800078e00ff */
[----:B------:R-:W-:Y:S01]  /*1e5a0*/  ULDC UR4, c[0x0][0xa88] ;  /* 0x0002a20000047ab9 */ /* 0x000fe20000000800 */
[----:B------:R-:W-:Y:S02]  /*1e5b0*/  @P2 IADD3.X R9, R78, UR5, RZ, P3, !PT ;  /* 0x000000054e092c10 */ /* 0x000fe40009ffe4ff */
[----:B-1----:R-:W-:Y:S01]  /*1e5c0*/  MOV R6, UR4 ;  /* 0x0000000400067c02 */ /* 0x002fe20008000f00 */
[----:B---3--:R-:W-:Y:S01]  /*1e5d0*/  IMAD R15, R86, 0x80, R107 ;  /* 0x00000080560f7824 */ /* 0x008fe200078e026b */
[----:B------:R1:W5:Y:S04]  /*1e5e0*/  @P0 LDG.E R46, desc[UR6][R10.64] ;  /* 0x000000060a2e0981 */ /* 0x000368000c1e1900 */
[----:B------:R1:W5:Y:S01]  /*1e5f0*/  @P2 LDG.E R6, desc[UR6][R8.64] ;  /* 0x0000000608062981 */ /* 0x000362000c1e1900 */
[----:B------:R-:W-:Y:S05]  /*1e600*/  @P2 BRA `(.L_x_800) ;  /* 0x0000000000142947 */ /* 0x000fea0003800000 */
[----:B------:R-:W-:Y:S05]  /*1e610*/  @!P0 BRA `(.L_x_800) ;  /* 0x0000000000108947 */ /* 0x000fea0003800000 */
[----:B------:R-:W-:Y:S02]  /*1e620*/  ULDC.64 UR4, c[0x0][0x208] ;  /* 0x0000820000047ab9 */ /* 0x000fe40000000a00 */
[----:B------:R-:W3:Y:S04]  /*1e630*/  LDG.E R5, desc[UR4][R10.64] ;  /* 0x000000040a057981 */ /* 0x000ee8000c1e1900 */
[----:B-----5:R-:W3:Y:S02]  /*1e640*/  LDG.E R6, desc[UR4][R10.64+0x4] ;  /* 0x000004040a067981 */ /* 0x020ee4000c1e1900 */
[----:B---3--:R-:W-:-:S07]  /*1e650*/  IMAD.IADD R6, R6, 0x1, -R5 ;  /* 0x0000000106067824 */ /* 0x008fce00078e0a05 */
.L_x_800:
[----:B------:R-:W3:Y:S01]  /*1e660*/  LDL.LU R54, [R1+0x58] ;  /* 0x0000580001367983 */ /* 0x000ee20000300800 */
[----:B0-----:R-:W-:Y:S01]  /*1e670*/  @P1 IMAD.HI.U32 R4, R15, R12, RZ ;  /* 0x0000000c0f041227 */ /* 0x001fe200078e00ff */
[----:B------:R-:W-:Y:S01]  /*1e680*/  ULDC.64 UR4, c[0x0][0xb90] ;  /* 0x0002e40000047ab9 */ /* 0x000fe20000000a00 */
[----:B-----5:R-:W-:Y:S01]  /*1e690*/  SHF.R.S32.HI R47, RZ, 0x1f, R46 ;  /* 0x0000001fff2f7819 */ /* 0x020fe2000001142e */
[----:B------:R-:W4:Y:S01]  /*1e6a0*/  LDL R14, [R1+0x7c] ;  /* 0x00007c00010e7983 */ /* 0x000f220000100800 */
[----:B------:R-:W-:Y:S01]  /*1e6b0*/  IMAD.MOV.U32 R7, RZ, RZ, R15 ;  /* 0x000000ffff077224 */ /* 0x000fe200078e000f */
[----:B--2---:R-:W-:Y:S01]  /*1e6c0*/  @P1 SHF.R.U32.HI R7, RZ, R13, R4 ;  /* 0x0000000dff071219 */ /* 0x004fe20000011604 */
[----:B------:R-:W0:Y:S01]  /*1e6d0*/  S2R R27, SR_TID.X ;  /* 0x00000000001b7919 */ /* 0x000e220000002100 */
[----:B-1----:R-:W-:Y:S02]  /*1e6e0*/  SHF.L.U32 R10, R22, 0x6, RZ ;  /* 0x00000006160a7819 */ /* 0x002fe400000006ff */
[----:B------:R-:W-:-:S02]  /*1e6f0*/  SEL R45, R38, RZ, !P0 ;  /* 0x000000ff262d7207 */ /* 0x000fc40004000000 */
[----:B------:R-:W-:Y:S01]  /*1e700*/  SEL R55, R82, RZ, !P0 ;  /* 0x000000ff52377207 */ /* 0x000fe20004000000 */
[----:B------:R-:W-:-:S04]  /*1e710*/  IMAD.IADD R11, R16, 0x1, R10 ;  /* 0x00000001100b7824 */ /* 0x000fc800078e020a */
[----:B------:R-:W-:Y:S01]  /*1e720*/  IMAD.WIDE R20, R11, 0x2, R20 ;  /* 0x000000020b147825 */ /* 0x000fe200078e0214 */
[----:B------:R-:W-:Y:S01]  /*1e730*/  SHF.R.S32.HI R11, RZ, 0x1f, R7 ;  /* 0x0000001fff0b7819 */ /* 0x000fe20000011407 */
[----:B------:R-:W1:Y:S02]  /*1e740*/  S2R R58, SR_TID.X ;  /* 0x00000000003a7919 */ /* 0x000e640000002100 */
[----:B0-----:R-:W-:-:S05]  /*1e750*/  VIADD R27, R27, 0xffffff80 ;  /* 0xffffff801b1b7836 */ /* 0x001fca0000000000 */
[----:B------:R-:W-:-:S04]  /*1e760*/  SHF.R.S32.HI R26, RZ, 0x1f, R27 ;  /* 0x0000001fff1a7819 */ /* 0x000fc8000001141b */
[----:B------:R-:W-:-:S04]  /*1e770*/  LEA.HI R26, R26, R27, RZ, 0x7 ;  /* 0x0000001b1a1a7211 */ /* 0x000fc800078f38ff */
[----:B------:R-:W-:Y:S01]  /*1e780*/  LOP3.LUT R26, R26, 0xffffff80, RZ, 0xc0, !PT ;  /* 0xffffff801a1a7812 */ /* 0x000fe200078ec0ff */
[----:B------:R-:W-:-:S04]  /*1e790*/  IMAD R57, R6, R53, RZ ;  /* 0x0000003506397224 */ /* 0x000fc800078e02ff */
[----:B------:R-:W-:Y:S01]  /*1e7a0*/  IMAD.IADD R26, R27, 0x1, -R26 ;  /* 0x000000011b1a7824 */ /* 0x000fe200078e0a1a */
[C---:B------:R-:W-:Y:S02]  /*1e7b0*/  IADD3 R29, P3, R20.reuse, 0x4000, RZ ;  /* 0x00004000141d7810 */ /* 0x040fe40007f7e0ff */
[----:B------:R-:W-:Y:S02]  /*1e7c0*/  IADD3 R13, P4, R20, 0x2000, RZ ;  /* 0x00002000140d7810 */ /* 0x000fe40007f9e0ff */
[----:B------:R-:W-:Y:S02]  /*1e7d0*/  LOP3.LUT R28, R29, 0x380, RZ, 0xc0, !PT ;  /* 0x000003801d1c7812 */ /* 0x000fe400078ec0ff */
[----:B-1----:R-:W-:Y:S02]  /*1e7e0*/  IADD3 R58, R58, -0x80, RZ ;  /* 0xffffff803a3a7810 */ /* 0x002fe40007ffe0ff */
[----:B------:R-:W-:Y:S01]  /*1e7f0*/  SHF.R.U64 R28, R28, 0x3, RZ ;  /* 0x000000031c1c7819 */ /* 0x000fe200000012ff */
[----:B------:R-:W-:Y:S01]  /*1e800*/  ULDC.64 UR6, c[0x0][0x208] ;  /* 0x0000820000067ab9 */ /* 0x000fe20000000a00 */
[----:B------:R-:W-:-:S02]  /*1e810*/  SHF.R.S32.HI R56, RZ, 0x1f, R58 ;  /* 0x0000001fff387819 */ /* 0x000fc4000001143a */
[----:B------:R-:W-:Y:S02]  /*1e820*/  LOP3.LUT R28, R28, R29, RZ, 0x3c, !PT ;  /* 0x0000001d1c1c7212 */ /* 0x000fe400078e3cff */
[----:B------:R-:W-:Y:S02]  /*1e830*/  IADD3.X R29, RZ, R21, RZ, P3, !PT ;  /* 0x00000015ff1d7210 */ /* 0x000fe40001ffe4ff */
[----:B------:R-:W-:Y:S02]  /*1e840*/  IADD3 R33, P5, R20, 0x5000, RZ ;  /* 0x0000500014217810 */ /* 0x000fe40007fbe0ff */
[----:B------:R-:W-:Y:S02]  /*1e850*/  LEA.HI R56, R56, R58, RZ, 0x3 ;  /* 0x0000003a38387211 */ /* 0x000fe400078f18ff */
[----:B------:R-:W-:Y:S02]  /*1e860*/  LOP3.LUT R32, R33, 0x380, RZ, 0xc0, !PT ;  /* 0x0000038021207812 */ /* 0x000fe400078ec0ff */
[----:B------:R-:W-:-:S02]  /*1e870*/  LOP3.LUT R56, R56, 0xfffffff8, RZ, 0xc0, !PT ;  /* 0xfffffff838387812 */ /* 0x000fc400078ec0ff */
[----:B------:R-:W-:-:S03]  /*1e880*/  SHF.R.U64 R32, R32, 0x3, RZ ;  /* 0x0000000320207819 */ /* 0x000fc600000012ff */
[----:B------:R-:W-:Y:S01]  /*1e890*/  IMAD.IADD R56, R58, 0x1, -R56 ;  /* 0x000000013a387824 */ /* 0x000fe200078e0a38 */
[----:B------:R-:W-:Y:S01]  /*1e8a0*/  LOP3.LUT R32, R32, R33, RZ, 0x3c, !PT ;  /* 0x0000002120207212 */ /* 0x000fe200078e3cff */
[----:B------:R-:W-:Y:S01]  /*1e8b0*/  IMAD.X R33, RZ, RZ, R21, P5 ;  /* 0x000000ffff217224 */ /* 0x000fe200028e0615 */
[----:B------:R-:W-:Y:S01]  /*1e8c0*/  BSSY B1, `(.L_x_801) ;  /* 0x0000088000017945 */ /* 0x000fe20003800000 */
[----:B---3--:R-:W-:Y:S01]  /*1e8d0*/  SHF.R.S32.HI R52, RZ, 0x1f, R54 ;  /* 0x0000001fff347819 */ /* 0x008fe20000011436 */
[----:B------:R-:W-:-:S04]  /*1e8e0*/  IMAD.WIDE.U32 R4, R54, UR4, R46 ;  /* 0x0000000436047c25 */ /* 0x000fc8000f8e002e */
[----:B------:R-:W-:-:S04]  /*1e8f0*/  IMAD R8, R52, UR4, RZ ;  /* 0x0000000434087c24 */ /* 0x000fc8000f8e02ff */
[----:B------:R-:W-:Y:S01]  /*1e900*/  IMAD R9, R54, UR5, R8 ;  /* 0x0000000536097c24 */ /* 0x000fe2000f8e0208 */
[----:B------:R-:W-:Y:S01]  /*1e910*/  ULDC.64 UR4, c[0x0][0xb98] ;  /* 0x0002e60000047ab9 */ /* 0x000fe20000000a00 */
[----:B------:R-:W-:Y:S02]  /*1e920*/  IMAD.MOV R8, RZ, RZ, -R7 ;  /* 0x000000ffff087224 */ /* 0x000fe400078e0a07 */
[----:B------:R-:W-:Y:S02]  /*1e930*/  IMAD.IADD R5, R5, 0x1, R9 ;  /* 0x0000000105057824 */ /* 0x000fe400078e0209 */
[----:B------:R-:W-:Y:S02]  /*1e940*/  IMAD R9, R53, R8, R15 ;  /* 0x0000000835097224 */ /* 0x000fe400078e020f */
[----:B------:R-:W-:Y:S02]  /*1e950*/  IMAD R8, R45, UR4, RZ ;  /* 0x000000042d087c24 */ /* 0x000fe4000f8e02ff */
[----:B------:R-:W-:-:S04]  /*1e960*/  IMAD.WIDE.U32 R4, R55, UR4, R4 ;  /* 0x0000000437047c25 */ /* 0x000fc8000f8e0004 */
[----:B------:R-:W-:Y:S01]  /*1e970*/  IMAD R10, R55, UR5, R8 ;  /* 0x00000005370a7c24 */ /* 0x000fe2000f8e0208 */
[----:B------:R-:W-:Y:S01]  /*1e980*/  SHF.R.S32.HI R8, RZ, 0x1f, R9 ;  /* 0x0000001fff087819 */ /* 0x000fe20000011409 */
[----:B------:R-:W-:Y:S01]  /*1e990*/  ULDC.64 UR4, c[0x0][0xb88] ;  /* 0x0002e20000047ab9 */ /* 0x000fe20000000a00 */
[----:B------:R-:W-:-:S03]  /*1e9a0*/  IADD3 R4, P2, R7, R4, RZ ;  /* 0x0000000407047210 */ /* 0x000fc60007f5e0ff */
[----:B------:R-:W-:Y:S01]  /*1e9b0*/  IMAD R12, R8, UR4, RZ ;  /* 0x00000004080c7c24 */ /* 0x000fe2000f8e02ff */
[----:B------:R-:W-:-:S03]  /*1e9c0*/  IADD3.X R5, R11, R5, R10, P2, !PT ;  /* 0x000000050b057210 */ /* 0x000fc600017fe40a */
[C---:B------:R-:W-:Y:S02]  /*1e9d0*/  IMAD R11, R9.reuse, UR5, R12 ;  /* 0x00000005090b7c24 */ /* 0x040fe4000f8e020c */
[----:B------:R-:W-:Y:S01]  /*1e9e0*/  IMAD.WIDE.U32 R4, R9, UR4, R4 ;  /* 0x0000000409047c25 */ /* 0x000fe2000f8e0004 */
[----:B------:R-:W-:-:S04]  /*1e9f0*/  ULDC.64 UR4, c[0x0][0xb50] ;  /* 0x0002d40000047ab9 */ /* 0x000fc80000000a00 */
[----:B------:R-:W-:Y:S02]  /*1ea00*/  IADD3 R5, R5, R11, RZ ;  /* 0x0000000b05057210 */ /* 0x000fe40007ffe0ff */
[----:B------:R-:W-:-:S04]  /*1ea10*/  LEA R10, P2, R4, UR4, 0x2 ;  /* 0x00000004040a7c11 */ /* 0x000fc8000f8410ff */
[----:B------:R-:W-:Y:S01]  /*1ea20*/  LEA.HI.X R11, R4, UR5, R5, 0x2, P2 ;  /* 0x00000005040b7c11 */ /* 0x000fe200090f1405 */
[----:B------:R-:W-:Y:S01]  /*1ea30*/  SHFL.IDX PT, R48, R10, RZ, 0x1c1f ;  /* 0x001c1fff0a307589 */ /* 0x000fe200000e0000 */
[C---:B------:R-:W-:Y:S01]  /*1ea40*/  IADD3 R25, P2, R20.reuse, 0x3000, RZ ;  /* 0x0000300014197810 */ /* 0x040fe20007f5e0ff */
[----:B------:R-:W-:Y:S01]  /*1ea50*/  ULDC.64 UR4, c[0x0][0xaa0] ;  /* 0x0002a80000047ab9 */ /* 0x000fe20000000a00 */
[----:B------:R-:W-:Y:S01]  /*1ea60*/  IADD3 R7, P0, R20, 0x1000, RZ ;  /* 0x0000100014077810 */ /* 0x000fe20007f1e0ff */
[----:B------:R-:W0:Y:S01]  /*1ea70*/  SHFL.IDX PT, R49, R11, RZ, 0x1c1f ;  /* 0x001c1fff0b317589 */ /* 0x000e2200000e0000 */
[----:B------:R-:W-:Y:S02]  /*1ea80*/  LOP3.LUT R24, R25, 0x380, RZ, 0xc0, !PT ;  /* 0x0000038019187812 */ /* 0x000fe400078ec0ff */
[----:B----4-:R-:W-:Y:S01]  /*1ea90*/  LEA R4, R86, R14, 0x7 ;  /* 0x0000000e56047211 */ /* 0x010fe200078e38ff */
[----:B------:R-:W-:Y:S01]  /*1eaa0*/  IMAD.X R9, RZ, RZ, R21, P0 ;  /* 0x000000ffff097224 */ /* 0x000fe200000e0615 */
[----:B------:R-:W-:-:S02]  /*1eab0*/  SHF.R.U64 R24, R24, 0x3, RZ ;  /* 0x0000000318187819 */ /* 0x000fc400000012ff */
[----:B------:R-:W-:Y:S01]  /*1eac0*/  LOP3.LUT P0, RZ, R26, 0x3, RZ, 0xc0, !PT ;  /* 0x000000031aff7812 */ /* 0x000fe2000780c0ff */
[----:B------:R-:W-:Y:S01]  /*1ead0*/  SHFL.IDX PT, R50, R10, 0x1, 0x1c1f ;  /* 0x003c1f000a327f89 */ /* 0x000fe200000e0000 */
[----:B------:R-:W-:Y:S01]  /*1eae0*/  LOP3.LUT R24, R24, R25, RZ, 0x3c, !PT ;  /* 0x0000001918187212 */ /* 0x000fe200078e3cff */
[----:B------:R-:W-:Y:S01]  /*1eaf0*/  IMAD.X R25, RZ, RZ, R21, P2 ;  /* 0x000000ffff197224 */ /* 0x000fe200010e0615 */
[C---:B------:R-:W-:Y:S01]  /*1eb00*/  ISETP.GE.OR P2, PT, R4.reuse, R57, P0 ;  /* 0x000000390400720c */ /* 0x040fe20000746670 */
[----:B------:R-:W1:Y:S01]  /*1eb10*/  SHFL.IDX PT, R51, R11, 0x1, 0x1c1f ;  /* 0x003c1f000b337f89 */ /* 0x000e6200000e0000 */
[----:B------:R-:W-:Y:S01]  /*1eb20*/  LOP3.LUT R12, R13, 0x380, RZ, 0xc0, !PT ;  /* 0x000003800d0c7812 */ /* 0x000fe200078ec0ff */
[----:B------:R-:W-:Y:S01]  /*1eb30*/  VIADD R4, R4, 0x8 ;  /* 0x0000000804047836 */ /* 0x000fe20000000000 */
[----:B------:R-:W-:Y:S02]  /*1eb40*/  LOP3.LUT R8, R7, 0x380, RZ, 0xc0, !PT ;  /* 0x0000038007087812 */ /* 0x000fe400078ec0ff */
[----:B------:R-:W-:-:S02]  /*1eb50*/  SHF.R.U64 R12, R12, 0x3, RZ ;  /* 0x000000030c0c7819 */ /* 0x000fc400000012ff */
[----:B------:R-:W-:Y:S02]  /*1eb60*/  SHF.R.U64 R8, R8, 0x3, RZ ;  /* 0x0000000308087819 */ /* 0x000fe400000012ff */
[----:B------:R-:W-:Y:S02]  /*1eb70*/  ISETP.GE.OR P0, PT, R4, R57, P0 ;  /* 0x000000390400720c */ /* 0x000fe40000706670 */
[----:B------:R-:W-:Y:S01]  /*1eb80*/  LOP3.LUT R12, R12, R13, RZ, 0x3c, !PT ;  /* 0x0000000d0c0c7212 */ /* 0x000fe200078e3cff */
[----:B------:R-:W-:Y:S01]  /*1eb90*/  IMAD.X R13, RZ, RZ, R21, P4 ;  /* 0x000000ffff0d7224 */ /* 0x000fe200020e0615 */
[----:B------:R-:W-:Y:S01]  /*1eba0*/  LOP3.LUT R8, R8, R7, RZ, 0x3c, !PT ;  /* 0x0000000708087212 */ /* 0x000fe200078e3cff */
[----:B0-----:R0:W-:Y:S01]  /*1ebb0*/  @!P2 ST.E desc[UR6][R48.64], R0 ;  /* 0x000000003000a985 */ /* 0x0011e2000c101906 */
[C---:B------:R-:W-:Y:S02]  /*1ebc0*/  IADD3 R5, P3, R20.reuse, 0x7000, RZ ;  /* 0x0000700014057810 */ /* 0x040fe40007f7e0ff */
[----:B------:R-:W-:-:S02]  /*1ebd0*/  IADD3 R37, P4, R20, 0x6000, RZ ;  /* 0x0000600014257810 */ /* 0x000fc40007f9e0ff */
[----:B------:R-:W-:Y:S02]  /*1ebe0*/  LOP3.LUT R7, R20, 0x380, RZ, 0xc0, !PT ;  /* 0x0000038014077812 */ /* 0x000fe400078ec0ff */
[----:B------:R-:W-:Y:S01]  /*1ebf0*/  LOP3.LUT R4, R5, 0x380, RZ, 0xc0, !PT ;  /* 0x0000038005047812 */ /* 0x000fe200078ec0ff */
[----:B0-----:R-:W0:Y:S01]  /*1ec00*/  @P1 LDC R48, c[0x0][0xbec] ;  /* 0x0002fb00ff301b82 */ /* 0x001e220000000800 */
[----:B------:R-:W-:Y:S02]  /*1ec10*/  LOP3.LUT R36, R37, 0x380, RZ, 0xc0, !PT ;  /* 0x0000038025247812 */ /* 0x000fe400078ec0ff */
[----:B------:R-:W-:Y:S02]  /*1ec20*/  SHF.R.U64 R7, R7, 0x3, RZ ;  /* 0x0000000307077819 */ /* 0x000fe400000012ff */
[----:B------:R-:W-:-:S03]  /*1ec30*/  SHF.R.U64 R4, R4, 0x3, RZ ;  /* 0x0000000304047819 */ /* 0x000fc600000012ff */
[----:B------:R-:W2:Y:S01]  /*1ec40*/  @P1 LDC R49, c[0x0][0xbf0] ;  /* 0x0002fc00ff311b82 */ /* 0x000ea20000000800 */
[----:B------:R-:W-:Y:S01]  /*1ec50*/  SHF.R.U64 R36, R36, 0x3, RZ ;  /* 0x0000000324247819 */ /* 0x000fe200000012ff */
[----:B-1----:R1:W-:Y:S01]  /*1ec60*/  @!P0 ST.E desc[UR6][R50.64], R3 ;  /* 0x0000000332008985 */ /* 0x0023e2000c101906 */
[----:B------:R-:W-:Y:S01]  /*1ec70*/  LOP3.LUT R20, R7, R20, RZ, 0x3c, !PT ;  /* 0x0000001407147212 */ /* 0x000fe200078e3cff */
[--C-:B------:R-:W-:Y:S01]  /*1ec80*/  IMAD.X R41, RZ, RZ, R21.reuse, P3 ;  /* 0x000000ffff297224 */ /* 0x100fe200018e0615 */
[----:B------:R-:W-:Y:S01]  /*1ec90*/  LOP3.LUT R36, R36, R37, RZ, 0x3c, !PT ;  /* 0x0000002524247212 */ /* 0x000fe200078e3cff */
[----:B------:R-:W-:Y:S01]  /*1eca0*/  IMAD.X R37, RZ, RZ, R21, P4 ;  /* 0x000000ffff257224 */ /* 0x000fe200020e0615 */
[----:B------:R-:W-:Y:S01]  /*1ecb0*/  LOP3.LUT R40, R4, R5, RZ, 0x3c, !PT ;  /* 0x0000000504287212 */ /* 0x000fe200078e3cff */
[----:B------:R-:W-:Y:S01]  /*1ecc0*/  IMAD R0, R56, 0x20, R22 ;  /* 0x0000002038007824 */ /* 0x000fe200078e0216 */
[----:B------:R3:W5:Y:S04]  /*1ecd0*/  LD.E.128 R4, desc[UR6][R20.64] ;  /* 0x0000000614047980 */ /* 0x000768000c101d00 */
[----:B------:R-:W5:Y:S01]  /*1ece0*/  LD.E.128 R8, desc[UR6][R8.64] ;  /* 0x0000000608087980 */ /* 0x000f62000c101d00 */
[----:B-1----:R-:W-:-:S03]  /*1ecf0*/  IMAD R3, R47, UR4, RZ ;  /* 0x000000042f037c24 */ /* 0x002fc6000f8e02ff */
[----:B------:R-:W5:Y:S01]  /*1ed00*/  LD.E.128 R12, desc[UR6][R12.64] ;  /* 0x000000060c0c7980 */ /* 0x000f62000c101d00 */
[C---:B------:R-:W-:Y:S02]  /*1ed10*/  IMAD R3, R46.reuse, UR5, R3 ;  /* 0x000000052e037c24 */ /* 0x040fe4000f8e0203 */
[----:B---3--:R-:W-:Y:S01]  /*1ed20*/  IMAD.WIDE.U32 R20, R46, UR4, RZ ;  /* 0x000000042e147c25 */ /* 0x008fe2000f8e00ff */
[----:B------:R-:W-:Y:S01]  /*1ed30*/  ULDC.64 UR4, c[0x0][0xae8] ;  /* 0x0002ba0000047ab9 */ /* 0x000fe20000000a00 */
[----:B------:R-:W-:Y:S01]  /*1ed40*/  LEA R47, R86, R0, 0x7 ;  /* 0x00000000562f7211 */ /* 0x000fe200078e38ff */
[----:B------:R-:W5:Y:S01]  /*1ed50*/  LD.E.128 R24, desc[UR6][R24.64] ;  /* 0x0000000618187980 */ /* 0x000f62000c101d00 */
[----:B------:R-:W-:Y:S02]  /*1ed60*/  IMAD.IADD R21, R21, 0x1, R3 ;  /* 0x0000000115157824 */ /* 0x000fe400078e0203 */
[----:B------:R-:W-:Y:S01]  /*1ed70*/  IMAD R3, R52, UR4, RZ ;  /* 0x0000000434037c24 */ /* 0x000fe2000f8e02ff */
[----:B------:R-:W5:Y:S01]  /*1ed80*/  LD.E.128 R28, desc[UR6][R28.64] ;  /* 0x000000061c1c7980 */ /* 0x000f62000c101d00 */
[----:B------:R-:W-:-:S03]  /*1ed90*/  IMAD.WIDE.U32 R20, R54, UR4, R20 ;  /* 0x0000000436147c25 */ /* 0x000fc6000f8e0014 */
[----:B------:R-:W5:Y:S01]  /*1eda0*/  LD.E.128 R32, desc[UR6][R32.64] ;  /* 0x0000000620207980 */ /* 0x000f62000c101d00 */
[----:B------:R-:W-:Y:S01]  /*1edb0*/  IMAD R3, R54, UR5, R3 ;  /* 0x0000000536037c24 */ /* 0x000fe2000f8e0203 */
[----:B------:R-:W-:Y:S01]  /*1edc0*/  ULDC.64 UR4, c[0x0][0xaf0] ;  /* 0x0002bc0000047ab9 */ /* 0x000fe20000000a00 */
[----:B0-----:R-:W-:Y:S01]  /*1edd0*/  @P1 IMAD.HI.U32 R0, R47, R48, RZ ;  /* 0x000000302f001227 */ /* 0x001fe200078e00ff */
[----:B------:R-:W5:Y:S03]  /*1ede0*/  LD.E.128 R36, desc[UR6][R36.64] ;  /* 0x0000000624247980 */ /* 0x000f66000c101d00 */
[----:B------:R-:W-:Y:S01]  /*1edf0*/  IMAD.IADD R21, R21, 0x1, R3 ;  /* 0x0000000115157824 */ /* 0x000fe200078e0203 */
[----:B------:R-:W5:Y:S01]  /*1ee00*/  LD.E.128 R40, desc[UR6][R40.64] ;  /* 0x0000000628287980 */ /* 0x000f62000c101d00 */
[----:B------:R-:W-:Y:S01]  /*1ee10*/  IMAD.MOV.U32 R3, RZ, RZ, R47 ;  /* 0x000000ffff037224 */ /* 0x000fe200078e002f */
[----:B--2---:R-:W-:Y:S01]  /*1ee20*/  @P1 SHF.R.U32.HI R3, RZ, R49, R0 ;  /* 0x00000031ff031219 */ /* 0x004fe20000011600 */
[----:B------:R-:W-:Y:S01]  /*1ee30*/  IMAD R45, R45, UR4, RZ ;  /* 0x000000042d2d7c24 */ /* 0x000fe2000f8e02ff */
[----:B------:R-:W-:Y:S01]  /*1ee40*/  @!PT LDS RZ, [RZ] ;  /* 0x00000000fffff984 */ /* 0x000fe20000000800 */
[----:B------:R-:W-:Y:S01]  /*1ee50*/  @!PT LDS RZ, [RZ] ;  /* 0x00000000fffff984 */ /* 0x000fe20000000800 */
[----:B------:R-:W-:Y:S01]  /*1ee60*/  @!PT LDS RZ, [RZ] ;  /* 0x00000000fffff984 */ /* 0x000fe20000000800 */
[----:B------:R-:W-:Y:S01]  /*1ee70*/  @!PT LDS RZ, [RZ] ;  /* 0x00000000fffff984 */ /* 0x000fe20000000800 */
[----:B------:R0:W-:Y:S06]  /*1ee80*/  MEMBAR.ALL.CTA ;  /* 0x0000000000007992 */ /* 0x0001ec0000008000 */
[----:B0-----:R-:W0:Y:S01]  /*1ee90*/  FENCE.VIEW.ASYNC.S ;  /* 0x00000000000073c6 */ /* 0x001e220000000000 */
[----:B------:R-:W-:Y:S01]  /*1eea0*/  IMAD.WIDE.U32 R20, R55, UR4, R20 ;  /* 0x0000000437147c25 */ /* 0x000fe2000f8e0014 */
[----:B------:R-:W-:-:S03]  /*1eeb0*/  SHF.R.S32.HI R0, RZ, 0x1f, R3 ;  /* 0x0000001fff007819 */ /* 0x000fc60000011403 */
[----:B------:R-:W-:Y:S01]  /*1eec0*/  IMAD R45, R55, UR5, R45 ;  /* 0x00000005372d7c24 */ /* 0x000fe2000f8e022d */
[----:B------:R-:W-:Y:S01]  /*1eed0*/  ULDC.64 UR4, c[0x0][0xae0] ;  /* 0x0002b80000047ab9 */ /* 0x000fe20000000a00 */
[----:B------:R-:W-:Y:S02]  /*1eee0*/  IMAD.MOV R46, RZ, RZ, -R3 ;  /* 0x000000ffff2e7224 */ /* 0x000fe400078e0a03 */
[----:B------:R-:W-:Y:S01]  /*1eef0*/  IMAD R0, R0, UR4, RZ ;  /* 0x0000000400007c24 */ /* 0x000fe2000f8e02ff */
[----:B------:R-:W-:Y:S01]  /*1ef00*/  IADD3 R21, R21, R45, RZ ;  /* 0x0000002d15157210 */ /* 0x000fe20007ffe0ff */
[----:B------:R-:W-:Y:S02]  /*1ef10*/  IMAD R45, R53, R46, R47 ;  /* 0x0000002e352d7224 */ /* 0x000fe400078e022f */
[C---:B------:R-:W-:Y:S02]  /*1ef20*/  IMAD R47, R3.reuse, UR5, R0 ;  /* 0x00000005032f7c24 */ /* 0x040fe4000f8e0200 */
[----:B------:R-:W-:Y:S01]  /*1ef30*/  IMAD.WIDE.U32 R20, R3, UR4, R20 ;  /* 0x0000000403147c25 */ /* 0x000fe2000f8e0014 */
[----:B------:R-:W-:Y:S01]  /*1ef40*/  SHF.R.S32.HI R0, RZ, 0x1f, R45 ;  /* 0x0000001fff007819 */ /* 0x000fe2000001142d */
[----:B------:R-:W-:-:S02]  /*1ef50*/  ULDC.64 UR4, c[0x0][0xad8] ;  /* 0x0002b60000047ab9 */ /* 0x000fc40000000a00 */
[----:B------:R-:W-:Y:S02]  /*1ef60*/  IMAD R48, R86, 0x80, R22 ;  /* 0x0000008056307824 */ /* 0x000fe400078e0216 */
[----:B------:R-:W-:Y:S02]  /*1ef70*/  IMAD.IADD R21, R21, 0x1, R47 ;  /* 0x0000000115157824 */ /* 0x000fe400078e022f */
[----:B------:R-:W-:Y:S02]  /*1ef80*/  IMAD R46, R0, UR4, RZ ;  /* 0x00000004002e7c24 */ /* 0x000fe4000f8e02ff */
[C---:B------:R-:W-:Y:S02]  /*1ef90*/  VIADD R0, R48.reuse, 0x20 ;  /* 0x0000002030007836 */ /* 0x040fe40000000000 */
[C---:B------:R-:W-:Y:S02]  /*1efa0*/  IMAD R47, R45.reuse, UR5, R46 ;  /* 0x000000052d2f7c24 */ /* 0x040fe4000f8e022e */
[----:B------:R-:W-:Y:S01]  /*1efb0*/  IMAD.WIDE.U32 R20, R45, UR4, R20 ;  /* 0x000000042d147c25 */ /* 0x000fe2000f8e0014 */
[----:B------:R-:W-:Y:S01]  /*1efc0*/  ISETP.GE.AND P2, PT, R48, R57, PT ;  /* 0x000000393000720c */ /* 0x000fe20003f46270 */
[----:B------:R-:W-:-:S02]  /*1efd0*/  ULDC.64 UR4, c[0x0][0xa80] ;  /* 0x0002a00000047ab9 */ /* 0x000fc40000000a00 */
[----:B------:R-:W-:Y:S01]  /*1efe0*/  VIADD R3, R48, 0x40 ;  /* 0x0000004030037836 */ /* 0x000fe20000000000 */
[-C--:B------:R-:W-:Y:S01]  /*1eff0*/  ISETP.GE.AND P0, PT, R0, R57.reuse, PT ;  /* 0x000000390000720c */ /* 0x080fe20003f06270 */
[----:B------:R-:W-:Y:S01]  /*1f000*/  IMAD.IADD R21, R21, 0x1, R47 ;  /* 0x0000000115157824 */ /* 0x000fe200078e022f */
[----:B------:R-:W-:Y:S02]  /*1f010*/  LEA R45, P3, R20, UR4, 0x1 ;  /* 0x00000004142d7c11 */ /* 0x000fe4000f8608ff */
[----:B------:R-:W-:Y:S02]  /*1f020*/  IADD3 R0, R2, 0x34820, RZ ;  /* 0x0003482002007810 */ /* 0x000fe40007ffe0ff */
[----:B------:R-:W-:Y:S02]  /*1f030*/  ISETP.GE.AND P1, PT, R3, R57, PT ;  /* 0x000000390300720c */ /* 0x000fe40003f26270 */
[----:B------:R-:W-:Y:S02]  /*1f040*/  LEA.HI.X R3, R20, UR5, R21, 0x1, P3 ;  /* 0x0000000514037c11 */ /* 0x000fe400098f0c15 */
[----:B------:R-:W-:Y:S01]  /*1f050*/  PRMT R0, RZ, 0x654, R0 ;  /* 0x00000654ff007816 */ /* 0x000fe20000000000 */
[----:B0-----:R0:W1:Y:S03]  /*1f060*/  SHFL.IDX PT, R46, R45, RZ, 0x181f ;  /* 0x00181fff2d2e7589 */ /* 0x00106600000e0000 */
[----:B------:R0:W-:Y:S01]  /*1f070*/  SYNCS.ARRIVE.TRANS64.RED.A1T0 RZ, [R0+URZ], RZ ;  /* 0x000000ff00ff79a7 */ /* 0x0001e2000810043f */
[----:B------:R0:W2:Y:S01]  /*1f080*/  SHFL.IDX PT, R47, R3, RZ, 0x181f ;  /* 0x00181fff032f7589 */ /* 0x0000a200000e0000 */
[----:B------:R-:W-:Y:S05]  /*1f090*/  @P2 BRA `(.L_x_802) ;  /* 0x0000000000282947 */ /* 0x000fea0003800000 */
[----:B------:R-:W-:Y:S01]  /*1f0a0*/  ULDC UR4, c[0x0][0xac8] ;  /* 0x0002b20000047ab9 */ /* 0x000fe20000000800 */
[----:B------:R-:W-:Y:S01]  /*1f0b0*/  ULDC.64 UR6, c[0x0][0x208] ;  /* 0x0000820000067ab9 */ /* 0x000fe20000000a00 */
[----:B------:R-:W-:Y:S02]  /*1f0c0*/  ISETP.GE.AND P2, PT, R16, UR4, PT ;  /* 0x0000000410007c0c */ /* 0x000fe4000bf46270 */
[----:B------:R-:W-:-:S11]  /*1f0d0*/  ISETP.GE.AND P3, PT, R221, UR4, PT ;  /* 0x00000004dd007c0c */ /* 0x000fd6000bf66270 */
[CC--:B-1----:R-:W-:Y:S02]  /*1f0e0*/  @!P2 LEA R20, P4, R16.reuse, R46.reuse, 0x1 ;  /* 0x0000002e1014a211 */ /* 0x0c2fe400078808ff */
[C---:B------:R-:W-:Y:S02]  /*1f0f0*/  @!P3 LEA R46, P5, R221.reuse, R46, 0x1 ;  /* 0x0000002edd2eb211 */ /* 0x040fe400078a08ff */
[-C--:B--2---:R-:W-:Y:S02]  /*1f100*/  @!P2 LEA.HI.X R21, R16, R47.reuse, R17, 0x1, P4 ;  /* 0x0000002f1015a211 */ /* 0x084fe400020f0c11 */
[----:B------:R-:W-:-:S03]  /*1f110*/  @!P3 LEA.HI.X R47, R221, R47, R44, 0x1, P5 ;  /* 0x0000002fdd2fb211 */ /* 0x000fc600028f0c2c */
[----:B-----5:R3:W-:Y:S04]  /*1f120*/  @!P2 ST.E.128 desc[UR6][R20.64], R4 ;  /* 0x000000041400a985 */ /* 0x0207e8000c101d06 */
[----:B------:R3:W-:Y:S02]  /*1f130*/  @!P3 ST.E.128 desc[UR6][R46.64], R28 ;  /* 0x0000001c2e00b985 */ /* 0x0007e4000c101d06 */
.L_x_802:
[----:B------:R-:W-:Y:S05]  /*1f140*/  BSYNC B1 ;  /* 0x0000000000017941 */ /* 0x000fea0003800000 */
.L_x_801:
[----:B---3-5:R3:W4:Y:S01]  /*1f150*/  SHFL.IDX PT, R7, R3, 0x1, 0x181f ;  /* 0x00381f0003077f89 */ /* 0x02872200000e0000 */
[----:B------:R-:W-:Y:S03]  /*1f160*/  BSSY B1, `(.L_x_803) ;  /* 0x000000d000017945 */ /* 0x000fe60003800000 */
[----:B------:R3:W0:Y:S01]  /*1f170*/  SHFL.IDX PT, R6, R45, 0x1, 0x181f ;  /* 0x00381f002d067f89 */ /* 0x00062200000e0000 */
[----:B------:R-:W-:Y:S05]  /*1f180*/  @P0 BRA `(.L_x_804) ;  /* 0x0000000000280947 */ /* 0x000fea0003800000 */
[----:B------:R-:W-:Y:S01]  /*1f190*/  ULDC UR4, c[0x0][0xac8] ;  /* 0x0002b20000047ab9 */ /* 0x000fe20000000800 */
[----:B------:R-:W-:Y:S01]  /*1f1a0*/  ULDC.64 UR6, c[0x0][0x208] ;  /* 0x0000820000067ab9 */ /* 0x000fe20000000a00 */
[----:B------:R-:W-:Y:S02]  /*1f1b0*/  ISETP.GE.AND P3, PT, R16, UR4, PT ;  /* 0x0000000410007c0c */ /* 0x000fe4000bf66270 */
[----:B------:R-:W-:-:S11]  /*1f1c0*/  ISETP.GE.AND P4, PT, R221, UR4, PT ;  /* 0x00000004dd007c0c */ /* 0x000fd6000bf86270 */
[CC--:B0-----:R-:W-:Y:S02]  /*1f1d0*/  @!P3 LEA R4, P0, R16.reuse, R6.reuse, 0x1 ;  /* 0x000000061004b211 */ /* 0x0c1fe400078008ff */
[C---:B------:R-:W-:Y:S02]  /*1f1e0*/  @!P4 LEA R6, P2, R221.reuse, R6, 0x1 ;  /* 0x00000006dd06c211 */ /* 0x040fe400078408ff */
[-C--:B----4-:R-:W-:Y:S02]  /*1f1f0*/  @!P3 LEA.HI.X R5, R16, R7.reuse, R17, 0x1, P0 ;  /* 0x000000071005b211 */ /* 0x090fe400000f0c11 */
[----:B------:R-:W-:-:S03]  /*1f200*/  @!P4 LEA.HI.X R7, R221, R7, R44, 0x1, P2 ;  /* 0x00000007dd07c211 */ /* 0x000fc600010f0c2c */
[----:B------:R0:W-:Y:S04]  /*1f210*/  @!P3 ST.E.128 desc[UR6][R4.64], R8 ;  /* 0x000000080400b985 */ /* 0x0001e8000c101d06 */
[----:B------:R0:W-:Y:S02]  /*1f220*/  @!P4 ST.E.128 desc[UR6][R6.64], R32 ;  /* 0x000000200600c985 */ /* 0x0001e4000c101d06 */
.L_x_804:
[----:B------:R-:W-:Y:S05]  /*1f230*/  BSYNC B1 ;  /* 0x0000000000017941 */ /* 0x000fea0003800000 */
.L_x_803:
[----:B0---4-:R0:W4:Y:S01]  /*1f240*/  SHFL.IDX PT, R7, R3, 0x2, 0x181f ;  /* 0x00581f0003077f89 */ /* 0x01112200000e0000 */
        /* <DEDUP_REMOVED lines=13> */
.L_x_806:
[----:B------:R-:W-:Y:S05]  /*1f320*/  BSYNC B1 ;  /* 0x0000000000017941 */ /* 0x000fea0003800000 */
.L_x_805:
[----:B------:R-:W-:Y:S01]  /*1f330*/  VIADD R0, R48, 0x60 ;  /* 0x0000006030007836 */ /* 0x000fe20000000000 */
[----:B0--3--:R-:W0:Y:S04]  /*1f340*/  SHFL.IDX PT, R3, R3, 0x3, 0x181f ;  /* 0x00781f0003037f89 */ /* 0x009e2800000e0000 */
[----:B------:R-:W-:Y:S01]  /*1f350*/  ISETP.GE.AND P0, PT, R0, R57, PT ;  /* 0x000000390000720c */ /* 0x000fe20003f06270 */
[----:B------:R-:W3:-:S12]  /*1f360*/  SHFL.IDX PT, R45, R45, 0x3, 0x181f ;  /* 0x00781f002d2d7f89 */ /* 0x000ed800000e0000 */
[----:B------:R-:W-:Y:S05]  /*1f370*/  @P0 BRA `(.L_x_807) ;  /* 0x0000000c00400947 */ /* 0x000fea0003800000 */
[----:B------:R-:W-:Y:S01]  /*1f380*/  ULDC UR4, c[0x0][0xac8] ;  /* 0x0002b20000047ab9 */ /* 0x000fe20000000800 */
[----:B------:R-:W-:Y:S01]  /*1f390*/  ULDC.64 UR6, c[0x0][0x208] ;  /* 0x0000820000067ab9 */ /* 0x000fe20000000a00 */
[----:B------:R-:W-:-:S13]  /*1f3a0*/  ISETP.GE.AND P1, PT, R16, UR4, PT ;  /* 0x0000000410007c0c */ /* 0x000fda000bf26270 */
[----:B---3--:R-:W-:-:S04]  /*1f3b0*/  @!P1 LEA R4, P0, R16, R45, 0x1 ;  /* 0x0000002d10049211 */ /* 0x008fc800078008ff */
[----:B0-----:R-:W-:Y:S02]  /*1f3c0*/  @!P1 LEA.HI.X R5, R16, R3, R17, 0x1, P0 ;  /* 0x0000000310059211 */ /* 0x001fe400000f0c11 */
[----:B------:R-:W-:-:S03]  /*1f3d0*/  ISETP.GE.AND P0, PT, R221, UR4, PT ;  /* 0x00000004dd007c0c */ /* 0x000fc6000bf06270 */
[----:B------:R0:W-:Y:S10]  /*1f3e0*/  @!P1 ST.E.128 desc[UR6][R4.64], R24 ;  /* 0x0000001804009985 */ /* 0x0001f4000c101d06 */
[----:B------:R-:W-:Y:S05]  /*1f3f0*/  @P0 BRA `(.L_x_807) ;  /* 0x0000000c00200947 */ /* 0x000fea0003800000 */
[----:B0-----:R-:W-:Y:S01]  /*1f400*/  LEA R4, P0, R221, R45, 0x1 ;  /* 0x0000002ddd047211 */ /* 0x001fe200078008ff */
[----:B------:R-:W-:-:S03]  /*1f410*/  ULDC.64 UR4, c[0x0][0x208] ;  /* 0x0000820000047ab9 */ /* 0x000fc60000000a00 */
[----:B------:R-:W-:-:S05]  /*1f420*/  LEA.HI.X R5, R221, R3, R44, 0x1, P0 ;  /* 0x00000003dd057211 */ /* 0x000fca00000f0c2c */
[----:B------:R0:W-:Y:S01]  /*1f430*/  ST.E.128 desc[UR4][R4.64], R40 ;  /* 0x0000002804007985 */ /* 0x0001e2000c101d04 */
[----:B------:R-:W-:Y:S05]  /*1f440*/  BRA `(.L_x_807) ;  /* 0x0000000c000c7947 */ /* 0x000fea0003800000 */
.L_x_799:
[----:B------:R-:W-:Y:S01]  /*1f450*/  ULDC.64 UR4, c[0x0][0xc00] ;  /* 0x0003000000047ab9 */ /* 0x000fe20000000a00 */
[----:B------:R-:W0:Y:S01]  /*1f460*/  LDC R21, c[0x0][0xbe8] ;  /* 0x0002fa00ff157b82 */ /* 0x000e220000000800 */
[----:B------:R-:W-:Y:S01]  /*1f470*/  ISETP.NE.U32.AND P0, PT, RZ, UR4, PT ;  /* 0x00000004ff007c0c */ /* 0x000fe2000bf05070 */
[----:B------:R-:W-:Y:S01]  /*1f480*/  ULDC.64 UR6, c[0x0][0x208] ;  /* 0x0000820000067ab9 */ /* 0x000fe20000000a00 */
[----:B------:R-:W-:Y:S02]  /*1f490*/  IADD3 R4, P1, R74, UR4, RZ ;  /* 0x000000044a047c10 */ /* 0x000fe4000ff3e0ff */
[----:B------:R-:W-:Y:S02]  /*1f4a0*/  ISETP.NE.AND.EX P0, PT, RZ, UR5, PT, P0 ;  /* 0x00000005ff007c0c */ /* 0x000fe4000bf05300 */
[----:B------:R-:W-:Y:S01]  /*1f4b0*/  IADD3.X R5, R78, UR5, RZ, P1, !PT ;  /* 0x000000054e057c10 */ /* 0x000fe20008ffe4ff */
[----:B------:R-:W-:Y:S01]  /*1f4c0*/  ULDC.64 UR4, c[0x0][0xc08] ;  /* 0x0003020000047ab9 */ /* 0x000fe20000000a00 */
[----:B------:R-:W-:-:S02]  /*1f4d0*/  MOV R0, RZ ;  /* 0x000000ff00007202 */ /* 0x000fc40000000f00 */
[----:B------:R-:W-:-:S04]  /*1f4e0*/  ISETP.NE.U32.AND P1, PT, RZ, UR4, PT ;  /* 0x00000004ff007c0c */ /* 0x000fc8000bf25070 */
[----:B------:R-:W-:Y:S01]  /*1f4f0*/  ISETP.NE.AND.EX P1, PT, RZ, UR5, PT, P1 ;  /* 0x00000005ff007c0c */ /* 0x000fe2000bf25310 */
[----:B------:R-:W1:Y:S02]  /*1f500*/  S2R R24, SR_TID.X ;  /* 0x0000000000187919 */ /* 0x000e640000002100 */
[----:B------:R2:W5:Y:S10]  /*1f510*/  @P0 LDG.E R0, desc[UR6][R4.64] ;  /* 0x0000000604000981 */ /* 0x000574000c1e1900 */
[----:B------:R-:W-:Y:S01]  /*1f520*/  @P1 IADD3 R6, P2, R74, UR4, RZ ;  /* 0x000000044a061c10 */ /* 0x000fe2000ff5e0ff */
[----:B------:R-:W-:-:S02]  /*1f530*/  ULDC UR4, c[0x0][0xa88] ;  /* 0x0002a20000047ab9 */ /* 0x000fc40000000800 */
[----:B------:R-:W-:Y:S01]  /*1f540*/  IMAD.U32 R8, RZ, RZ, UR4 ;  /* 0x00000004ff087e24 */ /* 0x000fe2000f8e00ff */
[----:B------:R-:W-:Y:S02]  /*1f550*/  @P1 IADD3.X R7, R78, UR5, RZ, P2, !PT ;  /* 0x000000054e071c10 */ /* 0x000fe400097fe4ff */
[----:B0-----:R-:W-:-:S03]  /*1f560*/  ISETP.NE.AND P2, PT, R21, 0x1, PT ;  /* 0x000000011500780c */ /* 0x001fc60003f45270 */
[----:B------:R2:W5:Y:S10]  /*1f570*/  @P1 LDG.E R8, desc[UR6][R6.64] ;  /* 0x0000000606081981 */ /* 0x000574000c1e1900 */
[----:B------:R-:W0:Y:S01]  /*1f580*/  @P2 LDC R25, c[0x0][0xbec] ;  /* 0x0002fb00ff192b82 */ /* 0x000e220000000800 */
[----:B-1----:R-:W-:-:S05]  /*1f590*/  VIADD R24, R24, 0xffffff80 ;  /* 0xffffff8018187836 */ /* 0x002fca0000000000 */
[----:B------:R-:W-:Y:S01]  /*1f5a0*/  ISETP.GE.AND P3, PT, R24, 0x80, PT ;  /* 0x000000801800780c */ /* 0x000fe20003f66270 */
[----:B--2---:R-:W-:-:S12]  /*1f5b0*/  @P1 BRA `(.L_x_808) ;  /* 0x0000000000141947 */ /* 0x004fd80003800000 */
[----:B------:R-:W-:Y:S05]  /*1f5c0*/  @!P0 BRA `(.L_x_808) ;  /* 0x0000000000108947 */ /* 0x000fea0003800000 */
[----:B------:R-:W-:Y:S02]  /*1f5d0*/  ULDC.64 UR4, c[0x0][0x208] ;  /* 0x0000820000047ab9 */ /* 0x000fe40000000a00 */
[----:B------:R-:W2:Y:S04]  /*1f5e0*/  LDG.E R3, desc[UR4][R4.64] ;  /* 0x0000000404037981 */ /* 0x000ea8000c1e1900 */
[----:B-----5:R-:W2:Y:S02]  /*1f5f0*/  LDG.E R8, desc[UR4][R4.64+0x4] ;  /* 0x0000040404087981 */ /* 0x020ea4000c1e1900 */
[----:B--2---:R-:W-:-:S07]  /*1f600*/  IMAD.IADD R8, R8, 0x1, -R3 ;  /* 0x0000000108087824 */ /* 0x004fce00078e0a03 */
.L_x_808:
[----:B------:R-:W2:Y:S04]  /*1f610*/  LDL R20, [R1+0x58] ;  /* 0x0000580001147983 */ /* 0x000ea80000100800 */
[----:B------:R1:W5:Y:S01]  /*1f620*/  LDL R14, [R1+0x68] ;  /* 0x00006800010e7983 */ /* 0x0003620000100800 */
[----:B------:R-:W-:Y:S01]  /*1f630*/  BSSY B1, `(.L_x_809) ;  /* 0x000002f000017945 */ /* 0x000fe20003800000 */
[----:B------:R-:W-:Y:S02]  /*1f640*/  SEL R13, R82, RZ, !P0 ;  /* 0x000000ff520d7207 */ /* 0x000fe40004000000 */
[----:B------:R-:W-:Y:S02]  /*1f650*/  SEL R38, R38, RZ, !P0 ;  /* 0x000000ff26267207 */ /* 0x000fe40004000000 */
[----:B-----5:R-:W-:-:S02]  /*1f660*/  SHF.R.S32.HI R11, RZ, 0x1f, R0 ;  /* 0x0000001fff0b7819 */ /* 0x020fc40000011400 */
[----:B--2---:R-:W-:Y:S01]  /*1f670*/  SHF.R.S32.HI R10, RZ, 0x1f, R20 ;  /* 0x0000001fff0a7819 */ /* 0x004fe20000011414 */
[----:B-1----:R-:W-:Y:S06]  /*1f680*/  @P3 BRA `(.L_x_810) ;  /* 0x0000000000a43947 */ /* 0x002fec0003800000 */
[----:B------:R-:W1:Y:S01]  /*1f690*/  S2R R3, SR_TID.X ;  /* 0x0000000000037919 */ /* 0x000e620000002100 */
[----:B------:R-:W2:Y:S02]  /*1f6a0*/  LDC R12, c[0x0][0xbe8] ;  /* 0x0002fa00ff0c7b82 */ /* 0x000ea40000000800 */
[----:B--2---:R-:W-:Y:S01]  /*1f6b0*/  IMAD R4, R8, R12, RZ ;  /* 0x0000000c08047224 */ /* 0x004fe200078e02ff */
[----:B-1----:R-:W-:-:S05]  /*1f6c0*/  LEA R3, R14, R3, 0x7 ;  /* 0x000000030e037211 */ /* 0x002fca00078e38ff */
[----:B------:R-:W-:-:S05]  /*1f6d0*/  VIADD R9, R3, 0xffffff80 ;  /* 0xffffff8003097836 */ /* 0x000fca0000000000 */
[----:B------:R-:W-:-:S13]  /*1f6e0*/  ISETP.GE.AND P0, PT, R9, R4, PT ;  /* 0x000000040900720c */ /* 0x000fda0003f06270 */
[----:B------:R-:W-:Y:S05]  /*1f6f0*/  @P0 BRA `(.L_x_810) ;  /* 0x0000000000880947 */ /* 0x000fea0003800000 */
[----:B------:R-:W-:Y:S01]  /*1f700*/  ISETP.NE.AND P0, PT, R12, 0x1, PT ;  /* 0x000000010c00780c */ /* 0x000fe20003f05270 */
[----:B------:R-:W-:Y:S01]  /*1f710*/  ULDC.64 UR4, c[0x0][0xb90] ;  /* 0x0002e40000047ab9 */ /* 0x000fe20000000a00 */
[----:B------:R-:W-:Y:S01]  /*1f720*/  MOV R5, R11 ;  /* 0x0000000b00057202 */ /* 0x000fe20000000f00 */
[----:B------:R-:W-:Y:S01]  /*1f730*/  IMAD R7, R10, UR4, RZ ;  /* 0x000000040a077c24 */ /* 0x000fe2000f8e02ff */
[----:B------:R-:W-:Y:S01]  /*1f740*/  ULDC.64 UR6, c[0x0][0x208] ;  /* 0x0000820000067ab9 */ /* 0x000fe20000000a00 */
[----:B------:R-:W-:Y:S02]  /*1f750*/  IMAD.MOV.U32 R4, RZ, RZ, R0 ;  /* 0x000000ffff047224 */ /* 0x000fe400078e0000 */
[----:B------:R-:W-:Y:S02]  /*1f760*/  IMAD.MOV.U32 R3, RZ, RZ, R9 ;  /* 0x000000ffff037224 */ /* 0x000fe400078e0009 */
[----:B------:R-:W-:-:S04]  /*1f770*/  IMAD.WIDE.U32 R4, R20, UR4, R4 ;  /* 0x0000000414047c25 */ /* 0x000fc8000f8e0004 */
[----:B------:R-:W1:Y:S01]  /*1f780*/  @P0 LDC R6, c[0x0][0xbec] ;  /* 0x0002fb00ff060b82 */ /* 0x000e620000000800 */
[----:B------:R-:W-:Y:S01]  /*1f790*/  IMAD R7, R20, UR5, R7 ;  /* 0x0000000514077c24 */ /* 0x000fe2000f8e0207 */
[----:B------:R-:W-:-:S03]  /*1f7a0*/  ULDC.64 UR4, c[0x0][0xb98] ;  /* 0x0002e60000047ab9 */ /* 0x000fc60000000a00 */
[----:B------:R-:W-:-:S03]  /*1f7b0*/  IMAD.IADD R5, R5, 0x1, R7 ;  /* 0x0000000105057824 */ /* 0x000fc600078e0207 */
[----:B------:R-:W2:Y:S01]  /*1f7c0*/  @P0 LDC R15, c[0x0][0xbf0] ;  /* 0x0002fc00ff0f0b82 */ /* 0x000ea20000000800 */
[----:B------:R-:W-:-:S04]  /*1f7d0*/  IMAD.WIDE.U32 R4, R13, UR4, R4 ;  /* 0x000000040d047c25 */ /* 0x000fc8000f8e0004 */
[----:B-1----:R-:W-:-:S05]  /*1f7e0*/  @P0 IMAD.HI.U32 R6, R9, R6, RZ ;  /* 0x0000000609060227 */ /* 0x002fca00078e00ff */
[----:B--2---:R-:W-:Y:S01]  /*1f7f0*/  @P0 SHF.R.U32.HI R3, RZ, R15, R6 ;  /* 0x0000000fff030219 */ /* 0x004fe20000011606 */
[----:B------:R-:W-:-:S03]  /*1f800*/  IMAD R6, R38, UR4, RZ ;  /* 0x0000000426067c24 */ /* 0x000fc6000f8e02ff */
[----:B------:R-:W-:Y:S01]  /*1f810*/  IADD3 R4, P0, R3, R4, RZ ;  /* 0x0000000403047210 */ /* 0x000fe20007f1e0ff */
[----:B------:R-:W-:Y:S02]  /*1f820*/  IMAD.MOV R7, RZ, RZ, -R3 ;  /* 0x000000ffff077224 */ /* 0x000fe400078e0a03 */
[----:B------:R-:W-:Y:S01]  /*1f830*/  IMAD R6, R13, UR5, R6 ;  /* 0x000000050d067c24 */ /* 0x000fe2000f8e0206 */
[----:B------:R-:W-:Y:S01]  /*1f840*/  ULDC.64 UR4, c[0x0][0xb88] ;  /* 0x0002e20000047ab9 */ /* 0x000fe20000000a00 */
[----:B------:R-:W-:Y:S01]  /*1f850*/  IMAD R7, R12, R7, R9 ;  /* 0x000000070c077224 */ /* 0x000fe200078e0209 */
[----:B------:R-:W-:-:S04]  /*1f860*/  SHF.R.S32.HI R9, RZ, 0x1f, R3 ;  /* 0x0000001fff097819 */ /* 0x000fc80000011403 */
        /* <DEDUP_REMOVED lines=8> */
[----:B------:R-:W-:Y:S02]  /*1f8f0*/  LEA.HI.X R7, R4, UR5, R3, 0x2, P0 ;  /* 0x0000000504077c11 */ /* 0x000fe400080f1403 */
[----:B------:R-:W-:-:S05]  /*1f900*/  MOV R3, 0xff800000 ;  /* 0xff80000000037802 */ /* 0x000fca0000000f00 */
[----:B------:R1:W-:Y:S02]  /*1f910*/  STG.E desc[UR6][R6.64], R3 ;  /* 0x0000000306007986 */ /* 0x0003e4000c101906 */
.L_x_810:
[----:B------:R-:W-:Y:S05]  /*1f920*/  BSYNC B1 ;  /* 0x0000000000017941 */ /* 0x000fea0003800000 */
.L_x_809:
[----:B-1----:R-:W-:Y:S01]  /*1f930*/  SHF.R.S32.HI R6, RZ, 0x1f, R24 ;  /* 0x0000001fff067819 */ /* 0x002fe20000011418 */
[----:B------:R-:W1:Y:S01]  /*1f940*/  @P2 LDC R9, c[0x0][0xbf0] ;  /* 0x0002fc00ff092b82 */ /* 0x000e620000000800 */
[----:B------:R-:W-:Y:S02]  /*1f950*/  ULDC.64 UR4, c[0x0][0xaa0] ;  /* 0x0002a80000047ab9 */ /* 0x000fe40000000a00 */
[----:B------:R-:W-:Y:S01]  /*1f960*/  LEA.HI R6, R6, R24, RZ, 0x3 ;  /* 0x0000001806067211 */ /* 0x000fe200078f18ff */
[----:B------:R-:W-:Y:S02]  /*1f970*/  IMAD R3, R11, UR4, RZ ;  /* 0x000000040b037c24 */ /* 0x000fe4000f8e02ff */
[----:B------:R-:W-:Y:S01]  /*1f980*/  IMAD.WIDE.U32 R4, R0, UR4, RZ ;  /* 0x0000000400047c25 */ /* 0x000fe2000f8e00ff */
[----:B------:R-:W-:-:S03]  /*1f990*/  LOP3.LUT R6, R6, 0xfffffff8, RZ, 0xc0, !PT ;  /* 0xfffffff806067812 */ /* 0x000fc600078ec0ff */
[----:B------:R-:W-:Y:S01]  /*1f9a0*/  IMAD R3, R0, UR5, R3 ;  /* 0x0000000500037c24 */ /* 0x000fe2000f8e0203 */
[----:B------:R-:W-:Y:S01]  /*1f9b0*/  ULDC.64 UR4, c[0x0][0xae8] ;  /* 0x0002ba0000047ab9 */ /* 0x000fe20000000a00 */
[----:B------:R-:W-:Y:S02]  /*1f9c0*/  IMAD.IADD R6, R24, 0x1, -R6 ;  /* 0x0000000118067824 */ /* 0x000fe400078e0a06 */
[----:B------:R-:W-:Y:S02]  /*1f9d0*/  IMAD R0, R10, UR4, RZ ;  /* 0x000000040a007c24 */ /* 0x000fe4000f8e02ff */
[----:B------:R-:W-:Y:S02]  /*1f9e0*/  IMAD R6, R6, 0x20, R22 ;  /* 0x0000002006067824 */ /* 0x000fe400078e0216 */
[----:B------:R-:W-:Y:S02]  /*1f9f0*/  IMAD.IADD R5, R5, 0x1, R3 ;  /* 0x0000000105057824 */ /* 0x000fe400078e0203 */
[----:B------:R-:W-:Y:S01]  /*1fa00*/  IMAD R7, R20, UR5, R0 ;  /* 0x0000000514077c24 */ /* 0x000fe2000f8e0200 */
[----:B------:R-:W-:Y:S01]  /*1fa10*/  LEA R10, R14, R6, 0x7 ;  /* 0x000000060e0a7211 */ /* 0x000fe200078e38ff */
[----:B------:R-:W-:Y:S01]  /*1fa20*/  IMAD.WIDE.U32 R4, R20, UR4, R4 ;  /* 0x0000000414047c25 */ /* 0x000fe2000f8e0004 */
[----:B------:R-:W-:-:S03]  /*1fa30*/  ULDC.64 UR4, c[0x0][0xaf0] ;  /* 0x0002bc0000047ab9 */ /* 0x000fc60000000a00 */
[----:B0-----:R-:W-:-:S04]  /*1fa40*/  @P2 IMAD.HI.U32 R0, R10, R25, RZ ;  /* 0x000000190a002227 */ /* 0x001fc800078e00ff */
[----:B------:R-:W-:Y:S01]  /*1fa50*/  IMAD.MOV.U32 R3, RZ, RZ, R10 ;  /* 0x000000ffff037224 */ /* 0x000fe200078e000a */
[----:B-1----:R-:W-:Y:S01]  /*1fa60*/  @P2 SHF.R.U32.HI R3, RZ, R9, R0 ;  /* 0x00000009ff032219 */ /* 0x002fe20000011600 */
[----:B------:R-:W-:Y:S02]  /*1fa70*/  IMAD.IADD R5, R5, 0x1, R7 ;  /* 0x0000000105057824 */ /* 0x000fe400078e0207 */
[----:B------:R-:W-:Y:S01]  /*1fa80*/  IMAD R6, R38, UR4, RZ ;  /* 0x0000000426067c24 */ /* 0x000fe2000f8e02ff */
[--C-:B------:R-:W-:Y:S01]  /*1fa90*/  SHF.R.S32.HI R0, RZ, 0x1f, R3.reuse ;  /* 0x0000001fff007819 */ /* 0x100fe20000011403 */
[----:B------:R-:W-:Y:S02]  /*1faa0*/  IMAD.MOV R7, RZ, RZ, -R3 ;  /* 0x000000ffff077224 */ /* 0x000fe400078e0a03 */
[C---:B------:R-:W-:Y:S02]  /*1fab0*/  IMAD R9, R13.reuse, UR5, R6 ;  /* 0x000000050d097c24 */ /* 0x040fe4000f8e0206 */
[----:B------:R-:W-:Y:S01]  /*1fac0*/  IMAD.WIDE.U32 R4, R13, UR4, R4 ;  /* 0x000000040d047c25 */ /* 0x000fe2000f8e0004 */
[----:B------:R-:W-:-:S03]  /*1fad0*/  ULDC.64 UR4, c[0x0][0xae0] ;  /* 0x0002b80000047ab9 */ /* 0x000fc60000000a00 */
[----:B------:R-:W-:Y:S01]  /*1fae0*/  IMAD R7, R21, R7, R10 ;  /* 0x0000000715077224 */ /* 0x000fe200078e020a */
[----:B------:R-:W-:Y:S01]  /*1faf0*/  IADD3 R5, R5, R9, RZ ;  /* 0x0000000905057210 */ /* 0x000fe20007ffe0ff */
[----:B------:R-:W-:-:S03]  /*1fb00*/  IMAD R6, R0, UR4, RZ ;  /* 0x0000000400067c24 */ /* 0x000fc6000f8e02ff */
[----:B------:R-:W-:Y:S01]  /*1fb10*/  SHF.R.S32.HI R0, RZ, 0x1f, R7 ;  /* 0x0000001fff007819 */ /* 0x000fe20000011407 */
[C---:B------:R-:W-:Y:S02]  /*1fb20*/  IMAD R9, R3.reuse, UR5, R6 ;  /* 0x0000000503097c24 */ /* 0x040fe4000f8e0206 */
[----:B------:R-:W-:Y:S01]  /*1fb30*/  IMAD.WIDE.U32 R4, R3, UR4, R4 ;  /* 0x0000000403047c25 */ /* 0x000fe2000f8e0004 */
[----:B------:R-:W-:-:S03]  /*1fb40*/  ULDC.64 UR4, c[0x0][0xad8] ;  /* 0x0002b60000047ab9 */ /* 0x000fc60000000a00 */
[----:B------:R-:W-:Y:S02]  /*1fb50*/  IMAD R0, R0, UR4, RZ ;  /* 0x0000000400007c24 */ /* 0x000fe4000f8e02ff */
[----:B------:R-:W-:Y:S02]  /*1fb60*/  IMAD.IADD R5, R5, 0x1, R9 ;  /* 0x0000000105057824 */ /* 0x000fe400078e0209 */
[C---:B------:R-:W-:Y:S02]  /*1fb70*/  IMAD R3, R7.reuse, UR5, R0 ;  /* 0x0000000507037c24 */ /* 0x040fe4000f8e0200 */
[----:B------:R-:W-:Y:S01]  /*1fb80*/  IMAD.WIDE.U32 R4, R7, UR4, R4 ;  /* 0x0000000407047c25 */ /* 0x000fe2000f8e0004 */
[----:B------:R-:W-:-:S03]  /*1fb90*/  ULDC.64 UR4, c[0x0][0xa80] ;  /* 0x0002a00000047ab9 */ /* 0x000fc60000000a00 */
[----:B------:R-:W-:Y:S01]  /*1fba0*/  IMAD.IADD R5, R5, 0x1, R3 ;  /* 0x0000000105057824 */ /* 0x000fe200078e0203 */
[----:B------:R-:W-:Y:S01]  /*1fbb0*/  LEA R3, P0, R4, UR4, 0x1 ;  /* 0x0000000404037c11 */ /* 0x000fe2000f8008ff */
[----:B------:R-:W-:Y:S01]  /*1fbc0*/  UMOV UR4, 0xffffffff ;  /* 0xffffffff00047882 */ /* 0x000fe20000000000 */
[----:B------:R-:W-:Y:S02]  /*1fbd0*/  IMAD R6, R14, 0x80, R22 ;  /* 0x000000800e067824 */ /* 0x000fe400078e0216 */
[----:B------:R-:W-:Y:S01]  /*1fbe0*/  LEA.HI.X R4, R4, UR5, R5, 0x1, P0 ;  /* 0x0000000504047c11 */ /* 0x000fe200080f0c05 */
[----:B------:R-:W-:Y:S08]  /*1fbf0*/  BRA.DIV UR4, `(.L_x_811) ;  /* 0x0000007e04807947 */ /* 0x000ff0000b800000 */
[----:B------:R0:W1:Y:S04]  /*1fc00*/  SHFL.IDX PT, R0, R4, RZ, 0x181f ;  /* 0x00181fff04007589 */ /* 0x00006800000e0000 */
[----:B------:R0:W2:Y:S02]  /*1fc10*/  SHFL.IDX PT, R14, R3, RZ, 0x181f ;  /* 0x00181fff030e7589 */ /* 0x0000a400000e0000 */
.L_x_1000:
[----:B------:R-:W-:Y:S01]  /*1fc20*/  IMAD R8, R8, R21, RZ ;  /* 0x0000001508087224 */ /* 0x000fe200078e02ff */
[----:B------:R-:W-:Y:S04]  /*1fc30*/  BSSY B1, `(.L_x_812) ;  /* 0x000000d000017945 */ /* 0x000fe80003800000 */
[----:B------:R-:W-:-:S13]  /*1fc40*/  ISETP.GE.AND P0, PT, R6, R8, PT ;  /* 0x000000080600720c */ /* 0x000fda0003f06270 */
[----:B------:R-:W-:Y:S05]  /*1fc50*/  @P0 BRA `(.L_x_813) ;  /* 0x0000000000280947 */ /* 0x000fea0003800000 */
[----:B------:R-:W-:Y:S01]  /*1fc60*/  ULDC UR4, c[0x0][0xac8] ;  /* 0x0002b20000047ab9 */ /* 0x000fe20000000800 */
[----:B------:R-:W-:Y:S01]  /*1fc70*/  ULDC.64 UR6, c[0x0][0x208] ;  /* 0x0000820000067ab9 */ /* 0x000fe20000000a00 */
[----:B------:R-:W-:Y:S02]  /*1fc80*/  ISETP.GE.AND P2, PT, R16, UR4, PT ;  /* 0x0000000410007c0c */ /* 0x000fe4000bf46270 */
[----:B------:R-:W-:-:S11]  /*1fc90*/  ISETP.GE.AND P3, PT, R221, UR4, PT ;  /* 0x00000004dd007c0c */ /* 0x000fd6000bf66270 */
[CC--:B--2---:R-:W-:Y:S02]  /*1fca0*/  @!P2 LEA R10, P0, R16.reuse, R14.reuse, 0x1 ;  /* 0x0000000e100aa211 */ /* 0x0c4fe400078008ff */
[C---:B------:R-:W-:Y:S02]  /*1fcb0*/  @!P3 LEA R14, P1, R221.reuse, R14, 0x1 ;  /* 0x0000000edd0eb211 */ /* 0x040fe400078208ff */
[-C--:B-1----:R-:W-:Y:S02]  /*1fcc0*/  @!P2 LEA.HI.X R11, R16, R0.reuse, R17, 0x1, P0 ;  /* 0x00000000100ba211 */ /* 0x082fe400000f0c11 */
[----:B------:R-:W-:-:S03]  /*1fcd0*/  @!P3 LEA.HI.X R15, R221, R0, R44, 0x1, P1 ;  /* 0x00000000dd0fb211 */ /* 0x000fc600008f0c2c */
[----:B------:R3:W-:Y:S04]  /*1fce0*/  @!P2 ST.E.128 desc[UR6][R10.64], RZ ;  /* 0x000000ff0a00a985 */ /* 0x0007e8000c101d06 */
[----:B------:R3:W-:Y:S02]  /*1fcf0*/  @!P3 ST.E.128 desc[UR6][R14.64], RZ ;  /* 0x000000ff0e00b985 */ /* 0x0007e4000c101d06 */
.L_x_813:
[----:B------:R-:W-:Y:S05]  /*1fd00*/  BSYNC B1 ;  /* 0x0000000000017941 */ /* 0x000fea0003800000 */
.L_x_812:
[----:B------:R-:W-:-:S03]  /*1fd10*/  UMOV UR4, 0xffffffff ;  /* 0xffffffff00047882 */ /* 0x000fc60000000000 */
[----:B------:R-:W-:Y:S05]  /*1fd20*/  BRA.DIV UR4, `(.L_x_814) ;  /* 0x0000007e04687947 */ /* 0x000fea000b800000 */
[----:B-1----:R1:W4:Y:S04]  /*1fd30*/  SHFL.IDX PT, R0, R4, 0x1, 0x181f ;  /* 0x00381f0004007f89 */ /* 0x00232800000e0000 */
[----:B--23--:R1:W2:Y:S02]  /*1fd40*/  SHFL.IDX PT, R14, R3, 0x1, 0x181f ;  /* 0x00381f00030e7f89 */ /* 0x00c2a400000e0000 */
.L_x_1004:
[----:B------:R-:W-:Y:S01]  /*1fd50*/  IADD3 R5, R6, 0x20, RZ ;  /* 0x0000002006057810 */ /* 0x000fe20007ffe0ff */
[----:B------:R-:W-:Y:S03]  /*1fd60*/  BSSY B1, `(.L_x_815) ;  /* 0x000000d000017945 */ /* 0x000fe60003800000 */
        /* <DEDUP_REMOVED lines=8> */
[-C--:B----4-:R-:W-:Y:S02]  /*1fdf0*/  @!P2 LEA.HI.X R11, R16, R0.reuse, R17, 0x1, P0 ;  /* 0x00000000100ba211 */ /* 0x090fe400000f0c11 */
[----:B------:R-:W-:-:S03]  /*1fe00*/  @!P3 LEA.HI.X R15, R221, R0, R44, 0x1, P1 ;  /* 0x00000000dd0fb211 */ /* 0x000fc600008f0c2c */
[----:B------:R3:W-:Y:S04]  /*1fe10*/  @!P2 ST.E.128 desc[UR6][R10.64], RZ ;  /* 0x000000ff0a00a985 */ /* 0x0007e8000c101d06 */
[----:B------:R3:W-:Y:S02]  /*1fe20*/  @!P3 ST.E.128 desc[UR6][R14.64], RZ ;  /* 0x000000ff0e00b985 */ /* 0x0007e4000c101d06 */
.L_x_816:
[----:B------:R-:W-:Y:S05]  /*1fe30*/  BSYNC B1 ;  /* 0x0000000000017941 */ /* 0x000fea0003800000 */
.L_x_815:
[----:B------:R-:W-:-:S03]  /*1fe40*/  UMOV UR4, 0xffffffff ;  /* 0xffffffff00047882 */ /* 0x000fc60000000000 */
[----:B------:R-:W-:Y:S05]  /*1fe50*/  BRA.DIV UR4, `(.L_x_817) ;  /* 0x0000007e04647947 */ /* 0x000fea000b800000 */
[----:B----4-:R4:W0:Y:S04]  /*1fe60*/  SHFL.IDX PT, R0, R4, 0x2, 0x181f ;  /* 0x00581f0004007f89 */ /* 0x01082800000e0000 */
[----:B--23--:R4:W2:Y:S02]  /*1fe70*/  SHFL.IDX PT, R14, R3, 0x2, 0x181f ;  /* 0x00581f00030e7f89 */ /* 0x00c8a400000e0000 */
.L_x_1008:
[----:B------:R-:W-:Y:S01]  /*1fe80*/  VIADD R5, R6, 0x40 ;  /* 0x0000004006057836 */ /* 0x000fe20000000000 */
        /* <DEDUP_REMOVED lines=9> */
[-C--:B0-----:R-:W-:Y:S02]  /*1ff20*/  @!P2 LEA.HI.X R11, R16, R0.reuse, R17, 0x1, P0 ;  /* 0x00000000100ba211 */ /* 0x081fe400000f0c11 */
[----:B------:R-:W-:-:S03]  /*1ff30*/  @!P3 LEA.HI.X R15, R221, R0, R44, 0x1, P1 ;  /* 0x00000000dd0fb211 */ /* 0x000fc600008f0c2c */
[----:B------:R3:W-:Y:S04]  /*1ff40*/  @!P2 ST.E.128 desc[UR6][R10.64], RZ ;  /* 0x000000ff0a00a985 */ /* 0x0007e8000c101d06 */
[----:B------:R3:W-:Y:S02]  /*1ff50*/  @!P3 ST.E.128 desc[UR6][R14.64], RZ ;  /* 0x000000ff0e00b985 */ /* 0x0007e4000c101d06 */
.L_x_819:
[----:B------:R-:W-:Y:S05]  /*1ff60*/  BSYNC B1 ;  /* 0x0000000000017941 */ /* 0x000fea0003800000 */
.L_x_818:
[----:B------:R-:W-:-:S03]  /*1ff70*/  UMOV UR4, 0xffffffff ;  /* 0xffffffff00047882 */ /* 0x000fc60000000000 */
[----:B------:R-:W-:Y:S05]  /*1ff80*/  BRA.DIV UR4, `(.L_x_820) ;  /* 0x0000007e04607947 */ /* 0x000fea000b800000 */
[----:B0-----:R0:W0:Y:S04]  /*1ff90*/  SHFL.IDX PT, R0, R4, 0x3, 0x181f ;  /* 0x00781f0004007f89 */ /* 0x00102800000e0000 */
[----:B--23--:R2:W3:Y:S02]  /*1ffa0*/  SHFL.IDX PT, R14, R3, 0x3, 0x181f ;  /* 0x00781f00030e7f89 */ /* 0x00c4e400000e0000 */
.L_x_1012:
[----:B-12-4-:R-:W-:-:S05]  /*1ffb0*/  VIADD R3, R6, 0x60 ;  /* 0x0000006006037836 */ /* 0x016fca0000000000 */
[----:B------:R-:W-:-:S13]  /*1ffc0*/  ISETP.GE.AND P0, PT, R3, R8, PT ;  /* 0x000000080300720c */ /* 0x000fda0003f06270 */
[----:B------:R-:W-:Y:S05]  /*1ffd0*/  @P0 BRA `(.L_x_807) ;  /* 0x0000000000280947 */ /* 0x000fea0003800000 */
[----:B------:R-:W-:Y:S01]  /*1ffe0*/  ULDC UR4, c[0x0][0xac8] ;  /* 0x0002b20000047ab9 */ /* 0x000fe20000000800 */
[----:B------:R-:W-:Y:S01]  /*1fff0*/  ULDC.64 UR6, c[0x0][0x208] ;  /* 0x0000820000067ab9 */ /* 0x000fe20000000a00 */
[----:B------:R-:W-:Y:S02]  /*20000*/  ISETP.GE.AND P2, PT, R16, UR4, PT ;  /* 0x0000000410007c0c */ /* 0x000fe4000bf46270 */
[----:B------:R-:W-:-:S11]  /*20010*/  ISETP.GE.AND P3, PT, R221, UR4, PT ;  /* 0x00000004dd007c0c */ /* 0x000fd6000bf66270 */
[CC--:B0--3--:R-:W-:Y:S02]  /*20020*/  @!P2 LEA R4, P0, R16.reuse, R14.reuse, 0x1 ;  /* 0x0000000e1004a211 */ /* 0x0c9fe400078008ff */
[C---:B------:R-:W-:Y:S02]  /*20030*/  @!P3 LEA R14, P1, R221.reuse, R14, 0x1 ;  /* 0x0000000edd0eb211 */ /* 0x040fe400078208ff */
[-C--:B------:R-:W-:Y:S02]  /*20040*/  @!P2 LEA.HI.X R5, R16, R0.reuse, R17, 0x1, P0 ;  /* 0x000000001005a211 */ /* 0x080fe400000f0c11 */
[----:B------:R-:W-:-:S03]  /*20050*/  @!P3 LEA.HI.X R15, R221, R0, R44, 0x1, P1 ;  /* 0x00000000dd0fb211 */ /* 0x000fc600008f0c2c */
[----:B------:R1:W-:Y:S04]  /*20060*/  @!P2 ST.E.128 desc[UR6][R4.64], RZ ;  /* 0x000000ff0400a985 */ /* 0x0003e8000c101d06 */
[----:B------:R1:W-:Y:S02]  /*20070*/  @!P3 ST.E.128 desc[UR6][R14.64], RZ ;  /* 0x000000ff0e00b985 */ /* 0x0003e4000c101d06 */
.L_x_807:
[----:B------:R-:W-:Y:S05]  /*20080*/  BSYNC B0 ;  /* 0x0000000000007941 */ /* 0x000fea0003800000 */
.L_x_798:
[----:B------:R-:W-:Y:S02]  /*20090*/  ULDC UR4, c[0x0][0xc3c] ;  /* 0x00030f0000047ab9 */ /* 0x000fe40000000800 */
[----:B------:R-:W-:-:S13]  /*200a0*/  ISETP.GE.AND P0, PT, R127, UR4, PT ;  /* 0x000000047f007c0c */ /* 0x000fda000bf06270 */
[----:B------:R-:W-:Y:S05]  /*200b0*/  @!P0 BRA `(.L_x_821) ;  /* 0xfffffe10009c8947 */ /* 0x000fea000383ffff */
[----:B------:R-:W-:Y:S05]  /*200c0*/  BRA `(.L_x_603) ;  /* 0x00000070005c7947 */ /* 0x000fea0003800000 */
.L_x_601:
[----:B------:R-:W-:-:S08]  /*200d0*/  NOP ;  /* 0x0000000000007918 */ /* 0x000fd00000000000 */
[----:B--2---:R-:W0:-:S00]  /*200e0*/  USETMAXREG.DEALLOC.CTAPOOL 0x18 ;  /* 0x00000018000079c8 */ /* 0x004e0000080e0500 */
[----:B0-----:R-:W2:Y:S01]  /*200f0*/  LDL.LU R3, [R1+0x4] ;  /* 0x0000040001037983 */ /* 0x001ea20000300800 */
[----:B------:R-:W-:Y:S01]  /*20100*/  LOP3.LUT R2, R2, 0x3, RZ, 0xc0, !PT ;  /* 0x0000000302027812 */ /* 0x000fe200078ec0ff */
[----:B------:R-:W-:-:S05]  /*20110*/  IMAD.MOV.U32 R4, RZ, RZ, RZ ;  /* 0x000000ffff047224 */ /* 0x000fca00078e00ff */
[----:B------:R-:W0:Y:S02]  /*20120*/  SHFL.IDX PT, R2, R2, RZ, 0x1f ;  /* 0x00001fff02027589 */ /* 0x000e2400000e0000 */
[----:B0-----:R-:W-:Y:S02]  /*20130*/  ISETP.NE.AND P0, PT, R2, RZ, PT ;  /* 0x000000ff0200720c */ /* 0x001fe40003f05270 */
[----:B--2---:R-:W-:-:S11]  /*20140*/  LOP3.LUT R3, R3, 0xfffffffd, RZ, 0xc0, !PT ;  /* 0xfffffffd03037812 */ /* 0x004fd600078ec0ff */
[----:B------:R-:W-:-:S05]  /*20150*/  @P0 LOP3.LUT R3, R3, 0x2, RZ, 0xfc, !PT ;  /* 0x0000000203030812 */ /* 0x000fca00078efcff */
[----:B------:R0:W-:Y:S01]  /*20160*/  STL [R1+0x4], R3 ;  /* 0x0000040301007387 */ /* 0x0001e20000100800 */
        /* <DEDUP_REMOVED lines=8> */
.L_x_822:
[----:B------:R-:W-:Y:S01]  /*201f0*/  LOP3.LUT R5, R0, 0x1f, RZ, 0xc0, !PT ;  /* 0x0000001f00057812 */ /* 0x000fe200078ec0ff */
[----:B------:R-:W-:Y:S01]  /*20200*/  ULDC UR4, c[0x0][0xc3c] ;  /* 0x00030f0000047ab9 */ /* 0x000fe20000000800 */
[----:B------:R-:W-:Y:S01]  /*20210*/  ULDC.64 UR6, c[0x0][0x208] ;  /* 0x0000820000067ab9 */ /* 0x000fe20000000a00 */
[----:B------:R-:W-:Y:S01]  /*20220*/  ULDC UR5, c[0x0][0xc38] ;  /* 0x00030e0000057ab9 */ /* 0x000fe20000000800 */
[----:B------:R-:W-:-:S04]  /*20230*/  ISETP.NE.AND P0, PT, R5, 0x1f, PT ;  /* 0x0000001f0500780c */ /* 0x000fc80003f05270 */
[----:B------:R-:W-:-:S13]  /*20240*/  ISETP.GE.OR P1, PT, R5, UR4, !P0 ;  /* 0x0000000405007c0c */ /* 0x000fda000c726670 */
[----:B0-----:R-:W0:Y:S02]  /*20250*/  @!P1 LDC.64 R2, c[0x0][0xc80] ;  /* 0x00032000ff029b82 */ /* 0x001e240000000a00 */
[----:B0-----:R-:W-:-:S05]  /*20260*/  @!P1 IMAD.WIDE.U32 R2, R5, 0x4, R2 ;  /* 0x0000000405029825 */ /* 0x001fca00078e0002 */
[----:B------:R-:W2:Y:S01]  /*20270*/  @!P1 LDG.E R4, desc[UR6][R2.64] ;  /* 0x0000000602049981 */ /* 0x000ea2000c1e1900 */
[C---:B------:R-:W-:Y:S01]  /*20280*/  ISETP.NE.AND P1, PT, R5.reuse, RZ, PT ;  /* 0x000000ff0500720c */ /* 0x040fe20003f25270 */
[----:B------:R-:W0:Y:S01]  /*20290*/  S2UR UR6, SR_CTAID.X ;  /* 0x00000000000679c3 */ /* 0x000e220000002500 */
[C---:B------:R-:W-:Y:S01]  /*202a0*/  ISETP.GE.U32.AND P2, PT, R5.reuse, 0x2, PT ;  /* 0x000000020500780c */ /* 0x040fe20003f46070 */
[----:B------:R-:W-:Y:S01]  /*202b0*/  UMOV UR4, URZ ;  /* 0x0000003f00047c82 */ /* 0x000fe20008000000 */
[C---:B------:R-:W-:Y:S01]  /*202c0*/  ISETP.GE.U32.AND P3, PT, R5.reuse, 0x4, PT ;  /* 0x000000040500780c */ /* 0x040fe20003f66070 */
[----:B------:R-:W-:Y:S01]  /*202d0*/  IMAD.MOV.U32 R16, RZ, RZ, RZ ;  /* 0x000000ffff107224 */ /* 0x000fe200078e00ff */
[C---:B------:R-:W-:Y:S02]  /*202e0*/  ISETP.GE.U32.AND P4, PT, R5.reuse, 0x8, PT ;  /* 0x000000080500780c */ /* 0x040fe40003f86070 */
[----:B------:R-:W-:Y:S01]  /*202f0*/  ISETP.GE.U32.AND P5, PT, R5, 0x10, PT ;  /* 0x000000100500780c */ /* 0x000fe20003fa6070 */
[----:B--2---:R-:W1:Y:S02]  /*20300*/  SHFL.UP PT, R6, R4, 0x1, RZ ;  /* 0x0420000004067989 */ /* 0x004e6400000e00ff */
[----:B-1----:R-:W-:-:S04]  /*20310*/  SEL R7, R6, RZ, P1 ;  /* 0x000000ff06077207 */ /* 0x002fc80000800000 */
[----:B------:R-:W-:-:S05]  /*20320*/  IADD3 R7, R4, R7, RZ ;  /* 0x0000000704077210 */ /* 0x000fca0007ffe0ff */
        /* <DEDUP_REMOVED lines=10> */
[----:B-1----:R-:W-:-:S04]  /*203d0*/  SEL R2, R2, RZ, P5 ;  /* 0x000000ff02027207 */ /* 0x002fc80002800000 */
[----:B------:R-:W-:-:S05]  /*203e0*/  IADD3 R2, R7, R2, RZ ;  /* 0x0000000207027210 */ /* 0x000fca0007ffe0ff */
        /* <DEDUP_REMOVED lines=10> */
.L_x_828:
[----:B------:R-:W-:Y:S01]  /*20490*/  UIADD3 UR4, UR4, 0x1f, URZ ;  /* 0x0000001f04047890 */ /* 0x000fe2000fffe03f */
[----:B------:R-:W-:-:S05]  /*204a0*/  MOV R19, UR7 ;  /* 0x0000000700137c02 */ /* 0x000fca0008000f00 */
        /* <DEDUP_REMOVED lines=11> */
.L_x_827:
[----:B------:R-:W-:Y:S05]  /*20560*/  BSYNC B0 ;  /* 0x0000000000007941 */ /* 0x000fea0003800000 */
.L_x_826:
[----:B0----5:R-:W0:Y:S02]  /*20570*/  SHFL.UP PT, R2, R4, 0x1, RZ ;  /* 0x0420000004027989 */ /* 0x021e2400000e00ff */
        /* <DEDUP_REMOVED lines=14> */
[----:B------:R-:W0:Y:S02]  /*20660*/  SHFL.IDX PT, R3, R11, 0x1f, 0x1f ;  /* 0x03e01f000b037f89 */ /* 0x000e2400000e0000 */
[----:B0-----:R-:W-:-:S05]  /*20670*/  IMAD R3, R3, UR5, RZ ;  /* 0x0000000503037c24 */ /* 0x001fca000f8e02ff */
[----:B------:R-:W-:-:S04]  /*20680*/  IADD3 R6, R3, R6, RZ ;  /* 0x0000000603067210 */ /* 0x000fc80007ffe0ff */
[----:B------:R-:W-:-:S13]  /*20690*/  ISETP.GT.AND P6, PT, R6, UR6, PT ;  /* 0x0000000606007c0c */ /* 0x000fda000bfc4270 */
[----:B------:R-:W-:Y:S05]  /*206a0*/  @!P6 BRA `(.L_x_828) ;  /* 0xfffffffc0078e947 */ /* 0x000fea000383ffff */
[----:B------:R-:W-:-:S07]  /*206b0*/  IMAD.MOV.U32 R2, RZ, RZ, R11 ;  /* 0x000000ffff027224 */ /* 0x000fce00078e000b */
.L_x_824:
        /* <DEDUP_REMOVED lines=12> */
[----:B0-----:R-:W-:Y:S01]  /*20780*/  IADD3 R11, RZ, -R3, RZ ;  /* 0x80000003ff0b7210 */ /* 0x001fe20007ffe0ff */
[----:B------:R-:W-:Y:S06]  /*20790*/  @!P0 BRA `(.L_x_829) ;  /* 0x0000000000088947 */ /* 0x000fec0003800000 */
[----:B------:R-:W-:-:S05]  /*207a0*/  VIADD R9, R19, 0xffffffff ;  /* 0xffffffff13097836 */ /* 0x000fca0000000000 */
[----:B------:R0:W1:Y:S02]  /*207b0*/  SHFL.IDX PT, R16, R2, R9, 0x1f ;  /* 0x00001f0902107589 */ /* 0x00006400000e0000 */
.L_x_829:
[----:B-1----:R-:W-:Y:S02]  /*207c0*/  IMAD R16, R16, UR5, R7 ;  /* 0x0000000510107c24 */ /* 0x002fe4000f8e0207 */
[----:B------:R-:W-:Y:S02]  /*207d0*/  IMAD R7, R11, R6, RZ ;  /* 0x000000060b077224 */ /* 0x000fe400078e02ff */
[----:B0-----:R-:W-:Y:S01]  /*207e0*/  IMAD.MOV.U32 R2, RZ, RZ, RZ ;  /* 0x000000ffff027224 */ /* 0x001fe200078e00ff */
[----:B------:R-:W-:Y:S01]  /*207f0*/  IADD3 R17, -R16, UR6, RZ ;  /* 0x0000000610117c10 */ /* 0x000fe2000fffe1ff */
[----:B------:R-:W-:Y:S02]  /*20800*/  VIADD R19, R19, UR4 ;  /* 0x0000000413137c36 */ /* 0x000fe40008000000 */
[----:B------:R-:W-:Y:S01]  /*20810*/  IMAD.HI.U32 R2, R3, R7, R2 ;  /* 0x0000000703027227 */ /* 0x000fe200078e0002 */
[----:B------:R-:W-:Y:S02]  /*20820*/  IABS R7, R4 ;  /* 0x0000000400077213 */ /* 0x000fe40000000000 */
[----:B------:R-:W-:-:S03]  /*20830*/  IABS R3, R17 ;  /* 0x0000001100037213 */ /* 0x000fc60000000000 */
[----:B------:R-:W-:Y:S02]  /*20840*/  IMAD.MOV R7, RZ, RZ, -R7 ;  /* 0x000000ffff077224 */ /* 0x000fe400078e0a07 */
[----:B------:R-:W-:-:S04]  /*20850*/  IMAD.HI.U32 R2, R2, R3, RZ ;  /* 0x0000000302027227 */ /* 0x000fc800078e00ff */
[----:B------:R-:W-:-:S05]  /*20860*/  IMAD R3, R2, R7, R3 ;  /* 0x0000000702037224 */ /* 0x000fca00078e0203 */
[----:B------:R-:W-:-:S13]  /*20870*/  ISETP.GT.U32.AND P1, PT, R6, R3, PT ;  /* 0x000000030600720c */ /* 0x000fda0003f24070 */
[-C--:B------:R-:W-:Y:S01]  /*20880*/  @!P1 IADD3 R3, R3, -R6.reuse, RZ ;  /* 0x8000000603039210 */ /* 0x080fe20007ffe0ff */
        /* <DEDUP_REMOVED lines=8> */
[----:B------:R-:W-:Y:S01]  /*20910*/  IADD3 R3, -R2, RZ, RZ ;  /* 0x000000ff02037210 */ /* 0x000fe20007ffe1ff */
[----:B------:R-:W-:-:S04]  /*20920*/  IMAD.MOV.U32 R18, RZ, RZ, R2 ;  /* 0x000000ffff127224 */ /* 0x000fc800078e0002 */
[----:B------:R-:W-:Y:S01]  /*20930*/  IMAD R17, R4, R3, R17 ;  /* 0x0000000304117224 */ /* 0x000fe200078e0211 */
[----:B------:R-:W-:Y:S06]  /*20940*/  BRA `(.L_x_830) ;  /* 0x00000000000c7947 */ /* 0x000fec0003800000 */
.L_x_825:
[----:B------:R-:W-:Y:S01]  /*20950*/  IMAD.MOV.U32 R17, RZ, RZ, RZ ;  /* 0x000000ffff117224 */ /* 0x000fe200078e00ff */
[----:B------:R-:W-:Y:S01]  /*20960*/  MOV R16, UR6 ;  /* 0x0000000600107c02 */ /* 0x000fe20008000f00 */
[----:B------:R-:W-:-:S07]  /*20970*/  IMAD.MOV.U32 R18, RZ, RZ, RZ ;  /* 0x000000ffff127224 */ /* 0x000fce00078e00ff */
.L_x_830:
[----:B------:R-:W-:-:S13]  /*20980*/  ISETP.NE.AND P0, PT, R5, RZ, PT ;  /* 0x000000ff0500720c */ /* 0x000fda0003f05270 */
[----:B------:R-:W0:Y:S01]  /*20990*/  @!P0 S2R R3, SR_CgaCtaId ;  /* 0x0000000000038919 */ /* 0x000e220000008800 */
[----:B------:R-:W-:-:S04]  /*209a0*/  @!P0 MOV R2, 0x400 ;  /* 0x0000040000028802 */ /* 0x000fc80000000f00 */
[----:B0-----:R-:W-:-:S05]  /*209b0*/  @!P0 LEA R2, R3, R2, 0x18 ;  /* 0x0000000203028211 */ /* 0x001fca00078ec0ff */
[----:B------:R2:W-:Y:S01]  /*209c0*/  @!P0 STS.128 [R2+0x348d0], R16 ;  /* 0x0348d01002008388 */ /* 0x0005e20000000c00 */
[----:B------:R-:W-:Y:S06]  /*209d0*/  BAR.ARV 0x5, 0x180 ;  /* 0x0146000000007b1d */ /* 0x000fec0000002000 */
.L_x_823:
[----:B--2---:R-:W-:Y:S01]  /*209e0*/  IMAD.MOV.U32 R2, RZ, RZ, 0x1 ;  /* 0x00000001ff027424 */ /* 0x004fe200078e00ff */
[----:B------:R2:W-:Y:S01]  /*209f0*/  STL [R1+0x58], RZ ;  /* 0x000058ff01007387 */ /* 0x0005e20000100800 */
[----:B------:R-:W-:Y:S02]  /*20a00*/  ULDC UR4, c[0x0][0xc3c] ;  /* 0x00030f0000047ab9 */ /* 0x000fe40000000800 */
[----:B-1----:R-:W-:Y:S01]  /*20a10*/  ISETP.GE.AND P0, PT, R19, UR4, PT ;  /* 0x0000000413007c0c */ /* 0x002fe2000bf06270 */
[----:B------:R2:W-:Y:S04]  /*20a20*/  STL [R1+0x14], R2 ;  /* 0x0000140201007387 */ /* 0x0005e80000100800 */
[----:B------:R2:W-:Y:S08]  /*20a30*/  STL [R1+0xc], RZ ;  /* 0x00000cff01007387 */ /* 0x0005f00000100800 */
[----:B--2---:R-:W-:Y:S05]  /*20a40*/  @P0 BRA `(.L_x_831) ;  /* 0x0000006400140947 */ /* 0x004fea0003800000 */
[----:B------:R-:W1:Y:S01]  /*20a50*/  S2UR UR5, SR_CgaCtaId ;  /* 0x00000000000579c3 */ /* 0x000e620000008800 */
[C---:B------:R-:W-:Y:S01]  /*20a60*/  IMAD.SHL.U32 R2, R0.reuse, 0x8, RZ ;  /* 0x0000000800027824 */ /* 0x040fe200078e00ff */
[----:B------:R-:W-:Y:S01]  /*20a70*/  LOP3.LUT R5, R0, 0x7f, RZ, 0xc0, !PT ;  /* 0x0000007f00057812 */ /* 0x000fe200078ec0ff */
[----:B------:R-:W-:Y:S01]  /*20a80*/  UMOV UR4, 0x400 ;  /* 0x0000040000047882 */ /* 0x000fe20000000000 */
[----:B------:R-:W-:Y:S01]  /*20a90*/  BSSY B8, `(.L_x_831) ;  /* 0x0000640000087945 */ /* 0x000fe20003800000 */
[----:B------:R-:W-:Y:S01]  /*20aa0*/  ULDC.64 UR38, c[0x0][0x198] ;  /* 0x0000660000267ab9 */ /* 0x000fe20000000a00 */
[C---:B0-----:R-:W-:Y:S01]  /*20ab0*/  LOP3.LUT R3, R2.reuse, 0x1f8, RZ, 0xc0, !PT ;  /* 0x000001f802037812 */ /* 0x041fe200078ec0ff */
[----:B------:R-:W-:Y:S01]  /*20ac0*/  ULDC UR36, c[0x0][0xc] ;  /* 0x0000030000247ab9 */ /* 0x000fe20000000800 */
[----:B------:R-:W-:Y:S02]  /*20ad0*/  LOP3.LUT R2, R2, 0x38, RZ, 0xc0, !PT ;  /* 0x0000003802027812 */ /* 0x000fe400078ec0ff */
[----:B------:R-:W-:Y:S01]  /*20ae0*/  LOP3.LUT R4, R3, 0x38, R0, 0x78, !PT ;  /* 0x0000003803047812 */ /* 0x000fe200078e7800 */
[----:B------:R-:W-:Y:S01]  /*20af0*/  IMAD.SHL.U32 R0, R0, 0x10, RZ ;  /* 0x0000001000007824 */ /* 0x000fe200078e00ff */
[----:B------:R-:W-:-:S02]  /*20b00*/  SHF.L.U32 R3, R5, 0x3, RZ ;  /* 0x0000000305037819 */ /* 0x000fc400000006ff */
[----:B------:R-:W-:Y:S02]  /*20b10*/  SHF.R.U32.HI R5, RZ, 0x3, R5 ;  /* 0x00000003ff057819 */ /* 0x000fe40000011605 */
[----:B------:R-:W-:Y:S02]  /*20b20*/  LOP3.LUT R3, R4, 0x200, R3, 0xf8, !PT ;  /* 0x0000020004037812 */ /* 0x000fe400078ef803 */
[----:B------:R-:W-:Y:S02]  /*20b30*/  LOP3.LUT R0, R5, 0x70, R0, 0xf8, !PT ;  /* 0x0000007005007812 */ /* 0x000fe400078ef800 */
[----:B------:R-:W-:Y:S01]  /*20b40*/  MOV R0, 0x1 ;  /* 0x0000000100007802 */ /* 0x000fe20000000f00 */
[----:B-1----:R-:W-:-:S06]  /*20b50*/  ULEA UR4, UR5, UR4, 0x18 ;  /* 0x0000000405047291 */ /* 0x002fcc000f8ec03f */
[----:B------:R-:W-:-:S04]  /*20b60*/  IMAD.U32 R4, RZ, RZ, UR4 ;  /* 0x00000004ff047e24 */ /* 0x000fc8000f8e00ff */
[----:B------:R-:W-:Y:S01]  /*20b70*/  IMAD R3, R3, 0x2, R4 ;  /* 0x0000000203037824 */ /* 0x000fe200078e0204 */
[----:B------:R-:W-:Y:S04]  /*20b80*/  STL [R1+0x8], R4 ;  /* 0x0000080401007387 */ /* 0x000fe80000100800 */
[----:B------:R-:W-:Y:S04]  /*20b90*/  STL [R1+0x2c], R3 ;  /* 0x00002c0301007387 */ /* 0x000fe80000100800 */
[----:B------:R-:W-:Y:S04]  /*20ba0*/  STL [R1+0xc], RZ ;  /* 0x00000cff01007387 */ /* 0x000fe80000100800 */
[----:B------:R-:W-:Y:S04]  /*20bb0*/  STL [R1+0x14], R0 ;  /* 0x0000140001007387 */ /* 0x000fe80000100800 */
[----:B------:R-:W-:Y:S04]  /*20bc0*/  STL [R1+0x20], RZ ;  /* 0x000020ff01007387 */ /* 0x000fe80000100800 */
[----:B------:R0:W-:Y:S04]  /*20bd0*/  STL [R1+0x24], R0 ;  /* 0x0000240001007387 */ /* 0x0001e80000100800 */
[----:B------:R1:W-:Y:S01]  /*20be0*/  STL [R1+0x58], RZ ;  /* 0x000058ff01007387 */ /* 0x0003e20000100800 */
[----:B0-----:R-:W-:-:S07]  /*20bf0*/  LOP3.LUT R0, R2, 0x40, RZ, 0xfc, !PT ;  /* 0x0000004002007812 */ /* 0x001fce00078efcff */
.L_x_966:
[----:B0---4-:R-:W0:Y:S01]  /*20c00*/  LDC.64 R2, c[0x0][0xc88] ;  /* 0x00032200ff027b82 */ /* 0x011e220000000a00 */
[----:B------:R-:W-:Y:S01]  /*20c10*/  ULDC.64 UR4, c[0x0][0x208] ;  /* 0x0000820000047ab9 */ /* 0x000fe20000000a00 */
[----:B0-----:R-:W-:-:S05]  /*20c20*/  IMAD.WIDE R2, R19, 0x4, R2 ;  /* 0x0000000413027825 */ /* 0x001fca00078e0202 */
[----:B------:R-:W2:Y:S01]  /*20c30*/  LDG.E R15, desc[UR4][R2.64] ;  /* 0x00000004020f7981 */ /* 0x000ea2000c1e1900 */
[----:B------:R-:W-:Y:S05]  /*20c40*/  YIELD ;  /* 0x0000000000007946 */ /* 0x000fea0003800000 */
[----:B------:R-:W-:Y:S01]  /*20c50*/  ULDC.64 UR4, c[0x0][0xa28] ;  /* 0x00028a0000047ab9 */ /* 0x000fe20000000a00 */
[----:B-1----:R-:W-:Y:S01]  /*20c60*/  IMAD.MOV.U32 R0, RZ, RZ, RZ ;  /* 0x000000ffff007224 */ /* 0x002fe200078e00ff */
[----:B------:R-:W-:Y:S01]  /*20c70*/  ISETP.NE.U32.AND P0, PT, RZ, UR4, PT ;  /* 0x00000004ff007c0c */ /* 0x000fe2000bf05070 */
[----:B------:R-:W-:Y:S01]  /*20c80*/  ULDC.64 UR12, c[0x0][0x208] ;  /* 0x00008200000c7ab9 */ /* 0x000fe20000000a00 */
[----:B---3-5:R-:W-:Y:S01]  /*20c90*/  IMAD.MOV.U32 R8, RZ, RZ, RZ ;  /* 0x000000ffff087224 */ /* 0x028fe200078e00ff */
[----:B------:R-:W-:Y:S01]  /*20ca0*/  ULDC.64 UR10, c[0x0][0xa18] ;  /* 0x00028600000a7ab9 */ /* 0x000fe20000000a00 */
[----:B------:R-:W-:Y:S01]  /*20cb0*/  ISETP.NE.AND.EX P0, PT, RZ, UR5, PT, P0 ;  /* 0x00000005ff007c0c */ /* 0x000fe2000bf05300 */
[----:B------:R-:W-:Y:S01]  /*20cc0*/  ULDC.64 UR8, c[0x0][0xa10] ;  /* 0x0002840000087ab9 */ /* 0x000fe20000000a00 */
[----:B------:R-:W-:Y:S01]  /*20cd0*/  ULDC.64 UR6, c[0x0][0xa08] ;  /* 0x0002820000067ab9 */ /* 0x000fe20000000a00 */
[----:B--2---:R-:W-:Y:S01]  /*20ce0*/  SHF.R.S32.HI R4, RZ, 0x1f, R15 ;  /* 0x0000001fff047819 */ /* 0x004fe2000001140f */
[----:B------:R-:W-:-:S09]  /*20cf0*/  IMAD.SHL.U32 R14, R15, 0x4, RZ ;  /* 0x000000040f0e7824 */ /* 0x000fd200078e00ff */
[C---:B------:R-:W-:Y:S01]  /*20d00*/  @P0 LEA R2, P1, R15.reuse, UR4, 0x2 ;  /* 0x000000040f020c11 */ /* 0x040fe2000f8210ff */
[----:B------:R-:W-:Y:S03]  /*20d10*/  STL [R1+0x30], R15 ;  /* 0x0000300f01007387 */ /* 0x000fe60000100800 */
[C-C-:B------:R-:W-:Y:S01]  /*20d20*/  @P0 LEA.HI.X R3, R15.reuse, UR5, R4.reuse, 0x2, P1 ;  /* 0x000000050f030c11 */ /* 0x140fe200088f1404 */
[----:B------:R-:W-:Y:S01]  /*20d30*/  ULDC.64 UR4, c[0x0][0xa00] ;  /* 0x0002800000047ab9 */ /* 0x000fe20000000a00 */
[----:B------:R-:W-:Y:S01]  /*20d40*/  SHF.L.U64.HI R13, R15, 0x2, R4 ;  /* 0x000000020f0d7819 */ /* 0x000fe20000010204 */
[----:B------:R0:W-:Y:S01]  /*20d50*/  STL [R1+0x44], R4 ;  /* 0x0000440401007387 */ /* 0x0001e20000100800 */
[----:B------:R-:W-:-:S03]  /*20d60*/  ISETP.NE.U32.AND P2, PT, RZ, UR4, PT ;  /* 0x00000004ff007c0c */ /* 0x000fc6000bf45070 */
[----:B------:R2:W5:Y:S01]  /*20d70*/  @P0 LDG.E R0, desc[UR12][R2.64] ;  /* 0x0000000c02000981 */ /* 0x000562000c1e1900 */
[----:B------:R-:W-:Y:S02]  /*20d80*/  ISETP.NE.AND.EX P2, PT, RZ, UR5, PT, P2 ;  /* 0x00000005ff007c0c */ /* 0x000fe4000bf45320 */
[----:B------:R-:W-:Y:S02]  /*20d90*/  CS2R R10, SRZ ;  /* 0x00000000000a7805 */ /* 0x000fe4000001ff00 */
[----:B------:R-:W-:Y:S01]  /*20da0*/  ISETP.NE.U32.AND P3, PT, RZ, UR10, PT ;  /* 0x0000000aff007c0c */ /* 0x000fe2000bf65070 */
[----:B------:R-:W-:Y:S01]  /*20db0*/  STL [R1], R14 ;  /* 0x0000000e01007387 */ /* 0x000fe20000100800 */
[----:B------:R-:W-:Y:S02]  /*20dc0*/  ISETP.NE.U32.AND P0, PT, RZ, UR6, PT ;  /* 0x00000006ff007c0c */ /* 0x000fe4000bf05070 */
[----:B------:R-:W-:Y:S01]  /*20dd0*/  ISETP.NE.AND.EX P3, PT, RZ, UR11, PT, P3 ;  /* 0x0000000bff007c0c */ /* 0x000fe2000bf65330 */
[----:B------:R-:W-:Y:S01]  /*20de0*/  STL [R1+0x28], R13 ;  /* 0x0000280d01007387 */ /* 0x000fe20000100800 */
[----:B------:R-:W-:-:S02]  /*20df0*/  ISETP.NE.U32.AND P1, PT, RZ, UR8, PT ;  /* 0x00000008ff007c0c */ /* 0x000fc4000bf25070 */
[C---:B--2---:R-:W-:Y:S02]  /*20e00*/  IADD3 R2, P4, R14.reuse, UR4, RZ ;  /* 0x000000040e027c10 */ /* 0x044fe4000ff9e0ff */
[----:B------:R-:W-:Y:S02]  /*20e10*/  ISETP.NE.AND.EX P0, PT, RZ, UR7, PT, P0 ;  /* 0x00000007ff007c0c */ /* 0x000fe4000bf05300 */
[C---:B------:R-:W-:Y:S02]  /*20e20*/  IADD3.X R3, R13.reuse, UR5, RZ, P4, !PT ;  /* 0x000000050d037c10 */ /* 0x040fe4000a7fe4ff */
[C---:B0-----:R-:W-:Y:S02]  /*20e30*/  IADD3 R4, P4, R14.reuse, UR8, RZ ;  /* 0x000000080e047c10 */ /* 0x041fe4000ff9e0ff */
[----:B------:R-:W-:Y:S01]  /*20e40*/  ISETP.NE.AND.EX P1, PT, RZ, UR9, PT, P1 ;  /* 0x00000009ff007c0c */ /* 0x000fe2000bf25310 */
[----:B------:R-:W2:Y:S01]  /*20e50*/  @P2 LDG.E R8, desc[UR12][R2.64] ;  /* 0x0000000c02082981 */ /* 0x000ea2000c1e1900 */
[----:B------:R-:W-:Y:S01]  /*20e60*/  IADD3.X R5, R13, UR9, RZ, P4, !PT ;  /* 0x000000090d057c10 */ /* 0x000fe2000a7fe4ff */
[----:B------:R-:W-:Y:S01]  /*20e70*/  ULDC UR4, c[0x0][0x288] ;  /* 0x0000a20000047ab9 */ /* 0x000fe20000000800 */
[----:B------:R-:W-:-:S02]  /*20e80*/  IADD3 R6, P5, R14, UR6, RZ ;  /* 0x000000060e067c10 */ /* 0x000fc4000ffbe0ff */
[----:B------:R-:W-:Y:S01]  /*20e90*/  MOV R12, UR4 ;  /* 0x00000004000c7c02 */ /* 0x000fe20008000f00 */
[----:B------:R-:W-:Y:S01]  /*20ea0*/  ULDC.64 UR4, c[0x0][0x418] ;  /* 0x0001060000047ab9 */ /* 0x000fe20000000a00 */
[----:B------:R-:W-:Y:S01]  /*20eb0*/  IADD3.X R7, R13, UR7, RZ, P5, !PT ;  /* 0x000000070d077c10 */ /* 0x000fe2000affe4ff */
[----:B--2---:R0:W-:Y:S01]  /*20ec0*/  STL [R1+0x40], R8 ;  /* 0x0000400801007387 */ /* 0x0041e20000100800 */
[----:B------:R-:W-:-:S03]  /*20ed0*/  UISETP.NE.U32.AND UP0, UPT, UR4, URZ, UPT ;  /* 0x0000003f0400728c */ /* 0x000fc6000bf05070 */
[----:B------:R-:W-:Y:S01]  /*20ee0*/  ULDC UR4, c[0x0][0x424] ;  /* 0x0001090000047ab9 */ /* 0x000fe20000000800 */
[----:B------:R-:W5:Y:S04]  /*20ef0*/  @P0 LDG.E R11, desc[UR12][R6.64] ;  /* 0x0000000c060b0981 */ /* 0x000f68000c1e1900 */
[----:B------:R-:W5:Y:S01]  /*20f00*/  @P1 LDG.E R10, desc[UR12][R4.64] ;  /* 0x0000000c040a1981 */ /* 0x000f62000c1e1900 */
[----:B0-----:R-:W-:-:S04]  /*20f10*/  @P3 IADD3 R8, P4, R14, UR10, RZ ;  /* 0x0000000a0e083c10 */ /* 0x001fc8000ff9e0ff */
[----:B------:R-:W-:-:S05]  /*20f20*/  @P3 IADD3.X R9, R13, UR11, RZ, P4, !PT ;  /* 0x0000000b0d093c10 */ /* 0x000fca000a7fe4ff */
[----:B------:R0:W2:Y:S01]  /*20f30*/  @P3 LDG.E R12, desc[UR12][R8.64] ;  /* 0x0000000c080c3981 */ /* 0x0000a2000c1e1900 */
[----:B------:R-:W-:-:S03]  /*20f40*/  UISETP.NE.AND.EX UP0, UPT, UR5, URZ, UPT, UP0 ;  /* 0x0000003f0500728c */ /* 0x000fc6000bf05300 */
[----:B------:R-:W-:Y:S01]  /*20f50*/  ULDC UR5, c[0x0][0x2f0] ;  /* 0x0000bc0000057ab9 */ /* 0x000fe20000000800 */
[----:B------:R-:W-:-:S04]  /*20f60*/  USEL UR4, UR4, 0x1, UP0 ;  /* 0x0000000104047887 */ /* 0x000fc80008000000 */
[----:B------:R-:W-:-:S03]  /*20f70*/  UIMAD UR4, UR4, UR5, URZ ;  /* 0x00000005040472a4 */ /* 0x000fc6000f8e023f */
[----:B------:R-:W-:Y:S02]  /*20f80*/  ULDC UR5, c[0x0][0x348] ;  /* 0x0000d20000057ab9 */ /* 0x000fe40000000800 */
[----:B0-----:R-:W-:Y:S02]  /*20f90*/  IMAD.U32 R9, RZ, RZ, UR5 ;  /* 0x00000005ff097e24 */ /* 0x001fe4000f8e00ff */
[----:B------:R-:W-:Y:S01]  /*20fa0*/  IMAD.U32 R8, RZ, RZ, UR4 ;  /* 0x00000004ff087e24 */ /* 0x000fe2000f8e00ff */
[----:B--2---:R0:W-:Y:S01]  /*20fb0*/  STL [R1+0x54], R12 ;  /* 0x0000540c01007387 */ /* 0x0041e20000100800 */
[----:B------:R-:W-:Y:S05]  /*20fc0*/  @P3 BRA `(.L_x_832) ;  /* 0x0000000000183947 */ /* 0x000fea0003800000 */
[----:B------:R-:W-:Y:S05]  /*20fd0*/  @!P2 BRA `(.L_x_832) ;  /* 0x000000000014a947 */ /* 0x000fea0003800000 */
[----:B------:R-:W-:Y:S02]  /*20fe0*/  ULDC.64 UR4, c[0x0][0x208] ;  /* 0x0000820000047ab9 */ /* 0x000fe40000000a00 */
[----:B0-----:R-:W2:Y:S04]  /*20ff0*/  LDG.E R12, desc[UR4][R2.64] ;  /* 0x00000004020c7981 */ /* 0x001ea8000c1e1900 */
[----:B------:R-:W2:Y:S02]  /*21000*/  LDG.E R2, desc[UR4][R2.64+0x4] ;  /* 0x0000040402027981 */ /* 0x000ea4000c1e1900 */
[----:B--2---:R-:W-:-:S05]  /*21010*/  IMAD.IADD R2, R2, 0x1, -R12 ;  /* 0x0000000102027824 */ /* 0x004fca00078e0a0c */
[----:B------:R2:W-:Y:S02]  /*21020*/  STL [R1+0x54], R2 ;  /* 0x0000540201007387 */ /* 0x0005e40000100800 */
.L_x_832:
[----:B0-----:R-:W-:Y:S01]  /*21030*/  IMAD.MOV.U32 R12, RZ, RZ, R15 ;  /* 0x000000ffff0c7224 */ /* 0x001fe200078e000f */
[----:B--2--5:R-:W-:Y:S01]  /*21040*/  IADD3 R2, R11, R0, RZ ;  /* 0x000000000b027210 */ /* 0x024fe20007ffe0ff */
[----:B------:R-:W-:Y:S02]  /*21050*/  ULDC.64 UR4, c[0x0][0xa20] ;  /* 0x0002880000047ab9 */ /* 0x000fe40000000a00 */
[----:B------:R-:W-:Y:S01]  /*21060*/  ISETP.NE.U32.AND P2, PT, RZ, UR4, PT ;  /* 0x00000004ff007c0c */ /* 0x000fe2000bf45070 */
[----:B------:R0:W-:Y:S03]  /*21070*/  STL [R1+0x10], R12 ;  /* 0x0000100c01007387 */ /* 0x0001e60000100800 */
[----:B------:R-:W-:Y:S01]  /*21080*/  ISETP.NE.AND.EX P2, PT, RZ, UR5, PT, P2 ;  /* 0x00000005ff007c0c */ /* 0x000fe2000bf45320 */
[----:B------:R0:W-:-:S12]  /*21090*/  STL [R1+0x1c], R2 ;  /* 0x00001c0201007387 */ /* 0x0001d80000100800 */
[----:B0-----:R-:W-:Y:S05]  /*210a0*/  @!P2 BRA `(.L_x_833) ;  /* 0x000000000014a947 */ /* 0x001fea0003800000 */
[----:B------:R-:W-:Y:S01]  /*210b0*/  IADD3 R2, P0, R14, UR4, RZ ;  /* 0x000000040e027c10 */ /* 0x000fe2000ff1e0ff */
[----:B------:R-:W-:-:S03]  /*210c0*/  ULDC.64 UR6, c[0x0][0x208] ;  /* 0x0000820000067ab9 */ /* 0x000fc60000000a00 */
[----:B------:R-:W-:-:S05]  /*210d0*/  IADD3.X R3, R13, UR5, RZ, P0, !PT ;  /* 0x000000050d037c10 */ /* 0x000fca00087fe4ff */
[----:B------:R0:W5:Y:S01]  /*210e0*/  LDG.E R8, desc[UR6][R2.64] ;  /* 0x0000000602087981 */ /* 0x000162000c1e1900 */
[----:B------:R-:W-:Y:S05]  /*210f0*/  BRA `(.L_x_834) ;  /* 0x0000000000147947 */ /* 0x000fea0003800000 */
.L_x_833:
[----:B------:R-:W-:Y:S05]  /*21100*/  @!P0 BRA `(.L_x_834) ;  /* 0x0000000000108947 */ /* 0x000fea0003800000 */
[----:B------:R-:W-:Y:S02]  /*21110*/  ULDC.64 UR4, c[0x0][0x208] ;  /* 0x0000820000047ab9 */ /* 0x000fe40000000a00 */
[----:B------:R-:W2:Y:S04]  /*21120*/  LDG.E R8, desc[UR4][R6.64] ;  /* 0x0000000406087981 */ /* 0x000ea8000c1e1900 */
[----:B------:R-:W2:Y:S02]  /*21130*/  LDG.E R6, desc[UR4][R6.64+0x4] ;  /* 0x0000040406067981 */ /* 0x000ea4000c1e1900 */
[----:B--2---:R-:W-:-:S07]  /*21140*/  IMAD.IADD R8, R6, 0x1, -R8 ;  /* 0x0000000106087824 */ /* 0x004fce00078e0a08 */
.L_x_834:
[----:B------:R-:W-:Y:S01]  /*21150*/  ULDC.64 UR4, c[0x0][0x208] ;  /* 0x0000820000047ab9 */ /* 0x000fe20000000a00 */
[----:B-----5:R-:W-:Y:S01]  /*21160*/  IMAD.IADD R0, R8, 0x1, -R0 ;  /* 0x0000000108007824 */ /* 0x020fe200078e0a00 */
[----:B0-----:R-:W2:Y:S04]  /*21170*/  @P1 LDG.E R2, desc[UR4][R4.64] ;  /* 0x0000000404021981 */ /* 0x001ea8000c1e1900 */
[----:B------:R-:W2:Y:S01]  /*21180*/  @P1 LDG.E R4, desc[UR4][R4.64+0x4] ;  /* 0x0000040404041981 */ /* 0x000ea2000c1e1900 */
[----:B------:R-:W-:Y:S01]  /*21190*/  BSSY B0, `(.L_x_835) ;  /* 0x000012d000007945 */ /* 0x000fe20003800000 */
[----:B--2---:R-:W-:-:S05]  /*211a0*/  @P1 IADD3 R9, -R2, R4, RZ ;  /* 0x0000000402091210 */ /* 0x004fca0007ffe1ff */
[----:B------:R-:W-:-:S04]  /*211b0*/  IMAD.IADD R3, R0, 0x1, R9 ;  /* 0x0000000100037824 */ /* 0x000fc800078e0209 */
[----:B------:R-:W-:Y:S01]  /*211c0*/  VIADD R2, R3, 0xaf ;  /* 0x000000af03027836 */ /* 0x000fe20000000000 */
[----:B------:R0:W-:Y:S03]  /*211d0*/  STL [R1+0x50], R3 ;  /* 0x0000500301007387 */ /* 0x0001e60000100800 */
[----:B------:R-:W-:-:S05]  /*211e0*/  IMAD.HI R2, R2, 0x2e8ba2e9, RZ ;  /* 0x2e8ba2e902027827 */ /* 0x000fca00078e02ff */
[----:B0-----:R-:W-:-:S04]  /*211f0*/  SHF.R.U32.HI R3, RZ, 0x1f, R2 ;  /* 0x0000001fff037819 */ /* 0x001fc80000011602 */
[----:B------:R-:W-:-:S05]  /*21200*/  LEA.HI.SX32 R4, R2, R3, 0x1b ;  /* 0x0000000302047211 */ /* 0x000fca00078fdaff */
[--C-:B------:R-:W-:Y:S01]  /*21210*/  IMAD R2, R4, 0xb0, -R0.reuse ;  /* 0x000000b004027824 */ /* 0x100fe200078e0a00 */
[----:B------:R0:W-:Y:S01]  /*21220*/  STL [R1+0x38], R4 ;  /* 0x0000380401007387 */ /* 0x0001e20000100800 */
[----:B------:R-:W-:-:S03]  /*21230*/  IMAD.MOV R0, RZ, RZ, -R0 ;  /* 0x000000ffff007224 */ /* 0x000fc600078e0a00 */
[----:B------:R-:W-:Y:S02]  /*21240*/  VIMNMX R9, R2, R9, PT ;  /* 0x0000000902097248 */ /* 0x000fe40003fe0100 */
[----:B------:R-:W-:-:S04]  /*21250*/  VIMNMX R0, RZ, R0, !PT ;  /* 0x00000000ff007248 */ /* 0x000fc80007fe0100 */
[----:B------:R-:W-:Y:S01]  /*21260*/  ISETP.GT.AND P0, PT, R9, R0, PT ;  /* 0x000000000900720c */ /* 0x000fe20003f04270 */
[----:B0-----:R-:W-:-:S12]  /*21270*/  IMAD.WIDE.U32 R4, R0, -0x45d1745d, RZ ;  /* 0xba2e8ba300047825 */ /* 0x001fd800078e00ff */
[----:B------:R-:W-:Y:S02]  /*21280*/  @P0 IADD3 R2, R9, 0xaf, RZ ;  /* 0x000000af09020810 */ /* 0x000fe40007ffe0ff */
[----:B------:R-:W-:-:S03]  /*21290*/  SHF.R.U32.HI R9, RZ, 0x7, R5 ;  /* 0x00000007ff097819 */ /* 0x000fc60000011605 */
[----:B------:R-:W-:-:S04]  /*212a0*/  @P0 IMAD.HI R0, R2, 0x2e8ba2e9, RZ ;  /* 0x2e8ba2e902000827 */ /* 0x000fc800078e02ff */
[----:B------:R-:W-:Y:S01]  /*212b0*/  IMAD.MOV.U32 R6, RZ, RZ, R9 ;  /* 0x000000ffff067224 */ /* 0x000fe200078e0009 */
[----:B------:R-:W-:-:S04]  /*212c0*/  @P0 SHF.R.U32.HI R2, RZ, 0x1f, R0 ;  /* 0x0000001fff020819 */ /* 0x000fc80000011600 */
[----:B------:R-:W-:Y:S02]  /*212d0*/  @P0 LEA.HI.SX32 R6, R0, R2, 0x1b ;  /* 0x0000000200060211 */ /* 0x000fe400078fdaff */
[----:B------:R-:W-:Y:S02]  /*212e0*/  PLOP3.LUT P0, PT, PT, PT, PT, 0x80, 0x0 ;  /* 0x000000000000781c */ /* 0x000fe40003f0f070 */
[----:B------:R-:W-:-:S13]  /*212f0*/  ISETP.GT.AND P2, PT, R6, R9, PT ;  /* 0x000000090600720c */ /* 0x000fda0003f44270 */
[----:B------:R-:W-:Y:S05]  /*21300*/  @!P2 BRA `(.L_x_836) ;  /* 0x000000100054a947 */ /* 0x000fea0003800000 */
[----:B------:R-:W-:Y:S01]  /*21310*/  UMOV UR4, 0xffffffff ;  /* 0xffffffff00047882 */ /* 0x000fe20000000000 */
[----:B------:R-:W-:Y:S02]  /*21320*/  SEL R0, R12, RZ, !P1 ;  /* 0x000000ff0c007207 */ /* 0x000fe40004800000 */
[----:B------:R-:W-:Y:S05]  /*21330*/  BRA.DIV UR4, `(.L_x_837) ;  /* 0x0000006a04bc7947 */ /* 0x000fea000b800000 */
[----:B------:R-:W0:Y:S02]  /*21340*/  S2R R2, SR_TID.X ;  /* 0x0000000000027919 */ /* 0x000e240000002100 */
[----:B0-----:R-:W-:-:S04]  /*21350*/  SHF.R.U32.HI R2, RZ, 0x5, R2 ;  /* 0x00000005ff027819 */ /* 0x001fc80000011602 */
[----:B------:R-:W-:-:S05]  /*21360*/  LOP3.LUT R2, R2, 0x3, RZ, 0xc0, !PT ;  /* 0x0000000302027812 */ /* 0x000fca00078ec0ff */
[----:B------:R0:W2:Y:S02]  /*21370*/  SHFL.IDX PT, R14, R2, RZ, 0x1f ;  /* 0x00001fff020e7589 */ /* 0x0000a400000e0000 */
.L_x_1015:
[----:B--2---:R-:W-:Y:S02]  /*21380*/  ISETP.NE.AND P0, PT, R14, RZ, PT ;  /* 0x000000ff0e00720c */ /* 0x004fe40003f05270 */
[----:B------:R-:W-:-:S11]  /*21390*/  PLOP3.LUT P6, PT, PT, PT, PT, 0x8, 0x0 ;  /* 0x000000000000781c */ /* 0x000fd60003fce170 */
[----:B------:R-:W-:Y:S05]  /*213a0*/  @P0 BRA `(.L_x_838) ;  /* 0x00000000000c0947 */ /* 0x000fea0003800000 */
[----:B------:R-:W-:-:S03]  /*213b0*/  UMOV UR4, 0xffffffff ;  /* 0xffffffff00047882 */ /* 0x000fc60000000000 */
[----:B------:R-:W-:Y:S05]  /*213c0*/  BRA.DIV UR4, `(.L_x_839) ;  /* 0x0000006a04cc7947 */ /* 0x000fea000b800000 */
[----:B------:R-:W-:-:S13]  /*213d0*/  ELECT P6, URZ, PT ;  /* 0x00000000003f782f */ /* 0x000fda00038c0000 */
.L_x_838:
[----:B0-----:R-:W2:Y:S04]  /*213e0*/  LDL R2, [R1+0x58] ;  /* 0x0000580001027983 */ /* 0x001ea80000100800 */
[----:B------:R-:W3:Y:S01]  /*213f0*/  LDL R4, [R1+0x8] ;  /* 0x0000080001047983 */ /* 0x000ee20000100800 */
[----:B------:R-:W-:Y:S01]  /*21400*/  BSSY B1, `(.L_x_840) ;  /* 0x0000008000017945 */ /* 0x000fe20003800000 */
[----:B--2---:R-:W-:-:S05]  /*21410*/  VIADD R2, R2, 0x1 ;  /* 0x0000000102027836 */ /* 0x004fca0000000000 */
[----:B------:R-:W-:-:S04]  /*21420*/  LEA.HI R3, R2, R2, RZ, 0x1 ;  /* 0x0000000202037211 */ /* 0x000fc800078f08ff */
[----:B------:R-:W-:-:S05]  /*21430*/  LOP3.LUT R3, R3, 0xfffffffe, RZ, 0xc0, !PT ;  /* 0xfffffffe03037812 */ /* 0x000fca00078ec0ff */
[----:B------:R-:W-:-:S05]  /*21440*/  IMAD.IADD R2, R2, 0x1, -R3 ;  /* 0x0000000102027824 */ /* 0x000fca00078e0a03 */
[----:B------:R-:W-:-:S04]  /*21450*/  SHF.L.U32 R2, R2, 0x1f, RZ ;  /* 0x0000001f02027819 */ /* 0x000fc800000006ff */
[----:B---3--:R-:W0:Y:S02]  /*21460*/  SYNCS.PHASECHK.TRANS64.TRYWAIT P0, [R4+URZ+0x34820], R2 ;  /* 0x03482002040075a7 */ /* 0x008e24000800017f */
[----:B0-----:R-:W-:Y:S05]  /*21470*/  @!P0 BRA `(.L_x_841) ;  /* 0x0000006800c08947 */ /* 0x001fea0003800000 */
.L_x_1018:
[----:B------:R-:W-:Y:S05]  /*21480*/  BSYNC B1 ;  /* 0x0000000000017941 */ /* 0x000fea0003800000 */
.L_x_840:
[----:B------:R-:W-:Y:S04]  /*21490*/  BSSY B1, `(.L_x_842) ;  /* 0x0000071000017945 */ /* 0x000fe80003800000 */
[----:B------:R-:W-:Y:S05]  /*214a0*/  @!P6 BRA `(.L_x_843) ;  /* 0x0000000400bce947 */ /* 0x000fea0003800000 */
[----:B------:R-:W2:Y:S04]  /*214b0*/  LDL R7, [R1+0x8] ;  /* 0x0000080001077983 */ /* 0x000ea80000100800 */
[----:B------:R-:W2:Y:S04]  /*214c0*/  LDL R4, [R1+0x20] ;  /* 0x0000200001047983 */ /* 0x000ea80000100800 */
[----:B------:R-:W3:Y:S01]  /*214d0*/  LDL R5, [R1+0x24] ;  /* 0x0000240001057983 */ /* 0x000ee20000100800 */
[----:B------:R-:W-:Y:S01]  /*214e0*/  BSSY B2, `(.L_x_844) ;  /* 0x0000008000027945 */ /* 0x000fe20003800000 */
[----:B0-----:R-:W0:Y:S02]  /*214f0*/  S2R R3, SR_TID.X ;  /* 0x0000000000037919 */ /* 0x001e240000002100 */
[----:B0-----:R-:W-:-:S04]  /*21500*/  LOP3.LUT R3, R3, 0x7f, RZ, 0xc0, !PT ;  /* 0x0000007f03037812 */ /* 0x001fc800078ec0ff */
[----:B------:R-:W-:Y:S02]  /*21510*/  ISETP.NE.AND P1, PT, R3, RZ, PT ;  /* 0x000000ff0300720c */ /* 0x000fe40003f25270 */
[----:B--2---:R-:W-:Y:S02]  /*21520*/  LEA R4, R4, R7, 0x3 ;  /* 0x0000000704047211 */ /* 0x004fe400078e18ff */
[----:B---3--:R-:W-:-:S04]  /*21530*/  SHF.L.U32 R8, R5, 0x1f, RZ ;  /* 0x0000001f05087819 */ /* 0x008fc800000006ff */
[----:B------:R-:W0:Y:S02]  /*21540*/  SYNCS.PHASECHK.TRANS64.TRYWAIT P0, [R4+URZ+0x348a0], R8 ;  /* 0x0348a008040075a7 */ /* 0x000e24000800017f */
[----:B0-----:R-:W-:Y:S05]  /*21550*/  @!P0 BRA `(.L_x_845) ;  /* 0x0000006800a08947 */ /* 0x001fea0003800000 */
.L_x_1019:
[----:B------:R-:W-:Y:S05]  /*21560*/  BSYNC B2 ;  /* 0x0000000000027941 */ /* 0x000fea0003800000 */
.L_x_844:
[----:B------:R-:W-:Y:S04]  /*21570*/  BSSY B2, `(.L_x_846) ;  /* 0x0000009000027945 */ /* 0x000fe80003800000 */
[----:B------:R-:W-:Y:S05]  /*21580*/  @P1 BRA `(.L_x_847) ;  /* 0x00000000001c1947 */ /* 0x000fea0003800000 */
[----:B------:R-:W2:Y:S01]  /*21590*/  S2R R3, SR_TID.X ;  /* 0x0000000000037919 */ /* 0x000ea20000002100 */
[----:B------:R-:W-:-:S04]  /*215a0*/  IMAD.MOV.U32 R2, RZ, RZ, 0xb000 ;  /* 0x0000b000ff027424 */ /* 0x000fc800078e00ff */
[----:B------:R3:W-:Y:S01]  /*215b0*/  SYNCS.ARRIVE.TRANS64 RZ, [R4+URZ+0x34890], R2 ;  /* 0x0348900204ff79a7 */ /* 0x0007e2000800003f */
[----:B--2---:R-:W-:-:S04]  /*215c0*/  LOP3.LUT R3, R3, 0x1f, RZ, 0xc0, !PT ;  /* 0x0000001f03037812 */ /* 0x004fc800078ec0ff */
[----:B------:R-:W-:-:S13]  /*215d0*/  ISETP.NE.AND P0, PT, R3, RZ, PT ;  /* 0x000000ff0300720c */ /* 0x000fda0003f05270 */
[----:B---3--:R-:W-:Y:S05]  /*215e0*/  @!P0 BRA `(.L_x_847) ;  /* 0x0000000000048947 */ /* 0x008fea0003800000 */
[----:B------:R-:W-:Y:S01]  /*215f0*/  BPT.TRAP 0x1 ;  /* 0x000000040000795c */ /* 0x000fe20000300000 */
.L_x_847:
[----:B------:R-:W-:Y:S05]  /*21600*/  BSYNC B2 ;  /* 0x0000000000027941 */ /* 0x000fea0003800000 */
.L_x_846:
[----:B------:R-:W2:Y:S04]  /*21610*/  LDL R5, [R1+0x8] ;  /* 0x0000080001057983 */ /* 0x000ea80000100800 */
[----:B------:R-:W2:Y:S01]  /*21620*/  LDL R2, [R1+0x20] ;  /* 0x0000200001027983 */ /* 0x000ea20000100800 */
[----:B------:R-:W-:Y:S01]  /*21630*/  IMAD.MOV.U32 R14, RZ, RZ, RZ ;  /* 0x000000ffff0e7224 */ /* 0x000fe200078e00ff */
[----:B------:R-:W-:Y:S01]  /*21640*/  UIADD3 UR4, UP0, UR38, 0x570, URZ ;  /* 0x0000057026047890 */ /* 0x000fe2000ff1e03f */
[----:B------:R-:W-:Y:S01]  /*21650*/  IMAD R3, R6, 0xb0, R10 ;  /* 0x000000b006037824 */ /* 0x000fe200078e020a */
[----:B------:R-:W-:Y:S01]  /*21660*/  PLOP3.LUT P0, PT, PT, PT, PT, 0x80, 0x0 ;  /* 0x000000000000781c */ /* 0x000fe20003f0f070 */
[----:B------:R-:W-:Y:S01]  /*21670*/  UMOV UR6, 0x0 ;  /* 0x0000000000067882 */ /* 0x000fe20000000000 */
[----:B------:R-:W-:Y:S01]  /*21680*/  R2UR UR10, R14 ;  /* 0x000000000e0a72ca */ /* 0x000fe200000e0000 */
[----:B------:R-:W-:Y:S01]  /*21690*/  VIADD R3, R3, 0xffffff50 ;  /* 0xffffff5003037836 */ /* 0x000fe20000000000 */
[----:B------:R-:W-:Y:S01]  /*216a0*/  UIADD3.X UR5, URZ, UR39, URZ, UP0, !UPT ;  /* 0x000000273f057290 */ /* 0x000fe200087fe43f */
[----:B------:R-:W-:Y:S01]  /*216b0*/  UMOV UR7, 0x12f00000 ;  /* 0x12f0000000077882 */ /* 0x000fe20000000000 */
[----:B--2---:R-:W-:Y:S01]  /*216c0*/  IMAD R7, R2, 0xb000, R5 ;  /* 0x0000b00002077824 */ /* 0x004fe200078e0205 */
[----:B------:R-:W-:-:S03]  /*216d0*/  IADD3 R2, R4, 0x34890, RZ ;  /* 0x0003489004027810 */ /* 0x000fc60007ffe0ff */
[----:B------:R-:W-:-:S07]  /*216e0*/  VIADD R5, R7, 0x1e400 ;  /* 0x0001e40007057836 */ /* 0x000fce0000000000 */
.L_x_848:
        /* <DEDUP_REMOVED lines=16> */
.L_x_849:
        /* <DEDUP_REMOVED lines=10> */
[----:B------:R-:W2:Y:S01]  /*21890*/  SYNCS.PHASECHK.TRANS64.TRYWAIT P0, [R4+URZ+0x348c0], R8 ;  /* 0x0348c008040075a7 */ /* 0x000ea2000800017f */
[----:B------:R-:W-:Y:S04]  /*218a0*/  BSSY B2, `(.L_x_850) ;  /* 0x0000002000027945 */ /* 0x000fe80003800000 */
[----:B--2---:R-:W-:Y:S05]  /*218b0*/  @!P0 BRA `(.L_x_851) ;  /* 0x0000006400dc8947 */ /* 0x004fea0003800000 */
.L_x_1020:
[----:B------:R-:W-:Y:S05]  /*218c0*/  BSYNC B2 ;  /* 0x0000000000027941 */ /* 0x000fea0003800000 */
.L_x_850:
[----:B------:R-:W-:Y:S01]  /*218d0*/  BSSY B2, `(.L_x_852) ;  /* 0x000000b000027945 */ /* 0x000fe20003800000 */
[----:B------:R-:W-:Y:S01]  /*218e0*/  MOV R12, 0x0 ;  /* 0x00000000000c7802 */ /* 0x000fe20000000f00 */
[----:B------:R-:W-:Y:S02]  /*218f0*/  IMAD.MOV.U32 R13, RZ, RZ, 0x12f00000 ;  /* 0x12f00000ff0d7424 */ /* 0x000fe400078e00ff */
[----:B------:R-:W-:Y:S05]  /*21900*/  @P1 BRA `(.L_x_853) ;  /* 0x00000000001c1947 */ /* 0x000fea0003800000 */
[----:B------:R-:W3:Y:S01]  /*21910*/  S2R R5, SR_TID.X ;  /* 0x0000000000057919 */ /* 0x000ee20000002100 */
[----:B------:R-:W-:-:S04]  /*21920*/  IMAD.MOV.U32 R2, RZ, RZ, 0xb000 ;  /* 0x0000b000ff027424 */ /* 0x000fc800078e00ff */
[----:B------:R4:W-:Y:S01]  /*21930*/  SYNCS.ARRIVE.TRANS64 RZ, [R4+URZ+0x348b0], R2 ;  /* 0x0348b00204ff79a7 */ /* 0x0009e2000800003f */
[----:B---3--:R-:W-:-:S04]  /*21940*/  LOP3.LUT R5, R5, 0x1f, RZ, 0xc0, !PT ;  /* 0x0000001f05057812 */ /* 0x008fc800078ec0ff */
[----:B------:R-:W-:-:S13]  /*21950*/  ISETP.NE.AND P0, PT, R5, RZ, PT ;  /* 0x000000ff0500720c */ /* 0x000fda0003f05270 */
[----:B----4-:R-:W-:Y:S05]  /*21960*/  @!P0 BRA `(.L_x_853) ;  /* 0x0000000000048947 */ /* 0x010fea0003800000 */
[----:B------:R-:W-:Y:S01]  /*21970*/  BPT.TRAP 0x1 ;  /* 0x000000040000795c */ /* 0x000fe20000300000 */
.L_x_853:
[----:B------:R-:W-:Y:S05]  /*21980*/  BSYNC B2 ;  /* 0x0000000000027941 */ /* 0x000fea0003800000 */
.L_x_852:
[----:B------:R-:W-:Y:S01]  /*21990*/  R2UR UR10, R14 ;  /* 0x000000000e0a72ca */ /* 0x000fe200000e0000 */
[----:B------:R-:W-:Y:S01]  /*219a0*/  UIADD3 UR4, UP0, UR38, 0x670, URZ ;  /* 0x0000067026047890 */ /* 0x000fe2000ff1e03f */
[----:B------:R-:W-:Y:S01]  /*219b0*/  R2UR UR6, R12 ;  /* 0x000000000c0672ca */ /* 0x000fe200000e0000 */
[----:B0-2---:R-:W-:Y:S01]  /*219c0*/  VIADD R4, R4, 0x348b0 ;  /* 0x000348b004047836 */ /* 0x005fe20000000000 */
[----:B------:R-:W-:Y:S01]  /*219d0*/  R2UR UR7, R13 ;  /* 0x000000000d0772ca */ /* 0x000fe200000e0000 */
[----:B------:R-:W-:Y:S01]  /*219e0*/  UIADD3.X UR5, URZ, UR39, URZ, UP0, !UPT ;  /* 0x000000273f057290 */ /* 0x000fe200087fe43f */
[----:B------:R-:W-:Y:S02]  /*219f0*/  PLOP3.LUT P0, PT, PT, PT, PT, 0x80, 0x0 ;  /* 0x000000000000781c */ /* 0x000fe40003f0f070 */
[----:B------:R-:W-:-:S11]  /*21a00*/  IADD3 R2, R7, 0x400, RZ ;  /* 0x0000040007027810 */ /* 0x000fd60007ffe0ff */
.L_x_854:
        /* <DEDUP_REMOVED lines=15> */
.L_x_855:
        /* <DEDUP_REMOVED lines=10> */
.L_x_843:
[----:B------:R-:W-:Y:S05]  /*21ba0*/  BSYNC B1 ;  /* 0x0000000000017941 */ /* 0x000fea0003800000 */
.L_x_842:
[----:B------:R-:W0:Y:S04]  /*21bb0*/  LDL.LU R7, [R1+0x20] ;  /* 0x0000200001077983 */ /* 0x000e280000300800 */
[----:B------:R-:W2:Y:S01]  /*21bc0*/  LDL.LU R5, [R1+0x24] ;  /* 0x0000240001057983 */ /* 0x000ea20000300800 */
[----:B------:R-:W-:Y:S01]  /*21bd0*/  PLOP3.LUT P0, PT, PT, PT, PT, 0x8, 0x0 ;  /* 0x000000000000781c */ /* 0x000fe20003f0e170 */
[----:B0-----:R-:W-:Y:S02]  /*21be0*/  VIADD R2, R7, 0x1 ;  /* 0x0000000107027836 */ /* 0x001fe40000000000 */
[----:B------:R-:W-:-:S03]  /*21bf0*/  VIADD R7, R6, 0xfffffffe ;  /* 0xfffffffe06077836 */ /* 0x000fc60000000000 */
[C---:B------:R-:W-:Y:S02]  /*21c00*/  ISETP.NE.AND P1, PT, R2.reuse, 0x2, PT ;  /* 0x000000020200780c */ /* 0x040fe40003f25270 */
[----:B------:R-:W-:Y:S02]  /*21c10*/  ISETP.GE.AND P2, PT, R7, R9, PT ;  /* 0x000000090700720c */ /* 0x000fe40003f46270 */
[----:B------:R-:W-:Y:S02]  /*21c20*/  SEL R3, RZ, 0x1, P1 ;  /* 0x00000001ff037807 */ /* 0x000fe40000800000 */
[----:B------:R-:W-:Y:S02]  /*21c30*/  SEL R2, R2, RZ, P1 ;  /* 0x000000ff02027207 */ /* 0x000fe40000800000 */
[----:B--2---:R-:W-:-:S03]  /*21c40*/  LOP3.LUT R5, R5, R3, RZ, 0x3c, !PT ;  /* 0x0000000305057212 */ /* 0x004fc600078e3cff */
[----:B------:R0:W-:Y:S04]  /*21c50*/  STL [R1+0x20], R2 ;  /* 0x0000200201007387 */ /* 0x0001e80000100800 */
[----:B------:R0:W-:Y:S01]  /*21c60*/  STL [R1+0x24], R5 ;  /* 0x0000240501007387 */ /* 0x0001e20000100800 */
[----:B------:R-:W-:Y:S05]  /*21c70*/  @!P2 BRA `(.L_x_836) ;  /* 0x0000000400f8a947 */ /* 0x000fea0003800000 */
.L_x_870:
[----:B------:R-:W-:Y:S05]  /*21c80*/  YIELD ;  /* 0x0000000000007946 */ /* 0x000fea0003800000 */
[----:B------:R-:W-:Y:S04]  /*21c90*/  BSSY B1, `(.L_x_856) ;  /* 0x0000070000017945 */ /* 0x000fe80003800000 */
[----:B--2---:R-:W-:Y:S05]  /*21ca0*/  @!P6 BRA `(.L_x_857) ;  /* 0x0000000400b8e947 */ /* 0x004fea0003800000 */
[----:B0-----:R-:W2:Y:S04]  /*21cb0*/  LDL R5, [R1+0x8] ;  /* 0x0000080001057983 */ /* 0x001ea80000100800 */
[----:B------:R-:W2:Y:S04]  /*21cc0*/  LDL R4, [R1+0x20] ;  /* 0x0000200001047983 */ /* 0x000ea80000100800 */
[----:B------:R-:W3:Y:S01]  /*21cd0*/  LDL R3, [R1+0x24] ;  /* 0x0000240001037983 */ /* 0x000ee20000100800 */
[----:B------:R-:W-:Y:S01]  /*21ce0*/  BSSY B2, `(.L_x_858) ;  /* 0x0000008000027945 */ /* 0x000fe20003800000 */
[----:B------:R-:W0:Y:S02]  /*21cf0*/  S2R R2, SR_TID.X ;  /* 0x0000000000027919 */ /* 0x000e240000002100 */
[----:B0-----:R-:W-:-:S04]  /*21d00*/  LOP3.LUT R2, R2, 0x7f, RZ, 0xc0, !PT ;  /* 0x0000007f02027812 */ /* 0x001fc800078ec0ff */
[----:B------:R-:W-:Y:S02]  /*21d10*/  ISETP.NE.AND P2, PT, R2, RZ, PT ;  /* 0x000000ff0200720c */ /* 0x000fe40003f45270 */
[----:B--2---:R-:W-:Y:S02]  /*21d20*/  LEA R6, R4, R5, 0x3 ;  /* 0x0000000504067211 */ /* 0x004fe400078e18ff */
[----:B---3--:R-:W-:-:S04]  /*21d30*/  SHF.L.U32 R5, R3, 0x1f, RZ ;  /* 0x0000001f03057819 */ /* 0x008fc800000006ff */
[----:B------:R-:W0:Y:S02]  /*21d40*/  SYNCS.PHASECHK.TRANS64.TRYWAIT P1, [R6+URZ+0x348a0], R5 ;  /* 0x0348a005060075a7 */ /* 0x000e24000802017f */
[----:B0-----:R-:W-:Y:S05]  /*21d50*/  @!P1 BRA `(.L_x_859) ;  /* 0x0000006000c89947 */ /* 0x001fea0003800000 */
.L_x_1021:
[----:B------:R-:W-:Y:S05]  /*21d60*/  BSYNC B2 ;  /* 0x0000000000027941 */ /* 0x000fea0003800000 */
.L_x_858:
        /* <DEDUP_REMOVED lines=9> */
.L_x_861:
[----:B------:R-:W-:Y:S05]  /*21e00*/  BSYNC B2 ;  /* 0x0000000000027941 */ /* 0x000fea0003800000 */
.L_x_860:
[----:B------:R-:W2:Y:S04]  /*21e10*/  LDL R3, [R1+0x8] ;  /* 0x0000080001037983 */ /* 0x000ea80000100800 */
[----:B------:R-:W2:Y:S01]  /*21e20*/  LDL R2, [R1+0x20] ;  /* 0x0000200001027983 */ /* 0x000ea20000100800 */
[----:B------:R-:W-:Y:S01]  /*21e30*/  IMAD.MOV.U32 R11, RZ, RZ, RZ ;  /* 0x000000ffff0b7224 */ /* 0x000fe200078e00ff */
[----:B------:R-:W-:Y:S01]  /*21e40*/  UIADD3 UR4, UP0, UR38, 0x570, URZ ;  /* 0x0000057026047890 */ /* 0x000fe2000ff1e03f */
[----:B------:R-:W-:Y:S01]  /*21e50*/  PLOP3.LUT P1, PT, PT, PT, PT, 0x80, 0x0 ;  /* 0x000000000000781c */ /* 0x000fe20003f2f070 */
[----:B------:R-:W-:Y:S01]  /*21e60*/  UMOV UR6, 0x0 ;  /* 0x0000000000067882 */ /* 0x000fe20000000000 */
[----:B------:R-:W-:Y:S01]  /*21e70*/  UMOV UR7, 0x12f00000 ;  /* 0x12f0000000077882 */ /* 0x000fe20000000000 */
[----:B------:R-:W-:Y:S01]  /*21e80*/  R2UR UR10, R11 ;  /* 0x000000000b0a72ca */ /* 0x000fe200000e0000 */
[----:B------:R-:W-:Y:S01]  /*21e90*/  UIADD3.X UR5, URZ, UR39, URZ, UP0, !UPT ;  /* 0x000000273f057290 */ /* 0x000fe200087fe43f */
[----:B--2---:R-:W-:-:S02]  /*21ea0*/  IMAD R4, R2, 0xb000, R3 ;  /* 0x0000b00002047824 */ /* 0x004fc400078e0203 */
[----:B------:R-:W-:Y:S02]  /*21eb0*/  IMAD R3, R7, 0xb0, R10 ;  /* 0x000000b007037824 */ /* 0x000fe400078e020a */
[----:B------:R-:W-:Y:S01]  /*21ec0*/  VIADD R2, R6, 0x34890 ;  /* 0x0003489006027836 */ /* 0x000fe20000000000 */
[----:B------:R-:W-:-:S08]  /*21ed0*/  IADD3 R8, R4, 0x1e400, RZ ;  /* 0x0001e40004087810 */ /* 0x000fd00007ffe0ff */
.L_x_862:
        /* <DEDUP_REMOVED lines=16> */
.L_x_863:
        /* <DEDUP_REMOVED lines=13> */
.L_x_1022:
[----:B------:R-:W-:Y:S05]  /*220b0*/  BSYNC B2 ;  /* 0x0000000000027941 */ /* 0x000fea0003800000 */
.L_x_864:
[----:B------:R-:W-:Y:S01]  /*220c0*/  BSSY B2, `(.L_x_866) ;  /* 0x000000b000027945 */ /* 0x000fe20003800000 */
[----:B------:R-:W-:Y:S01]  /*220d0*/  IMAD.MOV.U32 R12, RZ, RZ, 0x0 ;  /* 0x00000000ff0c7424 */ /* 0x000fe200078e00ff */
[----:B------:R-:W-:Y:S02]  /*220e0*/  MOV R13, 0x12f00000 ;  /* 0x12f00000000d7802 */ /* 0x000fe40000000f00 */
        /* <DEDUP_REMOVED lines=8> */
.L_x_867:
[----:B------:R-:W-:Y:S05]  /*22170*/  BSYNC B2 ;  /* 0x0000000000027941 */ /* 0x000fea0003800000 */
.L_x_866:
[----:B------:R-:W-:Y:S01]  /*22180*/  R2UR UR10, R11 ;  /* 0x000000000b0a72ca */ /* 0x000fe200000e0000 */
[----:B------:R-:W-:Y:S01]  /*22190*/  UIADD3 UR4, UP0, UR38, 0x670, URZ ;  /* 0x0000067026047890 */ /* 0x000fe2000ff1e03f */
[----:B------:R-:W-:Y:S01]  /*221a0*/  R2UR UR6, R12 ;  /* 0x000000000c0672ca */ /* 0x000fe200000e0000 */
[----:B0-2---:R-:W-:Y:S01]  /*221b0*/  VIADD R6, R6, 0x348b0 ;  /* 0x000348b006067836 */ /* 0x005fe20000000000 */
[----:B------:R-:W-:Y:S01]  /*221c0*/  R2UR UR7, R13 ;  /* 0x000000000d0772ca */ /* 0x000fe200000e0000 */
[----:B------:R-:W-:Y:S01]  /*221d0*/  VIADD R2, R4, 0x400 ;  /* 0x0000040004027836 */ /* 0x000fe20000000000 */
[----:B------:R-:W-:Y:S01]  /*221e0*/  PLOP3.LUT P1, PT, PT, PT, PT, 0x80, 0x0 ;  /* 0x000000000000781c */ /* 0x000fe20003f2f070 */
[----:B------:R-:W-:-:S12]  /*221f0*/  UIADD3.X UR5, URZ, UR39, URZ, UP0, !UPT ;  /* 0x000000273f057290 */ /* 0x000fd800087fe43f */
.L_x_868:
        /* <DEDUP_REMOVED lines=15> */
.L_x_869:
        /* <DEDUP_REMOVED lines=10> */
.L_x_857:
[----:B------:R-:W-:Y:S05]  /*22390*/  BSYNC B1 ;  /* 0x0000000000017941 */ /* 0x000fea0003800000 */
.L_x_856:
[----:B0-----:R-:W2:Y:S04]  /*223a0*/  LDL.LU R2, [R1+0x20] ;  /* 0x0000200001027983 */ /* 0x001ea80000300800 */
[----:B------:R-:W3:Y:S01]  /*223b0*/  LDL.LU R5, [R1+0x24] ;  /* 0x0000240001057983 */ /* 0x000ee20000300800 */
[C---:B------:R-:W-:Y:S01]  /*223c0*/  ISETP.GT.AND P2, PT, R7.reuse, R9, PT ;  /* 0x000000090700720c */ /* 0x040fe20003f44270 */
[----:B------:R-:W-:Y:S02]  /*223d0*/  VIADD R7, R7, 0xffffffff ;  /* 0xffffffff07077836 */ /* 0x000fe40000000000 */
[----:B--2---:R-:W-:-:S05]  /*223e0*/  VIADD R2, R2, 0x1 ;  /* 0x0000000102027836 */ /* 0x004fca0000000000 */
[----:B------:R-:W-:-:S04]  /*223f0*/  ISETP.NE.AND P1, PT, R2, 0x2, PT ;  /* 0x000000020200780c */ /* 0x000fc80003f25270 */
[----:B------:R-:W-:Y:S02]  /*22400*/  SEL R3, RZ, 0x1, P1 ;  /* 0x00000001ff037807 */ /* 0x000fe40000800000 */
[----:B------:R-:W-:Y:S02]  /*22410*/  SEL R2, R2, RZ, P1 ;  /* 0x000000ff02027207 */ /* 0x000fe40000800000 */
[----:B---3--:R-:W-:-:S05]  /*22420*/  LOP3.LUT R5, R5, R3, RZ, 0x3c, !PT ;  /* 0x0000000305057212 */ /* 0x008fca00078e3cff */
[----:B------:R2:W-:Y:S04]  /*22430*/  STL [R1+0x24], R5 ;  /* 0x0000240501007387 */ /* 0x0005e80000100800 */
[----:B------:R2:W-:Y:S01]  /*22440*/  STL [R1+0x20], R2 ;  /* 0x0000200201007387 */ /* 0x0005e20000100800 */
[----:B------:R-:W-:Y:S05]  /*22450*/  @P2 BRA `(.L_x_870) ;  /* 0xfffffff800082947 */ /* 0x000fea000383ffff */
.L_x_836:
[----:B------:R-:W-:Y:S05]  /*22460*/  BSYNC B0 ;  /* 0x0000000000007941 */ /* 0x000fea0003800000 */
.L_x_835:
[----:B0-2---:R-:W2:Y:S01]  /*22470*/  LDL R2, [R1+0x50] ;  /* 0x0000500001027983 */ /* 0x005ea20000100800 */
[----:B------:R-:W-:Y:S05]  /*22480*/  @!P0 WARPSYNC.ALL ;  /* 0x0000000000008948 */ /* 0x000fea0003800000 */
[----:B------:R-:W-:Y:S06]  /*22490*/  @!P0 BAR.SYNC.DEFER_BLOCKING 0xc, 0x180 ;  /* 0x0306000000008b1d */ /* 0x000fec0000010000 */
[----:B------:R-:W-:Y:S01]  /*224a0*/  BSSY B7, `(.L_x_871) ;  /* 0x00003fa000077945 */ /* 0x000fe20003800000 */
[----:B--2---:R-:W-:-:S13]  /*224b0*/  ISETP.GT.AND P0, PT, R2, RZ, PT ;  /* 0x000000ff0200720c */ /* 0x004fda0003f04270 */
[----:B------:R-:W-:Y:S05]  /*224c0*/  @P0 BRA `(.L_x_872) ;  /* 0x0000000000480947 */ /* 0x000fea0003800000 */
[----:B------:R-:W0:Y:S02]  /*224d0*/  S2R R2, SR_TID.X ;  /* 0x0000000000027919 */ /* 0x000e240000002100 */
[----:B0-----:R-:W-:-:S04]  /*224e0*/  LOP3.LUT R2, R2, 0x7f, RZ, 0xc0, !PT ;  /* 0x0000007f02027812 */ /* 0x001fc800078ec0ff */
[----:B------:R-:W-:-:S13]  /*224f0*/  ISETP.NE.AND P0, PT, R2, RZ, PT ;  /* 0x000000ff0200720c */ /* 0x000fda0003f05270 */
[----:B------:R-:W-:Y:S05]  /*22500*/  @P0 BRA `(.L_x_873) ;  /* 0x0000003c00cc0947 */ /* 0x000fea0003800000 */
[----:B------:R-:W0:Y:S01]  /*22510*/  S2R R3, SR_LANEID ;  /* 0x0000000000037919 */ /* 0x000e220000000000 */
[----:B------:R-:W-:Y:S01]  /*22520*/  VOTEU.ANY UR4, UPT, PT ;  /* 0x0000000000047886 */ /* 0x000fe200038e0100 */
[----:B------:R-:W2:Y:S01]  /*22530*/  LDC.64 R4, c[0x0][0xc60] ;  /* 0x00031800ff047b82 */ /* 0x000ea20000000a00 */
[----:B------:R-:W0:Y:S01]  /*22540*/  FLO.U32 R0, UR4 ;  /* 0x0000000400007d00 */ /* 0x000e2200080e0000 */
[----:B------:R-:W-:-:S07]  /*22550*/  ULDC.64 UR6, c[0x0][0x208] ;  /* 0x0000820000067ab9 */ /* 0x000fce0000000a00 */
[----:B------:R-:W2:Y:S01]  /*22560*/  POPC R2, UR4 ;  /* 0x0000000400027d09 */ /* 0x000ea20008000000 */
[----:B0-----:R-:W-:-:S13]  /*22570*/  ISETP.EQ.U32.AND P0, PT, R0, R3, PT ;  /* 0x000000030000720c */ /* 0x001fda0003f02070 */
[----:B--2---:R-:W2:Y:S01]  /*22580*/  @P0 ATOMG.E.ADD.STRONG.GPU PT, R5, desc[UR6][R4.64], R2 ;  /* 0x00000002040509a8 */ /* 0x004ea200081ee1c6 */
[----:B------:R-:W0:Y:S02]  /*22590*/  S2R R3, SR_LTMASK ;  /* 0x0000000000037919 */ /* 0x000e240000003900 */
[----:B0-----:R-:W-:-:S06]  /*225a0*/  LOP3.LUT R3, R3, UR4, RZ, 0xc0, !PT ;  /* 0x0000000403037c12 */ /* 0x001fcc000f8ec0ff */
[----:B------:R-:W0:Y:S01]  /*225b0*/  POPC R3, R3 ;  /* 0x0000000300037309 */ /* 0x000e220000000000 */
[----:B--2---:R-:W0:Y:S02]  /*225c0*/  SHFL.IDX PT, R0, R5, R0, 0x1f ;  /* 0x00001f0005007589 */ /* 0x004e2400000e0000 */
[----:B0-----:R-:W-:Y:S01]  /*225d0*/  IADD3 R16, R0, UR36, R3 ;  /* 0x0000002400107c10 */ /* 0x001fe2000fffe003 */
[----:B------:R-:W-:Y:S06]  /*225e0*/  BRA `(.L_x_873) ;  /* 0x0000003c00947947 */ /* 0x000fec0003800000 */
.L_x_872:
        /* <DEDUP_REMOVED lines=9> */
[----:B------:R-:W-:Y:S01]  /*22680*/  MOV R4, UR6 ;  /* 0x0000000600047c02 */ /* 0x000fe20008000f00 */
[----:B------:R-:W-:Y:S01]  /*22690*/  IMAD.U32 R5, RZ, RZ, UR7 ;  /* 0x00000007ff057e24 */ /* 0x000fe2000f8e00ff */
[----:B------:R-:W0:Y:S01]  /*226a0*/  LDC.64 R2, c[0x4][R2] ;  /* 0x0100000002027b82 */ /* 0x000e220000000a00 */
[----:B------:R-:W-:Y:S01]  /*226b0*/  IMAD.U32 R6, RZ, RZ, UR8 ;  /* 0x00000008ff067e24 */ /* 0x000fe2000f8e00ff */
[----:B------:R-:W-:Y:S01]  /*226c0*/  MOV R10, UR4 ;  /* 0x00000004000a7c02 */ /* 0x000fe20008000f00 */
[----:B------:R-:W-:Y:S01]  /*226d0*/  IMAD.U32 R7, RZ, RZ, UR9 ;  /* 0x00000009ff077e24 */ /* 0x000fe2000f8e00ff */
[----:B------:R-:W-:Y:S01]  /*226e0*/  MOV R13, RZ ;  /* 0x000000ff000d7202 */ /* 0x000fe20000000f00 */
[----:B------:R-:W-:-:S02]  /*226f0*/  IMAD.U32 R11, RZ, RZ, UR5 ;  /* 0x00000005ff0b7e24 */ /* 0x000fc4000f8e00ff */
[----:B------:R-:W-:Y:S02]  /*22700*/  IMAD.MOV.U32 R8, RZ, RZ, 0x70 ;  /* 0x00000070ff087424 */ /* 0x000fe400078e00ff */
[----:B------:R-:W-:-:S07]  /*22710*/  IMAD.MOV.U32 R12, RZ, RZ, 0x1 ;  /* 0x00000001ff0c7424 */ /* 0x000fce00078e00ff */
[----:B------:R-:W-:-:S07]  /*22720*/  LEPC R20, `(.L_x_875) ;  /* 0x000000001014794e */ /* 0x000fce0000000000 */
[----:B01----:R-:W-:Y:S05]  /*22730*/  CALL.ABS.NOINC R2 ;  /* 0x0000000002007343 */ /* 0x003fea0003c00000 */
.L_x_875:
[----:B------:R-:W-:Y:S05]  /*22740*/  BSYNC B6 ;  /* 0x0000000000067941 */ /* 0x000fea0003800000 */
.L_x_874:
        /* <DEDUP_REMOVED lines=9> */
[----:B------:R0:W2:Y:S01]  /*227e0*/  LDC.64 R2, c[0x4][R0] ;  /* 0x0100000000027b82 */ /* 0x0000a20000000a00 */
[----:B------:R-:W-:Y:S01]  /*227f0*/  IMAD.U32 R4, RZ, RZ, UR6 ;  /* 0x00000006ff047e24 */ /* 0x000fe2000f8e00ff */
[----:B------:R-:W-:Y:S01]  /*22800*/  MOV R6, UR8 ;  /* 0x0000000800067c02 */ /* 0x000fe20008000f00 */
        /* <DEDUP_REMOVED lines=8> */
[----:B-12---:R-:W-:Y:S05]  /*22890*/  CALL.ABS.NOINC R2 ;  /* 0x0000000002007343 */ /* 0x006fea0003c00000 */
.L_x_878:
[----:B------:R-:W-:Y:S01]  /*228a0*/  MOV R2, 0x0 ;  /* 0x0000000000027802 */ /* 0x000fe20000000f00 */
[----:B------:R-:W-:Y:S01]  /*228b0*/  ULDC.64 UR4, c[0x4][0xa0] ;  /* 0x0100280000047ab9 */ /* 0x000fe20000000a00 */
[----:B------:R-:W-:Y:S01]  /*228c0*/  ULDC.64 UR6, c[0x4][0xa8] ;  /* 0x01002a0000067ab9 */ /* 0x000fe20000000a00 */
[----:B------:R-:W-:Y:S01]  /*228d0*/  ULDC.64 UR8, c[0x4][0x38] ;  /* 0x01000e0000087ab9 */ /* 0x000fe20000000a00 */
[----:B------:R-:W-:Y:S01]  /*228e0*/  IMAD.U32 R4, RZ, RZ, UR4 ;  /* 0x00000004ff047e24 */ /* 0x000fe2000f8e00ff */
[----:B------:R-:W-:Y:S01]  /*228f0*/  MOV R5, UR5 ;  /* 0x0000000500057c02 */ /* 0x000fe20008000f00 */
[----:B------:R-:W0:Y:S01]  /*22900*/  LDC.64 R2, c[0x4][R2] ;  /* 0x0100000002027b82 */ /* 0x000e220000000a00 */
[----:B------:R-:W-:Y:S01]  /*22910*/  IMAD.U32 R6, RZ, RZ, UR6 ;  /* 0x00000006ff067e24 */ /* 0x000fe2000f8e00ff */
[----:B------:R-:W-:Y:S01]  /*22920*/  MOV R11, UR9 ;  /* 0x00000009000b7c02 */ /* 0x000fe20008000f00 */
[----:B------:R-:W-:Y:S02]  /*22930*/  IMAD.U32 R7, RZ, RZ, UR7 ;  /* 0x00000007ff077e24 */ /* 0x000fe4000f8e00ff */
[----:B------:R-:W-:-:S02]  /*22940*/  IMAD.U32 R10, RZ, RZ, UR8 ;  /* 0x00000008ff0a7e24 */ /* 0x000fc4000f8e00ff */
[----:B------:R-:W-:Y:S02]  /*22950*/  IMAD.MOV.U32 R8, RZ, RZ, 0x70 ;  /* 0x00000070ff087424 */ /* 0x000fe400078e00ff */
[----:B------:R-:W-:Y:S02]  /*22960*/  IMAD.MOV.U32 R12, RZ, RZ, 0x1 ;  /* 0x00000001ff0c7424 */ /* 0x000fe400078e00ff */
[----:B------:R-:W-:-:S07]  /*22970*/  IMAD.MOV.U32 R13, RZ, RZ, RZ ;  /* 0x000000ffff0d7224 */ /* 0x000fce00078e00ff */
[----:B------:R-:W-:-:S07]  /*22980*/  LEPC R20, `(.L_x_877) ;  /* 0x000000001014794e */ /* 0x000fce0000000000 */
[----:B0-----:R-:W-:Y:S05]  /*22990*/  CALL.ABS.NOINC R2 ;  /* 0x0000000002007343 */ /* 0x001fea0003c00000 */
.L_x_877:
[----:B------:R-:W-:Y:S05]  /*229a0*/  BSYNC B6 ;  /* 0x0000000000067941 */ /* 0x000fea0003800000 */
.L_x_876:
[----:B------:R-:W2:Y:S01]  /*229b0*/  LDL.LU R2, [R1] ;  /* 0x0000000001027983 */ /* 0x000ea20000300800 */
[----:B------:R-:W-:-:S03]  /*229c0*/  ULDC.64 UR4, c[0x0][0x9f8] ;  /* 0x00027e0000047ab9 */ /* 0x000fc60000000a00 */
[----:B------:R-:W3:Y:S04]  /*229d0*/  LDL.LU R4, [R1+0x28] ;  /* 0x0000280001047983 */ /* 0x000ee80000300800 */
[----:B------:R-:W4:Y:S01]  /*229e0*/  LDL R7, [R1+0x10] ;  /* 0x0000100001077983 */ /* 0x000f220000100800 */
        /* <DEDUP_REMOVED lines=8> */
[----:B-----5:R-:W-:Y:S01]  /*22a70*/  IADD3 R9, R0, -0x1, RZ ;  /* 0xffffffff00097810 */ /* 0x020fe20007ffe0ff */
[----:B0-----:R-:W0:Y:S01]  /*22a80*/  LDC.64 R2, c[0x0][0x418] ;  /* 0x00010600ff027b82 */ /* 0x001e220000000a00 */
[----:B--2---:R-:W-:Y:S01]  /*22a90*/  SHF.R.S32.HI R8, RZ, 0x1f, R7 ;  /* 0x0000001fff087819 */ /* 0x004fe20000011407 */
[----:B------:R2:W-:Y:S04]  /*22aa0*/  @P0 STL [R1+0x10], R7 ;  /* 0x0000100701000387 */ /* 0x0005e80000100800 */
[----:B------:R2:W-:Y:S04]  /*22ab0*/  STL [R1+0x3c], R9 ;  /* 0x00003c0901007387 */ /* 0x0005e80000100800 */
[----:B------:R2:W-:Y:S01]  /*22ac0*/  STL [R1+0x28], R8 ;  /* 0x0000280801007387 */ /* 0x0005e20000100800 */
[----:B0-----:R-:W-:Y:S01]  /*22ad0*/  LOP3.LUT P0, RZ, R2, UR4, RZ, 0xfc, !PT ;  /* 0x0000000402ff7c12 */ /* 0x001fe2000f80fcff */
[----:B------:R-:W-:-:S03]  /*22ae0*/  UMOV UR4, 0xffffffff ;  /* 0xffffffff00047882 */ /* 0x000fc60000000000 */
[----:B------:R-:W-:-:S04]  /*22af0*/  LOP3.LUT P0, RZ, R3, UR5, RZ, 0xfc, P0 ;  /* 0x0000000503ff7c12 */ /* 0x000fc8000800fcff */
[----:B------:R-:W-:Y:S01]  /*22b00*/  SEL R0, R7, RZ, !P0 ;  /* 0x000000ff07007207 */ /* 0x000fe20004000000 */
[----:B--2---:R-:W-:Y:S08]  /*22b10*/  BRA.DIV UR4, `(.L_x_879) ;  /* 0x0000005604807947 */ /* 0x004ff0000b800000 */
[----:B------:R-:W0:Y:S02]  /*22b20*/  S2R R4, SR_TID.X ;  /* 0x0000000000047919 */ /* 0x000e240000002100 */
[----:B0-----:R-:W-:-:S04]  /*22b30*/  SHF.R.U32.HI R4, RZ, 0x5, R4 ;  /* 0x00000005ff047819 */ /* 0x001fc80000011604 */
[----:B------:R-:W-:-:S05]  /*22b40*/  LOP3.LUT R4, R4, 0x3, RZ, 0xc0, !PT ;  /* 0x0000000304047812 */ /* 0x000fca00078ec0ff */
[----:B------:R0:W2:Y:S02]  /*22b50*/  SHFL.IDX PT, R14, R4, RZ, 0x1f ;  /* 0x00001fff040e7589 */ /* 0x0000a400000e0000 */
.L_x_1025:
[----:B0-----:R-:W3:Y:S01]  /*22b60*/  LDL.LU R4, [R1+0x4] ;  /* 0x0000040001047983 */ /* 0x001ee20000300800 */
[----:B------:R-:W-:Y:S02]  /*22b70*/  PLOP3.LUT P1, PT, PT, PT, PT, 0x8, 0x0 ;  /* 0x000000000000781c */ /* 0x000fe40003f2e170 */
[----:B--2---:R-:W-:Y:S01]  /*22b80*/  ISETP.NE.AND P0, PT, R14, RZ, PT ;  /* 0x000000ff0e00720c */ /* 0x004fe20003f05270 */
[----:B------:R0:W-:Y:S01]  /*22b90*/  STL [R1], R0 ;  /* 0x0000000001007387 */ /* 0x0001e20000100800 */
[----:B---3--:R-:W-:-:S09]  /*22ba0*/  LOP3.LUT R4, R4, 0xfffffffe, RZ, 0xc0, !PT ;  /* 0xfffffffe04047812 */ /* 0x008fd200078ec0ff */
[----:B------:R-:W-:-:S05]  /*22bb0*/  @P1 LOP3.LUT R4, R4, 0x1, RZ, 0xfc, !PT ;  /* 0x0000000104041812 */ /* 0x000fca00078efcff */
[----:B------:R0:W-:Y:S01]  /*22bc0*/  STL [R1+0x4], R4 ;  /* 0x0000040401007387 */ /* 0x0001e20000100800 */
[----:B------:R-:W-:Y:S05]  /*22bd0*/  @P0 BRA `(.L_x_880) ;  /* 0x00000004003c0947 */ /* 0x000fea0003800000 */
[----:B------:R-:W-:-:S03]  /*22be0*/  UMOV UR4, 0xffffffff ;  /* 0xffffffff00047882 */ /* 0x000fc60000000000 */
[----:B------:R-:W-:Y:S05]  /*22bf0*/  BRA.DIV UR4, `(.L_x_881) ;  /* 0x00000056047c7947 */ /* 0x000fea000b800000 */
[----:B------:R-:W-:-:S13]  /*22c00*/  ELECT P6, URZ, PT ;  /* 0x00000000003f782f */ /* 0x000fda00038c0000 */
.L_x_1028:
[----:B------:R-:W-:Y:S05]  /*22c10*/  @!P6 BRA `(.L_x_880) ;  /* 0x00000004002ce947 */ /* 0x000fea0003800000 */
[----:B------:R2:W-:Y:S01]  /*22c20*/  STL [R1+0x18], R9 ;  /* 0x0000180901007387 */ /* 0x0005e20000100800 */
[----:B------:R-:W-:-:S04]  /*22c30*/  ISETP.NE.U32.AND P0, PT, R2, RZ, PT ;  /* 0x000000ff0200720c */ /* 0x000fc80003f05070 */
[----:B------:R-:W-:-:S13]  /*22c40*/  ISETP.NE.AND.EX P0, PT, R3, RZ, PT, P0 ;  /* 0x000000ff0300720c */ /* 0x000fda0003f05300 */
[----:B--2---:R-:W-:Y:S05]  /*22c50*/  @!P0 BRA `(.L_x_882) ;  /* 0x0000000000548947 */ /* 0x004fea0003800000 */
[----:B------:R-:W2:Y:S01]  /*22c60*/  LDC R6, c[0x0][0x43c] ;  /* 0x00010f00ff067b82 */ /* 0x000ea20000000800 */
[----:B0-----:R-:W-:Y:S01]  /*22c70*/  IMAD.MOV.U32 R0, RZ, RZ, R9 ;  /* 0x000000ffff007224 */ /* 0x001fe200078e0009 */
[----:B------:R-:W-:Y:S01]  /*22c80*/  ULDC.64 UR4, c[0x0][0x428] ;  /* 0x00010a0000047ab9 */ /* 0x000fe20000000a00 */
[----:B------:R-:W-:Y:S01]  /*22c90*/  ULDC.64 UR6, c[0x0][0x208] ;  /* 0x0000820000067ab9 */ /* 0x000fe20000000a00 */
[----:B--2---:R-:W-:-:S13]  /*22ca0*/  ISETP.NE.AND P0, PT, R6, 0x1, PT ;  /* 0x000000010600780c */ /* 0x004fda0003f05270 */
[----:B------:R-:W0:Y:S02]  /*22cb0*/  @P0 LDC.64 R4, c[0x0][0x440] ;  /* 0x00011000ff040b82 */ /* 0x000e240000000a00 */
[----:B0-----:R-:W-:-:S05]  /*22cc0*/  @P0 IMAD.HI.U32 R4, R9, R4, RZ ;  /* 0x0000000409040227 */ /* 0x001fca00078e00ff */
[----:B------:R-:W-:-:S04]  /*22cd0*/  @P0 SHF.R.U32.HI R0, RZ, R5, R4 ;  /* 0x00000005ff000219 */ /* 0x000fc80000011604 */
[--C-:B------:R-:W-:Y:S01]  /*22ce0*/  SHF.R.S32.HI R5, RZ, 0x1f, R0.reuse ;  /* 0x0000001fff057819 */ /* 0x100fe20000011400 */
[----:B------:R-:W-:-:S04]  /*22cf0*/  IMAD.MOV R4, RZ, RZ, -R0 ;  /* 0x000000ffff047224 */ /* 0x000fc800078e0a00 */
[----:B------:R-:W-:Y:S02]  /*22d00*/  IMAD R6, R6, R4, R9 ;  /* 0x0000000406067224 */ /* 0x000fe400078e0209 */
[----:B------:R-:W-:-:S03]  /*22d10*/  IMAD.MOV.U32 R4, RZ, RZ, R0 ;  /* 0x000000ffff047224 */ /* 0x000fc600078e0000 */
[----:B------:R0:W-:Y:S01]  /*22d20*/  STL [R1+0x18], R6 ;  /* 0x0000180601007387 */ /* 0x0001e20000100800 */
[----:B------:R-:W-:-:S03]  /*22d30*/  IMAD.WIDE.U32 R4, R7, UR4, R4 ;  /* 0x0000000407047c25 */ /* 0x000fc6000f8e0004 */
[----:B------:R-:W-:Y:S01]  /*22d40*/  LEA R2, P0, R4, R2, 0x2 ;  /* 0x0000000204027211 */ /* 0x000fe200078010ff */
[----:B0-----:R-:W-:-:S04]  /*22d50*/  IMAD R6, R8, UR4, RZ ;  /* 0x0000000408067c24 */ /* 0x001fc8000f8e02ff */
[----:B------:R-:W-:-:S05]  /*22d60*/  IMAD R0, R7, UR5, R6 ;  /* 0x0000000507007c24 */ /* 0x000fca000f8e0206 */
[----:B------:R-:W-:-:S04]  /*22d70*/  IADD3 R0, R5, R0, RZ ;  /* 0x0000000005007210 */ /* 0x000fc80007ffe0ff */
[----:B------:R-:W-:-:S05]  /*22d80*/  LEA.HI.X R3, R4, R3, R0, 0x2, P0 ;  /* 0x0000000304037211 */ /* 0x000fca00000f1400 */
[----:B------:R-:W2:Y:S04]  /*22d90*/  LDG.E R0, desc[UR6][R2.64] ;  /* 0x0000000602007981 */ /* 0x000ea8000c1e1900 */
[----:B--2---:R2:W-:Y:S02]  /*22da0*/  STL [R1], R0 ;  /* 0x0000000001007387 */ /* 0x0045e40000100800 */
.L_x_882:
[----:B------:R-:W3:Y:S04]  /*22db0*/  LDL R7, [R1+0x8] ;  /* 0x0000080001077983 */ /* 0x000ee80000100800 */
[----:B0-2---:R-:W3:Y:S04]  /*22dc0*/  LDL R0, [R1+0xc] ;  /* 0x00000c0001007983 */ /* 0x005ee80000100800 */
[----:B------:R-:W2:Y:S01]  /*22dd0*/  LDL R2, [R1+0x14] ;  /* 0x0000140001027983 */ /* 0x000ea20000100800 */
[----:B---3--:R-:W-:Y:S01]  /*22de0*/  IMAD R0, R0, 0x8, R7 ;  /* 0x0000000800007824 */ /* 0x008fe200078e0207 */
[----:B--2---:R-:W-:-:S04]  /*22df0*/  SHF.L.U32 R2, R2, 0x1f, RZ ;  /* 0x0000001f02027819 */ /* 0x004fc800000006ff */
[----:B------:R-:W0:Y:S02]  /*22e00*/  SYNCS.PHASECHK.TRANS64.TRYWAIT P0, [R0+URZ+0x34840], R2 ;  /* 0x03484002000075a7 */ /* 0x000e24000800017f */
[----:B0-----:R-:W-:Y:S05]  /*22e10*/  @!P0 BRA `(.L_x_883) ;  /* 0x0000005400148947 */ /* 0x001fea0003800000 */
.L_x_1029:
[----:B------:R-:W2:Y:S02]  /*22e20*/  S2R R3, SR_TID.X ;  /* 0x0000000000037919 */ /* 0x000ea40000002100 */
[----:B--2---:R-:W-:-:S04]  /*22e30*/  LOP3.LUT R3, R3, 0x7f, RZ, 0xc0, !PT ;  /* 0x0000007f03037812 */ /* 0x004fc800078ec0ff */
[----:B------:R-:W-:-:S13]  /*22e40*/  ISETP.NE.AND P0, PT, R3, RZ, PT ;  /* 0x000000ff0300720c */ /* 0x000fda0003f05270 */
        /* <DEDUP_REMOVED lines=8> */
.L_x_884:
[----:B------:R-:W2:Y:S04]  /*22ed0*/  LDL R7, [R1+0x8] ;  /* 0x0000080001077983 */ /* 0x000ea80000100800 */
[----:B------:R-:W2:Y:S04]  /*22ee0*/  LDL R6, [R1+0xc] ;  /* 0x00000c0001067983 */ /* 0x000ea80000100800 */
[----:B------:R-:W3:Y:S04]  /*22ef0*/  LDL R5, [R1+0x18] ;  /* 0x0000180001057983 */ /* 0x000ee80000100800 */
[----:B------:R-:W4:Y:S04]  /*22f00*/  LDL R4, [R1+0x1c] ;  /* 0x00001c0001047983 */ /* 0x000f280000100800 */
[----:B------:R-:W5:Y:S04]  /*22f10*/  LDL R3, [R1] ;  /* 0x0000000001037983 */ /* 0x000f680000100800 */
[----:B0-----:R-:W5:Y:S01]  /*22f20*/  LDL.LU R2, [R1+0x4] ;  /* 0x0000040001027983 */ /* 0x001f620000300800 */
[----:B------:R-:W-:Y:S01]  /*22f30*/  R2UR UR9, R0 ;  /* 0x00000000000972ca */ /* 0x000fe200000e0000 */
[----:B------:R-:W-:Y:S01]  /*22f40*/  UIADD3 UR4, UP0, UR38, 0x370, URZ ;  /* 0x0000037026047890 */ /* 0x000fe2000ff1e03f */
[----:B------:R-:W-:Y:S01]  /*22f50*/  PLOP3.LUT P0, PT, PT, PT, PT, 0x80, 0x0 ;  /* 0x000000000000781c */ /* 0x000fe20003f0f070 */
[----:B------:R-:W-:Y:S01]  /*22f60*/  UMOV UR10, URZ ;  /* 0x0000003f000a7c82 */ /* 0x000fe20008000000 */
[----:B------:R-:W-:Y:S01]  /*22f70*/  R2UR UR12, R18 ;  /* 0x00000000120c72ca */ /* 0x000fe200000e0000 */
[----:B------:R-:W-:Y:S01]  /*22f80*/  UMOV UR7, 0x14f00000 ;  /* 0x14f0000000077882 */ /* 0x000fe20000000000 */
[----:B------:R-:W-:-:S07]  /*22f90*/  UMOV UR15, 0x40 ;  /* 0x00000040000f7882 */ /* 0x000fce0000000000 */
[----:B------:R-:W-:Y:S01]  /*22fa0*/  UIADD3 UR9, UR9, 0x34830, URZ ;  /* 0x0003483009097890 */ /* 0x000fe2000fffe03f */
[----:B--2---:R-:W-:Y:S01]  /*22fb0*/  IMAD R0, R6, 0xb000, R7 ;  /* 0x0000b00006007824 */ /* 0x004fe200078e0207 */
[----:B---3--:R-:W-:-:S04]  /*22fc0*/  R2UR UR11, R5 ;  /* 0x00000000050b72ca */ /* 0x008fc800000e0000 */
[----:B------:R-:W-:Y:S02]  /*22fd0*/  R2UR UR6, R0 ;  /* 0x00000000000672ca */ /* 0x000fe400000e0000 */
[----:B----4-:R-:W-:Y:S02]  /*22fe0*/  R2UR UR5, R4 ;  /* 0x00000000040572ca */ /* 0x010fe400000e0000 */
[----:B-----5:R-:W-:Y:S02]  /*22ff0*/  R2UR UR13, R3 ;  /* 0x00000000030d72ca */ /* 0x020fe400000e0000 */
[----:B------:R-:W-:-:S07]  /*23000*/  LOP3.LUT R2, R2, 0xfffffffe, RZ, 0xc0, !PT ;  /* 0xfffffffe02027812 */ /* 0x000fce00078ec0ff */
[----:B------:R-:W-:Y:S01]  /*23010*/  UIADD3 UR8, UR6, 0x1e400, URZ ;  /* 0x0001e40006087890 */ /* 0x000fe2000fffe03f */
[----:B------:R-:W-:Y:S01]  /*23020*/  @P0 LOP3.LUT R2, R2, 0x1, RZ, 0xfc, !PT ;  /* 0x0000000102020812 */ /* 0x000fe200078efcff */
[----:B------:R-:W-:Y:S02]  /*23030*/  UIMAD UR11, UR11, 0xb0, UR5 ;  /* 0x000000b00b0b78a4 */ /* 0x000fe4000f8e0205 */
[----:B------:R-:W-:Y:S02]  /*23040*/  UIADD3.X UR5, URZ, UR39, URZ, UP0, !UPT ;  /* 0x000000273f057290 */ /* 0x000fe400087fe43f */
[----:B------:R-:W-:Y:S01]  /*23050*/  UIADD3 UR14, UR6, 0x23c00, URZ ;  /* 0x00023c00060e7890 */ /* 0x000fe2000fffe03f */
[----:B------:R2:W-:Y:S02]  /*23060*/  STL [R1+0x4], R2 ;  /* 0x0000040201007387 */ /* 0x0005e40000100800 */
[----:B------:R-:W-:-:S04]  /*23070*/  UMOV UR6, 0x0 ;  /* 0x0000000000067882 */ /* 0x000fc80000000000 */
[----:B------:R0:W-:Y:S02]  /*23080*/  UTMALDG.4D [UR8], [UR4], desc[UR6] ;  /* 0x00000608040075b4 */ /* 0x0001e40008019000 */
[----:B0-----:R-:W-:Y:S01]  /*23090*/  UMOV UR8, UR14 ;  /* 0x0000000e00087c82 */ /* 0x001fe20008000000 */
[----:B------:R-:W-:Y:S02]  /*230a0*/  UMOV UR10, UR15 ;  /* 0x0000000f000a7c82 */ /* 0x000fe40008000000 */
[----:B------:R2:W-:Y:S02]  /*230b0*/  UTMALDG.4D [UR8], [UR4], desc[UR6] ;  /* 0x00000608040075b4 */ /* 0x0005e40008019000 */
[----:B--2---:R-:W-:Y:S01]  /*230c0*/  NOP ;  /* 0x0000000000007918 */ /* 0x004fe20000000000 */
.L_x_880:
[----:B------:R-:W2:Y:S04]  /*230d0*/  LDL R2, [R1+0x8] ;  /* 0x0000080001027983 */ /* 0x000ea80000100800 */
[----:B------:R-:W3:Y:S04]  /*230e0*/  LDL.LU R3, [R1+0x40] ;  /* 0x0000400001037983 */ /* 0x000ee80000300800 */
[----:B------:R-:W4:Y:S04]  /*230f0*/  LDL.LU R5, [R1+0x30] ;  /* 0x0000300001057983 */ /* 0x000f280000300800 */
[----:B0-----:R-:W5:Y:S01]  /*23100*/  LDL.LU R4, [R1+0x44] ;  /* 0x0000440001047983 */ /* 0x001f620000300800 */
[----:B------:R-:W-:Y:S05]  /*23110*/  WARPSYNC.ALL ;  /* 0x0000000000007948 */ /* 0x000fea0003800000 */
[----:B------:R-:W-:Y:S01]  /*23120*/  ULDC.64 UR4, c[0x0][0x298] ;  /* 0x0000a60000047ab9 */ /* 0x000fe20000000a00 */
[----:B------:R-:W-:Y:S01]  /*23130*/  ULDC.64 UR6, c[0x0][0xa00] ;  /* 0x0002800000067ab9 */ /* 0x000fe20000000a00 */
[----:B------:R-:W-:Y:S01]  /*23140*/  BSSY B6, `(.L_x_885) ;  /* 0x0000024000067945 */ /* 0x000fe20003800000 */
[----:B------:R-:W-:Y:S01]  /*23150*/  BAR.SYNC.DEFER_BLOCKING 0x8, 0x180 ;  /* 0x0206000000007b1d */ /* 0x000fe20000010000 */
[----:B------:R-:W-:-:S04]  /*23160*/  ISETP.NE.U32.AND P0, PT, RZ, UR6, PT ;  /* 0x00000006ff007c0c */ /* 0x000fc8000bf05070 */
[----:B------:R-:W-:Y:S01]  /*23170*/  ISETP.NE.AND.EX P0, PT, RZ, UR7, PT, P0 ;  /* 0x00000007ff007c0c */ /* 0x000fe2000bf05300 */
[----:B--2---:R-:W-:Y:S01]  /*23180*/  VIADD R2, R2, 0x16400 ;  /* 0x0001640002027836 */ /* 0x004fe20000000000 */
[----:B---3--:R-:W-:-:S04]  /*23190*/  SHF.R.S32.HI R0, RZ, 0x1f, R3 ;  /* 0x0000001fff007819 */ /* 0x008fc80000011403 */
        /* <DEDUP_REMOVED lines=9> */
[----:B0-----:R-:W-:Y:S02]  /*23230*/  IADD3 R2, R3, R0, RZ ;  /* 0x0000000003027210 */ /* 0x001fe40007ffe0ff */
        /* <DEDUP_REMOVED lines=10> */
[----:B------:R-:W0:Y:S01]  /*232e0*/  LDC.64 R2, c[0x4][R2] ;  /* 0x0100000002027b82 */ /* 0x000e220000000a00 */
[----:B------:R-:W-:Y:S01]  /*232f0*/  IMAD.U32 R5, RZ, RZ, UR5 ;  /* 0x00000005ff057e24 */ /* 0x000fe2000f8e00ff */
[----:B------:R-:W-:Y:S01]  /*23300*/  MOV R12, 0x1 ;  /* 0x00000001000c7802 */ /* 0x000fe20000000f00 */
[----:B------:R-:W-:Y:S02]  /*23310*/  IMAD.U32 R6, RZ, RZ, UR6 ;  /* 0x00000006ff067e24 */ /* 0x000fe4000f8e00ff */
[----:B------:R-:W-:-:S02]  /*23320*/  IMAD.U32 R10, RZ, RZ, UR8 ;  /* 0x00000008ff0a7e24 */ /* 0x000fc4000f8e00ff */
[----:B------:R-:W-:Y:S02]  /*23330*/  IMAD.U32 R11, RZ, RZ, UR9 ;  /* 0x00000009ff0b7e24 */ /* 0x000fe4000f8e00ff */
[----:B------:R-:W-:Y:S02]  /*23340*/  IMAD.MOV.U32 R8, RZ, RZ, 0x70 ;  /* 0x00000070ff087424 */ /* 0x000fe400078e00ff */
[----:B------:R-:W-:-:S07]  /*23350*/  IMAD.MOV.U32 R13, RZ, RZ, RZ ;  /* 0x000000ffff0d7224 */ /* 0x000fce00078e00ff */
[----:B------:R-:W-:-:S07]  /*23360*/  LEPC R20, `(.L_x_886) ;  /* 0x000000001014794e */ /* 0x000fce0000000000 */
[----:B01----:R-:W-:Y:S05]  /*23370*/  CALL.ABS.NOINC R2 ;  /* 0x0000000002007343 */ /* 0x003fea0003c00000 */
.L_x_886:
[----:B------:R-:W-:Y:S05]  /*23380*/  BSYNC B6 ;  /* 0x0000000000067941 */ /* 0x000fea0003800000 */
.L_x_885:
[----:B------:R-:W3:Y:S01]  /*23390*/  LDL.LU R6, [R1+0x40] ;  /* 0x0000400001067983 */ /* 0x000ee20000300800 */
[----:B------:R-:W-:Y:S01]  /*233a0*/  ULDC.64 UR4, c[0x0][0x2d8] ;  /* 0x0000b60000047ab9 */ /* 0x000fe20000000a00 */
[----:B------:R-:W0:Y:S01]  /*233b0*/  LDC R7, c[0x0][0x448] ;  /* 0x00011200ff077b82 */ /* 0x000e220000000800 */
[----:B------:R-:W-:Y:S01]  /*233c0*/  IMAD.SHL.U32 R17, R17, 0x80, RZ ;  /* 0x0000008011117824 */ /* 0x000fe200078e00ff */
[----:B--2---:R-:W3:Y:S01]  /*233d0*/  LDL.LU.64 R2, [R1+0x48] ;  /* 0x0000480001027983 */ /* 0x004ee20000300a00 */
[----:B------:R-:W-:-:S03]  /*233e0*/  ULDC.64 UR6, c[0x0][0x280] ;  /* 0x0000a00000067ab9 */ /* 0x000fc60000000a00 */
[----:B------:R-:W2:Y:S04]  /*233f0*/  LDL.LU R0, [R1+0x44] ;  /* 0x0000440001007983 */ /* 0x000ea80000300800 */
[----:B------:R-:W4:Y:S04]  /*23400*/  LDL.LU R5, [R1+0x5c] ;  /* 0x00005c0001057983 */ /* 0x000f280000300800 */
[----:B------:R-:W4:Y:S04]  /*23410*/  LDL.LU R4, [R1+0x30] ;  /* 0x0000300001047983 */ /* 0x000f280000300800 */
[----:B------:R0:W5:Y:S01]  /*23420*/  LDL R9, [R1+0x2c] ;  /* 0x00002c0001097983 */ /* 0x0001620000100800 */
[----:B------:R-:W1:Y:S01]  /*23430*/  S2R R8, SR_TID.X ;  /* 0x0000000000087919 */ /* 0x000e620000002100 */
[----:B0-----:R-:W-:Y:S01]  /*23440*/  ISETP.NE.AND P0, PT, R7, 0x1, PT ;  /* 0x000000010700780c */ /* 0x001fe20003f05270 */
[----:B------:R-:W0:Y:S01]  /*23450*/  S2R R10, SR_TID.X ;  /* 0x00000000000a7919 */ /* 0x000e220000002100 */
[----:B-1----:R-:W-:-:S02]  /*23460*/  IMAD.SHL.U32 R8, R8, 0x8, RZ ;  /* 0x0000000808087824 */ /* 0x002fc400078e00ff */
[----:B0-----:R-:W-:-:S03]  /*23470*/  IMAD.SHL.U32 R10, R10, 0x8, RZ ;  /* 0x000000080a0a7824 */ /* 0x001fc600078e00ff */
[----:B------:R-:W-:Y:S02]  /*23480*/  LOP3.LUT R8, R8, 0x38, RZ, 0xc0, !PT ;  /* 0x0000003808087812 */ /* 0x000fe400078ec0ff */
[----:B------:R-:W-:Y:S02]  /*23490*/  LOP3.LUT R10, R10, 0x38, RZ, 0xc0, !PT ;  /* 0x000000380a0a7812 */ /* 0x000fe400078ec0ff */
[----:B------:R-:W-:Y:S01]  /*234a0*/  LOP3.LUT R8, R8, 0x40, RZ, 0xfc, !PT ;  /* 0x0000004008087812 */ /* 0x000fe200078efcff */
[----:B---3--:R-:W-:Y:S02]  /*234b0*/  IMAD.MOV.U32 R3, RZ, RZ, R6 ;  /* 0x000000ffff037224 */ /* 0x008fe400078e0006 */
[----:B------:R-:W0:Y:S01]  /*234c0*/  @P0 LDC R6, c[0x0][0x450] ;  /* 0x00011400ff060b82 */ /* 0x000e220000000800 */
[----:B--2---:R-:W-:Y:S02]  /*234d0*/  IMAD R0, R0, UR4, RZ ;  /* 0x0000000400007c24 */ /* 0x004fe4000f8e02ff */
[----:B------:R-:W-:-:S04]  /*234e0*/  IMAD.WIDE.U32 R2, R18, UR4, R2 ;  /* 0x0000000412027c25 */ /* 0x000fc8000f8e0002 */
[----:B------:R-:W-:Y:S01]  /*234f0*/  IMAD R0, R18, UR5, R0 ;  /* 0x0000000512007c24 */ /* 0x000fe2000f8e0200 */
[----:B------:R-:W-:-:S03]  /*23500*/  ULDC.64 UR4, c[0x0][0x2e0] ;  /* 0x0000b80000047ab9 */ /* 0x000fc60000000a00 */
[----:B------:R-:W-:Y:S02]  /*23510*/  IMAD.IADD R3, R3, 0x1, R0 ;  /* 0x0000000103037824 */ /* 0x000fe400078e0200 */
[----:B----4-:R-:W-:Y:S02]  /*23520*/  IMAD R0, R5, UR4, RZ ;  /* 0x0000000405007c24 */ /* 0x010fe4000f8e02ff */
[----:B------:R-:W-:-:S04]  /*23530*/  IMAD.WIDE.U32 R2, R4, UR4, R2 ;  /* 0x0000000404027c25 */ /* 0x000fc8000f8e0002 */
[----:B------:R-:W-:Y:S01]  /*23540*/  IMAD R0, R4, UR5, R0 ;  /* 0x0000000504007c24 */ /* 0x000fe2000f8e0200 */
[----:B------:R-:W-:Y:S01]  /*23550*/  ULDC.64 UR4, c[0x0][0x2d0] ;  /* 0x0000b40000047ab9 */ /* 0x000fe20000000a00 */
[----:B------:R-:W1:Y:S03]  /*23560*/  S2R R4, SR_TID.X ;  /* 0x0000000000047919 */ /* 0x000e660000002100 */
[----:B------:R-:W-:Y:S02]  /*23570*/  IADD3 R3, R3, R0, RZ ;  /* 0x0000000003037210 */ /* 0x000fe40007ffe0ff */
[----:B-1----:R-:W-:-:S04]  /*23580*/  LOP3.LUT R4, R4, 0x7f, RZ, 0xc0, !PT ;  /* 0x0000007f04047812 */ /* 0x002fc800078ec0ff */
[----:B------:R-:W-:Y:S02]  /*23590*/  SHF.R.U32.HI R5, RZ, 0x3, R4 ;  /* 0x00000003ff057819 */ /* 0x000fe40000011604 */
[----:B------:R-:W1:Y:S02]  /*235a0*/  S2R R4, SR_TID.X ;  /* 0x0000000000047919 */ /* 0x000e640000002100 */
[----:B-1----:R-:W-:-:S05]  /*235b0*/  IMAD.SHL.U32 R4, R4, 0x10, RZ ;  /* 0x0000001004047824 */ /* 0x002fca00078e00ff */
[----:B------:R-:W-:Y:S02]  /*235c0*/  LOP3.LUT R4, R5, 0x70, R4, 0xf8, !PT ;  /* 0x0000007005047812 */ /* 0x000fe400078ef804 */
[----:B------:R-:W1:Y:S02]  /*235d0*/  @P0 LDC R5, c[0x0][0x44c] ;  /* 0x00011300ff050b82 */ /* 0x000e640000000800 */
[----:B------:R-:W-:-:S05]  /*235e0*/  LOP3.LUT R4, R4, R17, RZ, 0xfc, !PT ;  /* 0x0000001104047212 */ /* 0x000fca00078efcff */
[----:B------:R-:W-:Y:S02]  /*235f0*/  IMAD.MOV.U32 R0, RZ, RZ, R4 ;  /* 0x000000ffff007224 */ /* 0x000fe400078e0004 */
[----:B-1----:R-:W-:-:S05]  /*23600*/  @P0 IMAD.HI.U32 R5, R4, R5, RZ ;  /* 0x0000000504050227 */ /* 0x002fca00078e00ff */
[----:B0-----:R-:W-:-:S04]  /*23610*/  @P0 SHF.R.U32.HI R0, RZ, R6, R5 ;  /* 0x00000006ff000219 */ /* 0x001fc80000011605 */
[C---:B------:R-:W-:Y:S01]  /*23620*/  IADD3 R5, -R0.reuse, RZ, RZ ;  /* 0x000000ff00057210 */ /* 0x040fe20007ffe1ff */
        /* <DEDUP_REMOVED lines=13> */
[----:B------:R-:W-:Y:S02]  /*23700*/  LEA R4, P2, R2, UR6, 0x1 ;  /* 0x0000000602047c11 */ /* 0x000fe4000f8408ff */
[----:B------:R-:W-:Y:S02]  /*23710*/  ISETP.GE.AND P1, PT, R8, UR4, PT ;  /* 0x0000000408007c0c */ /* 0x000fe4000bf26270 */
[----:B------:R-:W-:Y:S01]  /*23720*/  IADD3 R0, R3, R0, RZ ;  /* 0x0000000003007210 */ /* 0x000fe20007ffe0ff */
[----:B------:R-:W-:-:S03]  /*23730*/  UMOV UR4, 0xffffffff ;  /* 0xffffffff00047882 */ /* 0x000fc60000000000 */
[----:B------:R-:W-:Y:S01]  /*23740*/  LEA.HI.X R3, R2, UR7, R0, 0x1, P2 ;  /* 0x0000000702037c11 */ /* 0x000fe200090f0c00 */
[----:B------:R-:W-:Y:S06]  /*23750*/  BRA.DIV UR4, `(.L_x_887) ;  /* 0x0000004a04d87947 */ /* 0x000fec000b800000 */
[----:B------:R-:W0:Y:S02]  /*23760*/  S2R R6, SR_TID.X ;  /* 0x0000000000067919 */ /* 0x000e240000002100 */
[----:B0-----:R-:W-:-:S04]  /*23770*/  LOP3.LUT R6, R6, 0x7f, RZ, 0xc0, !PT ;  /* 0x0000007f06067812 */ /* 0x001fc800078ec0ff */
[----:B------:R-:W-:Y:S02]  /*23780*/  SHF.R.U32.HI R8, RZ, 0x3, R6 ;  /* 0x00000003ff087819 */ /* 0x000fe40000011606 */
[----:B------:R-:W2:Y:S01]  /*23790*/  LDL.LU R6, [R1+0x54] ;  /* 0x0000540001067983 */ /* 0x000ea20000300800 */
[----:B------:R-:W-:Y:S02]  /*237a0*/  ULDC.64 UR4, c[0x0][0x208] ;  /* 0x0000820000047ab9 */ /* 0x000fe40000000a00 */
[----:B------:R-:W-:Y:S02]  /*237b0*/  IMAD.IADD R0, R8, 0x1, R17 ;  /* 0x0000000108007824 */ /* 0x000fe400078e0211 */
[----:B------:R-:W-:Y:S02]  /*237c0*/  SHFL.IDX PT, R8, R3, 0x1, 0x181f ;  /* 0x00381f0003087f89 */ /* 0x000fe400000e0000 */
[----:B------:R-:W-:Y:S02]  /*237d0*/  VIADD R5, R0, 0x10 ;  /* 0x0000001000057836 */ /* 0x000fe40000000000 */
[----:B--2---:R-:W-:-:S02]  /*237e0*/  IMAD R2, R6, R7, RZ ;  /* 0x0000000706027224 */ /* 0x004fc400078e02ff */
[----:B------:R-:W0:Y:S03]  /*237f0*/  SHFL.IDX PT, R7, R4, RZ, 0x181f ;  /* 0x00181fff04077589 */ /* 0x000e2600000e0000 */
[-C--:B------:R-:W-:Y:S01]  /*23800*/  ISETP.GE.AND P4, PT, R0, R2.reuse, PT ;  /* 0x000000020000720c */ /* 0x080fe20003f86270 */
[----:B------:R-:W1:Y:S01]  /*23810*/  SHFL.IDX PT, R6, R3, RZ, 0x181f ;  /* 0x00181fff03067589 */ /* 0x000e6200000e0000 */
[----:B------:R-:W-:-:S03]  /*23820*/  ISETP.GE.AND P2, PT, R5, R2, PT ;  /* 0x000000020500720c */ /* 0x000fc60003f46270 */
[----:B------:R-:W2:Y:S08]  /*23830*/  SHFL.IDX PT, R5, R4, 0x1, 0x181f ;  /* 0x00381f0004057f89 */ /* 0x000eb000000e0000 */
[----:B0-----:R-:W-:-:S05]  /*23840*/  @!P4 LEA R7, P3, R10, R7, 0x1 ;  /* 0x000000070a07c211 */ /* 0x001fca00078608ff */
[----:B-1----:R-:W-:-:S05]  /*23850*/  @!P4 IMAD.X R6, RZ, RZ, R6, P3 ;  /* 0x000000ffff06c224 */ /* 0x002fca00018e0606 */
[----:B------:R-:W-:-:S04]  /*23860*/  @!P4 LOP3.LUT R7, R7, R6, RZ, 0x3c, !PT ;  /* 0x000000060707c212 */ /* 0x000fc800078e3cff */
[----:B------:R-:W-:-:S04]  /*23870*/  @!P4 LOP3.LUT R6, R7, R6, RZ, 0x3c, !PT ;  /* 0x000000060706c212 */ /* 0x000fc800078e3cff */
[----:B------:R-:W-:-:S05]  /*23880*/  @!P4 LOP3.LUT R7, R7, R6, RZ, 0x3c, !PT ;  /* 0x000000060707c212 */ /* 0x000fca00078e3cff */
[----:B-----5:R-:W-:Y:S04]  /*23890*/  @!P4 LDGSTS.E.BYPASS.LTC128B.128 [R9+0x16400], desc[UR4][R6.64], !P0 ;  /* 0x164000000609cfae */ /* 0x020fe8000c101d44 */
[----:B------:R2:W-:Y:S02]  /*238a0*/  @!P4 LDGSTS.E.BYPASS.LTC128B.128 [R9+0x1a400], desc[UR4][R6.64+0x80], !P1 ;  /* 0x1a4000800609cfae */ /* 0x0005e4000c901d44 */
[----:B--2---:R-:W-:Y:S01]  /*238b0*/  @!P2 LEA R7, P3, R10, R5, 0x1 ;  /* 0x000000050a07a211 */ /* 0x004fe200078608ff */
[----:B------:R-:W-:-:S03]  /*238c0*/  VIADD R5, R0, 0x20 ;  /* 0x0000002000057836 */ /* 0x000fc60000000000 */
[----:B------:R-:W-:-:S04]  /*238d0*/  @!P2 IADD3.X R6, RZ, R8, RZ, P3, !PT ;  /* 0x00000008ff06a210 */ /* 0x000fc80001ffe4ff */
        /* <DEDUP_REMOVED lines=51> */
[----:B------:R-:W-:Y:S02]  /*23c10*/  @!P2 MOV R6, R5 ;  /* 0x000000050006a202 */ /* 0x000fe40000000f00 */
[----:B------:R0:W1:Y:S04]  /*23c20*/  SHFL.IDX PT, R5, R3, 0x7, 0x181f ;  /* 0x00f81f0003057f89 */ /* 0x00006800000e0000 */
[----:B------:R0:W-:Y:S04]  /*23c30*/  @!P2 LDGSTS.E.BYPASS.LTC128B.128 [R9+0x19400], desc[UR4][R6.64], !P0 ;  /* 0x194000000609afae */ /* 0x0001e8000c101d44 */
[----:B------:R0:W-:Y:S04]  /*23c40*/  @!P2 LDGSTS.E.BYPASS.LTC128B.128 [R9+0x1d400], desc[UR4][R6.64+0x80], !P1 ;  /* 0x1d4000800609afae */ /* 0x0001e8000c901d44 */
[----:B------:R0:W2:Y:S02]  /*23c50*/  SHFL.IDX PT, R3, R4, 0x7, 0x181f ;  /* 0x00f81f0004037f89 */ /* 0x0000a400000e0000 */
.L_x_1046:
[----:B------:R-:W-:Y:S01]  /*23c60*/  VIADD R0, R0, 0x70 ;  /* 0x0000007000007836 */ /* 0x000fe20000000000 */
[----:B------:R-:W-:Y:S04]  /*23c70*/  BSSY B0, `(.L_x_888) ;  /* 0x000000b000007945 */ /* 0x000fe80003800000 */
[----:B------:R-:W-:-:S13]  /*23c80*/  ISETP.GE.AND P2, PT, R0, R2, PT ;  /* 0x000000020000720c */ /* 0x000fda0003f46270 */
[----:B------:R-:W-:Y:S05]  /*23c90*/  @P2 BRA `(.L_x_889) ;  /* 0x0000000000202947 */ /* 0x000fea0003800000 */
[----:B--2---:R-:W-:Y:S01]  /*23ca0*/  LEA R2, P2, R10, R3, 0x1 ;  /* 0x000000030a027211 */ /* 0x004fe200078408ff */
[----:B------:R-:W-:-:S04]  /*23cb0*/  ULDC.64 UR4, c[0x0][0x208] ;  /* 0x0000820000047ab9 */ /* 0x000fc80000000a00 */
[----:B01----:R-:W-:-:S05]  /*23cc0*/  IMAD.X R3, RZ, RZ, R5, P2 ;  /* 0x000000ffff037224 */ /* 0x003fca00010e0605 */
[----:B------:R-:W-:Y:S01]  /*23cd0*/  @!PT LDS RZ, [RZ] ;  /* 0x00000000fffff984 */ /* 0x000fe20000000800 */
[----:B------:R-:W-:Y:S01]  /*23ce0*/  @!PT LDS RZ, [RZ] ;  /* 0x00000000fffff984 */ /* 0x000fe20000000800 */
[----:B------:R-:W-:Y:S01]  /*23cf0*/  @!PT LDS RZ, [RZ] ;  /* 0x00000000fffff984 */ /* 0x000fe20000000800 */
[----:B------:R3:W-:Y:S04]  /*23d00*/  LDGSTS.E.BYPASS.LTC128B.128 [R9+0x19c00], desc[UR4][R2.64], !P0 ;  /* 0x19c0000002097fae */ /* 0x0007e8000c101d44 */
[----:B------:R3:W-:Y:S02]  /*23d10*/  LDGSTS.E.BYPASS.LTC128B.128 [R9+0x1dc00], desc[UR4][R2.64+0x80], !P1 ;  /* 0x1dc0008002097fae */ /* 0x0007e4000c901d44 */
.L_x_889:
[----:B------:R-:W-:Y:S05]  /*23d20*/  BSYNC B0 ;  /* 0x0000000000007941 */ /* 0x000fea0003800000 */
.L_x_888:
[----:B0--3--:R-:W3:Y:S01]  /*23d30*/  LDL R9, [R1+0x8] ;  /* 0x0000080001097983 */ /* 0x009ee20000100800 */
[----:B------:R-:W-:Y:S01]  /*23d40*/  PLOP3.LUT P0, PT, PT, PT, PT, 0x80, 0x0 ;  /* 0x000000000000781c */ /* 0x000fe20003f0f070 */
[----:B------:R-:W-:Y:S01]  /*23d50*/  NOP ;  /* 0x0000000000007918 */ /* 0x000fe20000000000 */
[----:B---3--:R-:W-:-:S11]  /*23d60*/  VIADD R10, R9, 0x34800 ;  /* 0x00034800090a7836 */ /* 0x008fd60000000000 */
.L_x_890:
[----:B------:R-:W3:Y:S01]  /*23d70*/  LDL R2, [R1+0x8] ;  /* 0x0000080001027983 */ /* 0x000ee20000100800 */
[----:B------:R-:W-:Y:S02]  /*23d80*/  PLOP3.LUT P1, PT, P1, P0, PT, 0xa2, 0x0 ;  /* 0x000000000000781c */ /* 0x000fe40000f21472 */
[----:B---3--:R-:W-:-:S08]  /*23d90*/  @P0 R2UR P1, UR4, R2 ;  /* 0x00000000020402ca */ /* 0x008fd00000020000 */
[----:B------:R-:W-:-:S05]  /*23da0*/  @P0 PLOP3.LUT P0, PT, P1, PT, PT, 0x80, 0x0 ;  /* 0x000000000000081c */ /* 0x000fca0000f0f070 */
[----:B------:R-:W-:Y:S01]  /*23db0*/  @!P1 SYNCS.ARRIVE.TRANS64.RED.A0T1 RZ, [UR4+0x34800], RZ ;  /* 0x034800ffffff99a7 */ /* 0x000fe20008200404 */
[----:B------:R-:W-:Y:S07]  /*23dc0*/  @!P1 ARRIVES.LDGSTSBAR.64.TRANSCNT [UR4+0x34800] ;  /* 0x03480000ff0099b0 */ /* 0x000fee0008000a84 */
[----:B------:R-:W-:Y:S05]  /*23dd0*/  @P0 BRA.U.ANY `(.L_x_890) ;  /* 0xfffffffd00e40947 */ /* 0x000fea000393ffff */
[----:B--2---:R-:W2:Y:S02]  /*23de0*/  LDL.LU R3, [R1+0x58] ;  /* 0x0000580001037983 */ /* 0x004ea40000300800 */
[----:B--2---:R-:W-:-:S04]  /*23df0*/  IADD3 R3, R3, 0x1, RZ ;  /* 0x0000000103037810 */ /* 0x004fc80007ffe0ff */
[----:B------:R-:W-:Y:S01]  /*23e00*/  LEA.HI R0, R3, R3, RZ, 0x1 ;  /* 0x0000000303007211 */ /* 0x000fe200078f08ff */
[----:B------:R0:W-:Y:S03]  /*23e10*/  STL [R1+0x58], R3 ;  /* 0x0000580301007387 */ /* 0x0001e60000100800 */
[----:B------:R-:W-:-:S05]  /*23e20*/  LOP3.LUT R0, R0, 0xfffffffe, RZ, 0xc0, !PT ;  /* 0xfffffffe00007812 */ /* 0x000fca00078ec0ff */
[----:B------:R-:W-:-:S05]  /*23e30*/  IMAD.IADD R0, R3, 0x1, -R0 ;  /* 0x0000000103007824 */ /* 0x000fca00078e0a00 */
[----:B------:R-:W-:Y:S01]  /*23e40*/  SHF.L.U32 R0, R0, 0x1f, RZ ;  /* 0x0000001f00007819 */ /* 0x000fe200000006ff */
[----:B------:R-:W-:Y:S01]  /*23e50*/  NOP ;  /* 0x0000000000007918 */ /* 0x000fe20000000000 */
[----:B------:R0:W-:Y:S01]  /*23e60*/  SYNCS.ARRIVE.TRANS64.A1T0 RZ, [R2+URZ+0x34800], RZ ;  /* 0x034800ff02ff79a7 */ /* 0x0001e2000810003f */
[----:B------:R-:W-:Y:S01]  /*23e70*/  BSSY B0, `(.L_x_891) ;  /* 0x0000003000007945 */ /* 0x000fe20003800000 */
[----:B------:R-:W2:Y:S03]  /*23e80*/  SYNCS.PHASECHK.TRANS64.TRYWAIT P0, [R2+URZ+0x34820], R0 ;  /* 0x03482000020075a7 */ /* 0x000ea6000800017f */
[----:B0-2---:R-:W-:Y:S05]  /*23e90*/  @!P0 BRA `(.L_x_892) ;  /* 0x0000004c00e08947 */ /* 0x005fea0003800000 */
.L_x_1047:
[----:B------:R-:W-:Y:S05]  /*23ea0*/  BSYNC B0 ;  /* 0x0000000000007941 */ /* 0x000fea0003800000 */
.L_x_891:
        /* <DEDUP_REMOVED lines=8> */
[----:B------:R-:W-:-:S04]  /*23f30*/  VIADDMNMX R8, R8, R0, 0xffffffff, !PT ;  /* 0xffffffff08087446 */ /* 0x000fc80007800100 */
[----:B------:R-:W-:-:S04]  /*23f40*/  IADD3 R0, R2, R8, RZ ;  /* 0x0000000802007210 */ /* 0x000fc80007ffe0ff */
        /* <DEDUP_REMOVED lines=8> */
[----:B--2---:R-:W-:Y:S01]  /*23fd0*/  LOP3.LUT P1, RZ, R4, 0x1, RZ, 0xc0, !PT ;  /* 0x0000000104ff7812 */ /* 0x004fe2000782c0ff */
        /* <DEDUP_REMOVED lines=12> */
[----:B-1----:R-:W0:Y:S01]  /*240a0*/  LDC R5, c[0x0][0x43c] ;  /* 0x00010f00ff057b82 */ /* 0x002e220000000800 */
[----:B------:R-:W-:Y:S02]  /*240b0*/  ULDC.64 UR6, c[0x0][0x428] ;  /* 0x00010a0000067ab9 */ /* 0x000fe40000000a00 */
[----:B------:R-:W3:Y:S01]  /*240c0*/  LDL R7, [R1+0x10] ;  /* 0x0000100001077983 */ /* 0x000ee20000100800 */
[----:B------:R-:W-:Y:S01]  /*240d0*/  ULDC.64 UR8, c[0x0][0x208] ;  /* 0x0000820000087ab9 */ /* 0x000fe20000000a00 */
[----:B0-----:R-:W-:-:S13]  /*240e0*/  ISETP.NE.AND P0, PT, R5, 0x1, PT ;  /* 0x000000010500780c */ /* 0x001fda0003f05270 */
[----:B------:R-:W0:Y:S02]  /*240f0*/  @P0 LDC.64 R2, c[0x0][0x440] ;  /* 0x00011000ff020b82 */ /* 0x000e240000000a00 */
[----:B0----5:R-:W-:-:S04]  /*24100*/  @P0 IMAD.HI.U32 R4, R0, R2, RZ ;  /* 0x0000000200040227 */ /* 0x021fc800078e00ff */
[----:B------:R-:W-:Y:S01]  /*24110*/  IMAD.MOV.U32 R2, RZ, RZ, R0 ;  /* 0x000000ffff027224 */ /* 0x000fe200078e0000 */
[----:B------:R-:W-:-:S04]  /*24120*/  @P0 SHF.R.U32.HI R2, RZ, R3, R4 ;  /* 0x00000003ff020219 */ /* 0x000fc80000011604 */
[----:B------:R-:W-:-:S05]  /*24130*/  IADD3 R3, -R2, RZ, RZ ;  /* 0x000000ff02037210 */ /* 0x000fca0007ffe1ff */
        /* <DEDUP_REMOVED lines=9> */
.L_x_899:
[----:B------:R-:W2:Y:S01]  /*241d0*/  LDL R2, [R1+0x8] ;  /* 0x0000080001027983 */ /* 0x000ea20000100800 */
[----:B------:R-:W-:Y:S01]  /*241e0*/  BSSY B3, `(.L_x_900) ;  /* 0x0000005000037945 */ /* 0x000fe20003800000 */
[----:B--2---:R-:W-:Y:S01]  /*241f0*/  IMAD R3, R6, 0x8, R2 ;  /* 0x0000000806037824 */ /* 0x004fe200078e0202 */
[----:B------:R-:W-:-:S04]  /*24200*/  SHF.L.U32 R2, R9, 0x1f, RZ ;  /* 0x0000001f09027819 */ /* 0x000fc800000006ff */
[----:B------:R-:W2:Y:S02]  /*24210*/  SYNCS.PHASECHK.TRANS64.TRYWAIT P0, [R3+URZ+0x34840], R2 ;  /* 0x03484002030075a7 */ /* 0x000ea4000800017f */
[----:B--2---:R-:W-:Y:S05]  /*24220*/  @!P0 BRA `(.L_x_901) ;  /* 0x0000004c00148947 */ /* 0x004fea0003800000 */
.L_x_1048:
[----:B------:R-:W-:Y:S05]  /*24230*/  BSYNC B3 ;  /* 0x0000000000037941 */ /* 0x000fea0003800000 */
.L_x_900:
[----:B01----:R-:W0:Y:S01]  /*24240*/  S2R R5, SR_TID.X ;  /* 0x0000000000057919 */ /* 0x003e220000002100 */
[----:B------:R-:W-:Y:S01]  /*24250*/  BSSY B3, `(.L_x_902) ;  /* 0x000000b000037945 */ /* 0x000fe20003800000 */
[----:B0-----:R-:W-:-:S04]  /*24260*/  LOP3.LUT R5, R5, 0x7f, RZ, 0xc0, !PT ;  /* 0x0000007f05057812 */ /* 0x001fc800078ec0ff */
[----:B------:R-:W-:-:S13]  /*24270*/  ISETP.NE.AND P1, PT, R5, RZ, PT ;  /* 0x000000ff0500720c */ /* 0x000fda0003f25270 */
[----:B------:R-:W-:Y:S05]  /*24280*/  @P1 BRA `(.L_x_903) ;  /* 0x00000000001c1947 */ /* 0x000fea0003800000 */
[----:B------:R-:W0:Y:S01]  /*24290*/  S2R R5, SR_TID.X ;  /* 0x0000000000057919 */ /* 0x000e220000002100 */
[----:B--2---:R-:W-:-:S04]  /*242a0*/  IMAD.MOV.U32 R2, RZ, RZ, 0xb000 ;  /* 0x0000b000ff027424 */ /* 0x004fc800078e00ff */
[----:B------:R1:W-:Y:S01]  /*242b0*/  SYNCS.ARRIVE.TRANS64 RZ, [R3+URZ+0x34830], R2 ;  /* 0x0348300203ff79a7 */ /* 0x0003e2000800003f */
[----:B0-----:R-:W-:-:S04]  /*242c0*/  LOP3.LUT R5, R5, 0x1f, RZ, 0xc0, !PT ;  /* 0x0000001f05057812 */ /* 0x001fc800078ec0ff */
[----:B------:R-:W-:-:S13]  /*242d0*/  ISETP.NE.AND P0, PT, R5, RZ, PT ;  /* 0x000000ff0500720c */ /* 0x000fda0003f05270 */
[----:B-1----:R-:W-:Y:S05]  /*242e0*/  @!P0 BRA `(.L_x_903) ;  /* 0x0000000000048947 */ /* 0x002fea0003800000 */
[----:B------:R-:W-:Y:S01]  /*242f0*/  BPT.TRAP 0x1 ;  /* 0x000000040000795c */ /* 0x000fe20000300000 */
.L_x_903:
[----:B------:R-:W-:Y:S05]  /*24300*/  BSYNC B3 ;  /* 0x0000000000037941 */ /* 0x000fea0003800000 */
.L_x_902:
[----:B------:R-:W3:Y:S04]  /*24310*/  LDL R5, [R1+0x8] ;  /* 0x0000080001057983 */ /* 0x000ee80000100800 */
[----:B--2---:R-:W2:Y:S01]  /*24320*/  LDL R2, [R1+0x1c] ;  /* 0x00001c0001027983 */ /* 0x004ea20000100800 */
[----:B------:R-:W-:Y:S01]  /*24330*/  MOV R11, RZ ;  /* 0x000000ff000b7202 */ /* 0x000fe20000000f00 */
[----:B------:R-:W-:Y:S01]  /*24340*/  UIADD3 UR4, UP0, UR38, 0x370, URZ ;  /* 0x0000037026047890 */ /* 0x000fe2000ff1e03f */
[----:B------:R-:W-:Y:S01]  /*24350*/  PLOP3.LUT P0, PT, PT, PT, PT, 0x80, 0x0 ;  /* 0x000000000000781c */ /* 0x000fe20003f0f070 */
[----:B------:R-:W-:Y:S01]  /*24360*/  VIADD R3, R3, 0x34830 ;  /* 0x0003483003037836 */ /* 0x000fe20000000000 */
[----:B------:R-:W-:Y:S01]  /*24370*/  R2UR UR10, R11 ;  /* 0x000000000b0a72ca */ /* 0x000fe200000e0000 */
[----:B------:R-:W-:Y:S01]  /*24380*/  UIADD3.X UR5, URZ, UR39, URZ, UP0, !UPT ;  /* 0x000000273f057290 */ /* 0x000fe200087fe43f */
[----:B------:R-:W-:Y:S01]  /*24390*/  UMOV UR6, 0x0 ;  /* 0x0000000000067882 */ /* 0x000fe20000000000 */
[----:B------:R-:W-:Y:S01]  /*243a0*/  UMOV UR7, 0x14f00000 ;  /* 0x14f0000000077882 */ /* 0x000fe20000000000 */
[----:B---3--:R-:W-:-:S02]  /*243b0*/  IMAD R7, R6, 0xb000, R5 ;  /* 0x0000b00006077824 */ /* 0x008fc400078e0205 */
[----:B--2---:R-:W-:Y:S02]  /*243c0*/  IMAD R2, R0, 0xb0, R2 ;  /* 0x000000b000027824 */ /* 0x004fe400078e0202 */
[----:B------:R-:W-:-:S07]  /*243d0*/  VIADD R5, R7, 0x1e400 ;  /* 0x0001e40007057836 */ /* 0x000fce0000000000 */
.L_x_904:
        /* <DEDUP_REMOVED lines=16> */
.L_x_905:
        /* <DEDUP_REMOVED lines=17> */
.L_x_1049:
[----:B------:R-:W-:Y:S05]  /*245f0*/  BSYNC B3 ;  /* 0x0000000000037941 */ /* 0x000fea0003800000 */
.L_x_906:
[----:B------:R1:W5:Y:S04]  /*24600*/  LDL R15, [R1+0x8] ;  /* 0x00000800010f7983 */ /* 0x0003680000100800 */
[----:B------:R1:W5:Y:S01]  /*24610*/  LDL R7, [R1+0xc] ;  /* 0x00000c0001077983 */ /* 0x0003620000100800 */
[----:B------:R-:W-:Y:S01]  /*24620*/  BSSY B3, `(.L_x_908) ;  /* 0x000000c000037945 */ /* 0x000fe20003800000 */
[----:B------:R-:W-:Y:S02]  /*24630*/  IMAD.MOV.U32 R12, RZ, RZ, 0x0 ;  /* 0x00000000ff0c7424 */ /* 0x000fe400078e00ff */
[----:B------:R-:W-:Y:S01]  /*24640*/  IMAD.MOV.U32 R13, RZ, RZ, 0x14f00000 ;  /* 0x14f00000ff0d7424 */ /* 0x000fe200078e00ff */
[----:B------:R-:W-:Y:S06]  /*24650*/  @P1 BRA `(.L_x_909) ;  /* 0x0000000000201947 */ /* 0x000fec0003800000 */
[----:B------:R-:W2:Y:S01]  /*24660*/  S2R R5, SR_TID.X ;  /* 0x0000000000057919 */ /* 0x000ea20000002100 */
[----:B0----5:R-:W-:Y:S01]  /*24670*/  LEA R2, R7, R15, 0x3 ;  /* 0x0000000f07027211 */ /* 0x021fe200078e18ff */
[----:B------:R-:W-:-:S04]  /*24680*/  IMAD.MOV.U32 R3, RZ, RZ, 0xb000 ;  /* 0x0000b000ff037424 */ /* 0x000fc800078e00ff */
[----:B------:R3:W-:Y:S01]  /*24690*/  SYNCS.ARRIVE.TRANS64 RZ, [R2+URZ+0x34850], R3 ;  /* 0x0348500302ff79a7 */ /* 0x0007e2000800003f */
[----:B--2---:R-:W-:-:S04]  /*246a0*/  LOP3.LUT R5, R5, 0x1f, RZ, 0xc0, !PT ;  /* 0x0000001f05057812 */ /* 0x004fc800078ec0ff */
[----:B------:R-:W-:-:S13]  /*246b0*/  ISETP.NE.AND P0, PT, R5, RZ, PT ;  /* 0x000000ff0500720c */ /* 0x000fda0003f05270 */
[----:B---3--:R-:W-:Y:S05]  /*246c0*/  @!P0 BRA `(.L_x_909) ;  /* 0x0000000000048947 */ /* 0x008fea0003800000 */
[----:B------:R-:W-:Y:S01]  /*246d0*/  BPT.TRAP 0x1 ;  /* 0x000000040000795c */ /* 0x000fe20000300000 */
.L_x_909:
[----:B------:R-:W-:Y:S05]  /*246e0*/  BSYNC B3 ;  /* 0x0000000000037941 */ /* 0x000fea0003800000 */
.L_x_908:
        /* <DEDUP_REMOVED lines=11> */
[----:B--2---:R-:W-:Y:S01]  /*247a0*/  IMAD R3, R3, 0xb0, R5 ;  /* 0x000000b003037824 */ /* 0x004fe200078e0205 */
[----:B------:R-:W-:-:S10]  /*247b0*/  IADD3 R5, R7, 0x400, RZ ;  /* 0x0000040007057810 */ /* 0x000fd40007ffe0ff */
.L_x_910:
        /* <DEDUP_REMOVED lines=16> */
.L_x_911:
        /* <DEDUP_REMOVED lines=13> */
.L_x_898:
[----:B------:R-:W-:Y:S05]  /*24990*/  BSYNC B1 ;  /* 0x0000000000017941 */ /* 0x000fea0003800000 */
.L_x_897:
[----:B0-----:R-:W2:Y:S04]  /*249a0*/  LDL.LU R0, [R1+0x38] ;  /* 0x0000380001007983 */ /* 0x001ea80000300800 */
[----:B------:R0:W-:Y:S04]  /*249b0*/  STL [R1+0xc], R6 ;  /* 0x00000c0601007387 */ /* 0x0001e80000100800 */
[----:B------:R0:W-:Y:S02]  /*249c0*/  STL [R1+0x14], R9 ;  /* 0x0000140901007387 */ /* 0x0001e40000100800 */
[----:B0-2---:R-:W-:-:S07]  /*249d0*/  VIADD R0, R0, 0xfffffffd ;  /* 0xfffffffd00007836 */ /* 0x005fce0000000000 */
.L_x_896:
[----:B------:R-:W-:Y:S05]  /*249e0*/  BSYNC B2 ;  /* 0x0000000000027941 */ /* 0x000fea0003800000 */
.L_x_895:
[----:B------:R-:W2:Y:S01]  /*249f0*/  LDL.LU R2, [R1+0x3c] ;  /* 0x00003c0001027983 */ /* 0x000ea20000300800 */
[----:B------:R-:W-:-:S05]  /*24a00*/  IMAD.MOV R8, RZ, RZ, -R8 ;  /* 0x000000ffff087224 */ /* 0x000fca00078e0a08 */
[----:B--2---:R-:W-:-:S13]  /*24a10*/  ISETP.NE.AND P0, PT, R2, R8, PT ;  /* 0x000000080200720c */ /* 0x004fda0003f05270 */
[----:B------:R-:W-:Y:S05]  /*24a20*/  @!P0 BRA `(.L_x_894) ;  /* 0x0000001400088947 */ /* 0x000fea0003800000 */
[----:B------:R0:W5:Y:S02]  /*24a30*/  LDL R8, [R1] ;  /* 0x0000000001087983 */ /* 0x0001640000100800 */
.L_x_942:
[----:B--2---:R-:W2:Y:S04]  /*24a40*/  LDL R4, [R1+0x4] ;  /* 0x0000040001047983 */ /* 0x004ea80000100800 */
[----:B---3--:R-:W3:Y:S04]  /*24a50*/  LDL R3, [R1+0xc] ;  /* 0x00000c0001037983 */ /* 0x008ee80000100800 */
[----:B------:R-:W4:Y:S01]  /*24a60*/  LDL R2, [R1+0x14] ;  /* 0x0000140001027983 */ /* 0x000f220000100800 */
[----:B------:R-:W-:Y:S05]  /*24a70*/  YIELD ;  /* 0x0000000000007946 */ /* 0x000fea0003800000 */
[----:B------:R-:W-:Y:S01]  /*24a80*/  BSSY B1, `(.L_x_912) ;  /* 0x000009b000017945 */ /* 0x000fe20003800000 */
[----:B--2---:R-:W-:-:S02]  /*24a90*/  LOP3.LUT P1, RZ, R4, 0x1, RZ, 0xc0, !PT ;  /* 0x0000000104ff7812 */ /* 0x004fc4000782c0ff */
[----:B---3--:R-:W-:-:S04]  /*24aa0*/  IADD3 R4, R3, 0x1, RZ ;  /* 0x0000000103047810 */ /* 0x008fc80007ffe0ff */
[----:B------:R-:W-:-:S04]  /*24ab0*/  ISETP.NE.AND P0, PT, R4, 0x2, PT ;  /* 0x000000020400780c */ /* 0x000fc80003f05270 */
[----:B-1----:R-:W-:Y:S02]  /*24ac0*/  SEL R5, RZ, 0x1, P0 ;  /* 0x00000001ff057807 */ /* 0x002fe40000000000 */
        /* <DEDUP_REMOVED lines=9> */
[----:B------:R-:W1:Y:S01]  /*24b60*/  LDC R7, c[0x0][0x43c] ;  /* 0x00010f00ff077b82 */ /* 0x000e620000000800 */
[----:B------:R-:W-:Y:S02]  /*24b70*/  ULDC.64 UR6, c[0x0][0x428] ;  /* 0x00010a0000067ab9 */ /* 0x000fe40000000a00 */
[----:B------:R-:W3:Y:S01]  /*24b80*/  LDL R9, [R1+0x10] ;  /* 0x0000100001097983 */ /* 0x000ee20000100800 */
[----:B------:R-:W-:Y:S01]  /*24b90*/  ULDC.64 UR8, c[0x0][0x208] ;  /* 0x0000820000087ab9 */ /* 0x000fe20000000a00 */
[----:B-1----:R-:W-:-:S13]  /*24ba0*/  ISETP.NE.AND P0, PT, R7, 0x1, PT ;  /* 0x000000010700780c */ /* 0x002fda0003f05270 */
[----:B------:R-:W1:Y:S02]  /*24bb0*/  @P0 LDC.64 R2, c[0x0][0x440] ;  /* 0x00011000ff020b82 */ /* 0x000e640000000a00 */
[----:B-1----:R-:W-:-:S04]  /*24bc0*/  @P0 IMAD.HI.U32 R6, R0, R2, RZ ;  /* 0x0000000200060227 */ /* 0x002fc800078e00ff */
[----:B------:R-:W-:Y:S01]  /*24bd0*/  IMAD.MOV.U32 R2, RZ, RZ, R0 ;  /* 0x000000ffff027224 */ /* 0x000fe200078e0000 */
[----:B------:R-:W-:-:S04]  /*24be0*/  @P0 SHF.R.U32.HI R2, RZ, R3, R6 ;  /* 0x00000003ff020219 */ /* 0x000fc80000011606 */
[--C-:B------:R-:W-:Y:S01]  /*24bf0*/  SHF.R.S32.HI R3, RZ, 0x1f, R2.reuse ;  /* 0x0000001fff037819 */ /* 0x100fe20000011402 */
[----:B------:R-:W-:-:S04]  /*24c00*/  IMAD.MOV R6, RZ, RZ, -R2 ;  /* 0x000000ffff067224 */ /* 0x000fc800078e0a02 */
[----:B------:R-:W-:Y:S02]  /*24c10*/  IMAD R6, R7, R6, R0 ;  /* 0x0000000607067224 */ /* 0x000fe400078e0200 */
[----:B--2---:R-:W-:-:S04]  /*24c20*/  IMAD R7, R11, UR6, RZ ;  /* 0x000000060b077c24 */ /* 0x004fc8000f8e02ff */
[C---:B---3--:R-:W-:Y:S02]  /*24c30*/  IMAD R7, R9.reuse, UR7, R7 ;  /* 0x0000000709077c24 */ /* 0x048fe4000f8e0207 */
[----:B------:R-:W-:-:S05]  /*24c40*/  IMAD.WIDE.U32 R2, R9, UR6, R2 ;  /* 0x0000000609027c25 */ /* 0x000fca000f8e0002 */
[----:B------:R-:W-:Y:S02]  /*24c50*/  IADD3 R3, R7, R3, RZ ;  /* 0x0000000307037210 */ /* 0x000fe40007ffe0ff */
[----:B-----5:R-:W-:-:S04]  /*24c60*/  LEA R8, P0, R2, UR4, 0x2 ;  /* 0x0000000402087c11 */ /* 0x020fc8000f8010ff */
[----:B------:R-:W-:-:S05]  /*24c70*/  LEA.HI.X R9, R2, UR5, R3, 0x2, P0 ;  /* 0x0000000502097c11 */ /* 0x000fca00080f1403 */
[----:B------:R1:W5:Y:S04]  /*24c80*/  LDG.E R8, desc[UR8][R8.64] ;  /* 0x0000000808087981 */ /* 0x000368000c1e1900 */
.L_x_914:
[----:B------:R-:W2:Y:S01]  /*24c90*/  LDL R2, [R1+0x8] ;  /* 0x0000080001027983 */ /* 0x000ea20000100800 */
[----:B------:R-:W-:Y:S01]  /*24ca0*/  BSSY B2, `(.L_x_915) ;  /* 0x0000005000027945 */ /* 0x000fe20003800000 */
[----:B--2---:R-:W-:Y:S01]  /*24cb0*/  IMAD R3, R4, 0x8, R2 ;  /* 0x0000000804037824 */ /* 0x004fe200078e0202 */
[----:B------:R-:W-:-:S04]  /*24cc0*/  SHF.L.U32 R2, R5, 0x1f, RZ ;  /* 0x0000001f05027819 */ /* 0x000fc800000006ff */
[----:B------:R-:W2:Y:S02]  /*24cd0*/  SYNCS.PHASECHK.TRANS64.TRYWAIT P0, [R3+URZ+0x34840], R2 ;  /* 0x03484002030075a7 */ /* 0x000ea4000800017f */
[----:B--2---:R-:W-:Y:S05]  /*24ce0*/  @!P0 BRA `(.L_x_916) ;  /* 0x00000040008c8947 */ /* 0x004fea0003800000 */
.L_x_1050:
[----:B------:R-:W-:Y:S05]  /*24cf0*/  BSYNC B2 ;  /* 0x0000000000027941 */ /* 0x000fea0003800000 */
.L_x_915:
[----:B------:R-:W3:Y:S01]  /*24d00*/  S2R R7, SR_TID.X ;  /* 0x0000000000077919 */ /* 0x000ee20000002100 */
[----:B------:R-:W-:Y:S01]  /*24d10*/  BSSY B2, `(.L_x_917) ;  /* 0x000000b000027945 */ /* 0x000fe20003800000 */
        /* <DEDUP_REMOVED lines=10> */
.L_x_918:
[----:B------:R-:W-:Y:S05]  /*24dc0*/  BSYNC B2 ;  /* 0x0000000000027941 */ /* 0x000fea0003800000 */
.L_x_917:
[----:B--2---:R-:W2:Y:S04]  /*24dd0*/  LDL R2, [R1+0x8] ;  /* 0x0000080001027983 */ /* 0x004ea80000100800 */
[----:B------:R-:W3:Y:S01]  /*24de0*/  LDL R7, [R1+0x1c] ;  /* 0x00001c0001077983 */ /* 0x000ee20000100800 */
[----:B------:R-:W-:Y:S01]  /*24df0*/  IMAD.MOV.U32 R11, RZ, RZ, RZ ;  /* 0x000000ffff0b7224 */ /* 0x000fe200078e00ff */
[----:B------:R-:W-:Y:S01]  /*24e00*/  UIADD3 UR4, UP0, UR38, 0x370, URZ ;  /* 0x0000037026047890 */ /* 0x000fe2000ff1e03f */
[----:B------:R-:W-:Y:S01]  /*24e10*/  PLOP3.LUT P0, PT, PT, PT, PT, 0x80, 0x0 ;  /* 0x000000000000781c */ /* 0x000fe20003f0f070 */
[----:B------:R-:W-:Y:S01]  /*24e20*/  UMOV UR6, 0x0 ;  /* 0x0000000000067882 */ /* 0x000fe20000000000 */
[----:B------:R-:W-:Y:S01]  /*24e30*/  IADD3 R3, R3, 0x34830, RZ ;  /* 0x0003483003037810 */ /* 0x000fe20007ffe0ff */
[----:B------:R-:W-:Y:S01]  /*24e40*/  UIADD3.X UR5, URZ, UR39, URZ, UP0, !UPT ;  /* 0x000000273f057290 */ /* 0x000fe200087fe43f */
[----:B------:R-:W-:Y:S01]  /*24e50*/  R2UR UR10, R11 ;  /* 0x000000000b0a72ca */ /* 0x000fe200000e0000 */
[----:B------:R-:W-:Y:S01]  /*24e60*/  UMOV UR7, 0x14f00000 ;  /* 0x14f0000000077882 */ /* 0x000fe20000000000 */
[----:B--2---:R-:W-:-:S02]  /*24e70*/  IMAD R2, R4, 0xb000, R2 ;  /* 0x0000b00004027824 */ /* 0x004fc400078e0202 */
[----:B---3--:R-:W-:Y:S02]  /*24e80*/  IMAD R7, R6, 0xb0, R7 ;  /* 0x000000b006077824 */ /* 0x008fe400078e0207 */
[----:B-1----:R-:W-:-:S09]  /*24e90*/  VIADD R9, R2, 0x1e400 ;  /* 0x0001e40002097836 */ /* 0x002fd20000000000 */
.L_x_919:
        /* <DEDUP_REMOVED lines=9> */
[----:B-1----:R-:W-:Y:S05]  /*24f30*/  @P0 BRA.U.ANY `(.L_x_919) ;  /* 0xfffffffd00d80947 */ /* 0x002fea000393ffff */
[----:B------:R-:W-:Y:S01]  /*24f40*/  IMAD.MOV.U32 R14, RZ, RZ, 0x40 ;  /* 0x00000040ff0e7424 */ /* 0x000fe200078e00ff */
[----:B------:R-:W-:Y:S01]  /*24f50*/  PLOP3.LUT P0, PT, PT, PT, PT, 0x80, 0x0 ;  /* 0x000000000000781c */ /* 0x000fe20003f0f070 */
[----:B------:R-:W-:Y:S01]  /*24f60*/  VIADD R2, R2, 0x23c00 ;  /* 0x00023c0002027836 */ /* 0x000fe20000000000 */
[----:B------:R-:W-:Y:S01]  /*24f70*/  UMOV UR6, 0x0 ;  /* 0x0000000000067882 */ /* 0x000fe20000000000 */
[----:B------:R-:W-:Y:S01]  /*24f80*/  UMOV UR7, 0x14f00000 ;  /* 0x14f0000000077882 */ /* 0x000fe20000000000 */
[----:B------:R-:W-:-:S15]  /*24f90*/  R2UR UR10, R14 ;  /* 0x000000000e0a72ca */ /* 0x000fde00000e0000 */
.L_x_920:
        /* <DEDUP_REMOVED lines=10> */
[----:B------:R-:W2:Y:S04]  /*25040*/  LDL.LU R12, [R1+0x14] ;  /* 0x00001400010c7983 */ /* 0x000ea80000300800 */
[----:B------:R-:W3:Y:S01]  /*25050*/  LDL R9, [R1+0xc] ;  /* 0x00000c0001097983 */ /* 0x000ee20000100800 */
[----:B------:R-:W-:Y:S01]  /*25060*/  BSSY B2, `(.L_x_921) ;  /* 0x0000005000027945 */ /* 0x000fe20003800000 */
[----:B--2---:R-:W-:Y:S02]  /*25070*/  SHF.L.U32 R3, R12, 0x1f, RZ ;  /* 0x0000001f0c037819 */ /* 0x004fe400000006ff */
[----:B---3--:R-:W-:-:S04]  /*25080*/  LEA R2, R9, R10, 0x3 ;  /* 0x0000000a09027211 */ /* 0x008fc800078e18ff */
[----:B------:R-:W1:Y:S02]  /*25090*/  SYNCS.PHASECHK.TRANS64.TRYWAIT P0, [R2+URZ+0x60], R3 ;  /* 0x00006003020075a7 */ /* 0x000e64000800017f */
[----:B-1----:R-:W-:Y:S05]  /*250a0*/  @!P0 BRA `(.L_x_922) ;  /* 0x0000003c00b08947 */ /* 0x002fea0003800000 */
.L_x_1051:
[----:B------:R-:W-:Y:S05]  /*250b0*/  BSYNC B2 ;  /* 0x0000000000027941 */ /* 0x000fea0003800000 */
.L_x_921:
[----:B------:R-:W-:Y:S01]  /*250c0*/  BSSY B2, `(.L_x_923) ;  /* 0x000000b000027945 */ /* 0x000fe20003800000 */
[----:B------:R-:W-:Y:S02]  /*250d0*/  IMAD.MOV.U32 R12, RZ, RZ, 0x0 ;  /* 0x00000000ff0c7424 */ /* 0x000fe400078e00ff */
[----:B------:R-:W-:Y:S01]  /*250e0*/  IMAD.MOV.U32 R13, RZ, RZ, 0x14f00000 ;  /* 0x14f00000ff0d7424 */ /* 0x000fe200078e00ff */
[----:B------:R-:W-:Y:S06]  /*250f0*/  @P1 BRA `(.L_x_924) ;  /* 0x00000000001c1947 */ /* 0x000fec0003800000 */
[----:B------:R-:W2:Y:S01]  /*25100*/  S2R R7, SR_TID.X ;  /* 0x0000000000077919 */ /* 0x000ea20000002100 */
[----:B-1----:R-:W-:-:S04]  /*25110*/  IMAD.MOV.U32 R3, RZ, RZ, 0xb000 ;  /* 0x0000b000ff037424 */ /* 0x002fc800078e00ff */
[----:B------:R3:W-:Y:S01]  /*25120*/  SYNCS.ARRIVE.TRANS64 RZ, [R2+URZ+0x50], R3 ;  /* 0x0000500302ff79a7 */ /* 0x0007e2000800003f */
[----:B--2---:R-:W-:-:S04]  /*25130*/  LOP3.LUT R7, R7, 0x1f, RZ, 0xc0, !PT ;  /* 0x0000001f07077812 */ /* 0x004fc800078ec0ff */
[----:B------:R-:W-:-:S13]  /*25140*/  ISETP.NE.AND P0, PT, R7, RZ, PT ;  /* 0x000000ff0700720c */ /* 0x000fda0003f05270 */
[----:B---3--:R-:W-:Y:S05]  /*25150*/  @!P0 BRA `(.L_x_924) ;  /* 0x0000000000048947 */ /* 0x008fea0003800000 */
[----:B------:R-:W-:Y:S01]  /*25160*/  BPT.TRAP 0x1 ;  /* 0x000000040000795c */ /* 0x000fe20000300000 */
.L_x_924:
[----:B------:R-:W-:Y:S05]  /*25170*/  BSYNC B2 ;  /* 0x0000000000027941 */ /* 0x000fea0003800000 */
.L_x_923:
[----:B------:R-:W2:Y:S04]  /*25180*/  LDL R15, [R1+0x8] ;  /* 0x00000800010f7983 */ /* 0x000ea80000100800 */
[----:B-1----:R-:W2:Y:S04]  /*25190*/  LDL.LU R3, [R1+0xc] ;  /* 0x00000c0001037983 */ /* 0x002ea80000300800 */
[----:B------:R-:W3:Y:S04]  /*251a0*/  LDL R9, [R1+0x1c] ;  /* 0x00001c0001097983 */ /* 0x000ee80000100800 */
[----:B------:R-:W3:Y:S01]  /*251b0*/  LDL.LU R7, [R1+0x18] ;  /* 0x0000180001077983 */ /* 0x000ee20000300800 */
[----:B------:R-:W-:Y:S01]  /*251c0*/  R2UR UR10, R11 ;  /* 0x000000000b0a72ca */ /* 0x000fe200000e0000 */
[----:B------:R-:W-:Y:S01]  /*251d0*/  UIADD3 UR4, UP0, UR38, 0x470, URZ ;  /* 0x0000047026047890 */ /* 0x000fe2000ff1e03f */
[----:B------:R-:W-:-:S02]  /*251e0*/  R2UR UR6, R12 ;  /* 0x000000000c0672ca */ /* 0x000fc400000e0000 */
[----:B------:R-:W-:Y:S01]  /*251f0*/  R2UR UR7, R13 ;  /* 0x000000000d0772ca */ /* 0x000fe200000e0000 */
[----:B------:R-:W-:Y:S01]  /*25200*/  UIADD3.X UR5, URZ, UR39, URZ, UP0, !UPT ;  /* 0x000000273f057290 */ /* 0x000fe200087fe43f */
[----:B------:R-:W-:Y:S02]  /*25210*/  PLOP3.LUT P0, PT, PT, PT, PT, 0x80, 0x0 ;  /* 0x000000000000781c */ /* 0x000fe40003f0f070 */
[----:B------:R-:W-:Y:S01]  /*25220*/  IADD3 R2, R2, 0x50, RZ ;  /* 0x0000005002027810 */ /* 0x000fe20007ffe0ff */
[----:B--2---:R-:W-:Y:S02]  /*25230*/  IMAD R3, R3, 0xb000, R15 ;  /* 0x0000b00003037824 */ /* 0x004fe400078e020f */
[----:B---3--:R-:W-:Y:S02]  /*25240*/  IMAD R7, R7, 0xb0, R9 ;  /* 0x000000b007077824 */ /* 0x008fe400078e0209 */
[----:B------:R-:W-:-:S07]  /*25250*/  VIADD R9, R3, 0x400 ;  /* 0x0000040003097836 */ /* 0x000fce0000000000 */
.L_x_925:
        /* <DEDUP_REMOVED lines=10> */
[----:B-1----:R-:W-:Y:S05]  /*25300*/  @P0 BRA.U.ANY `(.L_x_925) ;  /* 0xfffffffd00d40947 */ /* 0x002fea000393ffff */
[----:B------:R-:W-:Y:S01]  /*25310*/  R2UR UR10, R14 ;  /* 0x000000000e0a72ca */ /* 0x000fe200000e0000 */
[----:B------:R-:W-:Y:S01]  /*25320*/  VIADD R3, R3, 0x5c00 ;  /* 0x00005c0003037836 */ /* 0x000fe20000000000 */
[----:B------:R-:W-:Y:S02]  /*25330*/  R2UR UR6, R12 ;  /* 0x000000000c0672ca */ /* 0x000fe400000e0000 */
[----:B------:R-:W-:Y:S02]  /*25340*/  R2UR UR7, R13 ;  /* 0x000000000d0772ca */ /* 0x000fe400000e0000 */
[----:B------:R-:W-:-:S13]  /*25350*/  PLOP3.LUT P0, PT, PT, PT, PT, 0x80, 0x0 ;  /* 0x000000000000781c */ /* 0x000fda0003f0f070 */
.L_x_926:
        /* <DEDUP_REMOVED lines=11> */
[----:B------:R1:W-:Y:S04]  /*25410*/  STL [R1+0x18], R6 ;  /* 0x0000180601007387 */ /* 0x0003e80000100800 */
[----:B------:R1:W-:Y:S02]  /*25420*/  STL [R1], R8 ;  /* 0x0000000801007387 */ /* 0x0003e40000100800 */
.L_x_913:
[----:B------:R-:W-:Y:S05]  /*25430*/  BSYNC B1 ;  /* 0x0000000000017941 */ /* 0x000fea0003800000 */
.L_x_912:
[----:B------:R-:W2:Y:S01]  /*25440*/  LDL R2, [R1+0x4] ;  /* 0x0000040001027983 */ /* 0x000ea20000100800 */
[----:B------:R-:W-:Y:S01]  /*25450*/  VIADD R3, R4, 0x1 ;  /* 0x0000000104037836 */ /* 0x000fe20000000000 */
[----:B------:R-:W-:Y:S04]  /*25460*/  BSSY B1, `(.L_x_927) ;  /* 0x000009b000017945 */ /* 0x000fe80003800000 */
[----:B------:R-:W-:-:S04]  /*25470*/  ISETP.NE.AND P0, PT, R3, 0x2, PT ;  /* 0x000000020300780c */ /* 0x000fc80003f05270 */
[----:B------:R-:W-:Y:S02]  /*25480*/  SEL R12, R3, RZ, P0 ;  /* 0x000000ff030c7207 */ /* 0x000fe40000000000 */
[----:B--2---:R-:W-:Y:S02]  /*25490*/  LOP3.LUT P1, RZ, R2, 0x1, RZ, 0xc0, !PT ;  /* 0x0000000102ff7812 */ /* 0x004fe4000782c0ff */
[----:B------:R-:W-:-:S04]  /*254a0*/  SEL R2, RZ, 0x1, P0 ;  /* 0x00000001ff027807 */ /* 0x000fc80000000000 */
[----:B------:R-:W-:-:S05]  /*254b0*/  LOP3.LUT R11, R5, R2, RZ, 0x3c, !PT ;  /* 0x00000002050b7212 */ /* 0x000fca00078e3cff */
[----:B------:R2:W-:Y:S04]  /*254c0*/  STL [R1+0x14], R11 ;  /* 0x0000140b01007387 */ /* 0x0005e80000100800 */
[----:B------:R2:W-:Y:S01]  /*254d0*/  STL [R1+0xc], R12 ;  /* 0x00000c0c01007387 */ /* 0x0005e20000100800 */
[----:B------:R-:W-:Y:S05]  /*254e0*/  @!P1 BRA `(.L_x_928) ;  /* 0x0000000800489947 */ /* 0x000fea0003800000 */
[----:B------:R-:W-:Y:S01]  /*254f0*/  ULDC.64 UR4, c[0x0][0x418] ;  /* 0x0001060000047ab9 */ /* 0x000fe20000000a00 */
[----:B-1----:R-:W-:Y:S02]  /*25500*/  IADD3 R6, R0, -0x1, RZ ;  /* 0xffffffff00067810 */ /* 0x002fe40007ffe0ff */
[----:B------:R-:W-:-:S04]  /*25510*/  ISETP.NE.U32.AND P0, PT, RZ, UR4, PT ;  /* 0x00000004ff007c0c */ /* 0x000fc8000bf05070 */
[----:B------:R-:W-:-:S13]  /*25520*/  ISETP.NE.AND.EX P0, PT, RZ, UR5, PT, P0 ;  /* 0x00000005ff007c0c */ /* 0x000fda000bf05300 */
[----:B------:R-:W-:Y:S05]  /*25530*/  @!P0 BRA `(.L_x_929) ;  /* 0x0000000000508947 */ /* 0x000fea0003800000 */
[----:B------:R-:W3:Y:S01]  /*25540*/  LDL R13, [R1+0x28] ;  /* 0x00002800010d7983 */ /* 0x000ee20000100800 */
[----:B-----5:R-:W1:Y:S01]  /*25550*/  LDC R8, c[0x0][0x43c] ;  /* 0x00010f00ff087b82 */ /* 0x020e620000000800 */
[----:B------:R-:W-:Y:S02]  /*25560*/  ULDC.64 UR6, c[0x0][0x428] ;  /* 0x00010a0000067ab9 */ /* 0x000fe40000000a00 */
[----:B------:R-:W4:Y:S01]  /*25570*/  LDL R9, [R1+0x10] ;  /* 0x0000100001097983 */ /* 0x000f220000100800 */
[----:B------:R-:W-:Y:S01]  /*25580*/  ULDC.64 UR8, c[0x0][0x208] ;  /* 0x0000820000087ab9 */ /* 0x000fe20000000a00 */
[----:B-1----:R-:W-:-:S13]  /*25590*/  ISETP.NE.AND P0, PT, R8, 0x1, PT ;  /* 0x000000010800780c */ /* 0x002fda0003f05270 */
[----:B------:R-:W1:Y:S02]  /*255a0*/  @P0 LDC.64 R2, c[0x0][0x440] ;  /* 0x00011000ff020b82 */ /* 0x000e640000000a00 */
[----:B-1----:R-:W-:-:S04]  /*255b0*/  @P0 IMAD.HI.U32 R7, R6, R2, RZ ;  /* 0x0000000206070227 */ /* 0x002fc800078e00ff */
[----:B------:R-:W-:Y:S01]  /*255c0*/  IMAD.MOV.U32 R2, RZ, RZ, R6 ;  /* 0x000000ffff027224 */ /* 0x000fe200078e0006 */
[----:B------:R-:W-:-:S05]  /*255d0*/  @P0 SHF.R.U32.HI R2, RZ, R3, R7 ;  /* 0x00000003ff020219 */ /* 0x000fca0000011607 */
[----:B------:R-:W-:-:S04]  /*255e0*/  IMAD.MOV R3, RZ, RZ, -R2 ;  /* 0x000000ffff037224 */ /* 0x000fc800078e0a02 */
[----:B------:R-:W-:Y:S01]  /*255f0*/  IMAD R6, R8, R3, R6 ;  /* 0x0000000308067224 */ /* 0x000fe200078e0206 */
[----:B------:R-:W-:Y:S01]  /*25600*/  SHF.R.S32.HI R3, RZ, 0x1f, R2 ;  /* 0x0000001fff037819 */ /* 0x000fe20000011402 */
[----:B---3--:R-:W-:-:S04]  /*25610*/  IMAD R7, R13, UR6, RZ ;  /* 0x000000060d077c24 */ /* 0x008fc8000f8e02ff */
[C---:B----4-:R-:W-:Y:S02]  /*25620*/  IMAD R7, R9.reuse, UR7, R7 ;  /* 0x0000000709077c24 */ /* 0x050fe4000f8e0207 */
[----:B------:R-:W-:-:S04]  /*25630*/  IMAD.WIDE.U32 R2, R9, UR6, R2 ;  /* 0x0000000609027c25 */ /* 0x000fc8000f8e0002 */
[----:B------:R-:W-:Y:S01]  /*25640*/  IMAD.IADD R3, R7, 0x1, R3 ;  /* 0x0000000107037824 */ /* 0x000fe200078e0203 */
[----:B------:R-:W-:-:S04]  /*25650*/  LEA R8, P0, R2, UR4, 0x2 ;  /* 0x0000000402087c11 */ /* 0x000fc8000f8010ff */
[----:B------:R-:W-:-:S05]  /*25660*/  LEA.HI.X R9, R2, UR5, R3, 0x2, P0 ;  /* 0x0000000502097c11 */ /* 0x000fca00080f1403 */
[----:B------:R1:W5:Y:S04]  /*25670*/  LDG.E R8, desc[UR8][R8.64] ;  /* 0x0000000808087981 */ /* 0x000368000c1e1900 */
.L_x_929:
[----:B------:R-:W3:Y:S01]  /*25680*/  LDL R2, [R1+0x8] ;  /* 0x0000080001027983 */ /* 0x000ee20000100800 */
[----:B------:R-:W-:Y:S01]  /*25690*/  SHF.L.U32 R3, R11, 0x1f, RZ ;  /* 0x0000001f0b037819 */ /* 0x000fe200000006ff */
[----:B------:R-:W-:Y:S01]  /*256a0*/  BSSY B2, `(.L_x_930) ;  /* 0x0000004000027945 */ /* 0x000fe20003800000 */
[----:B---3--:R-:W-:-:S04]  /*256b0*/  LEA R2, R12, R2, 0x3 ;  /* 0x000000020c027211 */ /* 0x008fc800078e18ff */
[----:B------:R-:W3:Y:S02]  /*256c0*/  SYNCS.PHASECHK.TRANS64.TRYWAIT P0, [R2+URZ+0x34840], R3 ;  /* 0x03484003020075a7 */ /* 0x000ee4000800017f */
[----:B---3--:R-:W-:Y:S05]  /*256d0*/  @!P0 BRA `(.L_x_931) ;  /* 0x0000003800388947 */ /* 0x008fea0003800000 */
.L_x_1052:
[----:B------:R-:W-:Y:S05]  /*256e0*/  BSYNC B2 ;  /* 0x0000000000027941 */ /* 0x000fea0003800000 */
.L_x_930:
[----:B------:R-:W4:Y:S01]  /*256f0*/  S2R R7, SR_TID.X ;  /* 0x0000000000077919 */ /* 0x000f220000002100 */
[----:B------:R-:W-:Y:S01]  /*25700*/  BSSY B2, `(.L_x_932) ;  /* 0x000000b000027945 */ /* 0x000fe20003800000 */
[----:B----4-:R-:W-:-:S04]  /*25710*/  LOP3.LUT R7, R7, 0x7f, RZ, 0xc0, !PT ;  /* 0x0000007f07077812 */ /* 0x010fc800078ec0ff */
[----:B------:R-:W-:-:S13]  /*25720*/  ISETP.NE.AND P1, PT, R7, RZ, PT ;  /* 0x000000ff0700720c */ /* 0x000fda0003f25270 */
[----:B------:R-:W-:Y:S05]  /*25730*/  @P1 BRA `(.L_x_933) ;  /* 0x00000000001c1947 */ /* 0x000fea0003800000 */
[----:B------:R-:W4:Y:S01]  /*25740*/  S2R R7, SR_TID.X ;  /* 0x0000000000077919 */ /* 0x000f220000002100 */
[----:B---3--:R-:W-:-:S04]  /*25750*/  IMAD.MOV.U32 R3, RZ, RZ, 0xb000 ;  /* 0x0000b000ff037424 */ /* 0x008fc800078e00ff */
[----:B------:R3:W-:Y:S01]  /*25760*/  SYNCS.ARRIVE.TRANS64 RZ, [R2+URZ+0x34830], R3 ;  /* 0x0348300302ff79a7 */ /* 0x0007e2000800003f */
[----:B----4-:R-:W-:-:S04]  /*25770*/  LOP3.LUT R7, R7, 0x1f, RZ, 0xc0, !PT ;  /* 0x0000001f07077812 */ /* 0x010fc800078ec0ff */
[----:B------:R-:W-:-:S13]  /*25780*/  ISETP.NE.AND P0, PT, R7, RZ, PT ;  /* 0x000000ff0700720c */ /* 0x000fda0003f05270 */
[----:B---3--:R-:W-:Y:S05]  /*25790*/  @!P0 BRA `(.L_x_933) ;  /* 0x0000000000048947 */ /* 0x008fea0003800000 */
[----:B------:R-:W-:Y:S01]  /*257a0*/  BPT.TRAP 0x1 ;  /* 0x000000040000795c */ /* 0x000fe20000300000 */
.L_x_933:
[----:B------:R-:W-:Y:S05]  /*257b0*/  BSYNC B2 ;  /* 0x0000000000027941 */ /* 0x000fea0003800000 */
.L_x_932:
[----:B---3--:R-:W3:Y:S04]  /*257c0*/  LDL R2, [R1+0xc] ;  /* 0x00000c0001027983 */ /* 0x008ee80000100800 */
[----:B-1----:R-:W4:Y:S04]  /*257d0*/  LDL R9, [R1+0x8] ;  /* 0x0000080001097983 */ /* 0x002f280000100800 */
[----:B------:R-:W4:Y:S01]  /*257e0*/  LDL R7, [R1+0x1c] ;  /* 0x00001c0001077983 */ /* 0x000f220000100800 */
[----:B--2---:R-:W-:-:S05]  /*257f0*/  IMAD.MOV.U32 R11, RZ, RZ, RZ ;  /* 0x000000ffff0b7224 */ /* 0x004fca00078e00ff */
[----:B------:R-:W-:Y:S01]  /*25800*/  R2UR UR10, R11 ;  /* 0x000000000b0a72ca */ /* 0x000fe200000e0000 */
[----:B------:R-:W-:Y:S01]  /*25810*/  UIADD3 UR4, UP0, UR38, 0x370, URZ ;  /* 0x0000037026047890 */ /* 0x000fe2000ff1e03f */
[----:B------:R-:W-:Y:S01]  /*25820*/  PLOP3.LUT P0, PT, PT, PT, PT, 0x80, 0x0 ;  /* 0x000000000000781c */ /* 0x000fe20003f0f070 */
[----:B------:R-:W-:Y:S01]  /*25830*/  UMOV UR6, 0x0 ;  /* 0x0000000000067882 */ /* 0x000fe20000000000 */
[----:B------:R-:W-:Y:S01]  /*25840*/  UMOV UR7, 0x14f00000 ;  /* 0x14f0000000077882 */ /* 0x000fe20000000000 */
[----:B------:R-:W-:Y:S01]  /*25850*/  UIADD3.X UR5, URZ, UR39, URZ, UP0, !UPT ;  /* 0x000000273f057290 */ /* 0x000fe200087fe43f */
[C---:B---3--:R-:W-:Y:S02]  /*25860*/  IMAD R3, R2.reuse, 0x8, R10 ;  /* 0x0000000802037824 */ /* 0x048fe400078e020a */
[----:B----4-:R-:W-:-:S03]  /*25870*/  IMAD R2, R2, 0xb000, R9 ;  /* 0x0000b00002027824 */ /* 0x010fc600078e0209 */
[----:B------:R-:W-:Y:S01]  /*25880*/  IADD3 R3, R3, 0x30, RZ ;  /* 0x0000003003037810 */ /* 0x000fe20007ffe0ff */
[----:B------:R-:W-:Y:S02]  /*25890*/  IMAD R7, R6, 0xb0, R7 ;  /* 0x000000b006077824 */ /* 0x000fe400078e0207 */
[----:B------:R-:W-:-:S07]  /*258a0*/  VIADD R9, R2, 0x1e400 ;  /* 0x0001e40002097836 */ /* 0x000fce0000000000 */
.L_x_934:
        /* <DEDUP_REMOVED lines=16> */
.L_x_935:
        /* <DEDUP_REMOVED lines=10> */
[----:B------:R-:W-:Y:S01]  /*25a50*/  SHF.L.U32 R5, R5, 0x1f, RZ ;  /* 0x0000001f05057819 */ /* 0x000fe200000006ff */
[----:B------:R-:W-:Y:S01]  /*25a60*/  BSSY B2, `(.L_x_936) ;  /* 0x0000004000027945 */ /* 0x000fe20003800000 */
[----:B------:R-:W-:-:S04]  /*25a70*/  LEA R2, R4, R10, 0x3 ;  /* 0x0000000a04027211 */ /* 0x000fc800078e18ff */
[----:B------:R-:W1:Y:S02]  /*25a80*/  SYNCS.PHASECHK.TRANS64.TRYWAIT P0, [R2+URZ+0x60], R5 ;  /* 0x00006005020075a7 */ /* 0x000e64000800017f */
[----:B-1----:R-:W-:Y:S05]  /*25a90*/  @!P0 BRA `(.L_x_937) ;  /* 0x00000034005c8947 */ /* 0x002fea0003800000 */
.L_x_1053:
[----:B------:R-:W-:Y:S05]  /*25aa0*/  BSYNC B2 ;  /* 0x0000000000027941 */ /* 0x000fea0003800000 */
.L_x_936:
[----:B------:R-:W-:Y:S01]  /*25ab0*/  BSSY B2, `(.L_x_938) ;  /* 0x000000b000027945 */ /* 0x000fe20003800000 */
[----:B------:R-:W-:Y:S02]  /*25ac0*/  IMAD.MOV.U32 R12, RZ, RZ, 0x0 ;  /* 0x00000000ff0c7424 */ /* 0x000fe400078e00ff */
[----:B------:R-:W-:Y:S01]  /*25ad0*/  IMAD.MOV.U32 R13, RZ, RZ, 0x14f00000 ;  /* 0x14f00000ff0d7424 */ /* 0x000fe200078e00ff */
[----:B------:R-:W-:Y:S06]  /*25ae0*/  @P1 BRA `(.L_x_939) ;  /* 0x00000000001c1947 */ /* 0x000fec0003800000 */
[----:B------:R-:W2:Y:S01]  /*25af0*/  S2R R7, SR_TID.X ;  /* 0x0000000000077919 */ /* 0x000ea20000002100 */
[----:B------:R-:W-:-:S04]  /*25b00*/  IMAD.MOV.U32 R3, RZ, RZ, 0xb000 ;  /* 0x0000b000ff037424 */ /* 0x000fc800078e00ff */
[----:B------:R3:W-:Y:S01]  /*25b10*/  SYNCS.ARRIVE.TRANS64 RZ, [R2+URZ+0x50], R3 ;  /* 0x0000500302ff79a7 */ /* 0x0007e2000800003f */
[----:B--2---:R-:W-:-:S04]  /*25b20*/  LOP3.LUT R7, R7, 0x1f, RZ, 0xc0, !PT ;  /* 0x0000001f07077812 */ /* 0x004fc800078ec0ff */
[----:B------:R-:W-:-:S13]  /*25b30*/  ISETP.NE.AND P0, PT, R7, RZ, PT ;  /* 0x000000ff0700720c */ /* 0x000fda0003f05270 */
[----:B---3--:R-:W-:Y:S05]  /*25b40*/  @!P0 BRA `(.L_x_939) ;  /* 0x0000000000048947 */ /* 0x008fea0003800000 */
[----:B------:R-:W-:Y:S01]  /*25b50*/  BPT.TRAP 0x1 ;  /* 0x000000040000795c */ /* 0x000fe20000300000 */
.L_x_939:
[----:B------:R-:W-:Y:S05]  /*25b60*/  BSYNC B2 ;  /* 0x0000000000027941 */ /* 0x000fea0003800000 */
.L_x_938:
[----:B------:R-:W2:Y:S04]  /*25b70*/  LDL R7, [R1+0x8] ;  /* 0x0000080001077983 */ /* 0x000ea80000100800 */
[----:B-1----:R-:W3:Y:S04]  /*25b80*/  LDL R5, [R1+0x1c] ;  /* 0x00001c0001057983 */ /* 0x002ee80000100800 */
        /* <DEDUP_REMOVED lines=11> */
.L_x_940:
        /* <DEDUP_REMOVED lines=16> */
.L_x_941:
        /* <DEDUP_REMOVED lines=13> */
.L_x_928:
[----:B------:R-:W-:Y:S05]  /*25e10*/  BSYNC B1 ;  /* 0x0000000000017941 */ /* 0x000fea0003800000 */
.L_x_927:
[C---:B------:R-:W-:Y:S01]  /*25e20*/  ISETP.GT.AND P0, PT, R0.reuse, 0x1, PT ;  /* 0x000000010000780c */ /* 0x040fe20003f04270 */
[----:B------:R-:W-:-:S12]  /*25e30*/  VIADD R0, R0, 0xfffffffe ;  /* 0xfffffffe00007836 */ /* 0x000fd80000000000 */
[----:B------:R-:W-:Y:S05]  /*25e40*/  @P0 BRA `(.L_x_942) ;  /* 0xffffffe800fc0947 */ /* 0x000fea000383ffff */
.L_x_894:
[----:B------:R-:W-:Y:S05]  /*25e50*/  BSYNC B0 ;  /* 0x0000000000007941 */ /* 0x000fea0003800000 */
.L_x_893:
[----:B------:R-:W4:Y:S01]  /*25e60*/  S2R R3, SR_TID.X ;  /* 0x0000000000037919 */ /* 0x000f220000002100 */
[----:B------:R-:W-:Y:S01]  /*25e70*/  BSSY B0, `(.L_x_943) ;  /* 0x0000011000007945 */ /* 0x000fe20003800000 */
[----:B----4-:R-:W-:-:S04]  /*25e80*/  LOP3.LUT R3, R3, 0x7f, RZ, 0xc0, !PT ;  /* 0x0000007f03037812 */ /* 0x010fc800078ec0ff */
[----:B------:R-:W-:-:S13]  /*25e90*/  ISETP.NE.AND P0, PT, R3, RZ, PT ;  /* 0x000000ff0300720c */ /* 0x000fda0003f05270 */
[----:B------:R-:W-:Y:S05]  /*25ea0*/  @P0 BRA `(.L_x_944) ;  /* 0x0000000000340947 */ /* 0x000fea0003800000 */
[----:B------:R-:W4:Y:S01]  /*25eb0*/  S2R R2, SR_LANEID ;  /* 0x0000000000027919 */ /* 0x000f220000000000 */
[----:B------:R-:W-:Y:S01]  /*25ec0*/  VOTEU.ANY UR4, UPT, PT ;  /* 0x0000000000047886 */ /* 0x000fe200038e0100 */
[----:B-1----:R-:W1:Y:S01]  /*25ed0*/  LDC.64 R4, c[0x0][0xc60] ;  /* 0x00031800ff047b82 */ /* 0x002e620000000a00 */
[----:B------:R-:W4:Y:S01]  /*25ee0*/  FLO.U32 R0, UR4 ;  /* 0x0000000400007d00 */ /* 0x000f2200080e0000 */
[----:B------:R-:W-:Y:S01]  /*25ef0*/  ULDC.64 UR6, c[0x0][0x208] ;  /* 0x0000820000067ab9 */ /* 0x000fe20000000a00 */
[----:B----4-:R-:W-:-:S06]  /*25f00*/  ISETP.EQ.U32.AND P0, PT, R0, R2, PT ;  /* 0x000000020000720c */ /* 0x010fcc0003f02070 */
[----:B------:R-:W1:Y:S07]  /*25f10*/  POPC R2, UR4 ;  /* 0x0000000400027d09 */ /* 0x000e6e0008000000 */
[----:B-1----:R-:W4:Y:S04]  /*25f20*/  @P0 ATOMG.E.ADD.STRONG.GPU PT, R2, desc[UR6][R4.64], R2 ;  /* 0x00000002040209a8 */ /* 0x002f2800081ee1c6 */
[----:B----4-:R1:W4:Y:S02]  /*25f30*/  SHFL.IDX PT, R2, R2, R0, 0x1f ;  /* 0x00001f0002027589 */ /* 0x01032400000e0000 */
[----:B-1----:R-:W1:Y:S02]  /*25f40*/  S2R R0, SR_LTMASK ;  /* 0x0000000000007919 */ /* 0x002e640000003900 */
[----:B-1----:R-:W-:-:S06]  /*25f50*/  LOP3.LUT R0, R0, UR4, RZ, 0xc0, !PT ;  /* 0x0000000400007c12 */ /* 0x002fcc000f8ec0ff */
[----:B------:R-:W4:Y:S02]  /*25f60*/  POPC R0, R0 ;  /* 0x0000000000007309 */ /* 0x000f240000000000 */
[----:B----4-:R-:W-:-:S07]  /*25f70*/  IADD3 R16, R2, UR36, R0 ;  /* 0x0000002402107c10 */ /* 0x010fce000fffe000 */
.L_x_944:
[----:B------:R-:W-:Y:S05]  /*25f80*/  BSYNC B0 ;  /* 0x0000000000007941 */ /* 0x000fea0003800000 */
.L_x_943:
[----:B------:R-:W4:Y:S01]  /*25f90*/  LDL R0, [R1+0x4] ;  /* 0x0000040001007983 */ /* 0x000f220000100800 */
[----:B------:R-:W-:Y:S01]  /*25fa0*/  BSSY B0, `(.L_x_945) ;  /* 0x0000040000007945 */ /* 0x000fe20003800000 */
[----:B----4-:R-:W-:-:S13]  /*25fb0*/  LOP3.LUT P0, RZ, R0, 0x1, RZ, 0xc0, !PT ;  /* 0x0000000100ff7812 */ /* 0x010fda000780c0ff */
[----:B------:R-:W-:Y:S05]  /*25fc0*/  @!P0 BRA `(.L_x_946) ;  /* 0x0000000000f48947 */ /* 0x000fea0003800000 */
[----:B------:R-:W4:Y:S04]  /*25fd0*/  LDL R4, [R1+0x8] ;  /* 0x0000080001047983 */ /* 0x000f280000100800 */
[----:B------:R-:W4:Y:S04]  /*25fe0*/  LDL R2, [R1+0xc] ;  /* 0x00000c0001027983 */ /* 0x000f280000100800 */
[----:B------:R-:W2:Y:S01]  /*25ff0*/  LDL R0, [R1+0x14] ;  /* 0x0000140001007983 */ /* 0x000ea20000100800 */
[----:B------:R-:W-:Y:S01]  /*26000*/  BSSY B1, `(.L_x_947) ;  /* 0x0000006000017945 */ /* 0x000fe20003800000 */
[----:B------:R-:W-:-:S02]  /*26010*/  ISETP.NE.AND P1, PT, R3, RZ, PT ;  /* 0x000000ff0300720c */ /* 0x000fc40003f25270 */
[----:B----4-:R-:W-:Y:S02]  /*26020*/  LEA R2, R2, R4, 0x3 ;  /* 0x0000000402027211 */ /* 0x010fe400078e18ff */
[----:B--2---:R-:W-:-:S04]  /*26030*/  SHF.L.U32 R0, R0, 0x1f, RZ ;  /* 0x0000001f00007819 */ /* 0x004fc800000006ff */
[----:B------:R-:W2:Y:S02]  /*26040*/  SYNCS.PHASECHK.TRANS64.TRYWAIT P0, [R2+URZ+0x34860], R0 ;  /* 0x03486000020075a7 */ /* 0x000ea4000800017f */
[----:B--2---:R-:W-:Y:S05]  /*26050*/  @!P0 BRA `(.L_x_948) ;  /* 0x0000003000008947 */ /* 0x004fea0003800000 */
.L_x_1054:
[----:B------:R-:W-:Y:S05]  /*26060*/  BSYNC B1 ;  /* 0x0000000000017941 */ /* 0x000fea0003800000 */
.L_x_947:
[----:B------:R-:W-:Y:S04]  /*26070*/  BSSY B1, `(.L_x_949) ;  /* 0x0000009000017945 */ /* 0x000fe80003800000 */
[----:B------:R-:W-:Y:S05]  /*26080*/  @P1 BRA `(.L_x_950) ;  /* 0x00000000001c1947 */ /* 0x000fea0003800000 */
[----:B------:R-:W4:Y:S01]  /*26090*/  S2R R3, SR_TID.X ;  /* 0x0000000000037919 */ /* 0x000f220000002100 */
[----:B--2---:R-:W-:-:S04]  /*260a0*/  IMAD.MOV.U32 R0, RZ, RZ, 0xb000 ;  /* 0x0000b000ff007424 */ /* 0x004fc800078e00ff */
[----:B------:R2:W-:Y:S01]  /*260b0*/  SYNCS.ARRIVE.TRANS64 RZ, [R2+URZ+0x34850], R0 ;  /* 0x0348500002ff79a7 */ /* 0x0005e2000800003f */
[----:B----4-:R-:W-:-:S04]  /*260c0*/  LOP3.LUT R3, R3, 0x1f, RZ, 0xc0, !PT ;  /* 0x0000001f03037812 */ /* 0x010fc800078ec0ff */
[----:B------:R-:W-:-:S13]  /*260d0*/  ISETP.NE.AND P0, PT, R3, RZ, PT ;  /* 0x000000ff0300720c */ /* 0x000fda0003f05270 */
[----:B--2---:R-:W-:Y:S05]  /*260e0*/  @!P0 BRA `(.L_x_950) ;  /* 0x0000000000048947 */ /* 0x004fea0003800000 */
[----:B------:R-:W-:Y:S01]  /*260f0*/  BPT.TRAP 0x1 ;  /* 0x000000040000795c */ /* 0x000fe20000300000 */
.L_x_950:
[----:B------:R-:W-:Y:S05]  /*26100*/  BSYNC B1 ;  /* 0x0000000000017941 */ /* 0x000fea0003800000 */
.L_x_949:
[----:B-1----:R-:W4:Y:S04]  /*26110*/  LDL R5, [R1+0x8] ;  /* 0x0000080001057983 */ /* 0x002f280000100800 */
[----:B--2---:R-:W4:Y:S04]  /*26120*/  LDL R0, [R1+0xc] ;  /* 0x00000c0001007983 */ /* 0x004f280000100800 */
[----:B------:R-:W2:Y:S04]  /*26130*/  LDL.LU R4, [R1+0x1c] ;  /* 0x00001c0001047983 */ /* 0x000ea80000300800 */
[----:B------:R-:W2:Y:S01]  /*26140*/  LDL R3, [R1+0x18] ;  /* 0x0000180001037983 */ /* 0x000ea20000100800 */
[----:B------:R-:W-:Y:S01]  /*26150*/  UIADD3 UR4, UP0, UR38, 0x470, URZ ;  /* 0x0000047026047890 */ /* 0x000fe2000ff1e03f */
[----:B------:R-:W-:Y:S01]  /*26160*/  PLOP3.LUT P0, PT, PT, PT, PT, 0x80, 0x0 ;  /* 0x000000000000781c */ /* 0x000fe20003f0f070 */
[----:B------:R-:W-:Y:S01]  /*26170*/  VIADD R2, R2, 0x34850 ;  /* 0x0003485002027836 */ /* 0x000fe20000000000 */
[----:B------:R-:W-:Y:S01]  /*26180*/  UMOV UR6, 0x0 ;  /* 0x0000000000067882 */ /* 0x000fe20000000000 */
[----:B------:R-:W-:Y:S01]  /*26190*/  UIADD3.X UR5, URZ, UR39, URZ, UP0, !UPT ;  /* 0x000000273f057290 */ /* 0x000fe200087fe43f */
[----:B------:R-:W-:Y:S01]  /*261a0*/  UMOV UR7, 0x14f00000 ;  /* 0x14f0000000077882 */ /* 0x000fe20000000000 */
[----:B------:R-:W-:Y:S01]  /*261b0*/  UMOV UR10, URZ ;  /* 0x0000003f000a7c82 */ /* 0x000fe20008000000 */
[----:B----4-:R-:W-:-:S02]  /*261c0*/  IMAD R0, R0, 0xb000, R5 ;  /* 0x0000b00000007824 */ /* 0x010fc400078e0205 */
[----:B--2---:R-:W-:Y:S02]  /*261d0*/  IMAD R3, R3, 0xb0, R4 ;  /* 0x000000b003037824 */ /* 0x004fe400078e0204 */
[----:B------:R-:W-:-:S07]  /*261e0*/  VIADD R4, R0, 0x400 ;  /* 0x0000040000047836 */ /* 0x000fce0000000000 */
.L_x_951:
        /* <DEDUP_REMOVED lines=11> */
[----:B------:R-:W-:Y:S01]  /*262a0*/  PLOP3.LUT P0, PT, PT, PT, PT, 0x80, 0x0 ;  /* 0x000000000000781c */ /* 0x000fe20003f0f070 */
[----:B------:R-:W-:Y:S01]  /*262b0*/  UMOV UR6, 0x0 ;  /* 0x0000000000067882 */ /* 0x000fe20000000000 */
[----:B------:R-:W-:Y:S01]  /*262c0*/  IADD3 R0, R0, 0x5c00, RZ ;  /* 0x00005c0000007810 */ /* 0x000fe20007ffe0ff */
[----:B------:R-:W-:Y:S01]  /*262d0*/  UMOV UR7, 0x14f00000 ;  /* 0x14f0000000077882 */ /* 0x000fe20000000000 */
[----:B------:R-:W-:-:S09]  /*262e0*/  UMOV UR10, 0x40 ;  /* 0x00000040000a7882 */ /* 0x000fd20000000000 */
.L_x_952:
        /* <DEDUP_REMOVED lines=10> */
[----:B----4-:R-:W-:Y:S05]  /*26390*/  @P0 BRA.U.ANY `(.L_x_952) ;  /* 0xfffffffd00d40947 */ /* 0x010fea000393ffff */
.L_x_946:
[----:B------:R-:W-:Y:S05]  /*263a0*/  BSYNC B0 ;  /* 0x0000000000007941 */ /* 0x000fea0003800000 */
.L_x_945:
[----:B-1----:R-:W4:Y:S04]  /*263b0*/  LDL.LU R5, [R1+0xc] ;  /* 0x00000c0001057983 */ /* 0x002f280000300800 */
[----:B------:R-:W2:Y:S01]  /*263c0*/  LDL.LU R4, [R1+0x14] ;  /* 0x0000140001047983 */ /* 0x000ea20000300800 */
[----:B----4-:R-:W-:-:S05]  /*263d0*/  VIADD R0, R5, 0x1 ;  /* 0x0000000105007836 */ /* 0x010fca0000000000 */
[----:B------:R-:W-:-:S04]  /*263e0*/  ISETP.NE.AND P0, PT, R0, 0x2, PT ;  /* 0x000000020000780c */ /* 0x000fc80003f05270 */
[----:B------:R-:W-:Y:S02]  /*263f0*/  SEL R2, RZ, 0x1, P0 ;  /* 0x00000001ff027807 */ /* 0x000fe40000000000 */
[----:B------:R-:W-:Y:S02]  /*26400*/  SEL R0, R0, RZ, P0 ;  /* 0x000000ff00007207 */ /* 0x000fe40000000000 */
[----:B--2---:R-:W-:-:S03]  /*26410*/  LOP3.LUT R4, R4, R2, RZ, 0x3c, !PT ;  /* 0x0000000204047212 */ /* 0x004fc600078e3cff */
[----:B------:R1:W-:Y:S04]  /*26420*/  STL [R1+0xc], R0 ;  /* 0x00000c0001007387 */ /* 0x0003e80000100800 */
[----:B------:R1:W-:Y:S02]  /*26430*/  STL [R1+0x14], R4 ;  /* 0x0000140401007387 */ /* 0x0003e40000100800 */
.L_x_873:
[----:B------:R-:W-:Y:S05]  /*26440*/  BSYNC B7 ;  /* 0x0000000000077941 */ /* 0x000fea0003800000 */
.L_x_871:
[----:B-1----:R-:W2:Y:S02]  /*26450*/  LDL R0, [R1+0x4] ;  /* 0x0000040001007983 */ /* 0x002ea40000100800 */
[----:B--2---:R-:W-:-:S13]  /*26460*/  LOP3.LUT P0, RZ, R0, 0x2, RZ, 0xc0, !PT ;  /* 0x0000000200ff7812 */ /* 0x004fda000780c0ff */
[----:B------:R-:W-:Y:S05]  /*26470*/  @!P0 BRA `(.L_x_953) ;  /* 0x0000000000288947 */ /* 0x000fea0003800000 */
[----:B------:R-:W-:Y:S05]  /*26480*/  WARPSYNC.ALL ;  /* 0x0000000000007948 */ /* 0x000fea0003800000 */
[----:B------:R-:W1:Y:S08]  /*26490*/  S2UR UR5, SR_CgaCtaId ;  /* 0x00000000000579c3 */ /* 0x000e700000008800 */
[----:B------:R-:W-:Y:S06]  /*264a0*/  BAR.SYNC.DEFER_BLOCKING 0x5, 0x180 ;  /* 0x0146000000007b1d */ /* 0x000fec0000010000 */
[----:B------:R-:W-:-:S02]  /*264b0*/  UMOV UR4, 0x400 ;  /* 0x0000040000047882 */ /* 0x000fc40000000000 */
[----:B-1----:R-:W-:-:S06]  /*264c0*/  ULEA UR4, UR5, UR4, 0x18 ;  /* 0x0000000405047291 */ /* 0x002fcc000f8ec03f */
[----:B------:R-:W-:-:S05]  /*264d0*/  IMAD.U32 R0, RZ, RZ, UR4 ;  /* 0x00000004ff007e24 */ /* 0x000fca000f8e00ff */
[----:B------:R1:W2:Y:S04]  /*264e0*/  LDS.128 R16, [R0+0x348d0] ;  /* 0x0348d00000107984 */ /* 0x0002a80000000c00 */
[----:B------:R1:W-:Y:S01]  /*264f0*/  STL [R1+0x8], R0 ;  /* 0x0000080001007387 */ /* 0x0003e20000100800 */
[----:B------:R-:W-:Y:S06]  /*26500*/  BAR.ARV 0x4, 0x180 ;  /* 0x0106000000007b1d */ /* 0x000fec0000002000 */
[----:B------:R-:W-:Y:S05]  /*26510*/  BRA `(.L_x_954) ;  /* 0x0000000800507947 */ /* 0x000fea0003800000 */
.L_x_953:
[----:B------:R-:W1:Y:S01]  /*26520*/  S2R R7, SR_TID.X ;  /* 0x0000000000077919 */ /* 0x000e620000002100 */
[----:B------:R-:W-:Y:S01]  /*26530*/  UMOV UR4, 0xffffffff ;  /* 0xffffffff00047882 */ /* 0x000fe20000000000 */
[----:B-1----:R-:W-:-:S04]  /*26540*/  LOP3.LUT R7, R7, 0x1f, RZ, 0xc0, !PT ;  /* 0x0000001f07077812 */ /* 0x002fc800078ec0ff */
[----:B------:R-:W-:Y:S01]  /*26550*/  ISETP.NE.AND P0, PT, R7, 0x1f, PT ;  /* 0x0000001f0700780c */ /* 0x000fe20003f05270 */
[----:B------:R-:W-:-:S12]  /*26560*/  BRA.DIV UR4, `(.L_x_955) ;  /* 0x0000002a04d07947 */ /* 0x000fd8000b800000 */
[----:B------:R-:W-:Y:S01]  /*26570*/  IMAD.IADD R0, R19, 0x1, R7 ;  /* 0x0000000113007824 */ /* 0x000fe200078e0207 */
[----:B------:R-:W-:Y:S01]  /*26580*/  ULDC UR4, c[0x0][0xc3c] ;  /* 0x00030f0000047ab9 */ /* 0x000fe20000000800 */
[----:B------:R-:W-:-:S03]  /*26590*/  ULDC.64 UR6, c[0x0][0x208] ;  /* 0x0000820000067ab9 */ /* 0x000fc60000000a00 */
[----:B------:R-:W-:-:S13]  /*265a0*/  ISETP.GE.OR P1, PT, R0, UR4, !P0 ;  /* 0x0000000400007c0c */ /* 0x000fda000c726670 */
[----:B------:R-:W1:Y:S02]  /*265b0*/  @!P1 LDC.64 R2, c[0x0][0xc80] ;  /* 0x00032000ff029b82 */ /* 0x000e640000000a00 */
[----:B-1----:R-:W-:-:S06]  /*265c0*/  @!P1 IMAD.WIDE R2, R0, 0x4, R2 ;  /* 0x0000000400029825 */ /* 0x002fcc00078e0202 */
[----:B------:R1:W2:Y:S01]  /*265d0*/  @!P1 LDG.E R3, desc[UR6][R2.64] ;  /* 0x0000000602039981 */ /* 0x0002a2000c1e1900 */
[C---:B------:R-:W-:Y:S02]  /*265e0*/  ISETP.GE.U32.AND P2, PT, R7.reuse, 0x2, PT ;  /* 0x000000020700780c */ /* 0x040fe40003f46070 */
[C---:B------:R-:W-:Y:S01]  /*265f0*/  ISETP.GE.U32.AND P3, PT, R7.reuse, 0x4, PT ;  /* 0x000000040700780c */ /* 0x040fe20003f66070 */
[----:B------:R-:W-:Y:S01]  /*26600*/  SHFL.IDX PT, R0, R16, RZ, 0x1f ;  /* 0x00001fff10007589 */ /* 0x000fe200000e0000 */
[C---:B------:R-:W-:Y:S02]  /*26610*/  ISETP.GE.U32.AND P4, PT, R7.reuse, 0x8, PT ;  /* 0x000000080700780c */ /* 0x040fe40003f86070 */
[C---:B------:R-:W-:Y:S01]  /*26620*/  ISETP.GE.U32.AND P5, PT, R7.reuse, 0x10, PT ;  /* 0x000000100700780c */ /* 0x040fe20003fa6070 */
[----:B------:R-:W-:Y:S01]  /*26630*/  SHFL.IDX PT, R4, R16, 0x1, 0x1f ;  /* 0x00201f0010047f89 */ /* 0x000fe200000e0000 */
[----:B-1----:R-:W-:Y:S01]  /*26640*/  MOV R2, RZ ;  /* 0x000000ff00027202 */ /* 0x002fe20000000f00 */
[----:B--2---:R-:W-:Y:S01]  /*26650*/  @!P1 IMAD.MOV.U32 R2, RZ, RZ, R3 ;  /* 0x000000ffff029224 */ /* 0x004fe200078e0003 */
[----:B------:R-:W-:-:S04]  /*26660*/  ISETP.NE.AND P1, PT, R7, RZ, PT ;  /* 0x000000ff0700720c */ /* 0x000fc80003f25270 */
        /* <DEDUP_REMOVED lines=15> */
[----:B---3--:R1:W2:Y:S02]  /*26760*/  SHFL.IDX PT, R6, R5, 0x1f, 0x1f ;  /* 0x03e01f0005067f89 */ /* 0x0082a400000e0000 */
.L_x_1064:
[----:B------:R-:W-:Y:S02]  /*26770*/  ULDC UR4, c[0x0][0xc38] ;  /* 0x00030e0000047ab9 */ /* 0x000fe40000000800 */
[----:B------:R-:W-:-:S04]  /*26780*/  IMAD.U32 R16, RZ, RZ, UR4 ;  /* 0x00000004ff107e24 */ /* 0x000fc8000f8e00ff */
[----:B--2---:R-:W-:-:S05]  /*26790*/  IMAD R6, R6, R16, RZ ;  /* 0x0000001006067224 */ /* 0x004fca00078e02ff */
[----:B------:R-:W-:-:S04]  /*267a0*/  IADD3 R4, R4, R6, RZ ;  /* 0x0000000604047210 */ /* 0x000fc80007ffe0ff */
[----:B------:R-:W-:-:S13]  /*267b0*/  ISETP.GT.AND P6, PT, R4, R0, PT ;  /* 0x000000000400720c */ /* 0x000fda0003fc4270 */
[----:B------:R-:W-:Y:S05]  /*267c0*/  @P6 BRA `(.L_x_956) ;  /* 0x0000000000a06947 */ /* 0x000fea0003800000 */
.L_x_961:
[----:B------:R-:W2:Y:S01]  /*267d0*/  LDC R2, c[0x0][0xc3c] ;  /* 0x00030f00ff027b82 */ /* 0x000ea20000000800 */
[----:B------:R-:W-:-:S05]  /*267e0*/  VIADD R19, R19, 0x1f ;  /* 0x0000001f13137836 */ /* 0x000fca0000000000 */
[----:B--2---:R-:W-:-:S13]  /*267f0*/  ISETP.GE.AND P6, PT, R19, R2, PT ;  /* 0x000000021300720c */ /* 0x004fda0003fc6270 */
[----:B------:R-:W-:Y:S05]  /*26800*/  @P6 BRA `(.L_x_957) ;  /* 0x0000000400486947 */ /* 0x000fea0003800000 */
[----:B------:R-:W2:Y:S01]  /*26810*/  S2R R3, SR_TID.X ;  /* 0x0000000000037919 */ /* 0x000ea20000002100 */
[----:B------:R-:W-:Y:S01]  /*26820*/  BSSY B0, `(.L_x_958) ;  /* 0x000000a000007945 */ /* 0x000fe20003800000 */
[----:B--2---:R-:W-:-:S05]  /*26830*/  LOP3.LUT R3, R3, 0x1f, RZ, 0xc0, !PT ;  /* 0x0000001f03037812 */ /* 0x004fca00078ec0ff */
[----:B-1----:R-:W-:-:S05]  /*26840*/  IMAD.IADD R5, R19, 0x1, R3 ;  /* 0x0000000113057824 */ /* 0x002fca00078e0203 */
[----:B------:R-:W-:Y:S01]  /*26850*/  ISETP.GE.OR P6, PT, R5, R2, !P0 ;  /* 0x000000020500720c */ /* 0x000fe200047c6670 */
[----:B------:R-:W-:-:S12]  /*26860*/  IMAD.MOV.U32 R2, RZ, RZ, RZ ;  /* 0x000000ffff027224 */ /* 0x000fd800078e00ff */
[----:B------:R-:W-:Y:S05]  /*26870*/  @P6 BRA `(.L_x_959) ;  /* 0x0000000000106947 */ /* 0x000fea0003800000 */
[----:B------:R-:W1:Y:S01]  /*26880*/  LDC.64 R2, c[0x0][0xc80] ;  /* 0x00032000ff027b82 */ /* 0x000e620000000a00 */
[----:B------:R-:W-:Y:S01]  /*26890*/  ULDC.64 UR4, c[0x0][0x208] ;  /* 0x0000820000047ab9 */ /* 0x000fe20000000a00 */
[----:B-1----:R-:W-:-:S06]  /*268a0*/  IMAD.WIDE R2, R5, 0x4, R2 ;  /* 0x0000000405027825 */ /* 0x002fcc00078e0202 */
[----:B------:R1:W5:Y:S02]  /*268b0*/  LDG.E R2, desc[UR4][R2.64] ;  /* 0x0000000402027981 */ /* 0x000364000c1e1900 */
.L_x_959:
[----:B------:R-:W-:Y:S05]  /*268c0*/  BSYNC B0 ;  /* 0x0000000000007941 */ /* 0x000fea0003800000 */
.L_x_958:
[----:B------:R-:W-:-:S03]  /*268d0*/  UMOV UR4, 0xffffffff ;  /* 0xffffffff00047882 */ /* 0x000fc60000000000 */
[----:B------:R-:W-:Y:S05]  /*268e0*/  BRA.DIV UR4, `(.L_x_960) ;  /* 0x0000002e04307947 */ /* 0x000fea000b800000 */
[----:B-1---5:R-:W1:Y:S02]  /*268f0*/  SHFL.UP PT, R3, R2, 0x1, RZ ;  /* 0x0420000002037989 */ /* 0x022e6400000e00ff */
        /* <DEDUP_REMOVED lines=14> */
[----:B------:R1:W2:Y:S02]  /*269e0*/  SHFL.IDX PT, R6, R5, 0x1f, 0x1f ;  /* 0x03e01f0005067f89 */ /* 0x0002a400000e0000 */
.L_x_1072:
[----:B------:R-:W-:Y:S02]  /*269f0*/  ULDC UR4, c[0x0][0xc38] ;  /* 0x00030e0000047ab9 */ /* 0x000fe40000000800 */
[----:B------:R-:W-:-:S04]  /*26a00*/  IMAD.U32 R16, RZ, RZ, UR4 ;  /* 0x00000004ff107e24 */ /* 0x000fc8000f8e00ff */
[----:B--2---:R-:W-:-:S04]  /*26a10*/  IMAD R6, R6, R16, RZ ;  /* 0x0000001006067224 */ /* 0x004fc800078e02ff */
[----:B------:R-:W-:-:S05]  /*26a20*/  IMAD.IADD R4, R6, 0x1, R4 ;  /* 0x0000000106047824 */ /* 0x000fca00078e0204 */
[----:B------:R-:W-:-:S13]  /*26a30*/  ISETP.GT.AND P6, PT, R4, R0, PT ;  /* 0x000000000400720c */ /* 0x000fda0003fc4270 */
[----:B------:R-:W-:Y:S05]  /*26a40*/  @!P6 BRA `(.L_x_961) ;  /* 0xfffffffc0060e947 */ /* 0x000fea000383ffff */
.L_x_956:
[----:B------:R-:W-:Y:S01]  /*26a50*/  IMAD.IADD R6, R4, 0x1, -R6 ;  /* 0x0000000104067824 */ /* 0x000fe200078e0a06 */
[----:B------:R-:W-:-:S03]  /*26a60*/  UMOV UR4, 0xffffffff ;  /* 0xffffffff00047882 */ /* 0x000fc60000000000 */
[----:B------:R-:W-:-:S05]  /*26a70*/  IMAD R3, R5, R16, R6 ;  /* 0x0000001005037224 */ /* 0x000fca00078e0206 */
[----:B------:R-:W-:Y:S01]  /*26a80*/  ISETP.GT.AND P6, PT, R3, R0, PT ;  /* 0x000000000300720c */ /* 0x000fe20003fc4270 */
[----:B------:R-:W-:-:S12]  /*26a90*/  BRA.DIV UR4, `(.L_x_962) ;  /* 0x0000002e049c7947 */ /* 0x000fd8000b800000 */
[----:B------:R-:W-:-:S04]  /*26aa0*/  VOTE.ANY R3, PT, !P6 ;  /* 0x0000000000037806 */ /* 0x000fc800070e0100 */
[----:B------:R-:W2:Y:S02]  /*26ab0*/  POPC R4, R3 ;  /* 0x0000000300047309 */ /* 0x000ea40000000000 */
[----:B--2---:R2:W3:Y:S02]  /*26ac0*/  SHFL.IDX PT, R17, R2, R4, 0x1f ;  /* 0x00001f0402117589 */ /* 0x0044e400000e0000 */
.L_x_1076:
[----:B------:R-:W-:Y:S02]  /*26ad0*/  ISETP.NE.AND P0, PT, R3, RZ, PT ;  /* 0x000000ff0300720c */ /* 0x000fe40003f05270 */
[----:B--2---:R-:W-:-:S11]  /*26ae0*/  MOV R2, RZ ;  /* 0x000000ff00027202 */ /* 0x004fd60000000f00 */
[----:B------:R-:W-:Y:S05]  /*26af0*/  @!P0 BRA `(.L_x_963) ;  /* 0x0000000000108947 */ /* 0x000fea0003800000 */
[----:B------:R-:W-:Y:S01]  /*26b00*/  UMOV UR4, 0xffffffff ;  /* 0xffffffff00047882 */ /* 0x000fe20000000000 */
[----:B------:R-:W-:Y:S02]  /*26b10*/  VIADD R12, R4, 0xffffffff ;  /* 0xffffffff040c7836 */ /* 0x000fe40000000000 */
[----:B------:R-:W-:Y:S05]  /*26b20*/  BRA.DIV UR4, `(.L_x_964) ;  /* 0x0000002e04c07947 */ /* 0x000fea000b800000 */
[----:B------:R2:W4:Y:S02]  /*26b30*/  SHFL.IDX PT, R2, R5, R12, 0x1f ;  /* 0x00001f0c05027589 */ /* 0x00052400000e0000 */
.L_x_963:
[----:B-123--:R-:W-:Y:S01]  /*26b40*/  IABS R5, R17 ;  /* 0x0000001100057213 */ /* 0x00efe20000000000 */
[----:B----4-:R-:W-:Y:S01]  /*26b50*/  IMAD R16, R2, R16, R6 ;  /* 0x0000001002107224 */ /* 0x010fe200078e0206 */
[----:B------:R-:W-:Y:S02]  /*26b60*/  IADD3 R19, R4, R19, RZ ;  /* 0x0000001304137210 */ /* 0x000fe40007ffe0ff */
[----:B------:R-:W1:Y:S01]  /*26b70*/  I2F.RP R2, R5 ;  /* 0x0000000500027306 */ /* 0x000e620000209400 */
[----:B------:R-:W-:-:S07]  /*26b80*/  IMAD.IADD R0, R0, 0x1, -R16 ;  /* 0x0000000100007824 */ /* 0x000fce00078e0a10 */
[----:B-1----:R-:W1:Y:S02]  /*26b90*/  MUFU.RCP R2, R2 ;  /* 0x0000000200027308 */ /* 0x002e640000001000 */
[----:B-1----:R-:W-:-:S06]  /*26ba0*/  VIADD R2, R2, 0xffffffe ;  /* 0x0ffffffe02027836 */ /* 0x002fcc0000000000 */
[----:B------:R-:W1:Y:S02]  /*26bb0*/  F2I.FTZ.U32.TRUNC.NTZ R3, R2 ;  /* 0x0000000200037305 */ /* 0x000e64000021f000 */
[----:B-1----:R-:W-:-:S04]  /*26bc0*/  IMAD.MOV R2, RZ, RZ, -R3 ;  /* 0x000000ffff027224 */ /* 0x002fc800078e0a03 */
        /* <DEDUP_REMOVED lines=9> */
[----:B------:R-:W-:Y:S01]  /*26c60*/  @!P1 IMAD.IADD R3, R3, 0x1, -R5 ;  /* 0x0000000103039824 */ /* 0x000fe200078e0a05 */
[----:B------:R-:W-:Y:S02]  /*26c70*/  @!P1 IADD3 R2, R2, 0x1, RZ ;  /* 0x0000000102029810 */ /* 0x000fe40007ffe0ff */
        /* <DEDUP_REMOVED lines=11> */
.L_x_957:
[----:B------:R-:W-:Y:S01]  /*26d30*/  UMOV UR4, URZ ;  /* 0x0000003f00047c82 */ /* 0x000fe20008000000 */
[----:B------:R-:W-:Y:S01]  /*26d40*/  UMOV UR5, URZ ;  /* 0x0000003f00057c82 */ /* 0x000fe20008000000 */
[----:B------:R-:W-:Y:S01]  /*26d50*/  ULDC UR6, c[0x0][0xc3c] ;  /* 0x00030f0000067ab9 */ /* 0x000fe20000000800 */
[----:B------:R-:W-:Y:S01]  /*26d60*/  IMAD.MOV.U32 R16, RZ, RZ, R0 ;  /* 0x000000ffff107224 */ /* 0x000fe200078e0000 */
[----:B------:R-:W-:Y:S01]  /*26d70*/  MOV R18, UR5 ;  /* 0x0000000500127c02 */ /* 0x000fe20008000f00 */
[----:B------:R-:W-:Y:S02]  /*26d80*/  IMAD.U32 R17, RZ, RZ, UR4 ;  /* 0x00000004ff117e24 */ /* 0x000fe4000f8e00ff */
[----:B------:R-:W-:-:S07]  /*26d90*/  IMAD.U32 R19, RZ, RZ, UR6 ;  /* 0x00000006ff137e24 */ /* 0x000fce000f8e00ff */
.L_x_965:
[----:B------:R4:W2:Y:S01]  /*26da0*/  LDL R3, [R1+0x8] ;  /* 0x0000080001037983 */ /* 0x0008a20000100800 */
[----:B------:R-:W3:Y:S01]  /*26db0*/  S2R R0, SR_TID.X ;  /* 0x0000000000007919 */ /* 0x000ee20000002100 */
[----:B------:R-:W-:Y:S05]  /*26dc0*/  WARPSYNC.ALL ;  /* 0x0000000000007948 */ /* 0x000fea0003800000 */
[----:B---3--:R-:W-:Y:S01]  /*26dd0*/  LOP3.LUT R0, R0, 0x1f, RZ, 0xc0, !PT ;  /* 0x0000001f00007812 */ /* 0x008fe200078ec0ff */
        /* <DEDUP_REMOVED lines=8> */
.L_x_954:
[----:B------:R-:W-:Y:S02]  /*26e60*/  ULDC UR4, c[0x0][0xc3c] ;  /* 0x00030f0000047ab9 */ /* 0x000fe40000000800 */
[----:B--2---:R-:W-:-:S13]  /*26e70*/  ISETP.GE.AND P0, PT, R19, UR4, PT ;  /* 0x0000000413007c0c */ /* 0x004fda000bf06270 */
[----:B------:R-:W-:Y:S05]  /*26e80*/  @!P0 BRA `(.L_x_966) ;  /* 0xffffff9c005c8947 */ /* 0x000fea000383ffff */
[----:B------:R-:W-:Y:S05]  /*26e90*/  BSYNC B8 ;  /* 0x0000000000087941 */ /* 0x000fea0003800000 */
.L_x_831:
[----:B-1----:R-:W2:Y:S01]  /*26ea0*/  LDL.LU R0, [R1+0x58] ;  /* 0x0000580001007983 */ /* 0x002ea20000300800 */
[----:B------:R-:W-:Y:S01]  /*26eb0*/  BSSY B0, `(.L_x_967) ;  /* 0x000000b000007945 */ /* 0x000fe20003800000 */
[----:B------:R-:W1:Y:S01]  /*26ec0*/  S2R R5, SR_CgaCtaId ;  /* 0x0000000000057919 */ /* 0x000e620000008800 */
[----:B--2---:R-:W-:-:S05]  /*26ed0*/  VIADD R0, R0, 0x1 ;  /* 0x0000000100007836 */ /* 0x004fca0000000000 */
[----:B------:R-:W-:-:S04]  /*26ee0*/  LEA.HI R2, R0, R0, RZ, 0x1 ;  /* 0x0000000000027211 */ /* 0x000fc800078f08ff */
[----:B0---4-:R-:W-:-:S05]  /*26ef0*/  LOP3.LUT R3, R2, 0xfffffffe, RZ, 0xc0, !PT ;  /* 0xfffffffe02037812 */ /* 0x011fca00078ec0ff */
[----:B------:R-:W-:Y:S01]  /*26f00*/  IMAD.IADD R3, R0, 0x1, -R3 ;  /* 0x0000000100037824 */ /* 0x000fe200078e0a03 */
[----:B------:R-:W-:-:S04]  /*26f10*/  MOV R0, 0x400 ;  /* 0x0000040000007802 */ /* 0x000fc80000000f00 */
[----:B-1----:R-:W-:Y:S02]  /*26f20*/  LEA R0, R5, R0, 0x18 ;  /* 0x0000000005007211 */ /* 0x002fe400078ec0ff */
[----:B------:R-:W-:-:S04]  /*26f30*/  SHF.L.U32 R3, R3, 0x1f, RZ ;  /* 0x0000001f03037819 */ /* 0x000fc800000006ff */
[----:B------:R-:W0:Y:S02]  /*26f40*/  SYNCS.PHASECHK.TRANS64.TRYWAIT P0, [R0+URZ+0x34820], R3 ;  /* 0x03482003000075a7 */ /* 0x000e24000800017f */
[----:B0-----:R-:W-:Y:S05]  /*26f50*/  @!P0 BRA `(.L_x_968) ;  /* 0x0000002800dc8947 */ /* 0x001fea0003800000 */
.L_x_1079:
[----:B------:R-:W-:Y:S05]  /*26f60*/  BSYNC B0 ;  /* 0x0000000000007941 */ /* 0x000fea0003800000 */
.L_x_967:
[----:B------:R-:W-:-:S03]  /*26f70*/  UMOV UR4, 0xffffffff ;  /* 0xffffffff00047882 */ /* 0x000fc60000000000 */
[----:B------:R-:W-:Y:S05]  /*26f80*/  BRA.DIV UR4, `(.L_x_969) ;  /* 0x0000002a04e47947 */ /* 0x000fea000b800000 */
[----:B------:R-:W1:Y:S02]  /*26f90*/  S2R R2, SR_TID.X ;  /* 0x0000000000027919 */ /* 0x000e640000002100 */
[----:B-1----:R-:W-:-:S04]  /*26fa0*/  SHF.R.U32.HI R2, RZ, 0x5, R2 ;  /* 0x00000005ff027819 */ /* 0x002fc80000011602 */
[----:B------:R-:W-:-:S05]  /*26fb0*/  LOP3.LUT R2, R2, 0x3, RZ, 0xc0, !PT ;  /* 0x0000000302027812 */ /* 0x000fca00078ec0ff */
[----:B------:R1:W2:Y:S02]  /*26fc0*/  SHFL.IDX PT, R14, R2, RZ, 0x1f ;  /* 0x00001fff020e7589 */ /* 0x0002a400000e0000 */
.L_x_1082:
[----:B--2---:R-:W-:-:S13]  /*26fd0*/  ISETP.NE.AND P0, PT, R14, RZ, PT ;  /* 0x000000ff0e00720c */ /* 0x004fda0003f05270 */
[----:B------:R-:W-:Y:S05]  /*26fe0*/  @P0 BRA `(.L_x_603) ;  /* 0x0000000000940947 */ /* 0x000fea0003800000 */
[----:B------:R-:W-:-:S03]  /*26ff0*/  UMOV UR4, 0xffffffff ;  /* 0xffffffff00047882 */ /* 0x000fc60000000000 */
[----:B------:R-:W-:Y:S05]  /*27000*/  BRA.DIV UR4, `(.L_x_970) ;  /* 0x0000002a04f87947 */ /* 0x000fea000b800000 */
[----:B------:R-:W-:-:S13]  /*27010*/  ELECT P6, URZ, PT ;  /* 0x00000000003f782f */ /* 0x000fda00038c0000 */
.L_x_1085:
[----:B------:R-:W-:Y:S05]  /*27020*/  @!P6 BRA `(.L_x_603) ;  /* 0x000000000084e947 */ /* 0x000fea0003800000 */
[----:B-1----:R-:W2:Y:S02]  /*27030*/  LDL.LU R2, [R1+0x60] ;  /* 0x0000600001027983 */ /* 0x002ea40000300800 */
[----:B--2---:R-:W-:-:S04]  /*27040*/  LOP3.LUT R2, R2, 0x2, RZ, 0xfc, !PT ;  /* 0x0000000202027812 */ /* 0x004fc800078efcff */
[----:B------:R-:W-:-:S13]  /*27050*/  ISETP.NE.AND P2, PT, R2, 0x3, PT ;  /* 0x000000030200780c */ /* 0x000fda0003f45270 */
[----:B------:R-:W-:Y:S05]  /*27060*/  @!P2 BRA `(.L_x_971) ;  /* 0x000000000004a947 */ /* 0x000fea0003800000 */
[----:B------:R-:W-:Y:S01]  /*27070*/  BPT.TRAP 0x1 ;  /* 0x000000040000795c */ /* 0x000fe20000300000 */
.L_x_971:
[----:B0-----:R-:W3:Y:S04]  /*27080*/  LDL R3, [R1+0xc] ;  /* 0x00000c0001037983 */ /* 0x001ee80000100800 */
[----:B------:R-:W2:Y:S01]  /*27090*/  LDL.LU R7, [R1+0x14] ;  /* 0x0000140001077983 */ /* 0x000ea20000300800 */
[----:B------:R-:W-:-:S05]  /*270a0*/  IADD3 R2, R0, 0x34840, RZ ;  /* 0x0003484000027810 */ /* 0x000fca0007ffe0ff */
[C---:B---3--:R-:W-:Y:S02]  /*270b0*/  IMAD R6, R3.reuse, 0x8, R2 ;  /* 0x0000000803067824 */ /* 0x048fe400078e0202 */
[----:B------:R-:W-:Y:S01]  /*270c0*/  VIADD R3, R3, 0x1 ;  /* 0x0000000103037836 */ /* 0x000fe20000000000 */
[----:B--2---:R-:W-:-:S04]  /*270d0*/  SHF.L.U32 R5, R7, 0x1f, RZ ;  /* 0x0000001f07057819 */ /* 0x004fc800000006ff */
[C---:B------:R-:W-:Y:S01]  /*270e0*/  ISETP.NE.AND P1, PT, R3.reuse, 0x2, PT ;  /* 0x000000020300780c */ /* 0x040fe20003f25270 */
[----:B------:R-:W0:Y:S03]  /*270f0*/  SYNCS.PHASECHK.TRANS64.TRYWAIT P0, [R6+URZ], R5 ;  /* 0x00000005060075a7 */ /* 0x000e26000800017f */
[----:B------:R-:W-:Y:S02]  /*27100*/  SEL R4, RZ, 0x1, P1 ;  /* 0x00000001ff047807 */ /* 0x000fe40000800000 */
[----:B------:R-:W-:Y:S02]  /*27110*/  SEL R3, R3, RZ, P1 ;  /* 0x000000ff03037207 */ /* 0x000fe40000800000 */
[----:B------:R-:W-:-:S03]  /*27120*/  LOP3.LUT R4, R7, R4, RZ, 0x3c, !PT ;  /* 0x0000000407047212 */ /* 0x000fc600078e3cff */
[----:B------:R-:W-:Y:S01]  /*27130*/  IMAD R7, R3, 0x8, R2 ;  /* 0x0000000803077824 */ /* 0x000fe200078e0202 */
[----:B------:R-:W-:Y:S01]  /*27140*/  SHF.L.U32 R2, R4, 0x1f, RZ ;  /* 0x0000001f04027819 */ /* 0x000fe200000006ff */
[----:B0-----:R-:W-:Y:S06]  /*27150*/  @!P0 BRA `(.L_x_972) ;  /* 0x0000002800c48947 */ /* 0x001fec0003800000 */
.L_x_1086:
[----:B------:R-:W1:Y:S02]  /*27160*/  SYNCS.PHASECHK.TRANS64.TRYWAIT P0, [R7+URZ], R2 ;  /* 0x00000002070075a7 */ /* 0x000e64000800017f */
[----:B-1----:R-:W-:Y:S05]  /*27170*/  @!P0 BRA `(.L_x_973) ;  /* 0x0000002800d08947 */ /* 0x002fea0003800000 */
.L_x_1087:
[----:B------:R-:W-:Y:S05]  /*27180*/  @!P2 BRA `(.L_x_974) ;  /* 0x000000000004a947 */ /* 0x000fea0003800000 */
[----:B------:R-:W-:Y:S01]  /*27190*/  BPT.TRAP 0x1 ;  /* 0x000000040000795c */ /* 0x000fe20000300000 */
.L_x_974:
[----:B------:R-:W2:Y:S01]  /*271a0*/  LDL.LU R4, [R1+0xc] ;  /* 0x00000c0001047983 */ /* 0x000ea20000300800 */
[----:B------:R-:W-:-:S05]  /*271b0*/  IADD3 R0, R0, 0x34860, RZ ;  /* 0x0003486000007810 */ /* 0x000fca0007ffe0ff */
[----:B--2---:R-:W-:-:S04]  /*271c0*/  IMAD R4, R4, 0x8, R0 ;  /* 0x0000000804047824 */ /* 0x004fc800078e0200 */
[----:B------:R-:W2:Y:S02]  /*271d0*/  SYNCS.PHASECHK.TRANS64.TRYWAIT P0, [R4+URZ], R5 ;  /* 0x00000005040075a7 */ /* 0x000ea4000800017f */
[----:B--2---:R-:W-:Y:S05]  /*271e0*/  @!P0 BRA `(.L_x_975) ;  /* 0x0000002800c88947 */ /* 0x004fea0003800000 */
.L_x_1088:
[----:B------:R-:W-:-:S07]  /*271f0*/  IMAD R3, R3, 0x8, R0 ;  /* 0x0000000803037824 */ /* 0x000fce00078e0200 */
.L_x_976:
[----:B---3--:R3:W4:Y:S02]  /*27200*/  SYNCS.PHASECHK.TRANS64.TRYWAIT P0, [R3+URZ], R2 ;  /* 0x00000002030075a7 */ /* 0x008724000800017f */
[----:B----4-:R-:W-:Y:S05]  /*27210*/  @!P0 NANOSLEEP.SYNCS 0x989680 ;  /* 0x009896800000895d */ /* 0x010fea0003900000 */
[----:B------:R-:W4:Y:S02]  /*27220*/  @!P0 SYNCS.PHASECHK.TRANS64 P0, [R3+URZ], R2 ;  /* 0x00000002030085a7 */ /* 0x000f24000800007f */
[----:B----4-:R-:W-:Y:S05]  /*27230*/  @!P0 BRA `(.L_x_976) ;  /* 0xfffffffc00f08947 */ /* 0x010fea000383ffff */
.L_x_603:
[----:B------:R-:W-:Y:S05]  /*27240*/  BSYNC B9 ;  /* 0x0000000000097941 */ /* 0x000fea0003800000 */
.L_x_600:
[----:B------:R-:W-:Y:S05]  /*27250*/  EXIT ;  /* 0x000000000000794d */ /* 0x000fea0003800000 */
.L_x_629:
[----:B-1----:R1:W2:Y:S02]  /*27260*/  SYNCS.PHASECHK.TRANS64.TRYWAIT P6, [R3+URZ+0x34890], R0 ;  /* 0x03489000030075a7 */ /* 0x0022a400080c017f */
[----:B--2---:R-:W-:Y:S05]  /*27270*/  @!P6 NANOSLEEP.SYNCS 0x989680 ;  /* 0x009896800000e95d */ /* 0x004fea0003900000 */
[----:B------:R-:W2:Y:S02]  /*27280*/  @!P6 SYNCS.PHASECHK.TRANS64 P6, [R3+URZ+0x34890], R0 ;  /* 0x034890000300e5a7 */ /* 0x000ea400080c007f */
[----:B--2---:R-:W-:Y:S05]  /*27290*/  @!P6 BRA `(.L_x_629) ;  /* 0xfffffffc00f0e947 */ /* 0x004fea000383ffff */
[----:B------:R-:W-:Y:S05]  /*272a0*/  BRA `(.L_x_977) ;  /* 0xfffffdcc00007947 */ /* 0x000fea000383ffff */
.L_x_683:
[----:B-1----:R1:W3:Y:S02]  /*272b0*/  SYNCS.PHASECHK.TRANS64.TRYWAIT P4, [R3+URZ+0x34890], R0 ;  /* 0x03489000030075a7 */ /* 0x0022e4000808017f */
[----:B---3--:R-:W-:Y:S05]  /*272c0*/  @!P4 NANOSLEEP.SYNCS 0x989680 ;  /* 0x009896800000c95d */ /* 0x008fea0003900000 */
[----:B------:R-:W3:Y:S02]  /*272d0*/  @!P4 SYNCS.PHASECHK.TRANS64 P4, [R3+URZ+0x34890], R0 ;  /* 0x034890000300c5a7 */ /* 0x000ee4000808007f */
[----:B---3--:R-:W-:Y:S05]  /*272e0*/  @!P4 BRA `(.L_x_683) ;  /* 0xfffffffc00f0c947 */ /* 0x008fea000383ffff */
[----:B------:R-:W-:Y:S05]  /*272f0*/  BRA `(.L_x_978) ;  /* 0xfffffe04007c7947 */ /* 0x000fea000383ffff */
.L_x_708:
[----:B-1----:R1:W2:Y:S02]  /*27300*/  SYNCS.PHASECHK.TRANS64.TRYWAIT P3, [R3+URZ+0x34890], R0 ;  /* 0x03489000030075a7 */ /* 0x0022a4000806017f */
[----:B--2---:R-:W-:Y:S05]  /*27310*/  @!P3 NANOSLEEP.SYNCS 0x989680 ;  /* 0x009896800000b95d */ /* 0x004fea0003900000 */
[----:B------:R-:W2:Y:S02]  /*27320*/  @!P3 SYNCS.PHASECHK.TRANS64 P3, [R3+URZ+0x34890], R0 ;  /* 0x034890000300b5a7 */ /* 0x000ea4000806007f */
[----:B--2---:R-:W-:Y:S05]  /*27330*/  @!P3 BRA `(.L_x_708) ;  /* 0xfffffffc00f0b947 */ /* 0x004fea000383ffff */
[----:B------:R-:W-:Y:S05]  /*27340*/  BRA `(.L_x_979) ;  /* 0xfffffe3800b07947 */ /* 0x000fea000383ffff */
.L_x_722:
[----:B--2---:R2:W3:Y:S02]  /*27350*/  SYNCS.PHASECHK.TRANS64.TRYWAIT P2, [R3+URZ+0x348b0], R0 ;  /* 0x0348b000030075a7 */ /* 0x0044e4000804017f */
[----:B---3--:R-:W-:Y:S05]  /*27360*/  @!P2 NANOSLEEP.SYNCS 0x989680 ;  /* 0x009896800000a95d */ /* 0x008fea0003900000 */
[----:B------:R-:W3:Y:S02]  /*27370*/  @!P2 SYNCS.PHASECHK.TRANS64 P2, [R3+URZ+0x348b0], R0 ;  /* 0x0348b0000300a5a7 */ /* 0x000ee4000804007f */
[----:B---3--:R-:W-:Y:S05]  /*27380*/  @!P2 BRA `(.L_x_722) ;  /* 0xfffffffc00f0a947 */ /* 0x008fea000383ffff */
[----:B------:R-:W-:Y:S05]  /*27390*/  BRA `(.L_x_980) ;  /* 0xfffffe4400287947 */ /* 0x000fea000383ffff */
.L_x_738:
[----:B------:R-:W0:Y:S01]  /*273a0*/  S2R R5, SR_TID.X ;  /* 0x0000000000057919 */ /* 0x000e220000002100 */
[----:B------:R-:W-:Y:S01]  /*273b0*/  BSSY B0, `(.L_x_981) ;  /* 0x000000c000007945 */ /* 0x000fe20003800000 */
[----:B------:R-:W-:Y:S01]  /*273c0*/  IMAD.MOV.U32 R12, RZ, RZ, RZ ;  /* 0x000000ffff0c7224 */ /* 0x000fe200078e00ff */
[----:B------:R-:W-:Y:S01]  /*273d0*/  MOV R11, 0x1f ;  /* 0x0000001f000b7802 */ /* 0x000fe20000000f00 */
[----:B------:R-:W-:Y:S01]  /*273e0*/  IMAD.MOV.U32 R15, RZ, RZ, -0x1 ;  /* 0xffffffffff0f7424 */ /* 0x000fe200078e00ff */
[----:B0-----:R-:W-:-:S04]  /*273f0*/  IADD3 R5, R5, -0x80, RZ ;  /* 0xffffff8005057810 */ /* 0x001fc80007ffe0ff */
[----:B------:R-:W-:-:S04]  /*27400*/  SHF.R.S32.HI R4, RZ, 0x1f, R5 ;  /* 0x0000001fff047819 */ /* 0x000fc80000011405 */
[----:B------:R-:W-:-:S04]  /*27410*/  LEA.HI R4, R4, R5, RZ, 0x7 ;  /* 0x0000000504047211 */ /* 0x000fc800078f38ff */
[----:B------:R-:W-:-:S05]  /*27420*/  SHF.R.S32.HI R4, RZ, 0x7, R4 ;  /* 0x00000007ff047819 */ /* 0x000fca0000011404 */
[----:B------:R-:W-:-:S07]  /*27430*/  IMAD.MOV.U32 R13, RZ, RZ, R4 ;  /* 0x000000ffff0d7224 */ /* 0x000fce00078e0004 */
[----:B-----5:R-:W-:Y:S05]  /*27440*/  WARPSYNC.COLLECTIVE R15, `(.L_x_982) ;  /* 0x000000000f087348 */ /* 0x020fea0003c00000 */
[----:B------:R0:W1:Y:S02]  /*27450*/  SHFL.IDX P6, R14, R13, R12, R11 ;  /* 0x0000000c0d0e7389 */ /* 0x00006400000c000b */
[----:B01---5:R-:W-:Y:S01]  /*27460*/  ENDCOLLECTIVE ;  /* 0x000000000000791b */ /* 0x023fe20003800000 */
.L_x_982:
[----:B------:R-:W-:Y:S05]  /*27470*/  BSYNC B0 ;  /* 0x0000000000007941 */ /* 0x000fea0003800000 */
.L_x_981:
[----:B------:R1:W-:Y:S01]  /*27480*/  STL [R1+0x18], R14 ;  /* 0x0000180e01007387 */ /* 0x0003e20000100800 */
[----:B------:R-:W-:Y:S05]  /*27490*/  BRA `(.L_x_983) ;  /* 0xfffffe50002c7947 */ /* 0x000fea000383ffff */
.L_x_748:
[----:B------:R-:W-:Y:S01]  /*274a0*/  BSSY B1, `(.L_x_984) ;  /* 0x0000008000017945 */ /* 0x000fe20003800000 */
[----:B------:R-:W-:Y:S01]  /*274b0*/  IMAD.MOV.U32 R13, RZ, RZ, R25 ;  /* 0x000000ffff0d7224 */ /* 0x000fe200078e0019 */
[----:B------:R-:W-:Y:S01]  /*274c0*/  MOV R12, RZ ;  /* 0x000000ff000c7202 */ /* 0x000fe20000000f00 */
[----:B------:R-:W-:Y:S02]  /*274d0*/  IMAD.MOV.U32 R11, RZ, RZ, 0x181f ;  /* 0x0000181fff0b7424 */ /* 0x000fe400078e00ff */
[----:B------:R-:W-:-:S07]  /*274e0*/  IMAD.MOV.U32 R15, RZ, RZ, -0x1 ;  /* 0xffffffffff0f7424 */ /* 0x000fce00078e00ff */
[----:B-1----:R-:W-:Y:S05]  /*274f0*/  WARPSYNC.COLLECTIVE R15, `(.L_x_985) ;  /* 0x000000000f087348 */ /* 0x002fea0003c00000 */
[----:B-1----:R0:W1:Y:S02]  /*27500*/  SHFL.IDX P6, R14, R13, R12, R11 ;  /* 0x0000000c0d0e7389 */ /* 0x00206400000c000b */
[----:B01----:R-:W-:Y:S01]  /*27510*/  ENDCOLLECTIVE ;  /* 0x000000000000791b */ /* 0x003fe20003800000 */
.L_x_985:
[----:B------:R-:W-:Y:S05]  /*27520*/  BSYNC B1 ;  /* 0x0000000000017941 */ /* 0x000fea0003800000 */
.L_x_984:
[----:B------:R-:W-:Y:S01]  /*27530*/  IMAD.MOV.U32 R13, RZ, RZ, R24 ;  /* 0x000000ffff0d7224 */ /* 0x000fe200078e0018 */
[----:B------:R-:W-:Y:S01]  /*27540*/  MOV R11, 0x181f ;  /* 0x0000181f000b7802 */ /* 0x000fe20000000f00 */
[----:B------:R-:W-:Y:S01]  /*27550*/  IMAD.MOV.U32 R12, RZ, RZ, RZ ;  /* 0x000000ffff0c7224 */ /* 0x000fe200078e00ff */
[----:B------:R-:W-:Y:S01]  /*27560*/  MOV R0, R14 ;  /* 0x0000000e00007202 */ /* 0x000fe20000000f00 */
[----:B------:R-:W-:-:S07]  /*27570*/  IMAD.MOV.U32 R15, RZ, RZ, -0x1 ;  /* 0xffffffffff0f7424 */ /* 0x000fce00078e00ff */
[----:B------:R-:W-:Y:S05]  /*27580*/  WARPSYNC.COLLECTIVE R15, `(.L_x_986) ;  /* 0x000000000f087348 */ /* 0x000fea0003c00000 */
[----:B------:R0:W1:Y:S02]  /*27590*/  SHFL.IDX P6, R14, R13, R12, R11 ;  /* 0x0000000c0d0e7389 */ /* 0x00006400000c000b */
[----:B01----:R-:W-:Y:S01]  /*275a0*/  ENDCOLLECTIVE ;  /* 0x000000000000791b */ /* 0x003fe20003800000 */
.L_x_986:
[----:B------:R-:W-:Y:S01]  /*275b0*/  MOV R13, R27 ;  /* 0x0000001b000d7202 */ /* 0x000fe20000000f00 */
[----:B------:R-:W-:-:S07]  /*275c0*/  IMAD.MOV.U32 R3, RZ, RZ, R14 ;  /* 0x000000ffff037224 */ /* 0x000fce00078e000e */
[----:B------:R-:W-:Y:S05]  /*275d0*/  WARPSYNC.COLLECTIVE R15, `(.L_x_987) ;  /* 0x000000000f087348 */ /* 0x000fea0003c00000 */
[----:B------:R0:W1:Y:S02]  /*275e0*/  SHFL.IDX P6, R14, R13, R12, R11 ;  /* 0x0000000c0d0e7389 */ /* 0x00006400000c000b */
[----:B01----:R-:W-:Y:S01]  /*275f0*/  ENDCOLLECTIVE ;  /* 0x000000000000791b */ /* 0x003fe20003800000 */
.L_x_987:
[----:B------:R-:W-:Y:S02]  /*27600*/  IMAD.MOV.U32 R13, RZ, RZ, R26 ;  /* 0x000000ffff0d7224 */ /* 0x000fe400078e001a */
[----:B------:R-:W-:-:S07]  /*27610*/  IMAD.MOV.U32 R4, RZ, RZ, R14 ;  /* 0x000000ffff047224 */ /* 0x000fce00078e000e */
[----:B------:R-:W-:Y:S05]  /*27620*/  WARPSYNC.COLLECTIVE R15, `(.L_x_988) ;  /* 0x000000000f087348 */ /* 0x000fea0003c00000 */
[----:B------:R0:W1:Y:S02]  /*27630*/  SHFL.IDX P6, R14, R13, R12, R11 ;  /* 0x0000000c0d0e7389 */ /* 0x00006400000c000b */
[----:B01----:R-:W-:Y:S01]  /*27640*/  ENDCOLLECTIVE ;  /* 0x000000000000791b */ /* 0x003fe20003800000 */
.L_x_988:
[----:B------:R-:W-:Y:S05]  /*27650*/  BRA `(.L_x_989) ;  /* 0xfffffe5400347947 */ /* 0x000fea000383ffff */
.L_x_752:
[----:B0-----:R0:W1:Y:S02]  /*27660*/  SYNCS.PHASECHK.TRANS64.TRYWAIT P0, [R2+URZ+0x34800], R5 ;  /* 0x03480005020075a7 */ /* 0x001064000800017f */
[----:B-1----:R-:W-:Y:S05]  /*27670*/  @!P0 NANOSLEEP.SYNCS 0x989680 ;  /* 0x009896800000895d */ /* 0x002fea0003900000 */
[----:B------:R-:W1:Y:S02]  /*27680*/  @!P0 SYNCS.PHASECHK.TRANS64 P0, [R2+URZ+0x34800], R5 ;  /* 0x03480005020085a7 */ /* 0x000e64000800007f */
[----:B-1----:R-:W-:Y:S05]  /*27690*/  @!P0 BRA `(.L_x_752) ;  /* 0xfffffffc00f08947 */ /* 0x002fea000383ffff */
[----:B------:R-:W-:Y:S05]  /*276a0*/  BRA `(.L_x_990) ;  /* 0xfffffe5800387947 */ /* 0x000fea000383ffff */
.L_x_768:
[----:B------:R-:W-:Y:S01]  /*276b0*/  BSSY B1, `(.L_x_991) ;  /* 0x0000008000017945 */ /* 0x000fe20003800000 */
[----:B------:R-:W-:Y:S01]  /*276c0*/  MOV R13, R25 ;  /* 0x00000019000d7202 */ /* 0x000fe20000000f00 */
[----:B------:R-:W-:Y:S01]  /*276d0*/  IMAD.MOV.U32 R12, RZ, RZ, RZ ;  /* 0x000000ffff0c7224 */ /* 0x000fe200078e00ff */
[----:B------:R-:W-:Y:S01]  /*276e0*/  MOV R15, 0xffffffff ;  /* 0xffffffff000f7802 */ /* 0x000fe20000000f00 */
[----:B------:R-:W-:-:S07]  /*276f0*/  IMAD.MOV.U32 R11, RZ, RZ, 0x181f ;  /* 0x0000181fff0b7424 */ /* 0x000fce00078e00ff */
[----:B-1----:R-:W-:Y:S05]  /*27700*/  WARPSYNC.COLLECTIVE R15, `(.L_x_992) ;  /* 0x000000000f087348 */ /* 0x002fea0003c00000 */
[----:B-1----:R0:W1:Y:S02]  /*27710*/  SHFL.IDX P6, R14, R13, R12, R11 ;  /* 0x0000000c0d0e7389 */ /* 0x00206400000c000b */
[----:B01----:R-:W-:Y:S01]  /*27720*/  ENDCOLLECTIVE ;  /* 0x000000000000791b */ /* 0x003fe20003800000 */
.L_x_992:
[----:B------:R-:W-:Y:S05]  /*27730*/  BSYNC B1 ;  /* 0x0000000000017941 */ /* 0x000fea0003800000 */
.L_x_991:
[----:B------:R-:W-:Y:S01]  /*27740*/  IMAD.MOV.U32 R13, RZ, RZ, R24 ;  /* 0x000000ffff0d7224 */ /* 0x000fe200078e0018 */
[----:B------:R-:W-:Y:S01]  /*27750*/  MOV R12, RZ ;  /* 0x000000ff000c7202 */ /* 0x000fe20000000f00 */
[----:B------:R-:W-:Y:S02]  /*27760*/  IMAD.MOV.U32 R11, RZ, RZ, 0x181f ;  /* 0x0000181fff0b7424 */ /* 0x000fe400078e00ff */
[----:B------:R-:W-:Y:S02]  /*27770*/  IMAD.MOV.U32 R15, RZ, RZ, -0x1 ;  /* 0xffffffffff0f7424 */ /* 0x000fe400078e00ff */
[----:B------:R-:W-:-:S07]  /*27780*/  IMAD.MOV.U32 R0, RZ, RZ, R14 ;  /* 0x000000ffff007224 */ /* 0x000fce00078e000e */
[----:B------:R-:W-:Y:S05]  /*27790*/  WARPSYNC.COLLECTIVE R15, `(.L_x_993) ;  /* 0x000000000f087348 */ /* 0x000fea0003c00000 */
[----:B------:R0:W1:Y:S02]  /*277a0*/  SHFL.IDX P6, R14, R13, R12, R11 ;  /* 0x0000000c0d0e7389 */ /* 0x00006400000c000b */
[----:B01----:R-:W-:Y:S01]  /*277b0*/  ENDCOLLECTIVE ;  /* 0x000000000000791b */ /* 0x003fe20003800000 */
.L_x_993:
[----:B------:R-:W-:Y:S01]  /*277c0*/  IMAD.MOV.U32 R13, RZ, RZ, R27 ;  /* 0x000000ffff0d7224 */ /* 0x000fe200078e001b */
[----:B------:R-:W-:-:S07]  /*277d0*/  MOV R3, R14 ;  /* 0x0000000e00037202 */ /* 0x000fce0000000f00 */
[----:B------:R-:W-:Y:S05]  /*277e0*/  WARPSYNC.COLLECTIVE R15, `(.L_x_994) ;  /* 0x000000000f087348 */ /* 0x000fea0003c00000 */
[----:B------:R0:W1:Y:S02]  /*277f0*/  SHFL.IDX P6, R14, R13, R12, R11 ;  /* 0x0000000c0d0e7389 */ /* 0x00006400000c000b */
[----:B01----:R-:W-:Y:S01]  /*27800*/  ENDCOLLECTIVE ;  /* 0x000000000000791b */ /* 0x003fe20003800000 */
.L_x_994:
[----:B------:R-:W-:Y:S01]  /*27810*/  MOV R13, R26 ;  /* 0x0000001a000d7202 */ /* 0x000fe20000000f00 */
[----:B------:R-:W-:-:S07]  /*27820*/  IMAD.MOV.U32 R20, RZ, RZ, R14 ;  /* 0x000000ffff147224 */ /* 0x000fce00078e000e */
[----:B------:R-:W-:Y:S05]  /*27830*/  WARPSYNC.COLLECTIVE R15, `(.L_x_995) ;  /* 0x000000000f087348 */ /* 0x000fea0003c00000 */
[----:B------:R0:W1:Y:S02]  /*27840*/  SHFL.IDX P6, R14, R13, R12, R11 ;  /* 0x0000000c0d0e7389 */ /* 0x00006400000c000b */
[----:B01----:R-:W-:Y:S01]  /*27850*/  ENDCOLLECTIVE ;  /* 0x000000000000791b */ /* 0x003fe20003800000 */
.L_x_995:
[----:B------:R-:W-:Y:S05]  /*27860*/  BRA `(.L_x_996) ;  /* 0xfffffe6c005c7947 */ /* 0x000fea000383ffff */
.L_x_772:
[----:B0-----:R0:W1:Y:S02]  /*27870*/  SYNCS.PHASECHK.TRANS64.TRYWAIT P4, [R2+URZ+0x34800], R27 ;  /* 0x0348001b020075a7 */ /* 0x001064000808017f */
[----:B-1----:R-:W-:Y:S05]  /*27880*/  @!P4 NANOSLEEP.SYNCS 0x989680 ;  /* 0x009896800000c95d */ /* 0x002fea0003900000 */
[----:B------:R-:W1:Y:S02]  /*27890*/  @!P4 SYNCS.PHASECHK.TRANS64 P4, [R2+URZ+0x34800], R27 ;  /* 0x0348001b0200c5a7 */ /* 0x000e64000808007f */
[----:B-1----:R-:W-:Y:S05]  /*278a0*/  @!P4 BRA `(.L_x_772) ;  /* 0xfffffffc00f0c947 */ /* 0x002fea000383ffff */
[----:B------:R-:W-:Y:S05]  /*278b0*/  BRA `(.L_x_997) ;  /* 0xfffffe7000507947 */ /* 0x000fea000383ffff */
.L_x_782:
[----:B-1----:R1:W2:Y:S02]  /*278c0*/  SYNCS.PHASECHK.TRANS64.TRYWAIT P2, [R0+URZ+0x34830], R3 ;  /* 0x03483003000075a7 */ /* 0x0022a4000804017f */
[----:B--2---:R-:W-:Y:S05]  /*278d0*/  @!P2 NANOSLEEP.SYNCS 0x989680 ;  /* 0x009896800000a95d */ /* 0x004fea0003900000 */
[----:B------:R-:W2:Y:S02]  /*278e0*/  @!P2 SYNCS.PHASECHK.TRANS64 P2, [R0+URZ+0x34830], R3 ;  /* 0x034830030000a5a7 */ /* 0x000ea4000804007f */
[----:B--2---:R-:W-:Y:S05]  /*278f0*/  @!P2 BRA `(.L_x_782) ;  /* 0xfffffffc00f0a947 */ /* 0x004fea000383ffff */
[----:B------:R-:W-:Y:S05]  /*27900*/  BRA `(.L_x_781) ;  /* 0xfffffe8c00207947 */ /* 0x000fea000383ffff */
.L_x_788:
[----:B-1----:R1:W2:Y:S02]  /*27910*/  SYNCS.PHASECHK.TRANS64.TRYWAIT P3, [R7+URZ+0x34830], R8 ;  /* 0x03483008070075a7 */ /* 0x0022a4000806017f */
[----:B--2---:R-:W-:Y:S05]  /*27920*/  @!P3 NANOSLEEP.SYNCS 0x989680 ;  /* 0x009896800000b95d */ /* 0x004fea0003900000 */
[----:B------:R-:W2:Y:S02]  /*27930*/  @!P3 SYNCS.PHASECHK.TRANS64 P3, [R7+URZ+0x34830], R8 ;  /* 0x034830080700b5a7 */ /* 0x000ea4000806007f */
[----:B--2---:R-:W-:Y:S05]  /*27940*/  @!P3 BRA `(.L_x_788) ;  /* 0xfffffffc00f0b947 */ /* 0x004fea000383ffff */
[----:B------:R-:W-:Y:S05]  /*27950*/  BRA `(.L_x_787) ;  /* 0xfffffef000e07947 */ /* 0x000fea000383ffff */
.L_x_792:
[----:B-1----:R1:W2:Y:S02]  /*27960*/  SYNCS.PHASECHK.TRANS64.TRYWAIT P2, [R7+URZ+0x34850], R5 ;  /* 0x03485005070075a7 */ /* 0x0022a4000804017f */
[----:B--2---:R-:W-:Y:S05]  /*27970*/  @!P2 NANOSLEEP.SYNCS 0x989680 ;  /* 0x009896800000a95d */ /* 0x004fea0003900000 */
[----:B------:R-:W2:Y:S02]  /*27980*/  @!P2 SYNCS.PHASECHK.TRANS64 P2, [R7+URZ+0x34850], R5 ;  /* 0x034850050700a5a7 */ /* 0x000ea4000804007f */
[----:B--2---:R-:W-:Y:S05]  /*27990*/  @!P2 BRA `(.L_x_792) ;  /* 0xfffffffc00f0a947 */ /* 0x004fea000383ffff */
[----:B------:R-:W-:Y:S05]  /*279a0*/  BRA `(.L_x_789) ;  /* 0xffffff2800247947 */ /* 0x000fea000383ffff */
.L_x_797:
[----:B-1----:R1:W2:Y:S02]  /*279b0*/  SYNCS.PHASECHK.TRANS64.TRYWAIT P0, [R9+URZ+0x34850], R0 ;  /* 0x03485000090075a7 */ /* 0x0022a4000800017f */
[----:B--2---:R-:W-:Y:S05]  /*279c0*/  @!P0 NANOSLEEP.SYNCS 0x989680 ;  /* 0x009896800000895d */ /* 0x004fea0003900000 */
[----:B------:R-:W2:Y:S02]  /*279d0*/  @!P0 SYNCS.PHASECHK.TRANS64 P0, [R9+URZ+0x34850], R0 ;  /* 0x03485000090085a7 */ /* 0x000ea4000800007f */
[----:B--2---:R-:W-:Y:S05]  /*279e0*/  @!P0 BRA `(.L_x_797) ;  /* 0xfffffffc00f08947 */ /* 0x004fea000383ffff */
[----:B------:R-:W-:Y:S05]  /*279f0*/  BRA `(.L_x_796) ;  /* 0xffffff5800207947 */ /* 0x000fea000383ffff */
.L_x_811:
[----:B------:R-:W-:Y:S01]  /*27a00*/  IMAD.MOV.U32 R13, RZ, RZ, R4 ;  /* 0x000000ffff0d7224 */ /* 0x000fe200078e0004 */
[----:B------:R-:W-:Y:S01]  /*27a10*/  MOV R11, 0x181f ;  /* 0x0000181f000b7802 */ /* 0x000fe20000000f00 */
[----:B------:R-:W-:Y:S02]  /*27a20*/  IMAD.MOV.U32 R12, RZ, RZ, RZ ;  /* 0x000000ffff0c7224 */ /* 0x000fe400078e00ff */
[----:B------:R-:W-:-:S07]  /*27a30*/  IMAD.MOV.U32 R15, RZ, RZ, -0x1 ;  /* 0xffffffffff0f7424 */ /* 0x000fce00078e00ff */
[----:B------:R-:W-:Y:S05]  /*27a40*/  WARPSYNC.COLLECTIVE R15, `(.L_x_998) ;  /* 0x000000000f087348 */ /* 0x000fea0003c00000 */
[----:B------:R0:W1:Y:S02]  /*27a50*/  SHFL.IDX P6, R14, R13, R12, R11 ;  /* 0x0000000c0d0e7389 */ /* 0x00006400000c000b */
[----:B01----:R-:W-:Y:S01]  /*27a60*/  ENDCOLLECTIVE ;  /* 0x000000000000791b */ /* 0x003fe20003800000 */
.L_x_998:
[----:B------:R-:W-:Y:S01]  /*27a70*/  MOV R13, R3 ;  /* 0x00000003000d7202 */ /* 0x000fe20000000f00 */
[----:B------:R-:W-:-:S07]  /*27a80*/  IMAD.MOV.U32 R0, RZ, RZ, R14 ;  /* 0x000000ffff007224 */ /* 0x000fce00078e000e */
[----:B------:R-:W-:Y:S05]  /*27a90*/  WARPSYNC.COLLECTIVE R15, `(.L_x_999) ;  /* 0x000000000f087348 */ /* 0x000fea0003c00000 */
[----:B------:R0:W1:Y:S02]  /*27aa0*/  SHFL.IDX P6, R14, R13, R12, R11 ;  /* 0x0000000c0d0e7389 */ /* 0x00006400000c000b */
[----:B01----:R-:W-:Y:S01]  /*27ab0*/  ENDCOLLECTIVE ;  /* 0x000000000000791b */ /* 0x003fe20003800000 */
.L_x_999:
[----:B------:R-:W-:Y:S05]  /*27ac0*/  BRA `(.L_x_1000) ;  /* 0xffffff8000547947 */ /* 0x000fea000383ffff */
.L_x_814:
[----:B------:R-:W-:Y:S01]  /*27ad0*/  BSSY B1, `(.L_x_1001) ;  /* 0x0000008000017945 */ /* 0x000fe20003800000 */
[----:B------:R-:W-:Y:S01]  /*27ae0*/  IMAD.MOV.U32 R13, RZ, RZ, R4 ;  /* 0x000000ffff0d7224 */ /* 0x000fe200078e0004 */
[----:B---3--:R-:W-:Y:S01]  /*27af0*/  MOV R11, 0x181f ;  /* 0x0000181f000b7802 */ /* 0x008fe20000000f00 */
[----:B------:R-:W-:Y:S02]  /*27b00*/  IMAD.MOV.U32 R12, RZ, RZ, 0x1 ;  /* 0x00000001ff0c7424 */ /* 0x000fe400078e00ff */
[----:B------:R-:W-:-:S07]  /*27b10*/  IMAD.MOV.U32 R15, RZ, RZ, -0x1 ;  /* 0xffffffffff0f7424 */ /* 0x000fce00078e00ff */
[----:B012---:R-:W-:Y:S05]  /*27b20*/  WARPSYNC.COLLECTIVE R15, `(.L_x_1002) ;  /* 0x000000000f087348 */ /* 0x007fea0003c00000 */
[----:B--2---:R2:W3:Y:S02]  /*27b30*/  SHFL.IDX P6, R14, R13, R12, R11 ;  /* 0x0000000c0d0e7389 */ /* 0x0044e400000c000b */
[----:B0123--:R-:W-:Y:S01]  /*27b40*/  ENDCOLLECTIVE ;  /* 0x000000000000791b */ /* 0x00ffe20003800000 */
.L_x_1002:
[----:B------:R-:W-:Y:S05]  /*27b50*/  BSYNC B1 ;  /* 0x0000000000017941 */ /* 0x000fea0003800000 */
.L_x_1001:
[----:B------:R-:W-:Y:S01]  /*27b60*/  MOV R13, R3 ;  /* 0x00000003000d7202 */ /* 0x000fe20000000f00 */
[----:B------:R-:W-:Y:S01]  /*27b70*/  IMAD.MOV.U32 R12, RZ, RZ, 0x1 ;  /* 0x00000001ff0c7424 */ /* 0x000fe200078e00ff */
[----:B------:R-:W-:Y:S01]  /*27b80*/  MOV R15, 0xffffffff ;  /* 0xffffffff000f7802 */ /* 0x000fe20000000f00 */
[----:B------:R-:W-:Y:S02]  /*27b90*/  IMAD.MOV.U32 R11, RZ, RZ, 0x181f ;  /* 0x0000181fff0b7424 */ /* 0x000fe400078e00ff */
[----:B------:R-:W-:-:S07]  /*27ba0*/  IMAD.MOV.U32 R0, RZ, RZ, R14 ;  /* 0x000000ffff007224 */ /* 0x000fce00078e000e */
[----:B------:R-:W-:Y:S05]  /*27bb0*/  WARPSYNC.COLLECTIVE R15, `(.L_x_1003) ;  /* 0x000000000f087348 */ /* 0x000fea0003c00000 */
[----:B------:R0:W1:Y:S02]  /*27bc0*/  SHFL.IDX P6, R14, R13, R12, R11 ;  /* 0x0000000c0d0e7389 */ /* 0x00006400000c000b */
[----:B01----:R-:W-:Y:S01]  /*27bd0*/  ENDCOLLECTIVE ;  /* 0x000000000000791b */ /* 0x003fe20003800000 */
.L_x_1003:
[----:B------:R-:W-:Y:S05]  /*27be0*/  BRA `(.L_x_1004) ;  /* 0xffffff8000587947 */ /* 0x000fea000383ffff */
.L_x_817:
[----:B------:R-:W-:Y:S01]  /*27bf0*/  BSSY B1, `(.L_x_1005) ;  /* 0x0000008000017945 */ /* 0x000fe20003800000 */
[----:B------:R-:W-:Y:S01]  /*27c00*/  IMAD.MOV.U32 R13, RZ, RZ, R4 ;  /* 0x000000ffff0d7224 */ /* 0x000fe200078e0004 */
[----:B---3--:R-:W-:Y:S01]  /*27c10*/  MOV R11, 0x181f ;  /* 0x0000181f000b7802 */ /* 0x008fe20000000f00 */
[----:B------:R-:W-:Y:S02]  /*27c20*/  IMAD.MOV.U32 R12, RZ, RZ, 0x2 ;  /* 0x00000002ff0c7424 */ /* 0x000fe400078e00ff */
[----:B------:R-:W-:-:S07]  /*27c30*/  IMAD.MOV.U32 R15, RZ, RZ, -0x1 ;  /* 0xffffffffff0f7424 */ /* 0x000fce00078e00ff */
[----:B012-4-:R-:W-:Y:S05]  /*27c40*/  WARPSYNC.COLLECTIVE R15, `(.L_x_1006) ;  /* 0x000000000f087348 */ /* 0x017fea0003c00000 */
[----:B--2---:R2:W3:Y:S02]  /*27c50*/  SHFL.IDX P6, R14, R13, R12, R11 ;  /* 0x0000000c0d0e7389 */ /* 0x0044e400000c000b */
[----:B01234-:R-:W-:Y:S01]  /*27c60*/  ENDCOLLECTIVE ;  /* 0x000000000000791b */ /* 0x01ffe20003800000 */
.L_x_1006:
[----:B------:R-:W-:Y:S05]  /*27c70*/  BSYNC B1 ;  /* 0x0000000000017941 */ /* 0x000fea0003800000 */
.L_x_1005:
        /* <DEDUP_REMOVED lines=8> */
.L_x_1007:
[----:B------:R-:W-:Y:S05]  /*27d00*/  BRA `(.L_x_1008) ;  /* 0xffffff80005c7947 */ /* 0x000fea000383ffff */
.L_x_820:
        /* <DEDUP_REMOVED lines=8> */
.L_x_1010:
[----:B------:R-:W-:Y:S05]  /*27d90*/  BSYNC B1 ;  /* 0x0000000000017941 */ /* 0x000fea0003800000 */
.L_x_1009:
        /* <DEDUP_REMOVED lines=8> */
.L_x_1011:
[----:B------:R-:W-:Y:S05]  /*27e20*/  BRA `(.L_x_1012) ;  /* 0xffffff8000607947 */ /* 0x000fea000383ffff */
.L_x_837:
[----:B------:R-:W0:Y:S01]  /*27e30*/  S2R R7, SR_TID.X ;  /* 0x0000000000077919 */ /* 0x000e220000002100 */
        /* <DEDUP_REMOVED lines=10> */
.L_x_1014:
[----:B------:R-:W-:Y:S05]  /*27ee0*/  BSYNC B1 ;  /* 0x0000000000017941 */ /* 0x000fea0003800000 */
.L_x_1013:
[----:B------:R-:W-:Y:S05]  /*27ef0*/  BRA `(.L_x_1015) ;  /* 0xffffff9400207947 */ /* 0x000fea000383ffff */
.L_x_839:
[----:B------:R-:W-:Y:S01]  /*27f00*/  BSSY B1, `(.L_x_1016) ;  /* 0x0000006000017945 */ /* 0x000fe20003800000 */
[----:B------:R-:W-:-:S07]  /*27f10*/  IMAD.MOV.U32 R15, RZ, RZ, -0x1 ;  /* 0xffffffffff0f7424 */ /* 0x000fce00078e00ff */
[----:B01----:R-:W-:Y:S05]  /*27f20*/  WARPSYNC.COLLECTIVE R15, `(.L_x_1017) ;  /* 0x000000000f0c7348 */ /* 0x003fea0003c00000 */
[----:B------:R-:W-:Y:S02]  /*27f30*/  ELECT P6, UR62, PT ;  /* 0x00000000003e782f */ /* 0x000fe400038c0000 */
[----:B------:R-:W-:Y:S01]  /*27f40*/  MOV R14, UR62 ;  /* 0x0000003e000e7c02 */ /* 0x000fe20008000f00 */
[----:B01----:R-:W-:Y:S10]  /*27f50*/  ENDCOLLECTIVE ;  /* 0x000000000000791b */ /* 0x003ff40003800000 */
.L_x_1017:
[----:B------:R-:W-:Y:S05]  /*27f60*/  BSYNC B1 ;  /* 0x0000000000017941 */ /* 0x000fea0003800000 */
.L_x_1016:
[----:B------:R-:W-:Y:S05]  /*27f70*/  BRA `(.L_x_838) ;  /* 0xffffff9400187947 */ /* 0x000fea000383ffff */
.L_x_841:
[----:B0-----:R-:W2:Y:S02]  /*27f80*/  LDL R3, [R1+0x8] ;  /* 0x0000080001037983 */ /* 0x001ea40000100800 */
[----:B--2---:R0:W2:Y:S02]  /*27f90*/  SYNCS.PHASECHK.TRANS64.TRYWAIT P0, [R3+URZ+0x34820], R2 ;  /* 0x03482002030075a7 */ /* 0x0040a4000800017f */
[----:B--2---:R-:W-:Y:S05]  /*27fa0*/  @!P0 NANOSLEEP.SYNCS 0x989680 ;  /* 0x009896800000895d */ /* 0x004fea0003900000 */
[----:B------:R-:W2:Y:S02]  /*27fb0*/  @!P0 SYNCS.PHASECHK.TRANS64 P0, [R3+URZ+0x34820], R2 ;  /* 0x03482002030085a7 */ /* 0x000ea4000800007f */
[----:B--2---:R-:W-:Y:S05]  /*27fc0*/  @!P0 BRA `(.L_x_841) ;  /* 0xfffffffc00ec8947 */ /* 0x004fea000383ffff */
[----:B------:R-:W-:Y:S05]  /*27fd0*/  BRA `(.L_x_1018) ;  /* 0xffffff9400287947 */ /* 0x000fea000383ffff */
.L_x_845:
[----:B0-----:R0:W2:Y:S02]  /*27fe0*/  SYNCS.PHASECHK.TRANS64.TRYWAIT P0, [R4+URZ+0x348a0], R8 ;  /* 0x0348a008040075a7 */ /* 0x0010a4000800017f */
[----:B--2---:R-:W-:Y:S05]  /*27ff0*/  @!P0 NANOSLEEP.SYNCS 0x989680 ;  /* 0x009896800000895d */ /* 0x004fea0003900000 */
[----:B------:R-:W2:Y:S02]  /*28000*/  @!P0 SYNCS.PHASECHK.TRANS64 P0, [R4+URZ+0x348a0], R8 ;  /* 0x0348a008040085a7 */ /* 0x000ea4000800007f */
[----:B--2---:R-:W-:Y:S05]  /*28010*/  @!P0 BRA `(.L_x_845) ;  /* 0xfffffffc00f08947 */ /* 0x004fea000383ffff */
[----:B------:R-:W-:Y:S05]  /*28020*/  BRA `(.L_x_1019) ;  /* 0xffffff94004c7947 */ /* 0x000fea000383ffff */
.L_x_851:
[----:B--2---:R2:W3:Y:S02]  /*28030*/  SYNCS.PHASECHK.TRANS64.TRYWAIT P0, [R4+URZ+0x348c0], R8 ;  /* 0x0348c008040075a7 */ /* 0x0044e4000800017f */
[----:B---3--:R-:W-:Y:S05]  /*28040*/  @!P0 NANOSLEEP.SYNCS 0x989680 ;  /* 0x009896800000895d */ /* 0x008fea0003900000 */
[----:B------:R-:W3:Y:S02]  /*28050*/  @!P0 SYNCS.PHASECHK.TRANS64 P0, [R4+URZ+0x348c0], R8 ;  /* 0x0348c008040085a7 */ /* 0x000ee4000800007f */
[----:B---3--:R-:W-:Y:S05]  /*28060*/  @!P0 BRA `(.L_x_851) ;  /* 0xfffffffc00f08947 */ /* 0x008fea000383ffff */
[----:B------:R-:W-:Y:S05]  /*28070*/  BRA `(.L_x_1020) ;  /* 0xffffff9800107947 */ /* 0x000fea000383ffff */
.L_x_859:
[----:B0-----:R0:W2:Y:S02]  /*28080*/  SYNCS.PHASECHK.TRANS64.TRYWAIT P1, [R6+URZ+0x348a0], R5 ;  /* 0x0348a005060075a7 */ /* 0x0010a4000802017f */
[----:B--2---:R-:W-:Y:S05]  /*28090*/  @!P1 NANOSLEEP.SYNCS 0x989680 ;  /* 0x009896800000995d */ /* 0x004fea0003900000 */
[----:B------:R-:W2:Y:S02]  /*280a0*/  @!P1 SYNCS.PHASECHK.TRANS64 P1, [R6+URZ+0x348a0], R5 ;  /* 0x0348a005060095a7 */ /* 0x000ea4000802007f */
[----:B--2---:R-:W-:Y:S05]  /*280b0*/  @!P1 BRA `(.L_x_859) ;  /* 0xfffffffc00f09947 */ /* 0x004fea000383ffff */
[----:B------:R-:W-:Y:S05]  /*280c0*/  BRA `(.L_x_1021) ;  /* 0xffffff9c00247947 */ /* 0x000fea000383ffff */
.L_x_865:
[----:B--2---:R2:W3:Y:S02]  /*280d0*/  SYNCS.PHASECHK.TRANS64.TRYWAIT P1, [R6+URZ+0x348c0], R5 ;  /* 0x0348c005060075a7 */ /* 0x0044e4000802017f */
[----:B---3--:R-:W-:Y:S05]  /*280e0*/  @!P1 NANOSLEEP.SYNCS 0x989680 ;  /* 0x009896800000995d */ /* 0x008fea0003900000 */
[----:B------:R-:W3:Y:S02]  /*280f0*/  @!P1 SYNCS.PHASECHK.TRANS64 P1, [R6+URZ+0x348c0], R5 ;  /* 0x0348c005060095a7 */ /* 0x000ee4000802007f */
[----:B---3--:R-:W-:Y:S05]  /*28100*/  @!P1 BRA `(.L_x_865) ;  /* 0xfffffffc00f09947 */ /* 0x008fea000383ffff */
[----:B------:R-:W-:Y:S05]  /*28110*/  BRA `(.L_x_1022) ;  /* 0xffffff9c00e47947 */ /* 0x000fea000383ffff */
.L_x_879:
[----:B------:R-:W0:Y:S01]  /*28120*/  S2R R4, SR_TID.X ;  /* 0x0000000000047919 */ /* 0x000e220000002100 */
[----:B------:R-:W-:Y:S01]  /*28130*/  BSSY B0, `(.L_x_1023) ;  /* 0x000000a000007945 */ /* 0x000fe20003800000 */
[----:B------:R-:W-:Y:S01]  /*28140*/  IMAD.MOV.U32 R12, RZ, RZ, RZ ;  /* 0x000000ffff0c7224 */ /* 0x000fe200078e00ff */
[----:B------:R-:W-:Y:S01]  /*28150*/  MOV R15, 0xffffffff ;  /* 0xffffffff000f7802 */ /* 0x000fe20000000f00 */
[----:B------:R-:W-:Y:S01]  /*28160*/  IMAD.MOV.U32 R11, RZ, RZ, 0x1f ;  /* 0x0000001fff0b7424 */ /* 0x000fe200078e00ff */
[----:B0-----:R-:W-:-:S04]  /*28170*/  SHF.R.U32.HI R4, RZ, 0x5, R4 ;  /* 0x00000005ff047819 */ /* 0x001fc80000011604 */
[----:B------:R-:W-:-:S04]  /*28180*/  LOP3.LUT R4, R4, 0x3, RZ, 0xc0, !PT ;  /* 0x0000000304047812 */ /* 0x000fc800078ec0ff */
[----:B------:R-:W-:-:S07]  /*28190*/  MOV R13, R4 ;  /* 0x00000004000d7202 */ /* 0x000fce0000000f00 */
[----:B-1----:R-:W-:Y:S05]  /*281a0*/  WARPSYNC.COLLECTIVE R15, `(.L_x_1024) ;  /* 0x000000000f087348 */ /* 0x002fea0003c00000 */
[----:B------:R0:W2:Y:S02]  /*281b0*/  SHFL.IDX P6, R14, R13, R12, R11 ;  /* 0x0000000c0d0e7389 */ /* 0x0000a400000c000b */
[----:B012---:R-:W-:Y:S01]  /*281c0*/  ENDCOLLECTIVE ;  /* 0x000000000000791b */ /* 0x007fe20003800000 */
.L_x_1024:
[----:B------:R-:W-:Y:S05]  /*281d0*/  BSYNC B0 ;  /* 0x0000000000007941 */ /* 0x000fea0003800000 */
.L_x_1023:
[----:B------:R-:W-:Y:S05]  /*281e0*/  BRA `(.L_x_1025) ;  /* 0xffffffa8005c7947 */ /* 0x000fea000383ffff */
.L_x_881:
[----:B------:R-:W-:Y:S01]  /*281f0*/  BSSY B0, `(.L_x_1026) ;  /* 0x0000006000007945 */ /* 0x000fe20003800000 */
[----:B------:R-:W-:-:S07]  /*28200*/  IMAD.MOV.U32 R15, RZ, RZ, -0x1 ;  /* 0xffffffffff0f7424 */ /* 0x000fce00078e00ff */
[----:B01----:R-:W-:Y:S05]  /*28210*/  WARPSYNC.COLLECTIVE R15, `(.L_x_1027) ;  /* 0x000000000f0c7348 */ /* 0x003fea0003c00000 */
[----:B------:R-:W-:Y:S02]  /*28220*/  ELECT P6, UR62, PT ;  /* 0x00000000003e782f */ /* 0x000fe400038c0000 */
[----:B------:R-:W-:Y:S01]  /*28230*/  MOV R14, UR62 ;  /* 0x0000003e000e7c02 */ /* 0x000fe20008000f00 */
[----:B01----:R-:W-:Y:S10]  /*28240*/  ENDCOLLECTIVE ;  /* 0x000000000000791b */ /* 0x003ff40003800000 */
.L_x_1027:
[----:B------:R-:W-:Y:S05]  /*28250*/  BSYNC B0 ;  /* 0x0000000000007941 */ /* 0x000fea0003800000 */
.L_x_1026:
[----:B------:R-:W-:Y:S05]  /*28260*/  BRA `(.L_x_1028) ;  /* 0xffffffa800687947 */ /* 0x000fea000383ffff */
.L_x_883:
[----:B0-----:R0:W2:Y:S02]  /*28270*/  SYNCS.PHASECHK.TRANS64.TRYWAIT P0, [R0+URZ+0x34840], R2 ;  /* 0x03484002000075a7 */ /* 0x0010a4000800017f */
[----:B--2---:R-:W-:Y:S05]  /*28280*/  @!P0 NANOSLEEP.SYNCS 0x989680 ;  /* 0x009896800000895d */ /* 0x004fea0003900000 */
[----:B------:R-:W2:Y:S02]  /*28290*/  @!P0 SYNCS.PHASECHK.TRANS64 P0, [R0+URZ+0x34840], R2 ;  /* 0x03484002000085a7 */ /* 0x000ea4000800007f */
[----:B--2---:R-:W-:Y:S05]  /*282a0*/  @!P0 BRA `(.L_x_883) ;  /* 0xfffffffc00f08947 */ /* 0x004fea000383ffff */
[----:B------:R-:W-:Y:S05]  /*282b0*/  BRA `(.L_x_1029) ;  /* 0xffffffa800d87947 */ /* 0x000fea000383ffff */
.L_x_887:
[----:B------:R0:W5:Y:S01]  /*282c0*/  LDL.LU R8, [R1+0x54] ;  /* 0x0000540001087983 */ /* 0x0001620000300800 */
[----:B------:R-:W-:Y:S01]  /*282d0*/  IMAD.MOV.U32 R13, RZ, RZ, R3 ;  /* 0x000000ffff0d7224 */ /* 0x000fe200078e0003 */
[----:B------:R-:W-:Y:S01]  /*282e0*/  MOV R12, RZ ;  /* 0x000000ff000c7202 */ /* 0x000fe20000000f00 */
[----:B------:R-:W-:Y:S02]  /*282f0*/  IMAD.MOV.U32 R11, RZ, RZ, 0x181f ;  /* 0x0000181fff0b7424 */ /* 0x000fe400078e00ff */
[----:B------:R-:W-:-:S07]  /*28300*/  IMAD.MOV.U32 R15, RZ, RZ, -0x1 ;  /* 0xffffffffff0f7424 */ /* 0x000fce00078e00ff */
[----:B0----5:R-:W-:Y:S05]  /*28310*/  WARPSYNC.COLLECTIVE R15, `(.L_x_1030) ;  /* 0x000000000f087348 */ /* 0x021fea0003c00000 */
[----:B------:R1:W2:Y:S02]  /*28320*/  SHFL.IDX P6, R14, R13, R12, R11 ;  /* 0x0000000c0d0e7389 */ /* 0x0002a400000c000b */
[----:B012--5:R-:W-:Y:S01]  /*28330*/  ENDCOLLECTIVE ;  /* 0x000000000000791b */ /* 0x027fe20003800000 */
.L_x_1030:
[----:B------:R-:W-:Y:S01]  /*28340*/  IMAD.MOV.U32 R13, RZ, RZ, R4 ;  /* 0x000000ffff0d7224 */ /* 0x000fe200078e0004 */
[----:B------:R-:W-:-:S07]  /*28350*/  MOV R6, R14 ;  /* 0x0000000e00067202 */ /* 0x000fce0000000f00 */
[----:B------:R-:W-:Y:S05]  /*28360*/  WARPSYNC.COLLECTIVE R15, `(.L_x_1031) ;  /* 0x000000000f087348 */ /* 0x000fea0003c00000 */
[----:B------:R0:W1:Y:S02]  /*28370*/  SHFL.IDX P6, R14, R13, R12, R11 ;  /* 0x0000000c0d0e7389 */ /* 0x00006400000c000b */
[----:B01----:R-:W-:Y:S01]  /*28380*/  ENDCOLLECTIVE ;  /* 0x000000000000791b */ /* 0x003fe20003800000 */
.L_x_1031:
[----:B------:R-:W-:Y:S01]  /*28390*/  ULDC.64 UR4, c[0x0][0x208] ;  /* 0x0000820000047ab9 */ /* 0x000fe20000000a00 */
[----:B------:R-:W-:Y:S01]  /*283a0*/  MOV R13, R3 ;  /* 0x00000003000d7202 */ /* 0x000fe20000000f00 */
[----:B------:R-:W-:Y:S02]  /*283b0*/  IMAD.MOV.U32 R12, RZ, RZ, 0x1 ;  /* 0x00000001ff0c7424 */ /* 0x000fe400078e00ff */
[----:B------:R-:W-:Y:S02]  /*283c0*/  IMAD R2, R8, R7, RZ ;  /* 0x0000000708027224 */ /* 0x000fe400078e02ff */
[----:B------:R-:W0:Y:S01]  /*283d0*/  S2R R8, SR_TID.X ;  /* 0x0000000000087919 */ /* 0x000e220000002100 */
[----:B------:R-:W-:Y:S01]  /*283e0*/  IMAD.MOV.U32 R7, RZ, RZ, R14 ;  /* 0x000000ffff077224 */ /* 0x000fe200078e000e */
[----:B0-----:R-:W-:-:S04]  /*283f0*/  LOP3.LUT R8, R8, 0x7f, RZ, 0xc0, !PT ;  /* 0x0000007f08087812 */ /* 0x001fc800078ec0ff */
[----:B------:R-:W-:-:S04]  /*28400*/  SHF.R.U32.HI R5, RZ, 0x3, R8 ;  /* 0x00000003ff057819 */ /* 0x000fc80000011608 */
[----:B------:R-:W-:-:S04]  /*28410*/  IADD3 R0, R5, R17, RZ ;  /* 0x0000001105007210 */ /* 0x000fc80007ffe0ff */
[C---:B------:R-:W-:Y:S01]  /*28420*/  ISETP.GE.AND P2, PT, R0.reuse, R2, PT ;  /* 0x000000020000720c */ /* 0x040fe20003f46270 */
[----:B------:R-:W-:-:S12]  /*28430*/  VIADD R5, R0, 0x10 ;  /* 0x0000001000057836 */ /* 0x000fd80000000000 */
        /* <DEDUP_REMOVED lines=14> */
.L_x_1032:
[----:B------:R-:W-:Y:S01]  /*28520*/  MOV R13, R4 ;  /* 0x00000004000d7202 */ /* 0x000fe20000000f00 */
[----:B------:R-:W-:-:S07]  /*28530*/  IMAD.MOV.U32 R8, RZ, RZ, R14 ;  /* 0x000000ffff087224 */ /* 0x000fce00078e000e */
[----:B------:R-:W-:Y:S05]  /*28540*/  WARPSYNC.COLLECTIVE R15, `(.L_x_1033) ;  /* 0x000000000f087348 */ /* 0x000fea0003c00000 */
[----:B------:R0:W1:Y:S02]  /*28550*/  SHFL.IDX P6, R14, R13, R12, R11 ;  /* 0x0000000c0d0e7389 */ /* 0x00006400000c000b */
[----:B01----:R-:W-:Y:S01]  /*28560*/  ENDCOLLECTIVE ;  /* 0x000000000000791b */ /* 0x003fe20003800000 */
.L_x_1033:
[----:B------:R-:W-:Y:S01]  /*28570*/  ULDC.64 UR4, c[0x0][0x208] ;  /* 0x0000820000047ab9 */ /* 0x000fe20000000a00 */
[----:B------:R-:W-:Y:S02]  /*28580*/  IMAD.MOV.U32 R13, RZ, RZ, R3 ;  /* 0x000000ffff0d7224 */ /* 0x000fe400078e0003 */
[----:B------:R-:W-:Y:S02]  /*28590*/  IMAD.MOV.U32 R12, RZ, RZ, 0x2 ;  /* 0x00000002ff0c7424 */ /* 0x000fe400078e00ff */
[----:B------:R-:W-:-:S05]  /*285a0*/  IMAD.MOV.U32 R5, RZ, RZ, R14 ;  /* 0x000000ffff057224 */ /* 0x000fca00078e000e */
[----:B------:R-:W-:Y:S02]  /*285b0*/  @!P2 LEA R7, P3, R10, R5, 0x1 ;  /* 0x000000050a07a211 */ /* 0x000fe400078608ff */
[----:B------:R-:W-:-:S03]  /*285c0*/  IADD3 R5, R0, 0x20, RZ ;  /* 0x0000002000057810 */ /* 0x000fc60007ffe0ff */
        /* <DEDUP_REMOVED lines=13> */
.L_x_1034:
[----:B------:R-:W-:Y:S01]  /*286a0*/  IMAD.MOV.U32 R13, RZ, RZ, R4 ;  /* 0x000000ffff0d7224 */ /* 0x000fe200078e0004 */
[----:B------:R-:W-:-:S07]  /*286b0*/  MOV R6, R14 ;  /* 0x0000000e00067202 */ /* 0x000fce0000000f00 */
[----:B------:R-:W-:Y:S05]  /*286c0*/  WARPSYNC.COLLECTIVE R15, `(.L_x_1035) ;  /* 0x000000000f087348 */ /* 0x000fea0003c00000 */
[----:B------:R0:W1:Y:S02]  /*286d0*/  SHFL.IDX P6, R14, R13, R12, R11 ;  /* 0x0000000c0d0e7389 */ /* 0x00006400000c000b */
[----:B01----:R-:W-:Y:S01]  /*286e0*/  ENDCOLLECTIVE ;  /* 0x000000000000791b */ /* 0x003fe20003800000 */
.L_x_1035:
[----:B------:R-:W-:Y:S01]  /*286f0*/  ULDC.64 UR4, c[0x0][0x208] ;  /* 0x0000820000047ab9 */ /* 0x000fe20000000a00 */
[----:B------:R-:W-:Y:S02]  /*28700*/  IMAD.MOV.U32 R13, RZ, RZ, R3 ;  /* 0x000000ffff0d7224 */ /* 0x000fe400078e0003 */
[----:B------:R-:W-:Y:S02]  /*28710*/  IMAD.MOV.U32 R12, RZ, RZ, 0x3 ;  /* 0x00000003ff0c7424 */ /* 0x000fe400078e00ff */
[----:B------:R-:W-:-:S05]  /*28720*/  IMAD.MOV.U32 R5, RZ, RZ, R14 ;  /* 0x000000ffff057224 */ /* 0x000fca00078e000e */
[----:B------:R-:W-:-:S04]  /*28730*/  @!P2 LEA R5, P3, R10, R5, 0x1 ;  /* 0x000000050a05a211 */ /* 0x000fc800078608ff */
[----:B------:R-:W-:-:S05]  /*28740*/  @!P2 IADD3.X R6, RZ, R6, RZ, P3, !PT ;  /* 0x00000006ff06a210 */ /* 0x000fca0001ffe4ff */
        /* <DEDUP_REMOVED lines=12> */
.L_x_1036:
[----:B------:R-:W-:Y:S01]  /*28810*/  IMAD.MOV.U32 R13, RZ, RZ, R4 ;  /* 0x000000ffff0d7224 */ /* 0x000fe200078e0004 */
[----:B------:R-:W-:-:S07]  /*28820*/  MOV R6, R14 ;  /* 0x0000000e00067202 */ /* 0x000fce0000000f00 */
[----:B------:R-:W-:Y:S05]  /*28830*/  WARPSYNC.COLLECTIVE R15, `(.L_x_1037) ;  /* 0x000000000f087348 */ /* 0x000fea0003c00000 */
[----:B------:R0:W1:Y:S02]  /*28840*/  SHFL.IDX P6, R14, R13, R12, R11 ;  /* 0x0000000c0d0e7389 */ /* 0x00006400000c000b */
[----:B01----:R-:W-:Y:S01]  /*28850*/  ENDCOLLECTIVE ;  /* 0x000000000000791b */ /* 0x003fe20003800000 */
.L_x_1037:
        /* <DEDUP_REMOVED lines=18> */
.L_x_1038:
[----:B------:R-:W-:Y:S01]  /*28980*/  IMAD.MOV.U32 R13, RZ, RZ, R4 ;  /* 0x000000ffff0d7224 */ /* 0x000fe200078e0004 */
[----:B------:R-:W-:-:S07]  /*28990*/  MOV R6, R14 ;  /* 0x0000000e00067202 */ /* 0x000fce0000000f00 */
[----:B------:R-:W-:Y:S05]  /*289a0*/  WARPSYNC.COLLECTIVE R15, `(.L_x_1039) ;  /* 0x000000000f087348 */ /* 0x000fea0003c00000 */
[----:B------:R0:W1:Y:S02]  /*289b0*/  SHFL.IDX P6, R14, R13, R12, R11 ;  /* 0x0000000c0d0e7389 */ /* 0x00006400000c000b */
[----:B01----:R-:W-:Y:S01]  /*289c0*/  ENDCOLLECTIVE ;  /* 0x000000000000791b */ /* 0x003fe20003800000 */
.L_x_1039:
        /* <DEDUP_REMOVED lines=18> */
.L_x_1040:
[----:B------:R-:W-:Y:S01]  /*28af0*/  IMAD.MOV.U32 R13, RZ, RZ, R4 ;  /* 0x000000ffff0d7224 */ /* 0x000fe200078e0004 */
[----:B------:R-:W-:-:S07]  /*28b00*/  MOV R6, R14 ;  /* 0x0000000e00067202 */ /* 0x000fce0000000f00 */
[----:B------:R-:W-:Y:S05]  /*28b10*/  WARPSYNC.COLLECTIVE R15, `(.L_x_1041) ;  /* 0x000000000f087348 */ /* 0x000fea0003c00000 */
[----:B------:R0:W1:Y:S02]  /*28b20*/  SHFL.IDX P6, R14, R13, R12, R11 ;  /* 0x0000000c0d0e7389 */ /* 0x00006400000c000b */
[----:B01----:R-:W-:Y:S01]  /*28b30*/  ENDCOLLECTIVE ;  /* 0x000000000000791b */ /* 0x003fe20003800000 */
.L_x_1041:
[----:B------:R-:W-:Y:S01]  /*28b40*/  ULDC.64 UR4, c[0x0][0x208] ;  /* 0x0000820000047ab9 */ /* 0x000fe20000000a00 */
[----:B------:R-:W-:Y:S01]  /*28b50*/  MOV R13, R3 ;  /* 0x00000003000d7202 */ /* 0x000fe20000000f00 */
[----:B------:R-:W-:Y:S02]  /*28b60*/  IMAD.MOV.U32 R12, RZ, RZ, 0x6 ;  /* 0x00000006ff0c7424 */ /* 0x000fe400078e00ff */
[----:B------:R-:W-:-:S05]  /*28b70*/  IMAD.MOV.U32 R5, RZ, RZ, R14 ;  /* 0x000000ffff057224 */ /* 0x000fca00078e000e */
[----:B------:R-:W-:-:S04]  /*28b80*/  @!P2 LEA R5, P3, R10, R5, 0x1 ;  /* 0x000000050a05a211 */ /* 0x000fc800078608ff */
[----:B------:R-:W-:-:S05]  /*28b90*/  @!P2 IADD3.X R6, RZ, R6, RZ, P3, !PT ;  /* 0x00000006ff06a210 */ /* 0x000fca0001ffe4ff */
        /* <DEDUP_REMOVED lines=10> */
.L_x_1042:
[----:B------:R-:W-:-:S05]  /*28c40*/  VIADD R7, R0, 0x60 ;  /* 0x0000006000077836 */ /* 0x000fca0000000000 */
[----:B------:R-:W-:Y:S02]  /*28c50*/  ISETP.GE.AND P2, PT, R7, R2, PT ;  /* 0x000000020700720c */ /* 0x000fe40003f46270 */
[----:B------:R-:W-:Y:S01]  /*28c60*/  MOV R13, R4 ;  /* 0x00000004000d7202 */ /* 0x000fe20000000f00 */
[----:B------:R-:W-:-:S10]  /*28c70*/  IMAD.MOV.U32 R6, RZ, RZ, R14 ;  /* 0x000000ffff067224 */ /* 0x000fd400078e000e */
[----:B------:R-:W-:Y:S05]  /*28c80*/  WARPSYNC.COLLECTIVE R15, `(.L_x_1043) ;  /* 0x000000000f087348 */ /* 0x000fea0003c00000 */
[----:B------:R0:W1:Y:S02]  /*28c90*/  SHFL.IDX P6, R14, R13, R12, R11 ;  /* 0x0000000c0d0e7389 */ /* 0x00006400000c000b */
[----:B01----:R-:W-:Y:S01]  /*28ca0*/  ENDCOLLECTIVE ;  /* 0x000000000000791b */ /* 0x003fe20003800000 */
.L_x_1043:
        /* <DEDUP_REMOVED lines=16> */
.L_x_1044:
[----:B------:R-:W-:Y:S01]  /*28db0*/  MOV R13, R4 ;  /* 0x00000004000d7202 */ /* 0x000fe20000000f00 */
[----:B------:R-:W-:-:S07]  /*28dc0*/  IMAD.MOV.U32 R5, RZ, RZ, R14 ;  /* 0x000000ffff057224 */ /* 0x000fce00078e000e */
[----:B------:R-:W-:Y:S05]  /*28dd0*/  WARPSYNC.COLLECTIVE R15, `(.L_x_1045) ;  /* 0x000000000f087348 */ /* 0x000fea0003c00000 */
[----:B------:R0:W1:Y:S02]  /*28de0*/  SHFL.IDX P6, R14, R13, R12, R11 ;  /* 0x0000000c0d0e7389 */ /* 0x00006400000c000b */
[----:B01----:R-:W-:Y:S01]  /*28df0*/  ENDCOLLECTIVE ;  /* 0x000000000000791b */ /* 0x003fe20003800000 */
.L_x_1045:
[----:B------:R-:W-:Y:S01]  /*28e00*/  IMAD.MOV.U32 R3, RZ, RZ, R14 ;  /* 0x000000ffff037224 */ /* 0x000fe200078e000e */
[----:B------:R-:W-:Y:S06]  /*28e10*/  BRA `(.L_x_1046) ;  /* 0xffffffac00907947 */ /* 0x000fec000383ffff */
.L_x_892:
[----:B0-----:R-:W2:Y:S02]  /*28e20*/  LDL R2, [R1+0x8] ;  /* 0x0000080001027983 */ /* 0x001ea40000100800 */
[----:B--2---:R0:W2:Y:S02]  /*28e30*/  SYNCS.PHASECHK.TRANS64.TRYWAIT P0, [R2+URZ+0x34820], R0 ;  /* 0x03482000020075a7 */ /* 0x0040a4000800017f */
[----:B--2---:R-:W-:Y:S05]  /*28e40*/  @!P0 NANOSLEEP.SYNCS 0x989680 ;  /* 0x009896800000895d */ /* 0x004fea0003900000 */
[----:B------:R-:W2:Y:S02]  /*28e50*/  @!P0 SYNCS.PHASECHK.TRANS64 P0, [R2+URZ+0x34820], R0 ;  /* 0x03482000020085a7 */ /* 0x000ea4000800007f */
[----:B--2---:R-:W-:Y:S05]  /*28e60*/  @!P0 BRA `(.L_x_892) ;  /* 0xfffffffc00ec8947 */ /* 0x004fea000383ffff */
[----:B------:R-:W-:Y:S05]  /*28e70*/  BRA `(.L_x_1047) ;  /* 0xffffffb000087947 */ /* 0x000fea000383ffff */
.L_x_901:
[----:B--2---:R2:W3:Y:S02]  /*28e80*/  SYNCS.PHASECHK.TRANS64.TRYWAIT P0, [R3+URZ+0x34840], R2 ;  /* 0x03484002030075a7 */ /* 0x0044e4000800017f */
[----:B---3--:R-:W-:Y:S05]  /*28e90*/  @!P0 NANOSLEEP.SYNCS 0x989680 ;  /* 0x009896800000895d */ /* 0x008fea0003900000 */
[----:B------:R-:W3:Y:S02]  /*28ea0*/  @!P0 SYNCS.PHASECHK.TRANS64 P0, [R3+URZ+0x34840], R2 ;  /* 0x03484002030085a7 */ /* 0x000ee4000800007f */
[----:B---3--:R-:W-:Y:S05]  /*28eb0*/  @!P0 BRA `(.L_x_901) ;  /* 0xfffffffc00f08947 */ /* 0x008fea000383ffff */
[----:B------:R-:W-:Y:S05]  /*28ec0*/  BRA `(.L_x_1048) ;  /* 0xffffffb000d87947 */ /* 0x000fea000383ffff */
.L_x_907:
[----:B0-----:R0:W1:Y:S02]  /*28ed0*/  SYNCS.PHASECHK.TRANS64.TRYWAIT P0, [R3+URZ+0x60], R2 ;  /* 0x00006002030075a7 */ /* 0x001064000800017f */
[----:B-1----:R-:W-:Y:S05]  /*28ee0*/  @!P0 NANOSLEEP.SYNCS 0x989680 ;  /* 0x009896800000895d */ /* 0x002fea0003900000 */
[----:B------:R-:W1:Y:S02]  /*28ef0*/  @!P0 SYNCS.PHASECHK.TRANS64 P0, [R3+URZ+0x60], R2 ;  /* 0x00006002030085a7 */ /* 0x000e64000800007f */
[----:B-1----:R-:W-:Y:S05]  /*28f00*/  @!P0 BRA `(.L_x_907) ;  /* 0xfffffffc00f08947 */ /* 0x002fea000383ffff */
[----:B------:R-:W-:Y:S05]  /*28f10*/  BRA `(.L_x_1049) ;  /* 0xffffffb400b47947 */ /* 0x000fea000383ffff */
.L_x_916:
[----:B--2---:R2:W3:Y:S02]  /*28f20*/  SYNCS.PHASECHK.TRANS64.TRYWAIT P0, [R3+URZ+0x34840], R2 ;  /* 0x03484002030075a7 */ /* 0x0044e4000800017f */
[----:B---3--:R-:W-:Y:S05]  /*28f30*/  @!P0 NANOSLEEP.SYNCS 0x989680 ;  /* 0x009896800000895d */ /* 0x008fea0003900000 */
[----:B------:R-:W3:Y:S02]  /*28f40*/  @!P0 SYNCS.PHASECHK.TRANS64 P0, [R3+URZ+0x34840], R2 ;  /* 0x03484002030085a7 */ /* 0x000ee4000800007f */
[----:B---3--:R-:W-:Y:S05]  /*28f50*/  @!P0 BRA `(.L_x_916) ;  /* 0xfffffffc00f08947 */ /* 0x008fea000383ffff */
[----:B------:R-:W-:Y:S05]  /*28f60*/  BRA `(.L_x_1050) ;  /* 0xffffffbc00607947 */ /* 0x000fea000383ffff */
.L_x_922:
[----:B-1----:R1:W2:Y:S02]  /*28f70*/  SYNCS.PHASECHK.TRANS64.TRYWAIT P0, [R2+URZ+0x60], R3 ;  /* 0x00006003020075a7 */ /* 0x0022a4000800017f */
[----:B--2---:R-:W-:Y:S05]  /*28f80*/  @!P0 NANOSLEEP.SYNCS 0x989680 ;  /* 0x009896800000895d */ /* 0x004fea0003900000 */
[----:B------:R-:W2:Y:S02]  /*28f90*/  @!P0 SYNCS.PHASECHK.TRANS64 P0, [R2+URZ+0x60], R3 ;  /* 0x00006003020085a7 */ /* 0x000ea4000800007f */
[----:B--2---:R-:W-:Y:S05]  /*28fa0*/  @!P0 BRA `(.L_x_922) ;  /* 0xfffffffc00f08947 */ /* 0x004fea000383ffff */
[----:B------:R-:W-:Y:S05]  /*28fb0*/  BRA `(.L_x_1051) ;  /* 0xffffffc0003c7947 */ /* 0x000fea000383ffff */
.L_x_931:
[----:B---3--:R3:W4:Y:S02]  /*28fc0*/  SYNCS.PHASECHK.TRANS64.TRYWAIT P0, [R2+URZ+0x34840], R3 ;  /* 0x03484003020075a7 */ /* 0x008724000800017f */
[----:B----4-:R-:W-:Y:S05]  /*28fd0*/  @!P0 NANOSLEEP.SYNCS 0x989680 ;  /* 0x009896800000895d */ /* 0x010fea0003900000 */
[----:B------:R-:W4:Y:S02]  /*28fe0*/  @!P0 SYNCS.PHASECHK.TRANS64 P0, [R2+URZ+0x34840], R3 ;  /* 0x03484003020085a7 */ /* 0x000f24000800007f */
[----:B----4-:R-:W-:Y:S05]  /*28ff0*/  @!P0 BRA `(.L_x_931) ;  /* 0xfffffffc00f08947 */ /* 0x010fea000383ffff */
[----:B------:R-:W-:Y:S05]  /*29000*/  BRA `(.L_x_1052) ;  /* 0xffffffc400b47947 */ /* 0x000fea000383ffff */
.L_x_937:
[----:B-1----:R1:W2:Y:S02]  /*29010*/  SYNCS.PHASECHK.TRANS64.TRYWAIT P0, [R2+URZ+0x60], R5 ;  /* 0x00006005020075a7 */ /* 0x0022a4000800017f */
[----:B--2---:R-:W-:Y:S05]  /*29020*/  @!P0 NANOSLEEP.SYNCS 0x989680 ;  /* 0x009896800000895d */ /* 0x004fea0003900000 */
[----:B------:R-:W2:Y:S02]  /*29030*/  @!P0 SYNCS.PHASECHK.TRANS64 P0, [R2+URZ+0x60], R5 ;  /* 0x00006005020085a7 */ /* 0x000ea4000800007f */
[----:B--2---:R-:W-:Y:S05]  /*29040*/  @!P0 BRA `(.L_x_937) ;  /* 0xfffffffc00f08947 */ /* 0x004fea000383ffff */
[----:B------:R-:W-:Y:S05]  /*29050*/  BRA `(.L_x_1053) ;  /* 0xffffffc800907947 */ /* 0x000fea000383ffff */
.L_x_948:
[----:B--2---:R2:W4:Y:S02]  /*29060*/  SYNCS.PHASECHK.TRANS64.TRYWAIT P0, [R2+URZ+0x34860], R0 ;  /* 0x03486000020075a7 */ /* 0x004524000800017f */
[----:B----4-:R-:W-:Y:S05]  /*29070*/  @!P0 NANOSLEEP.SYNCS 0x989680 ;  /* 0x009896800000895d */ /* 0x010fea0003900000 */
[----:B------:R-:W4:Y:S02]  /*29080*/  @!P0 SYNCS.PHASECHK.TRANS64 P0, [R2+URZ+0x34860], R0 ;  /* 0x03486000020085a7 */ /* 0x000f24000800007f */
[----:B----4-:R-:W-:Y:S05]  /*29090*/  @!P0 BRA `(.L_x_948) ;  /* 0xfffffffc00f08947 */ /* 0x010fea000383ffff */
[----:B------:R-:W-:Y:S05]  /*290a0*/  BRA `(.L_x_1054) ;  /* 0xffffffcc00ec7947 */ /* 0x000fea000383ffff */
.L_x_955:
[----:B------:R-:W-:Y:S01]  /*290b0*/  BSSY B0, `(.L_x_1055) ;  /* 0x0000008000007945 */ /* 0x000fe20003800000 */
[----:B------:R-:W-:Y:S01]  /*290c0*/  IMAD.MOV.U32 R13, RZ, RZ, R16 ;  /* 0x000000ffff0d7224 */ /* 0x000fe200078e0010 */
[----:B------:R-:W-:Y:S01]  /*290d0*/  MOV R12, RZ ;  /* 0x000000ff000c7202 */ /* 0x000fe20000000f00 */
[----:B------:R-:W-:Y:S02]  /*290e0*/  IMAD.MOV.U32 R11, RZ, RZ, 0x1f ;  /* 0x0000001fff0b7424 */ /* 0x000fe400078e00ff */
[----:B------:R-:W-:-:S07]  /*290f0*/  IMAD.MOV.U32 R15, RZ, RZ, -0x1 ;  /* 0xffffffffff0f7424 */ /* 0x000fce00078e00ff */
[----:B0--3-5:R-:W-:Y:S05]  /*29100*/  WARPSYNC.COLLECTIVE R15, `(.L_x_1056) ;  /* 0x000000000f087348 */ /* 0x029fea0003c00000 */
[----:B------:R1:W2:Y:S02]  /*29110*/  SHFL.IDX P6, R14, R13, R12, R11 ;  /* 0x0000000c0d0e7389 */ /* 0x0002a400000c000b */
[----:B0123-5:R-:W-:Y:S01]  /*29120*/  ENDCOLLECTIVE ;  /* 0x000000000000791b */ /* 0x02ffe20003800000 */
.L_x_1056:
[----:B------:R-:W-:Y:S05]  /*29130*/  BSYNC B0 ;  /* 0x0000000000007941 */ /* 0x000fea0003800000 */
.L_x_1055:
[----:B------:R-:W-:Y:S01]  /*29140*/  IMAD.MOV.U32 R13, RZ, RZ, R16 ;  /* 0x000000ffff0d7224 */ /* 0x000fe200078e0010 */
[----:B------:R-:W-:Y:S01]  /*29150*/  MOV R11, 0x1f ;  /* 0x0000001f000b7802 */ /* 0x000fe20000000f00 */
[----:B------:R-:W-:Y:S01]  /*29160*/  IMAD.MOV.U32 R12, RZ, RZ, 0x1 ;  /* 0x00000001ff0c7424 */ /* 0x000fe200078e00ff */
[----:B------:R-:W-:Y:S01]  /*29170*/  MOV R0, R14 ;  /* 0x0000000e00007202 */ /* 0x000fe20000000f00 */
[----:B------:R-:W-:Y:S01]  /*29180*/  IMAD.MOV.U32 R15, RZ, RZ, -0x1 ;  /* 0xffffffffff0f7424 */ /* 0x000fe200078e00ff */
[----:B------:R-:W-:-:S07]  /*29190*/  IADD3 R5, R19, R7, RZ ;  /* 0x0000000713057210 */ /* 0x000fce0007ffe0ff */
[----:B------:R-:W-:Y:S05]  /*291a0*/  WARPSYNC.COLLECTIVE R15, `(.L_x_1057) ;  /* 0x000000000f087348 */ /* 0x000fea0003c00000 */
[----:B------:R0:W1:Y:S02]  /*291b0*/  SHFL.IDX P6, R14, R13, R12, R11 ;  /* 0x0000000c0d0e7389 */ /* 0x00006400000c000b */
[----:B01----:R-:W-:Y:S01]  /*291c0*/  ENDCOLLECTIVE ;  /* 0x000000000000791b */ /* 0x003fe20003800000 */
.L_x_1057:
        /* <DEDUP_REMOVED lines=19> */
.L_x_1058:
[----:B------:R-:W-:Y:S02]  /*29300*/  IMAD.MOV.U32 R12, RZ, RZ, 0x2 ;  /* 0x00000002ff0c7424 */ /* 0x000fe400078e00ff */
[----:B------:R-:W-:-:S05]  /*29310*/  IMAD.MOV.U32 R3, RZ, RZ, R14 ;  /* 0x000000ffff037224 */ /* 0x000fca00078e000e */
[----:B------:R-:W-:-:S04]  /*29320*/  SEL R3, R3, RZ, P1 ;  /* 0x000000ff03037207 */ /* 0x000fc80000800000 */
[----:B------:R-:W-:-:S05]  /*29330*/  IADD3 R3, R2, R3, RZ ;  /* 0x0000000302037210 */ /* 0x000fca0007ffe0ff */
[----:B------:R-:W-:-:S07]  /*29340*/  IMAD.MOV.U32 R13, RZ, RZ, R3 ;  /* 0x000000ffff0d7224 */ /* 0x000fce00078e0003 */
[----:B------:R-:W-:Y:S05]  /*29350*/  WARPSYNC.COLLECTIVE R15, `(.L_x_1059) ;  /* 0x000000000f087348 */ /* 0x000fea0003c00000 */
[----:B------:R0:W1:Y:S02]  /*29360*/  SHFL.UP P6, R14, R13, R12, R11 ;  /* 0x0400000c0d0e7389 */ /* 0x00006400000c000b */
[----:B01----:R-:W-:Y:S01]  /*29370*/  ENDCOLLECTIVE ;  /* 0x000000000000791b */ /* 0x003fe20003800000 */
.L_x_1059:
[----:B------:R-:W-:Y:S02]  /*29380*/  MOV R12, 0x4 ;  /* 0x00000004000c7802 */ /* 0x000fe40000000f00 */
[----:B------:R-:W-:-:S04]  /*29390*/  MOV R5, R14 ;  /* 0x0000000e00057202 */ /* 0x000fc80000000f00 */
[----:B------:R-:W-:-:S05]  /*293a0*/  SEL R5, R5, RZ, P2 ;  /* 0x000000ff05057207 */ /* 0x000fca0001000000 */
[----:B------:R-:W-:-:S04]  /*293b0*/  IMAD.IADD R3, R3, 0x1, R5 ;  /* 0x0000000103037824 */ /* 0x000fc800078e0205 */
[----:B------:R-:W-:-:S07]  /*293c0*/  IMAD.MOV.U32 R13, RZ, RZ, R3 ;  /* 0x000000ffff0d7224 */ /* 0x000fce00078e0003 */
[----:B------:R-:W-:Y:S05]  /*293d0*/  WARPSYNC.COLLECTIVE R15, `(.L_x_1060) ;  /* 0x000000000f087348 */ /* 0x000fea0003c00000 */
[----:B------:R0:W1:Y:S02]  /*293e0*/  SHFL.UP P6, R14, R13, R12, R11 ;  /* 0x0400000c0d0e7389 */ /* 0x00006400000c000b */
[----:B01----:R-:W-:Y:S01]  /*293f0*/  ENDCOLLECTIVE ;  /* 0x000000000000791b */ /* 0x003fe20003800000 */
.L_x_1060:
[----:B------:R-:W-:Y:S02]  /*29400*/  IMAD.MOV.U32 R12, RZ, RZ, 0x8 ;  /* 0x00000008ff0c7424 */ /* 0x000fe400078e00ff */
[----:B------:R-:W-:-:S05]  /*29410*/  IMAD.MOV.U32 R5, RZ, RZ, R14 ;  /* 0x000000ffff057224 */ /* 0x000fca00078e000e */
[----:B------:R-:W-:-:S05]  /*29420*/  SEL R5, R5, RZ, P3 ;  /* 0x000000ff05057207 */ /* 0x000fca0001800000 */
[----:B------:R-:W-:-:S05]  /*29430*/  IMAD.IADD R3, R3, 0x1, R5 ;  /* 0x0000000103037824 */ /* 0x000fca00078e0205 */
[----:B------:R-:W-:-:S07]  /*29440*/  MOV R13, R3 ;  /* 0x00000003000d7202 */ /* 0x000fce0000000f00 */
[----:B------:R-:W-:Y:S05]  /*29450*/  WARPSYNC.COLLECTIVE R15, `(.L_x_1061) ;  /* 0x000000000f087348 */ /* 0x000fea0003c00000 */
[----:B------:R0:W1:Y:S02]  /*29460*/  SHFL.UP P6, R14, R13, R12, R11 ;  /* 0x0400000c0d0e7389 */ /* 0x00006400000c000b */
[----:B01----:R-:W-:Y:S01]  /*29470*/  ENDCOLLECTIVE ;  /* 0x000000000000791b */ /* 0x003fe20003800000 */
.L_x_1061:
        /* <DEDUP_REMOVED lines=8> */
.L_x_1062:
[----:B------:R-:W-:Y:S01]  /*29500*/  MOV R12, 0x1f ;  /* 0x0000001f000c7802 */ /* 0x000fe20000000f00 */
[----:B------:R-:W-:Y:S01]  /*29510*/  IMAD.MOV.U32 R11, RZ, RZ, 0x1f ;  /* 0x0000001fff0b7424 */ /* 0x000fe200078e00ff */
[----:B------:R-:W-:-:S04]  /*29520*/  MOV R5, R14 ;  /* 0x0000000e00057202 */ /* 0x000fc80000000f00 */
[----:B------:R-:W-:-:S05]  /*29530*/  SEL R5, R5, RZ, P5 ;  /* 0x000000ff05057207 */ /* 0x000fca0002800000 */
[----:B------:R-:W-:-:S04]  /*29540*/  IMAD.IADD R5, R3, 0x1, R5 ;  /* 0x0000000103057824 */ /* 0x000fc800078e0205 */
[----:B------:R-:W-:-:S07]  /*29550*/  IMAD.MOV.U32 R13, RZ, RZ, R5 ;  /* 0x000000ffff0d7224 */ /* 0x000fce00078e0005 */
[----:B------:R-:W-:Y:S05]  /*29560*/  WARPSYNC.COLLECTIVE R15, `(.L_x_1063) ;  /* 0x000000000f087348 */ /* 0x000fea0003c00000 */
[----:B------:R0:W1:Y:S02]  /*29570*/  SHFL.IDX P6, R14, R13, R12, R11 ;  /* 0x0000000c0d0e7389 */ /* 0x00006400000c000b */
[----:B01----:R-:W-:Y:S01]  /*29580*/  ENDCOLLECTIVE ;  /* 0x000000000000791b */ /* 0x003fe20003800000 */
.L_x_1063:
[----:B------:R-:W-:Y:S01]  /*29590*/  IMAD.MOV.U32 R6, RZ, RZ, R14 ;  /* 0x000000ffff067224 */ /* 0x000fe200078e000e */
[----:B------:R-:W-:Y:S06]  /*295a0*/  BRA `(.L_x_1064) ;  /* 0xffffffd000707947 */ /* 0x000fec000383ffff */
.L_x_960:
[----:B------:R-:W-:Y:S01]  /*295b0*/  BSSY B0, `(.L_x_1065) ;  /* 0x0000008000007945 */ /* 0x000fe20003800000 */
[----:B-----5:R-:W-:Y:S01]  /*295c0*/  MOV R13, R2 ;  /* 0x00000002000d7202 */ /* 0x020fe20000000f00 */
[----:B------:R-:W-:Y:S01]  /*295d0*/  IMAD.MOV.U32 R12, RZ, RZ, 0x1 ;  /* 0x00000001ff0c7424 */ /* 0x000fe200078e00ff */
[----:B------:R-:W-:Y:S01]  /*295e0*/  MOV R15, 0xffffffff ;  /* 0xffffffff000f7802 */ /* 0x000fe20000000f00 */
[----:B------:R-:W-:-:S07]  /*295f0*/  IMAD.MOV.U32 R11, RZ, RZ, RZ ;  /* 0x000000ffff0b7224 */ /* 0x000fce00078e00ff */
[----:B01----:R-:W-:Y:S05]  /*29600*/  WARPSYNC.COLLECTIVE R15, `(.L_x_1066) ;  /* 0x000000000f087348 */ /* 0x003fea0003c00000 */
[----:B------:R2:W3:Y:S02]  /*29610*/  SHFL.UP P6, R14, R13, R12, R11 ;  /* 0x0400000c0d0e7389 */ /* 0x0004e400000c000b */
[----:B0123--:R-:W-:Y:S01]  /*29620*/  ENDCOLLECTIVE ;  /* 0x000000000000791b */ /* 0x00ffe20003800000 */
.L_x_1066:
[----:B------:R-:W-:Y:S05]  /*29630*/  BSYNC B0 ;  /* 0x0000000000007941 */ /* 0x000fea0003800000 */
.L_x_1065:
[----:B------:R-:W-:Y:S01]  /*29640*/  IMAD.MOV.U32 R3, RZ, RZ, R14 ;  /* 0x000000ffff037224 */ /* 0x000fe200078e000e */
[----:B------:R-:W-:Y:S01]  /*29650*/  MOV R15, 0xffffffff ;  /* 0xffffffff000f7802 */ /* 0x000fe20000000f00 */
[----:B------:R-:W-:Y:S02]  /*29660*/  IMAD.MOV.U32 R12, RZ, RZ, 0x2 ;  /* 0x00000002ff0c7424 */ /* 0x000fe400078e00ff */
[----:B------:R-:W-:Y:S01]  /*29670*/  IMAD.MOV.U32 R11, RZ, RZ, RZ ;  /* 0x000000ffff0b7224 */ /* 0x000fe200078e00ff */
[----:B------:R-:W-:-:S05]  /*29680*/  SEL R3, R3, RZ, P1 ;  /* 0x000000ff03037207 */ /* 0x000fca0000800000 */
[----:B------:R-:W-:-:S05]  /*29690*/  IMAD.IADD R3, R2, 0x1, R3 ;  /* 0x0000000102037824 */ /* 0x000fca00078e0203 */
[----:B------:R-:W-:-:S07]  /*296a0*/  MOV R13, R3 ;  /* 0x00000003000d7202 */ /* 0x000fce0000000f00 */
[----:B------:R-:W-:Y:S05]  /*296b0*/  WARPSYNC.COLLECTIVE R15, `(.L_x_1067) ;  /* 0x000000000f087348 */ /* 0x000fea0003c00000 */
[----:B------:R0:W1:Y:S02]  /*296c0*/  SHFL.UP P6, R14, R13, R12, R11 ;  /* 0x0400000c0d0e7389 */ /* 0x00006400000c000b */
[----:B01----:R-:W-:Y:S01]  /*296d0*/  ENDCOLLECTIVE ;  /* 0x000000000000791b */ /* 0x003fe20003800000 */
.L_x_1067:
        /* <DEDUP_REMOVED lines=8> */
.L_x_1068:
        /* <DEDUP_REMOVED lines=8> */
.L_x_1069:
        /* <DEDUP_REMOVED lines=8> */
.L_x_1070:
[----:B------:R-:W-:Y:S02]  /*29860*/  IMAD.MOV.U32 R12, RZ, RZ, 0x1f ;  /* 0x0000001fff0c7424 */ /* 0x000fe400078e00ff */
[----:B------:R-:W-:Y:S02]  /*29870*/  IMAD.MOV.U32 R11, RZ, RZ, 0x1f ;  /* 0x0000001fff0b7424 */ /* 0x000fe400078e00ff */
[----:B------:R-:W-:-:S05]  /*29880*/  IMAD.MOV.U32 R5, RZ, RZ, R14 ;  /* 0x000000ffff057224 */ /* 0x000fca00078e000e */
[----:B------:R-:W-:-:S05]  /*29890*/  SEL R5, R5, RZ, P5 ;  /* 0x000000ff05057207 */ /* 0x000fca0002800000 */
[----:B------:R-:W-:-:S05]  /*298a0*/  IMAD.IADD R5, R3, 0x1, R5 ;  /* 0x0000000103057824 */ /* 0x000fca00078e0205 */
[----:B------:R-:W-:-:S07]  /*298b0*/  MOV R13, R5 ;  /* 0x00000005000d7202 */ /* 0x000fce0000000f00 */
[----:B------:R-:W-:Y:S05]  /*298c0*/  WARPSYNC.COLLECTIVE R15, `(.L_x_1071) ;  /* 0x000000000f087348 */ /* 0x000fea0003c00000 */
[----:B------:R0:W1:Y:S02]  /*298d0*/  SHFL.IDX P6, R14, R13, R12, R11 ;  /* 0x0000000c0d0e7389 */ /* 0x00006400000c000b */
[----:B01----:R-:W-:Y:S01]  /*298e0*/  ENDCOLLECTIVE ;  /* 0x000000000000791b */ /* 0x003fe20003800000 */
.L_x_1071:
[----:B------:R-:W-:Y:S01]  /*298f0*/  MOV R6, R14 ;  /* 0x0000000e00067202 */ /* 0x000fe20000000f00 */
[----:B------:R-:W-:Y:S06]  /*29900*/  BRA `(.L_x_1072) ;  /* 0xffffffd000387947 */ /* 0x000fec000383ffff */
.L_x_962:
[----:B------:R-:W-:Y:S01]  /*29910*/  BSSY B0, `(.L_x_1073) ;  /* 0x0000006000007945 */ /* 0x000fe20003800000 */
[----:B------:R-:W-:Y:S01]  /*29920*/  PLOP3.LUT P6, PT, P6, PT, PT, 0x8, 0x0 ;  /* 0x000000000000781c */ /* 0x000fe200037ce170 */
[----:B------:R-:W-:-:S12]  /*29930*/  IMAD.MOV.U32 R15, RZ, RZ, -0x1 ;  /* 0xffffffffff0f7424 */ /* 0x000fd800078e00ff */
[----:B01---5:R-:W-:Y:S05]  /*29940*/  WARPSYNC.COLLECTIVE R15, `(.L_x_1074) ;  /* 0x000000000f087348 */ /* 0x023fea0003c00000 */
[----:B------:R-:W-:Y:S01]  /*29950*/  VOTE.ANY R14, PT, P6 ;  /* 0x00000000000e7806 */ /* 0x000fe200030e0100 */
[----:B01---5:R-:W-:Y:S06]  /*29960*/  ENDCOLLECTIVE ;  /* 0x000000000000791b */ /* 0x023fec0003800000 */
.L_x_1074:
[----:B------:R-:W-:Y:S05]  /*29970*/  BSYNC B0 ;  /* 0x0000000000007941 */ /* 0x000fea0003800000 */
.L_x_1073:
[----:B------:R-:W-:Y:S01]  /*29980*/  IMAD.MOV.U32 R3, RZ, RZ, R14 ;  /* 0x000000ffff037224 */ /* 0x000fe200078e000e */
[----:B------:R-:W-:Y:S01]  /*29990*/  MOV R13, R2 ;  /* 0x00000002000d7202 */ /* 0x000fe20000000f00 */
[----:B------:R-:W-:Y:S01]  /*299a0*/  IMAD.MOV.U32 R11, RZ, RZ, 0x1f ;  /* 0x0000001fff0b7424 */ /* 0x000fe200078e00ff */
[----:B------:R-:W-:Y:S01]  /*299b0*/  MOV R15, 0xffffffff ;  /* 0xffffffff000f7802 */ /* 0x000fe20000000f00 */
[----:B------:R-:W0:Y:S02]  /*299c0*/  POPC R4, R3 ;  /* 0x0000000300047309 */ /* 0x000e240000000000 */
[----:B0-----:R-:W-:-:S07]  /*299d0*/  IMAD.MOV.U32 R12, RZ, RZ, R4 ;  /* 0x000000ffff0c7224 */ /* 0x001fce00078e0004 */
[----:B------:R-:W-:Y:S05]  /*299e0*/  WARPSYNC.COLLECTIVE R15, `(.L_x_1075) ;  /* 0x000000000f087348 */ /* 0x000fea0003c00000 */
[----:B------:R0:W1:Y:S02]  /*299f0*/  SHFL.IDX P6, R14, R13, R12, R11 ;  /* 0x0000000c0d0e7389 */ /* 0x00006400000c000b */
[----:B01----:R-:W-:Y:S01]  /*29a00*/  ENDCOLLECTIVE ;  /* 0x000000000000791b */ /* 0x003fe20003800000 */
.L_x_1075:
[----:B------:R-:W-:Y:S01]  /*29a10*/  IMAD.MOV.U32 R17, RZ, RZ, R14 ;  /* 0x000000ffff117224 */ /* 0x000fe200078e000e */
[----:B------:R-:W-:Y:S06]  /*29a20*/  BRA `(.L_x_1076) ;  /* 0xffffffd000287947 */ /* 0x000fec000383ffff */
.L_x_964:
[----:B------:R-:W-:Y:S01]  /*29a30*/  BSSY B0, `(.L_x_1077) ;  /* 0x0000007000007945 */ /* 0x000fe20003800000 */
[----:B------:R-:W-:Y:S01]  /*29a40*/  IMAD.MOV.U32 R13, RZ, RZ, R5 ;  /* 0x000000ffff0d7224 */ /* 0x000fe200078e0005 */
[----:B------:R-:W-:Y:S01]  /*29a50*/  MOV R11, 0x1f ;  /* 0x0000001f000b7802 */ /* 0x000fe20000000f00 */
[----:B------:R-:W-:-:S07]  /*29a60*/  IMAD.MOV.U32 R15, RZ, RZ, -0x1 ;  /* 0xffffffffff0f7424 */ /* 0x000fce00078e00ff */
[----:B01-3-5:R-:W-:Y:S05]  /*29a70*/  WARPSYNC.COLLECTIVE R15, `(.L_x_1078) ;  /* 0x000000000f087348 */ /* 0x02bfea0003c00000 */
[----:B------:R2:W4:Y:S02]  /*29a80*/  SHFL.IDX P6, R14, R13, R12, R11 ;  /* 0x0000000c0d0e7389 */ /* 0x00052400000c000b */
[----:B012345:R-:W-:Y:S01]  /*29a90*/  ENDCOLLECTIVE ;  /* 0x000000000000791b */ /* 0x03ffe20003800000 */
.L_x_1078:
[----:B------:R-:W-:Y:S05]  /*29aa0*/  BSYNC B0 ;  /* 0x0000000000007941 */ /* 0x000fea0003800000 */
.L_x_1077:
[----:B------:R-:W-:Y:S01]  /*29ab0*/  IMAD.MOV.U32 R2, RZ, RZ, R14 ;  /* 0x000000ffff027224 */ /* 0x000fe200078e000e */
[----:B------:R-:W-:Y:S06]  /*29ac0*/  BRA `(.L_x_963) ;  /* 0xffffffd0001c7947 */ /* 0x000fec000383ffff */
.L_x_968:
[----:B0-----:R0:W1:Y:S02]  /*29ad0*/  SYNCS.PHASECHK.TRANS64.TRYWAIT P0, [R0+URZ+0x34820], R3 ;  /* 0x03482003000075a7 */ /* 0x001064000800017f */
[----:B-1----:R-:W-:Y:S05]  /*29ae0*/  @!P0 NANOSLEEP.SYNCS 0x989680 ;  /* 0x009896800000895d */ /* 0x002fea0003900000 */
[----:B------:R-:W1:Y:S02]  /*29af0*/  @!P0 SYNCS.PHASECHK.TRANS64 P0, [R0+URZ+0x34820], R3 ;  /* 0x03482003000085a7 */ /* 0x000e64000800007f */
[----:B-1----:R-:W-:Y:S05]  /*29b00*/  @!P0 BRA `(.L_x_968) ;  /* 0xfffffffc00f08947 */ /* 0x002fea000383ffff */
[----:B------:R-:W-:Y:S05]  /*29b10*/  BRA `(.L_x_1079) ;  /* 0xffffffd400107947 */ /* 0x000fea000383ffff */
.L_x_969:
[----:B------:R-:W1:Y:S01]  /*29b20*/  S2R R2, SR_TID.X ;  /* 0x0000000000027919 */ /* 0x000e620000002100 */
[----:B------:R-:W-:Y:S01]  /*29b30*/  BSSY B0, `(.L_x_1080) ;  /* 0x000000a000007945 */ /* 0x000fe20003800000 */
[----:B------:R-:W-:Y:S01]  /*29b40*/  IMAD.MOV.U32 R12, RZ, RZ, RZ ;  /* 0x000000ffff0c7224 */ /* 0x000fe200078e00ff */
[----:B------:R-:W-:Y:S01]  /*29b50*/  MOV R15, 0xffffffff ;  /* 0xffffffff000f7802 */ /* 0x000fe20000000f00 */
[----:B------:R-:W-:Y:S01]  /*29b60*/  IMAD.MOV.U32 R11, RZ, RZ, 0x1f ;  /* 0x0000001fff0b7424 */ /* 0x000fe200078e00ff */
[----:B-1----:R-:W-:-:S04]  /*29b70*/  SHF.R.U32.HI R2, RZ, 0x5, R2 ;  /* 0x00000005ff027819 */ /* 0x002fc80000011602 */
[----:B------:R-:W-:-:S04]  /*29b80*/  LOP3.LUT R2, R2, 0x3, RZ, 0xc0, !PT ;  /* 0x0000000302027812 */ /* 0x000fc800078ec0ff */
[----:B------:R-:W-:-:S07]  /*29b90*/  MOV R13, R2 ;  /* 0x00000002000d7202 */ /* 0x000fce0000000f00 */
[----:B0--3-5:R-:W-:Y:S05]  /*29ba0*/  WARPSYNC.COLLECTIVE R15, `(.L_x_1081) ;  /* 0x000000000f087348 */ /* 0x029fea0003c00000 */
[----:B------:R1:W2:Y:S02]  /*29bb0*/  SHFL.IDX P6, R14, R13, R12, R11 ;  /* 0x0000000c0d0e7389 */ /* 0x0002a400000c000b */
[----:B0123-5:R-:W-:Y:S01]  /*29bc0*/  ENDCOLLECTIVE ;  /* 0x000000000000791b */ /* 0x02ffe20003800000 */
.L_x_1081:
[----:B------:R-:W-:Y:S05]  /*29bd0*/  BSYNC B0 ;  /* 0x0000000000007941 */ /* 0x000fea0003800000 */
.L_x_1080:
[----:B------:R-:W-:Y:S05]  /*29be0*/  BRA `(.L_x_1082) ;  /* 0xffffffd000f87947 */ /* 0x000fea000383ffff */
.L_x_970:
[----:B------:R-:W-:Y:S01]  /*29bf0*/  BSSY B0, `(.L_x_1083) ;  /* 0x0000006000007945 */ /* 0x000fe20003800000 */
[----:B------:R-:W-:-:S07]  /*29c00*/  IMAD.MOV.U32 R15, RZ, RZ, -0x1 ;  /* 0xffffffffff0f7424 */ /* 0x000fce00078e00ff */
[----:B01-3-5:R-:W-:Y:S05]  /*29c10*/  WARPSYNC.COLLECTIVE R15, `(.L_x_1084) ;  /* 0x000000000f0c7348 */ /* 0x02bfea0003c00000 */
[----:B------:R-:W-:Y:S02]  /*29c20*/  ELECT P6, UR62, PT ;  /* 0x00000000003e782f */ /* 0x000fe400038c0000 */
[----:B------:R-:W-:Y:S01]  /*29c30*/  MOV R14, UR62 ;  /* 0x0000003e000e7c02 */ /* 0x000fe20008000f00 */
[----:B01-3-5:R-:W-:Y:S10]  /*29c40*/  ENDCOLLECTIVE ;  /* 0x000000000000791b */ /* 0x02bff40003800000 */
.L_x_1084:
[----:B------:R-:W-:Y:S05]  /*29c50*/  BSYNC B0 ;  /* 0x0000000000007941 */ /* 0x000fea0003800000 */
.L_x_1083:
[----:B------:R-:W-:Y:S05]  /*29c60*/  BRA `(.L_x_1085) ;  /* 0xffffffd000ec7947 */ /* 0x000fea000383ffff */
.L_x_972:
[----:B0-----:R0:W1:Y:S02]  /*29c70*/  SYNCS.PHASECHK.TRANS64.TRYWAIT P0, [R6+URZ], R5 ;  /* 0x00000005060075a7 */ /* 0x001064000800017f */
[----:B-1----:R-:W-:Y:S05]  /*29c80*/  @!P0 NANOSLEEP.SYNCS 0x989680 ;  /* 0x009896800000895d */ /* 0x002fea0003900000 */
[----:B------:R-:W1:Y:S02]  /*29c90*/  @!P0 SYNCS.PHASECHK.TRANS64 P0, [R6+URZ], R5 ;  /* 0x00000005060085a7 */ /* 0x000e64000800007f */
[----:B-1----:R-:W-:Y:S05]  /*29ca0*/  @!P0 BRA `(.L_x_972) ;  /* 0xfffffffc00f08947 */ /* 0x002fea000383ffff */
[----:B------:R-:W-:Y:S05]  /*29cb0*/  BRA `(.L_x_1086) ;  /* 0xffffffd400287947 */ /* 0x000fea000383ffff */
.L_x_973:
[----:B-1----:R1:W2:Y:S02]  /*29cc0*/  SYNCS.PHASECHK.TRANS64.TRYWAIT P0, [R7+URZ], R2 ;  /* 0x00000002070075a7 */ /* 0x0022a4000800017f */
[----:B--2---:R-:W-:Y:S05]  /*29cd0*/  @!P0 NANOSLEEP.SYNCS 0x989680 ;  /* 0x009896800000895d */ /* 0x004fea0003900000 */
[----:B------:R-:W2:Y:S02]  /*29ce0*/  @!P0 SYNCS.PHASECHK.TRANS64 P0, [R7+URZ], R2 ;  /* 0x00000002070085a7 */ /* 0x000ea4000800007f */
[----:B--2---:R-:W-:Y:S05]  /*29cf0*/  @!P0 BRA `(.L_x_973) ;  /* 0xfffffffc00f08947 */ /* 0x004fea000383ffff */
[----:B------:R-:W-:Y:S05]  /*29d00*/  BRA `(.L_x_1087) ;  /* 0xffffffd4001c7947 */ /* 0x000fea000383ffff */
.L_x_975:
[----:B--2---:R2:W3:Y:S02]  /*29d10*/  SYNCS.PHASECHK.TRANS64.TRYWAIT P0, [R4+URZ], R5 ;  /* 0x00000005040075a7 */ /* 0x0044e4000800017f */
[----:B---3--:R-:W-:Y:S05]  /*29d20*/  @!P0 NANOSLEEP.SYNCS 0x989680 ;  /* 0x009896800000895d */ /* 0x008fea0003900000 */
[----:B------:R-:W3:Y:S02]  /*29d30*/  @!P0 SYNCS.PHASECHK.TRANS64 P0, [R4+URZ], R5 ;  /* 0x00000005040085a7 */ /* 0x000ee4000800007f */
[----:B---3--:R-:W-:Y:S05]  /*29d40*/  @!P0 BRA `(.L_x_975) ;  /* 0xfffffffc00f08947 */ /* 0x008fea000383ffff */
[----:B------:R-:W-:Y:S05]  /*29d50*/  BRA `(.L_x_1088) ;  /* 0xffffffd400247947 */ /* 0x000fea000383ffff */
.L_x_1089:
        /* <DEDUP_REMOVED lines=10> */
.L_x_3220:


//--------------------- .text._ZN7cutlass13device_kernelIN5flash11enable_sm90INS1_16FlashAttnFwdSm90INS1_25CollectiveMainloopFwdSm90ILi2EN4cute5tupleIJNS5_1CILi1EEES8_S8_EEENS6_IJNS7_ILi128EEESA_SA_EEELi128ENS_6half_tEfNS_4arch4Sm90ELb0ELb1ELb1ELb0ELb0ELb0ELb0ELb1ELb1ELb1ELb0ELb0EEENS1_21CollectiveEpilogueFwdISB_S9_SC_SE_Li256ELb0ELb1ELb0ELb0EEENS1_30DynamicPersistentTileSchedulerILi256ELi128ELb0ELb1ELb1EEEEEEEEEvNT_6ParamsE --------------------------
	.section	.text._ZN7cutlass13device_kernelIN5flash11enable_sm90INS1_16FlashAttnFwdSm90INS1_25CollectiveMainloopFwdSm90ILi2EN4cute5tupleIJNS5_1CILi1EEES8_S8_EEENS6_IJNS7_ILi128EEESA_SA_EEELi128ENS_6half_tEfNS_4arch4Sm90ELb0ELb1ELb1ELb0ELb0ELb0ELb0ELb1ELb1ELb1ELb0ELb0EEENS1_21CollectiveEpilogueFwdISB_S9_SC_SE_Li256ELb0ELb1ELb0ELb0EEENS1_30DynamicPersistentTileSchedulerILi256ELi128ELb0ELb1ELb1EEEEEEEEEvNT_6ParamsE,"ax",@progbits
	.align	128
.text._ZN7cutlass13device_kernelIN5flash11enable_sm90INS1_16FlashAttnFwdSm90INS1_25CollectiveMainloopFwdSm90ILi2EN4cute5tupleIJNS5_1CILi1EEES8_S8_EEENS6_IJNS7_ILi128EEESA_SA_EEELi128ENS_6half_tEfNS_4arch4Sm90ELb0ELb1ELb1ELb0ELb0ELb0ELb0ELb1ELb1ELb1ELb0ELb0EEENS1_21CollectiveEpilogueFwdISB_S9_SC_SE_Li256ELb0ELb1ELb0ELb0EEENS1_30DynamicPersistentTileSchedulerILi256ELi128ELb0ELb1ELb1EEEEEEEEEvNT_6ParamsE:
        .type           _ZN7cutlass13device_kernelIN5flash11enable_sm90INS1_16FlashAttnFwdSm90INS1_25CollectiveMainloopFwdSm90ILi2EN4cute5tupleIJNS5_1CILi1EEES8_S8_EEENS6_IJNS7_ILi128EEESA_SA_EEELi128ENS_6half_tEfNS_4arch4Sm90ELb0ELb1ELb1ELb0ELb0ELb0ELb0ELb1ELb1ELb1ELb0ELb0EEENS1_21CollectiveEpilogueFwdISB_S9_SC_SE_Li256ELb0ELb1ELb0ELb0EEENS1_30DynamicPersistentTileSchedulerILi256ELi128ELb0ELb1ELb1EEEEEEEEEvNT_6ParamsE,@function
        .size           _ZN7cutlass13device_kernelIN5flash11enable_sm90INS1_16FlashAttnFwdSm90INS1_25CollectiveMainloopFwdSm90ILi2EN4cute5tupleIJNS5_1CILi1EEES8_S8_EEENS6_IJNS7_ILi128EEESA_SA_EEELi128ENS_6half_tEfNS_4arch4Sm90ELb0ELb1ELb1ELb0ELb0ELb0ELb0ELb1ELb1ELb1ELb0ELb0EEENS1_21CollectiveEpilogueFwdISB_S9_SC_SE_Li256ELb0ELb1ELb0ELb0EEENS1_30DynamicPersistentTileSchedulerILi256ELi128ELb0ELb1ELb1EEEEEEEEEvNT_6ParamsE,(.L_x_3221 - _ZN7cutlass13device_kernelIN5flash11enable_sm90INS1_16FlashAttnFwdSm90INS1_25CollectiveMainloopFwdSm90ILi2EN4cute5tupleIJNS5_1CILi1EEES8_S8_EEENS6_IJNS7_ILi128EEESA_SA_EEELi128ENS_6half_tEfNS_4arch4Sm90ELb0ELb1ELb1ELb0ELb0ELb0ELb0ELb1ELb1ELb1ELb0ELb0EEENS1_21CollectiveEpilogueFwdISB_S9_SC_SE_Li256ELb0ELb1ELb0ELb0EEENS1_30DynamicPersistentTileSchedulerILi256ELi128ELb0ELb1ELb1EEEEEEEEEvNT_6ParamsE)
        .other          _ZN7cutlass13device_kernelIN5flash11enable_sm90INS1_16FlashAttnFwdSm90INS1_25CollectiveMainloopFwdSm90ILi2EN4cute5tupleIJNS5_1CILi1EEES8_S8_EEENS6_IJNS7_ILi128EEESA_SA_EEELi128ENS_6half_tEfNS_4arch4Sm90ELb0ELb1ELb1ELb0ELb0ELb0ELb0ELb1ELb1ELb1ELb0ELb0EEENS1_21CollectiveEpilogueFwdISB_S9_SC_SE_Li256ELb0ELb1ELb0ELb0EEENS1_30DynamicPersistentTileSchedulerILi256ELi128ELb0ELb1ELb1EEEEEEEEEvNT_6ParamsE,@"STO_CUDA_ENTRY STV_DEFAULT"
_ZN7cutlass13device_kernelIN5flash11enable_sm90INS1_16FlashAttnFwdSm90INS1_25CollectiveMainloopFwdSm90ILi2EN4cute5tupleIJNS5_1CILi1EEES8_S8_EEENS6_IJNS7_ILi128EEESA_SA_EEELi128ENS_6half_tEfNS_4arch4Sm90ELb0ELb1ELb1ELb0ELb0ELb0ELb0ELb1ELb1ELb1ELb0ELb0EEENS1_21CollectiveEpilogueFwdISB_S9_SC_SE_Li256ELb0ELb1ELb0ELb0EEENS1_30DynamicPersistentTileSchedulerILi256ELi128ELb0ELb1ELb1EEEEEEEEEvNT_6ParamsE:
[----:B------:R-:W0:Y:S02]  /*0000*/  LDC R1, c[0x0][0x28] ;  /* 0x00000a00ff017b82 */ /* 0x000e240000000800 */
[----:B0-----:R-:W-:Y:S01]  /*0010*/  VIADD R1, R1, 0xffffffe0 ;  /* 0xffffffe001017836 */ /* 0x001fe20000000000 */
[----:B------:R-:W0:Y:S01]  /*0020*/  S2R R3, SR_TID.X ;  /* 0x0000000000037919 */ /* 0x000e220000002100 */
[----:B------:R-:W-:Y:S01]  /*0030*/  ELECT P0, URZ, PT ;  /* 0x00000000003f782f */ /* 0x000fe20003800000 */
[----:B------:R-:W-:Y:S01]  /*0040*/  BSSY B0, `(.L_x_1090) ;  /* 0x000000e000007945 */ /* 0x000fe20003800000 */
[--C-:B0-----:R-:W-:Y:S02]  /*0050*/  SHF.R.U32.HI R0, RZ, 0x5, R3.reuse ;  /* 0x00000005ff007819 */ /* 0x101fe40000011603 */
[----:B------:R-:W-:-:S03]  /*0060*/  SHF.R.U32.HI R23, RZ, 0x7, R3 ;  /* 0x00000007ff177819 */ /* 0x000fc60000011603 */
        /* <DEDUP_REMOVED lines=11> */
.L_x_1091:
[----:B------:R-:W-:Y:S05]  /*0120*/  BSYNC B0 ;  /* 0x0000000000007941 */ /* 0x000fea0003800000 */
.L_x_1090:
[----:B------:R-:W-:Y:S01]  /*0130*/  VOTEU.ANY UP0, P0 ;  /* 0x00000000003f7886 */ /* 0x000fe20000000100 */
[----:B------:R-:W0:Y:S01]  /*0140*/  SHFL.IDX PT, R3, R23, RZ, 0x1f ;  /* 0x00001fff17037589 */ /* 0x000e2200000e0000 */
[----:B------:R-:W-:Y:S01]  /*0150*/  UMOV UR4, 0x80 ;  /* 0x0000008000047882 */ /* 0x000fe20000000000 */
[----:B------:R-:W-:Y:S01]  /*0160*/  UMOV UR7, 0x100 ;  /* 0x0000010000077882 */ /* 0x000fe20000000000 */
[----:B------:R-:W-:Y:S01]  /*0170*/  VOTEU.ANY UP1, P0 ;  /* 0x00000000003f7886 */ /* 0x000fe20000020100 */
[----:B------:R-:W1:Y:S01]  /*0180*/  @UP0 S2UR UR8, SR_CgaCtaId ;  /* 0x00000000000809c3 */ /* 0x000e620000008800 */
[----:B------:R-:W2:Y:S01]  /*0190*/  SHFL.IDX PT, R2, R0, RZ, 0x1f ;  /* 0x00001fff00027589 */ /* 0x000ea200000e0000 */
[----:B------:R-:W-:Y:S01]  /*01a0*/  @UP0 UMOV UR6, 0x400 ;  /* 0x0000040000060882 */ /* 0x000fe20000000000 */
[----:B------:R-:W-:-:S04]  /*01b0*/  @UP0 UIADD3 UR4, -UR4, 0x100000, URZ ;  /* 0x0010000004040890 */ /* 0x000fc8000fffe13f */
[----:B------:R-:W-:Y:S02]  /*01c0*/  @UP0 USHF.L.U32 UR5, UR4, 0xb, URZ ;  /* 0x0000000b04050899 */ /* 0x000fe4000800063f */
[----:B------:R-:W-:Y:S01]  /*01d0*/  @UP0 USHF.L.U32 UR4, UR4, 0x1, URZ ;  /* 0x0000000104040899 */ /* 0x000fe2000800063f */
[----:B------:R-:W-:Y:S01]  /*01e0*/  VOTEU.ANY UP2, P0 ;  /* 0x00000000003f7886 */ /* 0x000fe20000040100 */
[----:B0-----:R-:W-:Y:S01]  /*01f0*/  R2UR UR9, R3 ;  /* 0x00000000030972ca */ /* 0x001fe200000e0000 */
[----:B-1----:R-:W-:Y:S01]  /*0200*/  @UP0 ULEA UR8, UR8, UR6, 0x18 ;  /* 0x0000000608080291 */ /* 0x002fe2000f8ec03f */
[----:B--2---:R-:W-:Y:S01]  /*0210*/  ISETP.NE.AND P1, PT, R2, RZ, PT ;  /* 0x000000ff0200720c */ /* 0x004fe20003f25270 */
[----:B------:R-:W-:-:S04]  /*0220*/  @UP0 UIADD3 UR6, -UR7, 0x100000, URZ ;  /* 0x0010000007060890 */ /* 0x000fc8000fffe13f */
[----:B------:R-:W-:Y:S02]  /*0230*/  @UP0 USHF.L.U32 UR7, UR6, 0xb, URZ ;  /* 0x0000000b06070899 */ /* 0x000fe4000800063f */
[----:B------:R-:W-:-:S04]  /*0240*/  @UP0 USHF.L.U32 UR6, UR6, 0x1, URZ ;  /* 0x0000000106060899 */ /* 0x000fc8000800063f */
[----:B------:R-:W-:Y:S01]  /*0250*/  UISETP.NE.AND UP0, UPT, UR9, URZ, UPT ;  /* 0x0000003f0900728c */ /* 0x000fe2000bf05270 */
[----:B------:R-:W0:Y:S02]  /*0260*/  FENCE.VIEW.ASYNC.S ;  /* 0x00000000000073c6 */ /* 0x000e240000000000 */
[----:B0-----:R0:W1:Y:S05]  /*0270*/  @UP1 SYNCS.EXCH.64 URZ, [UR8+0x28800], UR4 ;  /* 0x02880004083f15b2 */ /* 0x00106a0008000100 */
[----:B------:R0:W2:Y:S01]  /*0280*/  @UP2 SYNCS.EXCH.64 URZ, [UR8+0x28820], UR6 ;  /* 0x02882006083f25b2 */ /* 0x0000a20008000100 */
        /* <DEDUP_REMOVED lines=17> */
[----:B------:R3:W0:Y:S02]  /*03a0*/  SYNCS.EXCH.64 URZ, [UR8+0x28848], UR6 ;  /* 0x02884806083f75b2 */ /* 0x0006240008000100 */
[----:B---3--:R-:W-:Y:S01]  /*03b0*/  NOP ;  /* 0x0000000000007918 */ /* 0x008fe20000000000 */
.L_x_1092:
[----:B------:R-:W3:Y:S01]  /*03c0*/  SHFL.IDX PT, R2, R0, RZ, 0x1f ;  /* 0x00001fff00027589 */ /* 0x000ee200000e0000 */
[----:B------:R-:W-:Y:S01]  /*03d0*/  NOP ;  /* 0x0000000000007918 */ /* 0x000fe20000000000 */
[----:B---3--:R-:W-:-:S13]  /*03e0*/  ISETP.NE.AND P0, PT, R2, RZ, PT ;  /* 0x000000ff0200720c */ /* 0x008fda0003f05270 */
        /* <DEDUP_REMOVED lines=17> */
[----:B------:R3:W0:Y:S02]  /*0500*/  SYNCS.EXCH.64 URZ, [UR8+0x28868], UR6 ;  /* 0x02886806083f75b2 */ /* 0x0006240008000100 */
[----:B---3--:R-:W-:Y:S01]  /*0510*/  NOP ;  /* 0x0000000000007918 */ /* 0x008fe20000000000 */
.L_x_1093:
[----:B------:R-:W3:Y:S01]  /*0520*/  SHFL.IDX PT, R2, R0, RZ, 0x1f ;  /* 0x00001fff00027589 */ /* 0x000ee200000e0000 */
[----:B------:R-:W-:Y:S01]  /*0530*/  NOP ;  /* 0x0000000000007918 */ /* 0x000fe20000000000 */
[----:B---3--:R-:W-:-:S13]  /*0540*/  ISETP.NE.AND P0, PT, R2, RZ, PT ;  /* 0x000000ff0200720c */ /* 0x008fda0003f05270 */
        /* <DEDUP_REMOVED lines=13> */
[----:B------:R3:W0:Y:S02]  /*0620*/  SYNCS.EXCH.64 URZ, [UR6+0x28888], UR4 ;  /* 0x02888804063f75b2 */ /* 0x0006240008000100 */
[----:B---3--:R-:W-:Y:S01]  /*0630*/  NOP ;  /* 0x0000000000007918 */ /* 0x008fe20000000000 */
.L_x_1094:
        /* <DEDUP_REMOVED lines=22> */
.L_x_1095:
        /* <DEDUP_REMOVED lines=22> */
.L_x_1096:
[----:B------:R-:W-:Y:S01]  /*0900*/  PLOP3.LUT P0, PT, PT, PT, UP0, 0x80, 0x0 ;  /* 0x000000000000781c */ /* 0x000fe20003f0f008 */
[----:B------:R-:W-:Y:S01]  /*0910*/  UMOV UR38, 0x1 ;  /* 0x0000000100267882 */ /* 0x000fe20000000000 */
[----:B------:R-:W-:Y:S01]  /*0920*/  NOP ;  /* 0x0000000000007918 */ /* 0x000fe20000000000 */
[----:B------:R-:W-:Y:S01]  /*0930*/  USEL UR38, UR38, 0x2, !UP0 ;  /* 0x0000000226267887 */ /* 0x000fe2000c000000 */
[----:B------:R-:W-:Y:S01]  /*0940*/  ULDC.64 UR50, c[0x0][0x208] ;  /* 0x0000820000327ab9 */ /* 0x000fe20000000a00 */
[----:B012-4-:R-:W-:Y:S08]  /*0950*/  BAR.SYNC.DEFER_BLOCKING 0x0 ;  /* 0x0000000000007b1d */ /* 0x017ff00000010000 */
[----:B------:R-:W-:Y:S05]  /*0960*/  @!P0 BRA `(.L_x_1097) ;  /* 0x0000010c00888947 */ /* 0x000fea0003800000 */
.L_x_1098:
[----:B------:R-:W-:-:S08]  /*0970*/  NOP ;  /* 0x0000000000007918 */ /* 0x000fd00000000000 */
[----:B------:R-:W0:Y:S02]  /*0980*/  USETMAXREG.TRY_ALLOC.CTAPOOL UP0, 0xf0 ;  /* 0x000000f0000079c8 */ /* 0x000e240008000600 */
[----:B0-----:R-:W-:-:S13]  /*0990*/  PLOP3.LUT P0, PT, PT, PT, UP0, 0x80, 0x0 ;  /* 0x000000000000781c */ /* 0x001fda0003f0f008 */
[----:B------:R-:W-:Y:S05]  /*09a0*/  @!P0 BRA `(.L_x_1098) ;  /* 0xfffffffc00f08947 */ /* 0x000fea000383ffff */
[----:B------:R-:W0:Y:S01]  /*09b0*/  S2R R2, SR_TID.X ;  /* 0x0000000000027919 */ /* 0x000e220000002100 */
[----:B------:R-:W1:Y:S08]  /*09c0*/  S2UR UR4, SR_CTAID.X ;  /* 0x00000000000479c3 */ /* 0x000e700000002500 */
[----:B------:R-:W-:Y:S08]  /*09d0*/  BAR.ARV 0x4, 0x180 ;  /* 0x0106000000007b1d */ /* 0x000ff00000002000 */
[----:B------:R-:W-:Y:S06]  /*09e0*/  BAR.ARV 0x8, 0x180 ;  /* 0x0206000000007b1d */ /* 0x000fec0000002000 */
[----:B0-----:R-:W-:-:S04]  /*09f0*/  LOP3.LUT R0, R2, 0xffffff80, RZ, 0xc0, !PT ;  /* 0xffffff8002007812 */ /* 0x001fc800078ec0ff */
[----:B------:R-:W-:Y:S02]  /*0a00*/  ISETP.NE.AND P0, PT, R0, 0x80, PT ;  /* 0x000000800000780c */ /* 0x000fe40003f05270 */
[----:B------:R-:W1:Y:S11]  /*0a10*/  LDC R0, c[0x0][0xc38] ;  /* 0x00030e00ff007b82 */ /* 0x000e760000000800 */
[----:B------:R-:W-:Y:S06]  /*0a20*/  @!P0 BAR.ARV 0x9, 0x100 ;  /* 0x0244000000008b1d */ /* 0x000fec0000002000 */
[----:B-1----:R-:W-:-:S13]  /*0a30*/  ISETP.LE.AND P0, PT, R0, UR4, PT ;  /* 0x0000000400007c0c */ /* 0x002fda000bf03270 */
[----:B------:R-:W-:Y:S05]  /*0a40*/  @P0 EXIT ;  /* 0x000000000000094d */ /* 0x000fea0003800000 */
[----:B------:R-:W-:Y:S01]  /*0a50*/  VIADD R191, R2, 0xffffff80 ;  /* 0xffffff8002bf7836 */ /* 0x000fe20000000000 */
[----:B------:R-:W-:Y:S01]  /*0a60*/  ULOP3.LUT UR47, UR38, 0x1, URZ, 0xfc, !UPT ;  /* 0x00000001262f7892 */ /* 0x000fe2000f8efc3f */
[----:B------:R-:W-:Y:S01]  /*0a70*/  UMOV UR46, URZ ;  /* 0x0000003f002e7c82 */ /* 0x000fe20008000000 */
[----:B------:R-:W-:Y:S02]  /*0a80*/  UMOV UR45, URZ ;  /* 0x0000003f002d7c82 */ /* 0x000fe40008000000 */
[----:B------:R-:W-:Y:S01]  /*0a90*/  SHF.R.S32.HI R0, RZ, 0x1f, R191 ;  /* 0x0000001fff007819 */ /* 0x000fe200000114bf */
[----:B------:R-:W-:-:S03]  /*0aa0*/  UMOV UR44, URZ ;  /* 0x0000003f002c7c82 */ /* 0x000fc60008000000 */
[CC--:B------:R-:W-:Y:S02]  /*0ab0*/  LEA.HI R3, R0.reuse, R191.reuse, RZ, 0x7 ;  /* 0x000000bf00037211 */ /* 0x0c0fe400078f38ff */
[-C--:B------:R-:W-:Y:S02]  /*0ac0*/  LEA.HI R4, R0, R191.reuse, RZ, 0x5 ;  /* 0x000000bf00047211 */ /* 0x080fe400078f28ff */
[----:B------:R-:W-:Y:S02]  /*0ad0*/  LOP3.LUT R2, R3, 0xffffff80, RZ, 0xc0, !PT ;  /* 0xffffff8003027812 */ /* 0x000fe400078ec0ff */
[----:B------:R-:W-:Y:S01]  /*0ae0*/  SHF.R.S32.HI R186, RZ, 0x7, R3 ;  /* 0x00000007ffba7819 */ /* 0x000fe20000011403 */
[----:B------:R-:W-:Y:S02]  /*0af0*/  IMAD.SHL.U32 R6, R4, 0x20, RZ ;  /* 0x0000002004067824 */ /* 0x000fe400078e00ff */
[----:B------:R-:W-:Y:S01]  /*0b00*/  IMAD.IADD R185, R191, 0x1, -R2 ;  /* 0x00000001bfb97824 */ /* 0x000fe200078e0a02 */
[----:B------:R-:W-:-:S02]  /*0b10*/  LEA.HI R2, R0, R191, RZ, 0x4 ;  /* 0x000000bf00027211 */ /* 0x000fc400078f20ff */
[----:B------:R-:W-:Y:S02]  /*0b20*/  LOP3.LUT R7, R6, 0xfffffc00, RZ, 0xc0, !PT ;  /* 0xfffffc0006077812 */ /* 0x000fe400078ec0ff */
[----:B------:R-:W-:Y:S02]  /*0b30*/  LOP3.LUT R4, R2, 0x3fffff0, RZ, 0xc0, !PT ;  /* 0x03fffff002047812 */ /* 0x000fe400078ec0ff */
[----:B------:R-:W-:Y:S02]  /*0b40*/  SHF.R.S32.HI R8, RZ, 0x1f, R185 ;  /* 0x0000001fff087819 */ /* 0x000fe400000114b9 */
[----:B------:R-:W-:Y:S01]  /*0b50*/  SHF.R.S32.HI R5, RZ, 0x4, R2 ;  /* 0x00000004ff057819 */ /* 0x000fe20000011402 */
[----:B------:R-:W-:Y:S01]  /*0b60*/  IMAD.IADD R4, R191, 0x1, -R4 ;  /* 0x00000001bf047824 */ /* 0x000fe200078e0a04 */
[----:B------:R-:W-:Y:S02]  /*0b70*/  LEA.HI R9, R8, R185, RZ, 0x2 ;  /* 0x000000b908097211 */ /* 0x000fe400078f10ff */
[----:B------:R-:W-:Y:S01]  /*0b80*/  LEA.HI R2, R2, R5, RZ, 0x1 ;  /* 0x0000000502027211 */ /* 0x000fe200078f08ff */
[----:B------:R-:W-:Y:S01]  /*0b90*/  IMAD R7, R4, 0x40, R7 ;  /* 0x0000004004077824 */ /* 0x000fe200078e0207 */
[----:B------:R-:W-:-:S02]  /*0ba0*/  LEA.HI R4, R0, R191, RZ, 0x2 ;  /* 0x000000bf00047211 */ /* 0x000fc400078f10ff */
[--C-:B------:R-:W-:Y:S02]  /*0bb0*/  SHF.R.S32.HI R6, RZ, 0x2, R9.reuse ;  /* 0x00000002ff067819 */ /* 0x100fe40000011409 */
[----:B------:R-:W-:Y:S02]  /*0bc0*/  SHF.R.S32.HI R11, RZ, 0x1f, R9 ;  /* 0x0000001fff0b7819 */ /* 0x000fe40000011409 */
[----:B------:R-:W-:Y:S02]  /*0bd0*/  LOP3.LUT R2, R2, 0x1ffffffe, RZ, 0xc0, !PT ;  /* 0x1ffffffe02027812 */ /* 0x000fe400078ec0ff */
[----:B------:R-:W-:Y:S02]  /*0be0*/  LOP3.LUT R4, R4, 0xfffffffc, RZ, 0xc0, !PT ;  /* 0xfffffffc04047812 */ /* 0x000fe400078ec0ff */
[----:B------:R-:W-:Y:S01]  /*0bf0*/  LEA.HI R0, R0, R191, RZ, 0x3 ;  /* 0x000000bf00007211 */ /* 0x000fe200078f18ff */
[----:B------:R-:W-:Y:S01]  /*0c00*/  IMAD.IADD R2, R5, 0x1, -R2 ;  /* 0x0000000105027824 */ /* 0x000fe200078e0a02 */
[----:B------:R-:W-:Y:S01]  /*0c10*/  LEA.HI R11, R11, R6, RZ, 0x3 ;  /* 0x000000060b0b7211 */ /* 0x000fe200078f18ff */
        /* <DEDUP_REMOVED lines=11> */
[----:B------:R-:W-:Y:S01]  /*0cd0*/  LOP3.LUT R3, R3, 0x3fffffe, RZ, 0xc0, !PT ;  /* 0x03fffffe03037812 */ /* 0x000fe200078ec0ff */
[----:B------:R-:W-:Y:S01]  /*0ce0*/  VIADD R19, R18, 0x40 ;  /* 0x0000004012137836 */ /* 0x000fe20000000000 */
[----:B------:R-:W-:Y:S01]  /*0cf0*/  LOP3.LUT R5, R2, 0x1ffffffe, RZ, 0xc0, !PT ;  /* 0x1ffffffe02057812 */ /* 0x000fe200078ec0ff */
[----:B------:R-:W-:Y:S01]  /*0d00*/  IMAD R8, R8, 0x10, R11 ;  /* 0x0000001008087824 */ /* 0x000fe200078e020b */
[----:B------:R-:W-:Y:S01]  /*0d10*/  LOP3.LUT R16, R9, 0x7ffffffc, RZ, 0xc0, !PT ;  /* 0x7ffffffc09107812 */ /* 0x000fe200078ec0ff */
[----:B------:R-:W-:Y:S01]  /*0d20*/  IMAD.IADD R3, R186, 0x1, -R3 ;  /* 0x00000001ba037824 */ /* 0x000fe200078e0a03 */
[----:B------:R-:W-:Y:S01]  /*0d30*/  SHF.R.S32.HI R184, RZ, 0x3, R0 ;  /* 0x00000003ffb87819 */ /* 0x000fe20000011400 */
[----:B------:R-:W-:Y:S01]  /*0d40*/  IMAD.IADD R4, R4, 0x1, -R5 ;  /* 0x0000000104047824 */ /* 0x000fe200078e0a05 */
[----:B------:R-:W-:Y:S01]  /*0d50*/  SHF.R.S32.HI R190, RZ, 0x1f, R18 ;  /* 0x0000001fffbe7819 */ /* 0x000fe20000011412 */
[----:B------:R-:W-:Y:S01]  /*0d60*/  IMAD R187, R3, 0x40, R8 ;  /* 0x0000004003bb7824 */ /* 0x000fe200078e0208 */
[----:B------:R-:W-:Y:S01]  /*0d70*/  SHF.R.S32.HI R189, RZ, 0x1f, R19 ;  /* 0x0000001fffbd7819 */ /* 0x000fe20000011413 */
[----:B------:R-:W-:-:S02]  /*0d80*/  IMAD.IADD R16, R185, 0x1, -R16 ;  /* 0x00000001b9107824 */ /* 0x000fc400078e0a10 */
[----:B------:R-:W-:-:S07]  /*0d90*/  IMAD R17, R4, 0x8, R187 ;  /* 0x0000000804117824 */ /* 0x000fce00078e02bb */
.L_x_1195:
[----:B------:R-:W-:Y:S01]  /*0da0*/  ULDC UR5, c[0x0][0xc60] ;  /* 0x0003180000057ab9 */ /* 0x000fe20000000800 */
[----:B------:R-:W-:Y:S01]  /*0db0*/  UMOV UR8, UR4 ;  /* 0x0000000400087c82 */ /* 0x000fe20008000000 */
[----:B------:R-:W-:-:S11]  /*0dc0*/  UISETP.NE.AND UP0, UPT, UR5, 0x1, UPT ;  /* 0x000000010500788c */ /* 0x000fd6000bf05270 */
[----:B------:R-:W-:Y:S01]  /*0dd0*/  @UP0 ULDC UR6, c[0x0][0xc64] ;  /* 0x0003190000060ab9 */ /* 0x000fe20000000800 */
[----:B------:R-:W-:Y:S01]  /*0de0*/  @UP0 ULDC UR9, c[0x0][0xc68] ;  /* 0x00031a0000090ab9 */ /* 0x000fe20000000800 */
[----:B------:R-:W-:-:S04]  /*0df0*/  UIMAD.WIDE.U32 UR6, UR4, UR6, URZ ;  /* 0x00000006040672a5 */ /* 0x000fc8000f8e003f */
[----:B------:R-:W-:-:S03]  /*0e00*/  @UP0 USHF.R.U32.HI UR8, URZ, UR9, UR7 ;  /* 0x000000093f080299 */ /* 0x000fc60008011607 */
[----:B------:R-:W-:Y:S02]  /*0e10*/  ULDC UR6, c[0x0][0xc78] ;  /* 0x00031e0000067ab9 */ /* 0x000fe40000000800 */
[----:B------:R-:W-:Y:S02]  /*0e20*/  UISETP.GE.AND UP0, UPT, UR8, UR6, UPT ;  /* 0x000000060800728c */ /* 0x000fe4000bf06270 */
[----:B------:R-:W-:-:S04]  /*0e30*/  UIADD3 UR6, -UR8, URZ, URZ ;  /* 0x0000003f08067290 */ /* 0x000fc8000fffe13f */
[----:B------:R-:W-:Y:S01]  /*0e40*/  PLOP3.LUT P0, PT, PT, PT, UP0, 0x80, 0x0 ;  /* 0x000000000000781c */ /* 0x000fe20003f0f008 */
[----:B------:R-:W-:-:S12]  /*0e50*/  UIMAD UR9, UR5, UR6, UR4 ;  /* 0x00000006050972a4 */ /* 0x000fd8000f8e0204 */
[----:B012345:R-:W-:Y:S05]  /*0e60*/  @!P0 BRA `(.L_x_1099) ;  /* 0x0000000000208947 */ /* 0x03ffea0003800000 */
[----:B------:R-:W-:Y:S01]  /*0e70*/  ULDC UR7, c[0x0][0xc6c] ;  /* 0x00031b0000077ab9 */ /* 0x000fe20000000800 */
[----:B------:R-:W-:Y:S01]  /*0e80*/  UMOV UR6, UR9 ;  /* 0x0000000900067c82 */ /* 0x000fe20008000000 */
[----:B------:R-:W-:-:S11]  /*0e90*/  UISETP.NE.AND UP0, UPT, UR7, 0x1, UPT ;  /* 0x000000010700788c */ /* 0x000fd6000bf05270 */
[----:B------:R-:W-:Y:S02]  /*0ea0*/  @UP0 ULDC.64 UR10, c[0x0][0xc70] ;  /* 0x00031c00000a0ab9 */ /* 0x000fe40000000a00 */
[----:B------:R-:W-:-:S04]  /*0eb0*/  UIMAD.WIDE.U32 UR4, UR9, UR10, URZ ;  /* 0x0000000a090472a5 */ /* 0x000fc8000f8e003f */
[----:B------:R-:W-:-:S04]  /*0ec0*/  @UP0 USHF.R.U32.HI UR6, URZ, UR11, UR5 ;  /* 0x0000000b3f060299 */ /* 0x000fc80008011605 */
[----:B------:R-:W-:Y:S01]  /*0ed0*/  UIMAD UR4, UR6, UR7, URZ ;  /* 0x00000007060472a4 */ /* 0x000fe2000f8e023f */
[----:B------:R-:W-:Y:S11]  /*0ee0*/  BRA `(.L_x_1100) ;  /* 0x00000000001c7947 */ /* 0x000ff60003800000 */
.L_x_1099:
[----:B------:R-:W-:Y:S01]  /*0ef0*/  ULDC UR7, c[0x0][0xc54] ;  /* 0x0003150000077ab9 */ /* 0x000fe20000000800 */
[----:B------:R-:W-:Y:S01]  /*0f00*/  UMOV UR6, UR9 ;  /* 0x0000000900067c82 */ /* 0x000fe20008000000 */
[----:B------:R-:W-:-:S11]  /*0f10*/  UISETP.NE.AND UP0, UPT, UR7, 0x1, UPT ;  /* 0x000000010700788c */ /* 0x000fd6000bf05270 */
[----:B------:R-:W-:Y:S02]  /*0f20*/  @UP0 ULDC.64 UR10, c[0x0][0xc58] ;  /* 0x00031600000a0ab9 */ /* 0x000fe40000000a00 */
[----:B------:R-:W-:-:S04]  /*0f30*/  UIMAD.WIDE.U32 UR4, UR9, UR10, URZ ;  /* 0x0000000a090472a5 */ /* 0x000fc8000f8e003f */
[----:B------:R-:W-:-:S04]  /*0f40*/  @UP0 USHF.R.U32.HI UR6, URZ, UR11, UR5 ;  /* 0x0000000b3f060299 */ /* 0x000fc80008011605 */
[----:B------:R-:W-:-:S12]  /*0f50*/  UIMAD UR4, UR6, UR7, URZ ;  /* 0x00000007060472a4 */ /* 0x000fd8000f8e023f */
.L_x_1100:
[----:B------:R-:W-:Y:S01]  /*0f60*/  ULOP3.LUT UR6, URZ, UR6, URZ, 0x33, !UPT ;  /* 0x000000063f067292 */ /* 0x000fe2000f8e333f */
[----:B------:R-:W-:Y:S01]  /*0f70*/  ULDC UR7, c[0x0][0x448] ;  /* 0x0001120000077ab9 */ /* 0x000fe20000000800 */
[----:B------:R-:W-:Y:S01]  /*0f80*/  ULDC UR5, c[0x0][0xc3c] ;  /* 0x00030f0000057ab9 */ /* 0x000fe20000000800 */
[----:B------:R-:W-:Y:S02]  /*0f90*/  UISETP.NE.AND UP1, UPT, UR7, 0x1, UPT ;  /* 0x000000010700788c */ /* 0x000fe4000bf25270 */
[----:B------:R-:W-:Y:S01]  /*0fa0*/  UIADD3 UR6, UR6, UR5, URZ ;  /* 0x0000000506067290 */ /* 0x000fe2000fffe03f */
[----:B------:R-:W-:Y:S01]  /*0fb0*/  ULDC.64 UR10, c[0x0][0x418] ;  /* 0x00010600000a7ab9 */ /* 0x000fe20000000a00 */
[----:B------:R-:W-:Y:S01]  /*0fc0*/  UIADD3 UR4, UR9, -UR4, URZ ;  /* 0x8000000409047290 */ /* 0x000fe2000fffe03f */
[----:B------:R-:W-:Y:S01]  /*0fd0*/  ULDC UR37, c[0x0][0xc48] ;  /* 0x0003120000257ab9 */ /* 0x000fe20000000800 */
[----:B------:R-:W-:Y:S02]  /*0fe0*/  UISETP.NE.U32.AND UP0, UPT, UR10, URZ, UPT ;  /* 0x0000003f0a00728c */ /* 0x000fe4000bf05070 */
[----:B------:R-:W-:-:S02]  /*0ff0*/  USHF.L.U32 UR36, UR6, 0x7, URZ ;  /* 0x0000000706247899 */ /* 0x000fc4000800063f */
[----:B------:R-:W-:Y:S01]  /*1000*/  UISETP.NE.AND UP2, UPT, UR37, 0x1, UPT ;  /* 0x000000012500788c */ /* 0x000fe2000bf45270 */
[----:B------:R-:W-:Y:S01]  /*1010*/  ULDC UR13, c[0x0][0xc54] ;  /* 0x00031500000d7ab9 */ /* 0x000fe20000000800 */
[----:B------:R-:W-:Y:S02]  /*1020*/  UISETP.NE.AND.EX UP0, UPT, UR11, URZ, UPT, UP0 ;  /* 0x0000003f0b00728c */ /* 0x000fe4000bf05300 */
[----:B------:R-:W-:Y:S02]  /*1030*/  UIADD3 UR10, UR36, 0x7f, URZ ;  /* 0x0000007f240a7890 */ /* 0x000fe4000fffe03f */
[----:B------:R-:W-:Y:S01]  /*1040*/  UIMAD UR13, UR8, UR13, UR4 ;  /* 0x0000000d080d72a4 */ /* 0x000fe2000f8e0204 */
[----:B------:R-:W-:Y:S01]  /*1050*/  ULDC UR42, c[0x0][0x424] ;  /* 0x00010900002a7ab9 */ /* 0x000fe20000000800 */
[----:B------:R-:W-:Y:S01]  /*1060*/  ULDC UR52, c[0x0][0x288] ;  /* 0x0000a20000347ab9 */ /* 0x000fe20000000800 */
[----:B------:R-:W-:Y:S01]  /*1070*/  ULDC.64 UR4, c[0x0][0x9e0] ;  /* 0x0002780000047ab9 */ /* 0x000fe20000000a00 */
[----:B------:R-:W-:Y:S01]  /*1080*/  @UP1 ULDC UR8, c[0x0][0x44c] ;  /* 0x0001130000081ab9 */ /* 0x000fe20000000800 */
[----:B------:R-:W-:-:S02]  /*1090*/  UIADD3 UR11, -UR52, 0x1, URZ ;  /* 0x00000001340b7890 */ /* 0x000fc4000fffe13f */
[----:B------:R-:W-:Y:S02]  /*10a0*/  UISETP.GE.AND UP3, UPT, UR5, 0x1, UPT ;  /* 0x000000010500788c */ /* 0x000fe4000bf66270 */
[----:B------:R-:W-:Y:S02]  /*10b0*/  USEL UR42, UR42, 0x1, UP0 ;  /* 0x000000012a2a7887 */ /* 0x000fe40008000000 */
[----:B------:R-:W-:Y:S01]  /*10c0*/  UIMAD.WIDE.U32 UR8, UR10, UR8, URZ ;  /* 0x000000080a0872a5 */ /* 0x000fe2000f8e003f */
[----:B------:R-:W-:Y:S01]  /*10d0*/  ULDC UR12, c[0x0][0x2f0] ;  /* 0x0000bc00000c7ab9 */ /* 0x000fe20000000800 */
[----:B------:R-:W-:Y:S01]  /*10e0*/  @UP1 ULDC UR15, c[0x0][0x450] ;  /* 0x00011400000f1ab9 */ /* 0x000fe20000000800 */
[----:B------:R-:W-:Y:S01]  /*10f0*/  @UP2 ULDC UR6, c[0x0][0xc4c] ;  /* 0x0003130000062ab9 */ /* 0x000fe20000000800 */
[----:B------:R-:W-:Y:S01]  /*1100*/  UIMAD UR11, UR42, UR12, UR11 ;  /* 0x0000000c2a0b72a4 */ /* 0x000fe2000f8e020b */
[----:B------:R-:W-:Y:S01]  /*1110*/  PLOP3.LUT P1, PT, PT, PT, UP3, 0x80, 0x0 ;  /* 0x000000000000781c */ /* 0x000fe20003f2f038 */
[----:B------:R-:W-:-:S02]  /*1120*/  @UP1 USHF.R.U32.HI UR10, URZ, UR15, UR9 ;  /* 0x0000000f3f0a1299 */ /* 0x000fc40008011609 */
[----:B------:R-:W-:Y:S01]  /*1130*/  UIMAD.WIDE.U32 UR6, UR13, UR6, URZ ;  /* 0x000000060d0672a5 */ /* 0x000fe2000f8e003f */
[----:B------:R-:W-:Y:S01]  /*1140*/  @UP2 ULDC UR14, c[0x0][0xc50] ;  /* 0x00031400000e2ab9 */ /* 0x000fe20000000800 */
[----:B------:R-:W-:Y:S01]  /*1150*/  UIADD3 UR10, UR11, UR10, URZ ;  /* 0x0000000a0b0a7290 */ /* 0x000fe2000fffe03f */
[----:B------:R-:W-:Y:S01]  /*1160*/  UMOV UR43, UR13 ;  /* 0x0000000d002b7c82 */ /* 0x000fe20008000000 */
[----:B------:R-:W-:Y:S02]  /*1170*/  @UP2 USHF.R.U32.HI UR43, URZ, UR14, UR7 ;  /* 0x0000000e3f2b2299 */ /* 0x000fe40008011607 */
[----:B------:R-:W-:Y:S02]  /*1180*/  UIADD3 UR4, UR10, UR4, URZ ;  /* 0x000000040a047290 */ /* 0x000fe4000fffe03f */
[----:B------:R-:W-:-:S04]  /*1190*/  UIADD3 UR6, -UR43, URZ, URZ ;  /* 0x0000003f2b067290 */ /* 0x000fc8000fffe13f */
[----:B------:R-:W-:Y:S01]  /*11a0*/  UIMAD UR37, UR37, UR6, UR13 ;  /* 0x00000006252572a4 */ /* 0x000fe2000f8e020d */
[----:B------:R-:W-:Y:S01]  /*11b0*/  IMAD.U32 R0, RZ, RZ, UR4 ;  /* 0x00000004ff007e24 */ /* 0x000fe2000f8e00ff */
[----:B------:R-:W-:Y:S10]  /*11c0*/  @!P1 BRA `(.L_x_1101) ;  /* 0x0000000000409947 */ /* 0x000ff40003800000 */
[----:B------:R-:W-:Y:S01]  /*11d0*/  ISETP.LT.AND P0, PT, RZ, UR10, PT ;  /* 0x0000000aff007c0c */ /* 0x000fe2000bf01270 */
[----:B------:R-:W-:-:S12]  /*11e0*/  UIADD3 UR4, UR10, -0x1, URZ ;  /* 0xffffffff0a047890 */ /* 0x000fd8000fffe03f */
[----:B------:R-:W-:Y:S05]  /*11f0*/  @P0 BRA `(.L_x_1102) ;  /* 0x00000000001c0947 */ /* 0x000fea0003800000 */
[----:B------:R-:W-:Y:S02]  /*1200*/  UISETP.NE.AND UP0, UPT, UR5, 0x1, UPT ;  /* 0x000000010500788c */ /* 0x000fe4000bf05270 */
[----:B------:R-:W-:-:S09]  /*1210*/  UIADD3 UR4, -UR10, URZ, URZ ;  /* 0x0000003f0a047290 */ /* 0x000fd2000fffe13f */
[----:B------:R-:W-:Y:S02]  /*1220*/  @UP0 ULDC.64 UR8, c[0x0][0x9e8] ;  /* 0x00027a0000080ab9 */ /* 0x000fe40000000a00 */
[----:B------:R-:W-:-:S04]  /*1230*/  UIMAD.WIDE.U32 UR6, UR4, UR8, URZ ;  /* 0x00000008040672a5 */ /* 0x000fc8000f8e003f */
[----:B------:R-:W-:-:S04]  /*1240*/  @UP0 USHF.R.U32.HI UR4, URZ, UR9, UR7 ;  /* 0x000000093f040299 */ /* 0x000fc80008011607 */
[----:B------:R-:W-:Y:S01]  /*1250*/  ULOP3.LUT UR4, URZ, UR4, URZ, 0x33, !UPT ;  /* 0x000000043f047292 */ /* 0x000fe2000f8e333f */
[----:B------:R-:W-:Y:S11]  /*1260*/  BRA `(.L_x_1103) ;  /* 0x0000000000107947 */ /* 0x000ff60003800000 */
.L_x_1102:
[----:B------:R-:W-:-:S11]  /*1270*/  UISETP.NE.AND UP0, UPT, UR5, 0x1, UPT ;  /* 0x000000010500788c */ /* 0x000fd6000bf05270 */
[----:B------:R-:W-:Y:S02]  /*1280*/  @UP0 ULDC.64 UR8, c[0x0][0x9e8] ;  /* 0x00027a0000080ab9 */ /* 0x000fe40000000a00 */
[----:B------:R-:W-:-:S04]  /*1290*/  UIMAD.WIDE.U32 UR6, UR4, UR8, URZ ;  /* 0x00000008040672a5 */ /* 0x000fc8000f8e003f */
[----:B------:R-:W-:-:S12]  /*12a0*/  @UP0 USHF.R.U32.HI UR4, URZ, UR9, UR7 ;  /* 0x000000093f040299 */ /* 0x000fd80008011607 */
.L_x_1103:
[----:B------:R-:W-:-:S06]  /*12b0*/  UIMAD UR4, UR4, UR5, UR5 ;  /* 0x00000005040472a4 */ /* 0x000fcc000f8e0205 */
[----:B------:R-:W-:-:S07]  /*12c0*/  VIMNMX R0, R0, UR4, PT ;  /* 0x0000000400007c48 */ /* 0x000fce000bfe0100 */
.L_x_1101:
[----:B------:R-:W-:Y:S01]  /*12d0*/  UIMAD UR4, UR42, UR12, 0x7f ;  /* 0x0000007f2a0474a4 */ /* 0x000fe2000f8e020c */
[----:B------:R-:W-:Y:S01]  /*12e0*/  VIADD R0, R0, 0x7f ;  /* 0x0000007f00007836 */ /* 0x000fe20000000000 */
[----:B------:R-:W-:Y:S01]  /*12f0*/  @UP1 ULDC UR6, c[0x0][0x44c] ;  /* 0x0001130000061ab9 */ /* 0x000fe20000000800 */
[----:B------:R-:W-:Y:S01]  /*1300*/  @UP1 ULDC UR10, c[0x0][0x450] ;  /* 0x00011400000a1ab9 */ /* 0x000fe20000000800 */
[----:B------:R-:W-:Y:S02]  /*1310*/  USHF.R.S32.HI UR8, URZ, 0x1f, UR4 ;  /* 0x0000001f3f087899 */ /* 0x000fe40008011404 */
[----:B------:R-:W-:Y:S01]  /*1320*/  UIMAD.WIDE.U32 UR6, UR36, UR6, URZ ;  /* 0x00000006240672a5 */ /* 0x000fe2000f8e003f */
[----:B------:R-:W-:Y:S01]  /*1330*/  SHF.R.S32.HI R3, RZ, 0x1f, R0 ;  /* 0x0000001fff037819 */ /* 0x000fe20000011400 */
[----:B------:R-:W-:Y:S01]  /*1340*/  UMOV UR9, UR36 ;  /* 0x0000002400097c82 */ /* 0x000fe20008000000 */
[----:B------:R-:W-:Y:S02]  /*1350*/  ULEA.HI UR8, UR8, UR4, URZ, 0x7 ;  /* 0x0000000408087291 */ /* 0x000fe4000f8f383f */
[----:B------:R-:W-:Y:S01]  /*1360*/  @UP1 USHF.R.U32.HI UR9, URZ, UR10, UR7 ;  /* 0x0000000a3f091299 */ /* 0x000fe20008011607 */
[----:B------:R-:W-:Y:S01]  /*1370*/  LEA.HI R3, R3, R0, RZ, 0x7 ;  /* 0x0000000003037211 */ /* 0x000fe200078f38ff */
[----:B------:R-:W-:-:S02]  /*1380*/  UIMAD UR52, UR42, UR12, -UR52 ;  /* 0x0000000c2a3472a4 */ /* 0x000fc4000f8e0a34 */
[----:B------:R-:W-:Y:S01]  /*1390*/  USHF.R.S32.HI UR8, URZ, 0x7, UR8 ;  /* 0x000000073f087899 */ /* 0x000fe20008011408 */
[----:B------:R-:W-:Y:S01]  /*13a0*/  SHF.R.S32.HI R3, RZ, 0x7, R3 ;  /* 0x00000007ff037819 */ /* 0x000fe20000011403 */
[----:B------:R-:W-:-:S03]  /*13b0*/  UIADD3 UR4, UR52, UR9, URZ ;  /* 0x0000000934047290 */ /* 0x000fc6000fffe03f */
[----:B------:R-:W-:Y:S01]  /*13c0*/  ULDC UR9, c[0x0][0x9dc] ;  /* 0x0002770000097ab9 */ /* 0x000fe20000000800 */
[----:B------:R-:W-:Y:S01]  /*13d0*/  VIMNMX R88, R3, UR8, PT ;  /* 0x0000000803587c48 */ /* 0x000fe2000bfe0100 */
[----:B------:R-:W-:Y:S01]  /*13e0*/  UIADD3 UR9, UR4, -UR9, URZ ;  /* 0x8000000904097290 */ /* 0x000fe2000fffe03f */
[----:B------:R-:W-:Y:S11]  /*13f0*/  @!P1 BRA `(.L_x_1104) ;  /* 0x0000000000449947 */ /* 0x000ff60003800000 */
[----:B------:R-:W-:-:S06]  /*1400*/  UISETP.GT.AND UP0, UPT, UR4, -0x1, UPT ;  /* 0xffffffff0400788c */ /* 0x000fcc000bf04270 */
[----:B------:R-:W-:-:S13]  /*1410*/  PLOP3.LUT P0, PT, PT, PT, UP0, 0x80, 0x0 ;  /* 0x000000000000781c */ /* 0x000fda0003f0f008 */
[----:B------:R-:W-:Y:S05]  /*1420*/  @P0 BRA `(.L_x_1105) ;  /* 0x00000000001c0947 */ /* 0x000fea0003800000 */
[----:B------:R-:W-:Y:S02]  /*1430*/  UISETP.NE.AND UP0, UPT, UR5, 0x1, UPT ;  /* 0x000000010500788c */ /* 0x000fe4000bf05270 */
[----:B------:R-:W-:-:S09]  /*1440*/  ULOP3.LUT UR4, URZ, UR4, URZ, 0x33, !UPT ;  /* 0x000000043f047292 */ /* 0x000fd2000f8e333f */
[----:B------:R-:W-:Y:S02]  /*1450*/  @UP0 ULDC.64 UR10, c[0x0][0x9e8] ;  /* 0x00027a00000a0ab9 */ /* 0x000fe40000000a00 */
[----:B------:R-:W-:-:S04]  /*1460*/  UIMAD.WIDE.U32 UR6, UR4, UR10, URZ ;  /* 0x0000000a040672a5 */ /* 0x000fc8000f8e003f */
[----:B------:R-:W-:-:S04]  /*1470*/  @UP0 USHF.R.U32.HI UR4, URZ, UR11, UR7 ;  /* 0x0000000b3f040299 */ /* 0x000fc80008011607 */
[----:B------:R-:W-:Y:S01]  /*1480*/  ULOP3.LUT UR4, URZ, UR4, URZ, 0x33, !UPT ;  /* 0x000000043f047292 */ /* 0x000fe2000f8e333f */
[----:B------:R-:W-:Y:S11]  /*1490*/  BRA `(.L_x_1106) ;  /* 0x0000000000107947 */ /* 0x000ff60003800000 */
.L_x_1105:
[----:B------:R-:W-:-:S11]  /*14a0*/  UISETP.NE.AND UP0, UPT, UR5, 0x1, UPT ;  /* 0x000000010500788c */ /* 0x000fd6000bf05270 */
[----:B------:R-:W-:Y:S02]  /*14b0*/  @UP0 ULDC.64 UR10, c[0x0][0x9e8] ;  /* 0x00027a00000a0ab9 */ /* 0x000fe40000000a00 */
[----:B------:R-:W-:-:S04]  /*14c0*/  UIMAD.WIDE.U32 UR6, UR4, UR10, URZ ;  /* 0x0000000a040672a5 */ /* 0x000fc8000f8e003f */
[----:B------:R-:W-:-:S12]  /*14d0*/  @UP0 USHF.R.U32.HI UR4, URZ, UR11, UR7 ;  /* 0x0000000b3f040299 */ /* 0x000fd80008011607 */
.L_x_1106:
[----:B------:R-:W-:-:S04]  /*14e0*/  UIMAD UR4, UR4, UR5, URZ ;  /* 0x00000005040472a4 */ /* 0x000fc8000f8e023f */
[----:B------:R-:W-:-:S04]  /*14f0*/  UISETP.LT.AND UP0, UPT, UR9, UR4, UPT ;  /* 0x000000040900728c */ /* 0x000fc8000bf01270 */
[----:B------:R-:W-:-:S12]  /*1500*/  USEL UR9, UR9, UR4, !UP0 ;  /* 0x0000000409097287 */ /* 0x000fd8000c000000 */
.L_x_1104:
[----:B------:R-:W-:Y:S01]  /*1510*/  USHF.R.S32.HI UR4, URZ, 0x1f, UR9 ;  /* 0x0000001f3f047899 */ /* 0x000fe20008011409 */
[----:B------:R-:W-:Y:S01]  /*1520*/  PLOP3.LUT P0, PT, PT, PT, PT, 0x80, 0x0 ;  /* 0x000000000000781c */ /* 0x000fe20003f0f070 */
[----:B------:R-:W-:Y:S01]  /*1530*/  IMAD.MOV.U32 R0, RZ, RZ, RZ ;  /* 0x000000ffff007224 */ /* 0x000fe200078e00ff */
[----:B------:R-:W-:Y:S01]  /*1540*/  CS2R R150, SRZ ;  /* 0x0000000000967805 */ /* 0x000fe2000001ff00 */
[----:B------:R-:W-:Y:S01]  /*1550*/  ULEA.HI UR4, UR4, UR9, URZ, 0x7 ;  /* 0x0000000904047291 */ /* 0x000fe2000f8f383f */
[----:B------:R-:W-:Y:S01]  /*1560*/  IMAD.MOV.U32 R36, RZ, RZ, RZ ;  /* 0x000000ffff247224 */ /* 0x000fe200078e00ff */
[----:B------:R-:W-:Y:S02]  /*1570*/  CS2R R148, SRZ ;  /* 0x0000000000947805 */ /* 0x000fe4000001ff00 */
[----:B------:R-:W-:Y:S01]  /*1580*/  CS2R R146, SRZ ;  /* 0x0000000000927805 */ /* 0x000fe2000001ff00 */
[----:B------:R-:W-:Y:S01]  /*1590*/  USHF.R.S32.HI UR4, URZ, 0x7, UR4 ;  /* 0x000000073f047899 */ /* 0x000fe20008011404 */
[----:B------:R-:W-:-:S02]  /*15a0*/  CS2R R144, SRZ ;  /* 0x0000000000907805 */ /* 0x000fc4000001ff00 */
[----:B------:R-:W-:Y:S02]  /*15b0*/  CS2R R142, SRZ ;  /* 0x00000000008e7805 */ /* 0x000fe4000001ff00 */
[----:B------:R-:W-:Y:S01]  /*15c0*/  CS2R R140, SRZ ;  /* 0x00000000008c7805 */ /* 0x000fe2000001ff00 */
[----:B------:R-:W-:Y:S01]  /*15d0*/  UISETP.LT.AND UP0, UPT, URZ, UR4, UPT ;  /* 0x000000043f00728c */ /* 0x000fe2000bf01270 */
[----:B------:R-:W-:Y:S02]  /*15e0*/  CS2R R138, SRZ ;  /* 0x00000000008a7805 */ /* 0x000fe4000001ff00 */
[----:B------:R-:W-:Y:S02]  /*15f0*/  CS2R R136, SRZ ;  /* 0x0000000000887805 */ /* 0x000fe4000001ff00 */
[----:B------:R-:W-:Y:S01]  /*1600*/  CS2R R134, SRZ ;  /* 0x0000000000867805 */ /* 0x000fe2000001ff00 */
[----:B------:R-:W-:Y:S01]  /*1610*/  USEL UR39, URZ, UR4, !UP0 ;  /* 0x000000043f277287 */ /* 0x000fe2000c000000 */
[----:B------:R-:W-:-:S02]  /*1620*/  CS2R R132, SRZ ;  /* 0x0000000000847805 */ /* 0x000fc4000001ff00 */
[----:B------:R-:W-:Y:S02]  /*1630*/  CS2R R130, SRZ ;  /* 0x0000000000827805 */ /* 0x000fe4000001ff00 */
[----:B------:R-:W-:Y:S02]  /*1640*/  CS2R R128, SRZ ;  /* 0x0000000000807805 */ /* 0x000fe4000001ff00 */
[----:B------:R-:W-:Y:S02]  /*1650*/  CS2R R126, SRZ ;  /* 0x00000000007e7805 */ /* 0x000fe4000001ff00 */
[----:B------:R-:W-:Y:S02]  /*1660*/  CS2R R124, SRZ ;  /* 0x00000000007c7805 */ /* 0x000fe4000001ff00 */
[----:B------:R-:W-:Y:S02]  /*1670*/  ISETP.GT.AND P1, PT, R88, UR39, PT ;  /* 0x0000002758007c0c */ /* 0x000fe4000bf24270 */
        /* <DEDUP_REMOVED lines=14> */
[----:B------:R-:W-:Y:S01]  /*1760*/  CS2R R94, SRZ ;  /* 0x00000000005e7805 */ /* 0x000fe2000001ff00 */
[----:B------:R-:W-:Y:S01]  /*1770*/  IMAD.MOV.U32 R93, RZ, RZ, RZ ;  /* 0x000000ffff5d7224 */ /* 0x000fe200078e00ff */
[----:B------:R-:W-:Y:S02]  /*1780*/  CS2R R6, SRZ ;  /* 0x0000000000067805 */ /* 0x000fe4000001ff00 */
[----:B------:R-:W-:Y:S01]  /*1790*/  CS2R R90, SRZ ;  /* 0x00000000005a7805 */ /* 0x000fe2000001ff00 */
        /* <DEDUP_REMOVED lines=33> */
.L_x_1108:
[----:B------:R-:W-:Y:S01]  /*19b0*/  ULEA.HI UR4, UR46, UR46, URZ, 0x1 ;  /* 0x0000002e2e047291 */ /* 0x000fe2000f8f083f */
[----:B------:R-:W-:-:S03]  /*19c0*/  IMAD.U32 R2, RZ, RZ, UR47 ;  /* 0x0000002fff027e24 */ /* 0x000fc6000f8e00ff */
[----:B------:R-:W-:Y:S02]  /*19d0*/  ULOP3.LUT UR4, UR4, 0xfffffffe, URZ, 0xc0, !UPT ;  /* 0xfffffffe04047892 */ /* 0x000fe4000f8ec03f */
[----:B------:R-:W-:Y:S02]  /*19e0*/  ISETP.NE.AND P0, PT, R2, 0x3, PT ;  /* 0x000000030200780c */ /* 0x000fe40003f05270 */
[----:B------:R-:W-:-:S06]  /*19f0*/  UIADD3 UR4, UR46, -UR4, URZ ;  /* 0x800000042e047290 */ /* 0x000fcc000fffe03f */
[----:B------:R-:W-:-:S05]  /*1a00*/  IMAD.U32 R0, RZ, RZ, UR4 ;  /* 0x00000004ff007e24 */ /* 0x000fca000f8e00ff */
[----:B------:R-:W-:-:S04]  /*1a10*/  SHF.L.U32 R0, R0, 0x1f, RZ ;  /* 0x0000001f00007819 */ /* 0x000fc800000006ff */
[----:B------:R-:W0:Y:S02]  /*1a20*/  SYNCS.PHASECHK.TRANS64.TRYWAIT P1, [UR41+0x28800], R0 ;  /* 0x02880000ff0075a7 */ /* 0x000e240008020169 */
[----:B0-----:R-:W-:Y:S05]  /*1a30*/  @!P1 BRA `(.L_x_1109) ;  /* 0x0000014400b09947 */ /* 0x001fea0003800000 */
.L_x_1302:
[----:B------:R-:W-:Y:S05]  /*1a40*/  @!P0 BRA `(.L_x_1110) ;  /* 0x0000000000048947 */ /* 0x000fea0003800000 */
[----:B------:R-:W-:Y:S01]  /*1a50*/  BPT.TRAP 0x1 ;  /* 0x000000040000795c */ /* 0x000fe20000300000 */
.L_x_1110:
[----:B------:R-:W-:Y:S02]  /*1a60*/  IMAD.U32 R11, RZ, RZ, UR44 ;  /* 0x0000002cff0b7e24 */ /* 0x000fe4000f8e00ff */
[----:B0-----:R-:W-:-:S03]  /*1a70*/  IMAD.U32 R0, RZ, RZ, UR45 ;  /* 0x0000002dff007e24 */ /* 0x001fc6000f8e00ff */
[----:B------:R-:W-:Y:S02]  /*1a80*/  LEA R11, R11, UR41, 0x3 ;  /* 0x000000290b0b7c11 */ /* 0x000fe4000f8e18ff */
[----:B------:R-:W-:-:S04]  /*1a90*/  SHF.L.U32 R0, R0, 0x1f, RZ ;  /* 0x0000001f00007819 */ /* 0x000fc800000006ff */
[----:B------:R0:W1:Y:S01]  /*1aa0*/  SYNCS.PHASECHK.TRANS64.TRYWAIT P2, [R11+URZ+0x28830], R0 ;  /* 0x028830000b0075a7 */ /* 0x000062000804017f */
[----:B------:R-:W-:Y:S05]  /*1ab0*/  @!P0 BRA `(.L_x_1111) ;  /* 0x0000000000048947 */ /* 0x000fea0003800000 */
[----:B------:R-:W-:Y:S01]  /*1ac0*/  BPT.TRAP 0x1 ;  /* 0x000000040000795c */ /* 0x000fe20000300000 */
.L_x_1111:
[----:B------:R-:W2:Y:S02]  /*1ad0*/  S2R R2, SR_TID.X ;  /* 0x0000000000027919 */ /* 0x000ea40000002100 */
[----:B--2---:R-:W-:Y:S01]  /*1ae0*/  LOP3.LUT P1, RZ, R2, 0x7f, RZ, 0xc0, !PT ;  /* 0x0000007f02ff7812 */ /* 0x004fe2000782c0ff */
[----:B-1----:R-:W-:-:S12]  /*1af0*/  @P2 BRA `(.L_x_1112) ;  /* 0x0000000000082947 */ /* 0x002fd80003800000 */
[----:B------:R-:W1:Y:S02]  /*1b00*/  SYNCS.PHASECHK.TRANS64.TRYWAIT P2, [R11+URZ+0x28830], R0 ;  /* 0x028830000b0075a7 */ /* 0x000e64000804017f */
[----:B-1----:R-:W-:Y:S05]  /*1b10*/  @!P2 BRA `(.L_x_1113) ;  /* 0x000001440090a947 */ /* 0x002fea0003800000 */
.L_x_1112:
[----:B------:R-:W-:Y:S05]  /*1b20*/  WARPSYNC.ALL ;  /* 0x0000000000007948 */ /* 0x000fea0003800000 */
[----:B------:R-:W-:Y:S01]  /*1b30*/  UIADD3 UR4, UR41, 0x18400, URZ ;  /* 0x0001840029047890 */ /* 0x000fe2000fffe03f */
[----:B------:R-:W-:Y:S01]  /*1b40*/  WARPGROUP.ARRIVE ;  /* 0x00000000000079c5 */ /* 0x000fe20000000000 */
[----:B------:R-:W-:Y:S01]  /*1b50*/  ULOP3.LUT UR32, UR49, 0x10000, URZ, 0xfc, !UPT ;  /* 0x0001000031207892 */ /* 0x000fe2000f8efc3f */
[----:B------:R-:W-:Y:S01]  /*1b60*/  VIADD R3, R17, UR36 ;  /* 0x0000002411037c36 */ /* 0x000fe20008000000 */
[----:B------:R-:W-:Y:S01]  /*1b70*/  USHF.R.U32.HI UR4, URZ, 0x4, UR4 ;  /* 0x000000043f047899 */ /* 0x000fe20008011604 */
[----:B------:R-:W2:Y:S01]  /*1b80*/  LDC R7, c[0x0][0x2f0] ;  /* 0x0000bc00ff077b82 */ /* 0x000ea20000000800 */
[----:B------:R-:W-:Y:S01]  /*1b90*/  UMOV UR33, 0x40000040 ;  /* 0x4000004000217882 */ /* 0x000fe20000000000 */
[----:B------:R-:W-:Y:S01]  /*1ba0*/  UMOV UR35, 0x40000040 ;  /* 0x4000004000237882 */ /* 0x000fe20000000000 */
[----:B------:R-:W-:Y:S01]  /*1bb0*/  ULOP3.LUT UR4, UR4, 0x3fff, URZ, 0xc0, !UPT ;  /* 0x00003fff04047892 */ /* 0x000fe2000f8ec03f */
[----:B------:R-:W-:Y:S01]  /*1bc0*/  IMAD.MOV.U32 R9, RZ, RZ, -0x80 ;  /* 0xffffff80ff097424 */ /* 0x000fe200078e00ff */
[----:B------:R-:W-:Y:S01]  /*1bd0*/  UMOV UR5, 0x40000040 ;  /* 0x4000004000057882 */ /* 0x000fe20000000000 */
[----:B------:R-:W-:Y:S01]  /*1be0*/  UMOV UR7, 0x40000040 ;  /* 0x4000004000077882 */ /* 0x000fe20000000000 */
[----:B------:R-:W-:Y:S01]  /*1bf0*/  ULOP3.LUT UR48, UR4, 0x10000, URZ, 0xfc, !UPT ;  /* 0x0001000004307892 */ /* 0x000fe2000f8efc3f */
[----:B------:R-:W3:Y:S01]  /*1c00*/  LDC R8, c[0x0][0x288] ;  /* 0x0000a200ff087b82 */ /* 0x000ee20000000800 */
[----:B------:R-:W-:-:S02]  /*1c10*/  UIADD3 UR4, UR32, 0x2, URZ ;  /* 0x0000000220047890 */ /* 0x000fc4000fffe03f */
[----:B------:R-:W-:Y:S02]  /*1c20*/  ULEA UR34, UR44, UR48, 0xb ;  /* 0x000000302c227291 */ /* 0x000fe4000f8e583f */
[----:B------:R-:W-:Y:S02]  /*1c30*/  UIADD3 UR8, UR32, 0x4, URZ ;  /* 0x0000000420087890 */ /* 0x000fe4000fffe03f */
[----:B------:R-:W-:Y:S02]  /*1c40*/  UIADD3 UR6, UR34, 0x2, URZ ;  /* 0x0000000222067890 */ /* 0x000fe4000fffe03f */
[----:B------:R-:W-:Y:S01]  /*1c50*/  UIADD3 UR10, UR34, 0x4, URZ ;  /* 0x00000004220a7890 */ /* 0x000fe2000fffe03f */
[----:B------:R-:W-:Y:S02]  /*1c60*/  UMOV UR9, 0x40000040 ;  /* 0x4000004000097882 */ /* 0x000fe40000000000 */
[----:B------:R-:W-:Y:S01]  /*1c70*/  HGMMA.64x128x16.F32 R24, gdesc[UR32], RZ, !UPT, gsb0 ;  /* 0x01e00000201879f0 */ /* 0x000fe2000c0008ff */
[----:B------:R-:W-:Y:S01]  /*1c80*/  UMOV UR11, 0x40000040 ;  /* 0x40000040000b7882 */ /* 0x000fe20000000000 */
[----:B------:R-:W-:-:S02]  /*1c90*/  UIADD3 UR12, UR32, 0x6, URZ ;  /* 0x00000006200c7890 */ /* 0x000fc4000fffe03f */
[----:B------:R-:W-:Y:S01]  /*1ca0*/  UIADD3 UR14, UR34, 0x6, URZ ;  /* 0x00000006220e7890 */ /* 0x000fe2000fffe03f */
[----:B------:R-:W-:Y:S01]  /*1cb0*/  UMOV UR13, 0x40000040 ;  /* 0x40000040000d7882 */ /* 0x000fe20000000000 */
[----:B------:R-:W-:Y:S01]  /*1cc0*/  UMOV UR15, 0x40000040 ;  /* 0x40000040000f7882 */ /* 0x000fe20000000000 */
[----:B------:R-:W-:Y:S02]  /*1cd0*/  UIADD3 UR16, UR32, 0x400, URZ ;  /* 0x0000040020107890 */ /* 0x000fe4000fffe03f */
[----:B------:R-:W-:Y:S01]  /*1ce0*/  UIADD3 UR18, UR34, 0x400, URZ ;  /* 0x0000040022127890 */ /* 0x000fe2000fffe03f */
[----:B------:R-:W-:Y:S01]  /*1cf0*/  UMOV UR17, 0x40000040 ;  /* 0x4000004000117882 */ /* 0x000fe20000000000 */
[----:B------:R-:W-:Y:S01]  /*1d00*/  UMOV UR19, 0x40000040 ;  /* 0x4000004000137882 */ /* 0x000fe20000000000 */
[----:B------:R-:W-:Y:S02]  /*1d10*/  UIADD3 UR20, UR32, 0x402, URZ ;  /* 0x0000040220147890 */ /* 0x000fe4000fffe03f */
[----:B------:R-:W-:Y:S01]  /*1d20*/  UIADD3 UR22, UR34, 0x402, URZ ;  /* 0x0000040222167890 */ /* 0x000fe2000fffe03f */
[----:B------:R-:W-:Y:S01]  /*1d30*/  UMOV UR21, 0x40000040 ;  /* 0x4000004000157882 */ /* 0x000fe20000000000 */
        /* <DEDUP_REMOVED lines=9> */
[----:B------:R-:W-:Y:S02]  /*1dd0*/  ULDC UR49, c[0x0][0x9dc] ;  /* 0x0002770000317ab9 */ /* 0x000fe40000000800 */
[----:B------:R-:W-:Y:S01]  /*1de0*/  ULOP3.LUT UR49, URZ, UR49, URZ, 0x33, !UPT ;  /* 0x000000313f317292 */ /* 0x000fe2000f8e333f */
[----:B------:R-:W-:-:S02]  /*1df0*/  WARPGROUP.DEPBAR.LE gsb0, 0x0 ;  /* 0x00008000000079c5 */ /* 0x000fc40000010000 */
[----:B------:R-:W-:-:S06]  /*1e00*/  WARPGROUP.ARRIVE ;  /* 0x00000000000079c5 */ /* 0x000fcc0000000000 */
[----:B------:R-:W-:Y:S01]  /*1e10*/  HGMMA.64x128x16.F32 R24, gdesc[UR4], R24, gsb0 ;  /* 0x01e00000041879f0 */ /* 0x000fe20008000818 */
[----:B------:R-:W-:Y:S02]  /*1e20*/  ULDC UR6, c[0x0][0x448] ;  /* 0x0001120000067ab9 */ /* 0x000fe40000000800 */
[----:B------:R-:W-:-:S06]  /*1e30*/  UISETP.NE.AND UP0, UPT, UR6, 0x1, UPT ;  /* 0x000000010600788c */ /* 0x000fcc000bf05270 */
[----:B------:R-:W-:Y:S02]  /*1e40*/  PLOP3.LUT P2, PT, PT, PT, UP0, 0x80, 0x0 ;  /* 0x000000000000781c */ /* 0x000fe40003f4f008 */
[----:B------:R-:W-:-:S03]  /*1e50*/  PLOP3.LUT P3, PT, PT, PT, UP0, 0x80, 0x0 ;  /* 0x000000000000781c */ /* 0x000fc60003f6f008 */
[----:B------:R-:W-:-:S08]  /*1e60*/  @UP0 ULDC UR6, c[0x0][0x44c] ;  /* 0x0001130000060ab9 */ /* 0x000fd00000000800 */
[----:B------:R-:W-:Y:S01]  /*1e70*/  @P2 IMAD.HI.U32 R5, R3, UR6, RZ ;  /* 0x0000000603052c27 */ /* 0x000fe2000f8e00ff */
[----:B------:R-:W-:Y:S01]  /*1e80*/  @UP0 ULDC UR6, c[0x0][0x450] ;  /* 0x0001140000060ab9 */ /* 0x000fe20000000800 */
[----:B------:R-:W-:Y:S02]  /*1e90*/  WARPGROUP.DEPBAR.LE gsb0, 0x0 ;  /* 0x00008000000079c5 */ /* 0x000fe40000010000 */
[----:B------:R-:W-:-:S06]  /*1ea0*/  WARPGROUP.ARRIVE ;  /* 0x00000000000079c5 */ /* 0x000fcc0000000000 */
[----:B------:R-:W-:Y:S01]  /*1eb0*/  HGMMA.64x128x16.F32 R24, gdesc[UR8], R24, gsb0 ;  /* 0x01e00000081879f0 */ /* 0x000fe20008000818 */
[----:B------:R-:W-:Y:S02]  /*1ec0*/  ULDC UR10, c[0x0][0x9d8] ;  /* 0x00027600000a7ab9 */ /* 0x000fe40000000800 */
[----:B------:R-:W-:Y:S02]  /*1ed0*/  WARPGROUP.DEPBAR.LE gsb0, 0x0 ;  /* 0x00008000000079c5 */ /* 0x000fe40000010000 */
[----:B------:R-:W-:-:S07]  /*1ee0*/  WARPGROUP.ARRIVE ;  /* 0x00000000000079c5 */ /* 0x000fce0000000000 */
[----:B------:R-:W-:Y:S03]  /*1ef0*/  HGMMA.64x128x16.F32 R24, gdesc[UR12], R24, gsb0 ;  /* 0x01e000000c1879f0 */ /* 0x000fe60008000818 */
        /* <DEDUP_REMOVED lines=13> */
[----:B------:R-:W-:Y:S01]  /*1fd0*/  FMUL.FTZ R28, R28, UR10 ;  /* 0x0000000a1c1c7c20 */ /* 0x000fe20008410000 */
[----:B01----:R-:W-:Y:S01]  /*1fe0*/  FMUL.FTZ R0, R26, UR10 ;  /* 0x0000000a1a007c20 */ /* 0x003fe20008410000 */
[----:B------:R-:W-:Y:S01]  /*1ff0*/  FMUL.FTZ R70, R70, UR10 ;  /* 0x0000000a46467c20 */ /* 0x000fe20008410000 */
[----:B------:R-:W-:Y:S01]  /*2000*/  FMUL.FTZ R25, R25, UR10 ;  /* 0x0000000a19197c20 */ /* 0x000fe20008410000 */
[----:B------:R0:W1:Y:S01]  /*2010*/  MUFU.TANH R26, R28 ;  /* 0x0000001c001a7308 */ /* 0x0000620000002400 */
[----:B------:R-:W-:Y:S01]  /*2020*/  FMUL.FTZ R29, R29, UR10 ;  /* 0x0000000a1d1d7c20 */ /* 0x000fe20008410000 */
[----:B------:R-:W-:Y:S01]  /*2030*/  FMUL.FTZ R33, R33, UR10 ;  /* 0x0000000a21217c20 */ /* 0x000fe20008410000 */
[----:B------:R-:W-:Y:S01]  /*2040*/  FMUL.FTZ R37, R37, UR10 ;  /* 0x0000000a25257c20 */ /* 0x000fe20008410000 */
[----:B------:R-:W-:Y:S01]  /*2050*/  FMUL.FTZ R6, R67, UR10 ;  /* 0x0000000a43067c20 */ /* 0x000fe20008410000 */
[----:B------:R-:W-:Y:S01]  /*2060*/  FMUL.FTZ R15, R27, UR10 ;  /* 0x0000000a1b0f7c20 */ /* 0x000fe20008410000 */
[----:B------:R-:W-:Y:S01]  /*2070*/  FMUL.FTZ R21, R30, UR10 ;  /* 0x0000000a1e157c20 */ /* 0x000fe20008410000 */
[----:B------:R-:W-:Y:S01]  /*2080*/  FMUL.FTZ R27, R34, UR10 ;  /* 0x0000000a221b7c20 */ /* 0x000fe20008410000 */
[----:B------:R4:W1:Y:S01]  /*2090*/  MUFU.TANH R67, R70 ;  /* 0x0000004600437308 */ /* 0x0008620000002400 */
[----:B0-----:R-:W-:Y:S01]  /*20a0*/  IMAD.MOV.U32 R28, RZ, RZ, R3 ;  /* 0x000000ffff1c7224 */ /* 0x001fe200078e0003 */
[----:B------:R-:W-:Y:S01]  /*20b0*/  @P3 SHF.R.U32.HI R28, RZ, UR6, R5 ;  /* 0x00000006ff1c3c19 */ /* 0x000fe20008011605 */
[----:B------:R-:W-:Y:S01]  /*20c0*/  FMUL.FTZ R41, R41, UR10 ;  /* 0x0000000a29297c20 */ /* 0x000fe20008410000 */
[----:B------:R-:W-:Y:S01]  /*20d0*/  FMUL.FTZ R45, R45, UR10 ;  /* 0x0000000a2d2d7c20 */ /* 0x000fe20008410000 */
[----:B------:R-:W-:Y:S01]  /*20e0*/  FMUL.FTZ R49, R49, UR10 ;  /* 0x0000000a31317c20 */ /* 0x000fe20008410000 */
[----:B------:R-:W-:Y:S01]  /*20f0*/  FMUL.FTZ R53, R53, UR10 ;  /* 0x0000000a35357c20 */ /* 0x000fe20008410000 */
[----:B------:R-:W0:Y:S01]  /*2100*/  SHFL.IDX PT, R92, R28, RZ, 0x1c1f ;  /* 0x001c1fff1c5c7589 */ /* 0x000e2200000e0000 */
[----:B------:R5:W0:Y:S01]  /*2110*/  MUFU.TANH R89, R25 ;  /* 0x0000001900597308 */ /* 0x000a220000002400 */
[----:B----4-:R-:W-:-:S02]  /*2120*/  IMAD R70, R88, R9, 0x80 ;  /* 0x0000008058467424 */ /* 0x010fc400078e0209 */
[----:B------:R-:W-:Y:S01]  /*2130*/  FMUL.FTZ R57, R57, UR10 ;  /* 0x0000000a39397c20 */ /* 0x000fe20008410000 */
[----:B------:R-:W-:Y:S01]  /*2140*/  ULDC.64 UR6, c[0x0][0x9e0] ;  /* 0x0002780000067ab9 */ /* 0x000fe20000000a00 */
[----:B------:R-:W-:Y:S01]  /*2150*/  @!P1 VIADD R3, R11, 0x28840 ;  /* 0x000288400b039836 */ /* 0x000fe20000000000 */
[----:B------:R-:W-:Y:S01]  /*2160*/  UISETP.GE.AND UP1, UPT, UR7, 0x1, UPT ;  /* 0x000000010700788c */ /* 0x000fe2000bf26270 */
[----:B------:R-:W-:Y:S02]  /*2170*/  VIADD R5, R70, 0x1 ;  /* 0x0000000146057836 */ /* 0x000fe40000000000 */
[----:B------:R-:W-:Y:S01]  /*2180*/  FMUL.FTZ R4, R24, UR10 ;  /* 0x0000000a18047c20 */ /* 0x000fe20008410000 */
[----:B------:R4:W0:Y:S01]  /*2190*/  MUFU.TANH R90, R29 ;  /* 0x0000001d005a7308 */ /* 0x0008220000002400 */
[----:B-----5:R-:W-:Y:S01]  /*21a0*/  FMUL.FTZ R25, R31, UR10 ;  /* 0x0000000a1f197c20 */ /* 0x020fe20008410000 */
[----:B------:R-:W-:Y:S01]  /*21b0*/  FMUL.FTZ R31, R38, UR10 ;  /* 0x0000000a261f7c20 */ /* 0x000fe20008410000 */
[----:B------:R-:W-:Y:S01]  /*21c0*/  FMUL.FTZ R32, R32, UR10 ;  /* 0x0000000a20207c20 */ /* 0x000fe20008410000 */
[----:B------:R-:W-:Y:S01]  /*21d0*/  FMUL.FTZ R36, R36, UR10 ;  /* 0x0000000a24247c20 */ /* 0x000fe20008410000 */
[----:B------:R-:W-:Y:S01]  /*21e0*/  FMUL.FTZ R40, R40, UR10 ;  /* 0x0000000a28287c20 */ /* 0x000fe20008410000 */
[----:B------:R-:W-:Y:S01]  /*21f0*/  FMUL.FTZ R44, R44, UR10 ;  /* 0x0000000a2c2c7c20 */ /* 0x000fe20008410000 */
[----:B------:R-:W-:Y:S01]  /*2200*/  FMUL.FTZ R48, R48, UR10 ;  /* 0x0000000a30307c20 */ /* 0x000fe20008410000 */
[----:B------:R5:W0:Y:S01]  /*2210*/  MUFU.TANH R30, R33 ;  /* 0x00000021001e7308 */ /* 0x000a220000002400 */
[----:B----4-:R-:W-:Y:S01]  /*2220*/  FMUL.FTZ R29, R35, UR10 ;  /* 0x0000000a231d7c20 */ /* 0x010fe20008410000 */
[----:B------:R-:W-:Y:S01]  /*2230*/  FMUL.FTZ R35, R42, UR10 ;  /* 0x0000000a2a237c20 */ /* 0x000fe20008410000 */
[----:B------:R-:W-:Y:S01]  /*2240*/  FMUL.FTZ R52, R52, UR10 ;  /* 0x0000000a34347c20 */ /* 0x000fe20008410000 */
[----:B------:R-:W-:Y:S01]  /*2250*/  FMUL.FTZ R56, R56, UR10 ;  /* 0x0000000a38387c20 */ /* 0x000fe20008410000 */
[----:B------:R-:W-:Y:S01]  /*2260*/  FMUL.FTZ R60, R60, UR10 ;  /* 0x0000000a3c3c7c20 */ /* 0x000fe20008410000 */
[----:B------:R-:W-:Y:S01]  /*2270*/  FMUL.FTZ R61, R61, UR10 ;  /* 0x0000000a3d3d7c20 */ /* 0x000fe20008410000 */
        /* <DEDUP_REMOVED lines=29> */
[----:B------:R-:W-:-:S02]  /*2450*/  IMAD R24, R16, -0x2, R5 ;  /* 0xfffffffe10187824 */ /* 0x000fc400078e0205 */
[----:B------:R-:W-:Y:S01]  /*2460*/  FMUL.FTZ R81, R81, UR10 ;  /* 0x0000000a51517c20 */ /* 0x000fe20008410000 */
[----:B------:R-:W-:Y:S01]  /*2470*/  FMUL.FTZ R85, R85, UR10 ;  /* 0x0000000a55557c20 */ /* 0x000fe20008410000 */
[----:B------:R-:W-:Y:S01]  /*2480*/  PLOP3.LUT P2, PT, PT, PT, UP1, 0x40, 0x0 ;  /* 0x000000000000781c */ /* 0x000fe20003f4e818 */
[----:B------:R4:W0:Y:S01]  /*2490*/  MUFU.TANH R50, R53 ;  /* 0x0000003500327308 */ /* 0x0008220000002400 */
[----:B-----5:R-:W-:Y:S01]  /*24a0*/  FMUL.FTZ R49, R55, UR10 ;  /* 0x0000000a37317c20 */ /* 0x020fe20008410000 */
[----:B------:R-:W-:Y:S01]  /*24b0*/  FMUL.FTZ R55, R62, UR10 ;  /* 0x0000000a3e377c20 */ /* 0x000fe20008410000 */
[----:B------:R-:W-:Y:S01]  /*24c0*/  @!P1 PRMT R3, RZ, 0x654, R3 ;  /* 0x00000654ff039816 */ /* 0x000fe20000000003 */
[----:B--2---:R-:W-:Y:S02]  /*24d0*/  IMAD R5, R7, UR42, R24 ;  /* 0x0000002a07057c24 */ /* 0x004fe4000f8e0218 */
[----:B------:R-:W-:Y:S01]  /*24e0*/  FMUL.FTZ R71, R71, UR10 ;  /* 0x0000000a47477c20 */ /* 0x000fe20008410000 */
[----:B------:R-:W-:Y:S01]  /*24f0*/  FMUL.FTZ R75, R75, UR10 ;  /* 0x0000000a4b4b7c20 */ /* 0x000fe20008410000 */
[----:B------:R2:W-:Y:S01]  /*2500*/  @!P1 SYNCS.ARRIVE.TRANS64.RED.A1T0 RZ, [R3+URZ], RZ ;  /* 0x000000ff03ff99a7 */ /* 0x0005e2000810043f */
[----:B------:R5:W0:Y:S01]  /*2510*/  MUFU.TANH R107, R57 ;  /* 0x00000039006b7308 */ /* 0x000a220000002400 */
[----:B----4-:R-:W-:Y:S01]  /*2520*/  FMUL.FTZ R53, R59, UR10 ;  /* 0x0000000a3b357c20 */ /* 0x010fe20008410000 */
[----:B------:R-:W-:Y:S01]  /*2530*/  FMUL.FTZ R59, R66, UR10 ;  /* 0x0000000a423b7c20 */ /* 0x000fe20008410000 */
[----:B---3--:R-:W-:Y:S01]  /*2540*/  IMAD.IADD R5, R5, 0x1, -R8 ;  /* 0x0000000105057824 */ /* 0x008fe200078e0a08 */
[----:B------:R-:W-:Y:S01]  /*2550*/  LEA R66, R88, 0xffffff80, 0x7 ;  /* 0xffffff8058427811 */ /* 0x000fe200078e38ff */
[----:B--2---:R-:W-:-:S03]  /*2560*/  IMAD R3, R7, UR42, R70 ;  /* 0x0000002a07037c24 */ /* 0x004fc6000f8e0246 */
[----:B------:R-:W2:Y:S01]  /*2570*/  MUFU.TANH R4, R4 ;  /* 0x0000000400047308 */ /* 0x000ea20000002400 */
[----:B-----5:R-:W-:Y:S01]  /*2580*/  FMUL.FTZ R57, R63, UR10 ;  /* 0x0000000a3f397c20 */ /* 0x020fe20008410000 */
[----:B------:R-:W-:-:S06]  /*2590*/  VIADD R82, R5, UR6 ;  /* 0x0000000605527c36 */ /* 0x000fcc0008000000 */
[----:B------:R-:W3:Y:S08]  /*25a0*/  MUFU.TANH R0, R0 ;  /* 0x0000000000007308 */ /* 0x000ef00000002400 */
[----:B------:R-:W4:Y:S08]  /*25b0*/  MUFU.TANH R15, R15 ;  /* 0x0000000f000f7308 */ /* 0x000f300000002400 */
[----:B------:R-:W0:Y:S08]  /*25c0*/  MUFU.TANH R21, R21 ;  /* 0x0000001500157308 */ /* 0x000e300000002400 */
        /* <DEDUP_REMOVED lines=47> */
[----:B------:R5:W1:Y:S08]  /*28c0*/  MUFU.TANH R54, R71 ;  /* 0x0000004700367308 */ /* 0x000a700000002400 */
[----:B------:R2:W1:Y:S01]  /*28d0*/  MUFU.TANH R63, R75 ;  /* 0x0000004b003f7308 */ /* 0x0004620000002400 */
[----:B-----5:R-:W-:-:S05]  /*28e0*/  IMAD R71, R16, -0x2, R3 ;  /* 0xfffffffe10477824 */ /* 0x020fca00078e0203 */
[----:B0-----:R-:W-:Y:S01]  /*28f0*/  VIADDMNMX R13, R92, R82, R71, PT ;  /* 0x000000525c0d7246 */ /* 0x001fe20003800147 */
[----:B--2---:R-:W-:-:S04]  /*2900*/  VIADD R75, R5, UR49 ;  /* 0x00000031054b7c36 */ /* 0x004fc80008000000 */
[----:B------:R-:W-:Y:S01]  /*2910*/  IMAD.IADD R24, R75, 0x1, R92 ;  /* 0x000000014b187824 */ /* 0x000fe200078e025c */
[----:B---34-:R-:W-:Y:S06]  /*2920*/  @P2 BRA `(.L_x_1114) ;  /* 0x00000000005c2947 */ /* 0x018fec0003800000 */
[----:B------:R-:W-:Y:S01]  /*2930*/  IMAD R3, R7, UR42, R92 ;  /* 0x0000002a07037c24 */ /* 0x000fe2000f8e025c */
[----:B------:R-:W-:Y:S03]  /*2940*/  BSSY B0, `(.L_x_1115) ;  /* 0x0000011000007945 */ /* 0x000fe60003800000 */
[----:B------:R-:W-:-:S05]  /*2950*/  IMAD.IADD R3, R3, 0x1, -R8 ;  /* 0x0000000103037824 */ /* 0x000fca00078e0a08 */
[----:B------:R-:W-:-:S13]  /*2960*/  ISETP.GT.AND P2, PT, R3, -0x1, PT ;  /* 0xffffffff0300780c */ /* 0x000fda0003f44270 */
[----:B------:R-:W-:Y:S05]  /*2970*/  @P2 BRA `(.L_x_1116) ;  /* 0x0000000000202947 */ /* 0x000fea0003800000 */
[----:B------:R-:W-:Y:S01]  /*2980*/  UISETP.NE.AND UP2, UPT, UR7, 0x1, UPT ;  /* 0x000000010700788c */ /* 0x000fe2000bf45270 */
[----:B------:R-:W-:-:S05]  /*2990*/  LOP3.LUT R3, RZ, R3, RZ, 0x33, !PT ;  /* 0x00000003ff037212 */ /* 0x000fca00078e33ff */
[----:B------:R-:W-:-:S05]  /*29a0*/  PLOP3.LUT P2, PT, PT, PT, UP2, 0x80, 0x0 ;  /* 0x000000000000781c */ /* 0x000fca0003f4f028 */
[----:B------:R-:W-:-:S08]  /*29b0*/  @UP2 ULDC.64 UR10, c[0x0][0x9e8] ;  /* 0x00027a00000a2ab9 */ /* 0x000fd00000000a00 */
[----:B------:R-:W-:-:S05]  /*29c0*/  @P2 IMAD.HI.U32 R5, R3, UR10, RZ ;  /* 0x0000000a03052c27 */ /* 0x000fca000f8e00ff */
[----:B------:R-:W-:-:S04]  /*29d0*/  @P2 SHF.R.U32.HI R3, RZ, UR11, R5 ;  /* 0x0000000bff032c19 */ /* 0x000fc80008011605 */
[----:B------:R-:W-:Y:S01]  /*29e0*/  LOP3.LUT R3, RZ, R3, RZ, 0x33, !PT ;  /* 0x00000003ff037212 */ /* 0x000fe200078e33ff */
[----:B------:R-:W-:Y:S06]  /*29f0*/  BRA `(.L_x_1117) ;  /* 0x0000000000147947 */ /* 0x000fec0003800000 */
.L_x_1116:
[----:B------:R-:W-:-:S06]  /*2a00*/  UISETP.NE.AND UP2, UPT, UR7, 0x1, UPT ;  /* 0x000000010700788c */ /* 0x000fcc000bf45270 */
[----:B------:R-:W-:-:S05]  /*2a10*/  PLOP3.LUT P2, PT, PT, PT, UP2, 0x80, 0x0 ;  /* 0x000000000000781c */ /* 0x000fca0003f4f028 */
[----:B------:R-:W-:-:S08]  /*2a20*/  @UP2 ULDC.64 UR10, c[0x0][0x9e8] ;  /* 0x00027a00000a2ab9 */ /* 0x000fd00000000a00 */
[----:B------:R-:W-:-:S05]  /*2a30*/  @P2 IMAD.HI.U32 R5, R3, UR10, RZ ;  /* 0x0000000a03052c27 */ /* 0x000fca000f8e00ff */
[----:B------:R-:W-:-:S07]  /*2a40*/  @P2 SHF.R.U32.HI R3, RZ, UR11, R5 ;  /* 0x0000000bff032c19 */ /* 0x000fce0008011605 */
.L_x_1117:
[----:B------:R-:W-:Y:S05]  /*2a50*/  BSYNC B0 ;  /* 0x0000000000007941 */ /* 0x000fea0003800000 */
.L_x_1115:
[----:B------:R-:W-:-:S04]  /*2a60*/  IMAD R3, R3, UR7, -R66 ;  /* 0x0000000703037c24 */ /* 0x000fc8000f8e0a42 */
[----:B------:R-:W-:-:S05]  /*2a70*/  IMAD R3, R16, -0x2, R3 ;  /* 0xfffffffe10037824 */ /* 0x000fca00078e0203 */
[----:B------:R-:W-:Y:S02]  /*2a80*/  VIMNMX R24, R24, R3, !PT ;  /* 0x0000000318187248 */ /* 0x000fe40007fe0100 */
[----:B------:R-:W-:-:S07]  /*2a90*/  VIADDMNMX R13, R3, UR7, R13, PT ;  /* 0x00000007030d7c46 */ /* 0x000fce000b80010d */
.L_x_1114:
[C---:B------:R-:W-:Y:S01]  /*2aa0*/  ISETP.GE.AND P2, PT, R70.reuse, 0x2, PT ;  /* 0x000000024600780c */ /* 0x040fe20003f46270 */
[----:B------:R-:W0:Y:S01]  /*2ab0*/  SHFL.IDX PT, R28, R28, 0x1, 0x1c1f ;  /* 0x003c1f001c1c7f89 */ /* 0x000e2200000e0000 */
[----:B------:R-:W-:Y:S02]  /*2ac0*/  ISETP.GE.AND P5, PT, R70, 0xa, PT ;  /* 0x0000000a4600780c */ /* 0x000fe40003fa6270 */
[----:B------:R-:W-:Y:S02]  /*2ad0*/  ISETP.GT.AND P3, PT, R24, 0x1, !P2 ;  /* 0x000000011800780c */ /* 0x000fe40005764270 */
[----:B------:R-:W-:Y:S02]  /*2ae0*/  ISETP.GE.AND P4, PT, R70, 0x9, PT ;  /* 0x000000094600780c */ /* 0x000fe40003f86270 */
[----:B------:R-:W-:Y:S02]  /*2af0*/  ISETP.LT.OR P3, PT, R13, 0x2, P3 ;  /* 0x000000020d00780c */ /* 0x000fe40001f61670 */
[----:B------:R-:W-:-:S02]  /*2b00*/  P2R R86, PR, RZ, 0x10 ;  /* 0x00000010ff567803 */ /* 0x000fc40000000000 */
[----:B------:R-:W-:Y:S02]  /*2b10*/  FSEL R119, R89, -INF , !P3 ;  /* 0xff80000059777808 */ /* 0x000fe40005800000 */
[C---:B------:R-:W-:Y:S02]  /*2b20*/  ISETP.GT.AND P3, PT, R24.reuse, 0x9, !P5 ;  /* 0x000000091800780c */ /* 0x040fe40006f64270 */
[----:B------:R-:W-:Y:S02]  /*2b30*/  P2R R92, PR, RZ, 0x20 ;  /* 0x00000020ff5c7803 */ /* 0x000fe40000000000 */
[----:B------:R-:W-:Y:S02]  /*2b40*/  ISETP.LT.OR P3, PT, R13, 0xa, P3 ;  /* 0x0000000a0d00780c */ /* 0x000fe40001f61670 */
[----:B------:R-:W-:Y:S02]  /*2b50*/  ISETP.GT.AND P4, PT, R24, 0x8, !P4 ;  /* 0x000000081800780c */ /* 0x000fe40006784270 */
[----:B------:R-:W-:-:S02]  /*2b60*/  ISETP.GE.AND P5, PT, R70, 0x11, PT ;  /* 0x000000114600780c */ /* 0x000fc40003fa6270 */
[----:B------:R-:W-:Y:S02]  /*2b70*/  FSEL R123, R90, -INF , !P3 ;  /* 0xff8000005a7b7808 */ /* 0x000fe40005800000 */
[----:B------:R-:W-:Y:S02]  /*2b80*/  ISETP.LT.OR P4, PT, R13, 0x9, P4 ;  /* 0x000000090d00780c */ /* 0x000fe40002781670 */
[----:B------:R-:W-:Y:S02]  /*2b90*/  ISETP.GT.AND P3, PT, R24, 0x10, !P5 ;  /* 0x000000101800780c */ /* 0x000fe40006f64270 */
[----:B-1----:R-:W-:Y:S01]  /*2ba0*/  FSEL R121, R26, -INF , !P4 ;  /* 0xff8000001a797808 */ /* 0x002fe20006000000 */
[----:B0-----:R-:W-:Y:S01]  /*2bb0*/  IMAD.IADD R26, R75, 0x1, R28 ;  /* 0x000000014b1a7824 */ /* 0x001fe200078e021c */
[----:B------:R-:W-:Y:S02]  /*2bc0*/  ISETP.LT.OR P3, PT, R13, 0x11, P3 ;  /* 0x000000110d00780c */ /* 0x000fe40001f61670 */
[----:B------:R-:W-:-:S02]  /*2bd0*/  ISETP.GE.AND P4, PT, R70, 0x12, PT ;  /* 0x000000124600780c */ /* 0x000fc40003f86270 */
[----:B------:R-:W-:Y:S02]  /*2be0*/  FSEL R125, R32, -INF , !P3 ;  /* 0xff800000207d7808 */ /* 0x000fe40005800000 */
[----:B------:R-:W-:Y:S02]  /*2bf0*/  ISETP.GT.AND P3, PT, R24, 0x11, !P4 ;  /* 0x000000111800780c */ /* 0x000fe40006764270 */
[----:B------:R-:W-:Y:S02]  /*2c00*/  P2R R32, PR, RZ, 0x10 ;  /* 0x00000010ff207803 */ /* 0x000fe40000000000 */
[----:B------:R-:W-:Y:S02]  /*2c10*/  ISETP.LT.OR P3, PT, R13, 0x12, P3 ;  /* 0x000000120d00780c */ /* 0x000fe40001f61670 */
[----:B------:R-:W-:Y:S02]  /*2c20*/  ISETP.GE.AND P4, PT, R70, 0x19, PT ;  /* 0x000000194600780c */ /* 0x000fe40003f86270 */
[----:B------:R-:W-:-:S02]  /*2c30*/  FSEL R127, R30, -INF , !P3 ;  /* 0xff8000001e7f7808 */ /* 0x000fc40005800000 */
[----:B------:R-:W-:Y:S02]  /*2c40*/  ISETP.GT.AND P3, PT, R24, 0x18, !P4 ;  /* 0x000000181800780c */ /* 0x000fe40006764270 */
[----:B------:R-:W-:Y:S02]  /*2c50*/  P2R R94, PR, RZ, 0x10 ;  /* 0x00000010ff5e7803 */ /* 0x000fe40000000000 */
[----:B------:R-:W-:Y:S02]  /*2c60*/  ISETP.LT.OR P3, PT, R13, 0x19, P3 ;  /* 0x000000190d00780c */ /* 0x000fe40001f61670 */
[----:B------:R-:W-:Y:S02]  /*2c70*/  ISETP.GE.AND P4, PT, R70, 0x1a, PT ;  /* 0x0000001a4600780c */ /* 0x000fe40003f86270 */
[----:B------:R-:W-:Y:S02]  /*2c80*/  FSEL R129, R36, -INF , !P3 ;  /* 0xff80000024817808 */ /* 0x000fe40005800000 */
[----:B------:R-:W-:-:S02]  /*2c90*/  ISETP.GT.AND P3, PT, R24, 0x19, !P4 ;  /* 0x000000191800780c */ /* 0x000fc40006764270 */
[----:B------:R-:W-:Y:S02]  /*2ca0*/  P2R R36, PR, RZ, 0x10 ;  /* 0x00000010ff247803 */ /* 0x000fe40000000000 */
[----:B------:R-:W-:Y:S02]  /*2cb0*/  ISETP.LT.OR P3, PT, R13, 0x1a, P3 ;  /* 0x0000001a0d00780c */ /* 0x000fe40001f61670 */
[----:B------:R-:W-:Y:S02]  /*2cc0*/  ISETP.GE.AND P4, PT, R70, 0x21, PT ;  /* 0x000000214600780c */ /* 0x000fe40003f86270 */
[----:B------:R-:W-:Y:S02]  /*2cd0*/  FSEL R79, R34, -INF , !P3 ;  /* 0xff800000224f7808 */ /* 0x000fe40005800000 */
[----:B------:R-:W-:Y:S02]  /*2ce0*/  ISETP.GT.AND P3, PT, R24, 0x20, !P4 ;  /* 0x000000201800780c */ /* 0x000fe40006764270 */
[----:B------:R-:W-:-:S02]  /*2cf0*/  P2R R34, PR, RZ, 0x10 ;  /* 0x00000010ff227803 */ /* 0x000fc40000000000 */
[C---:B------:R-:W-:Y:S02]  /*2d00*/  ISETP.LT.OR P3, PT, R13.reuse, 0x21, P3 ;  /* 0x000000210d00780c */ /* 0x040fe40001f61670 */
[----:B------:R-:W-:Y:S02]  /*2d10*/  ISETP.GE.AND P4, PT, R70, 0x22, PT ;  /* 0x000000224600780c */ /* 0x000fe40003f86270 */
[----:B------:R-:W-:Y:S02]  /*2d20*/  FSEL R117, R40, -INF , !P3 ;  /* 0xff80000028757808 */ /* 0x000fe40005800000 */
[----:B------:R-:W-:Y:S02]  /*2d30*/  ISETP.GT.AND P3, PT, R24, 0x21, !P4 ;  /* 0x000000211800780c */ /* 0x000fe40006764270 */
[----:B------:R-:W-:Y:S02]  /*2d40*/  P2R R40, PR, RZ, 0x10 ;  /* 0x00000010ff287803 */ /* 0x000fe40000000000 */
[----:B------:R-:W-:-:S02]  /*2d50*/  ISETP.LT.OR P3, PT, R13, 0x22, P3 ;  /* 0x000000220d00780c */ /* 0x000fc40001f61670 */
[----:B------:R-:W-:Y:S02]  /*2d60*/  ISETP.GE.AND P4, PT, R70, 0x29, PT ;  /* 0x000000294600780c */ /* 0x000fe40003f86270 */
[----:B------:R-:W-:Y:S02]  /*2d70*/  FSEL R81, R38, -INF , !P3 ;  /* 0xff80000026517808 */ /* 0x000fe40005800000 */
[----:B------:R-:W-:Y:S02]  /*2d80*/  ISETP.GT.AND P3, PT, R24, 0x28, !P4 ;  /* 0x000000281800780c */ /* 0x000fe40006764270 */
[----:B------:R-:W-:Y:S02]  /*2d90*/  P2R R38, PR, RZ, 0x10 ;  /* 0x00000010ff267803 */ /* 0x000fe40000000000 */
        /* <DEDUP_REMOVED lines=86> */
[----:B------:R-:W-:Y:S02]  /*3300*/  P2R R90, PR, RZ, 0x20 ;  /* 0x00000020ff5a7803 */ /* 0x000fe40000000000 */
[----:B------:R-:W-:Y:S02]  /*3310*/  FSEL R11, R77, -INF , !P3 ;  /* 0xff8000004d0b7808 */ /* 0x000fe40005800000 */
[----:B------:R-:W-:-:S04]  /*3320*/  ISETP.GE.AND P3, PT, R70, 0x71, PT ;  /* 0x000000714600780c */ /* 0x000fc80003f66270 */
[----:B------:R-:W-:-:S04]  /*3330*/  ISETP.GT.AND P4, PT, R24, 0x70, !P3 ;  /* 0x000000701800780c */ /* 0x000fc80005f84270 */
[----:B------:R-:W-:-:S04]  /*3340*/  ISETP.LT.OR P4, PT, R13, 0x71, P4 ;  /* 0x000000710d00780c */ /* 0x000fc80002781670 */
        /* <DEDUP_REMOVED lines=10> */
[----:B------:R-:W-:Y:S02]  /*33f0*/  P2R R30, PR, RZ, 0x40 ;  /* 0x00000040ff1e7803 */ /* 0x000fe40000000000 */
[----:B------:R-:W-:-:S04]  /*3400*/  ISETP.GT.AND P6, PT, R24, RZ, !P6 ;  /* 0x000000ff1800720c */ /* 0x000fc800077c4270 */
[----:B------:R-:W-:-:S04]  /*3410*/  ISETP.LT.OR P6, PT, R13, 0x1, P6 ;  /* 0x000000010d00780c */ /* 0x000fc800037c1670 */
[----:B------:R-:W-:Y:S02]  /*3420*/  FSEL R77, R4, -INF , !P6 ;  /* 0xff800000044d7808 */ /* 0x000fe40007000000 */
[----:B------:R-:W-:-:S04]  /*3430*/  ISETP.GE.AND P6, PT, R70, 0x7a, PT ;  /* 0x0000007a4600780c */ /* 0x000fc80003fc6270 */
[----:B------:R-:W-:Y:S02]  /*3440*/  P2R R58, PR, RZ, 0x40 ;  /* 0x00000040ff3a7803 */ /* 0x000fe40000000000 */
[----:B------:R-:W-:Y:S02]  /*3450*/  ISETP.GT.AND P6, PT, R24, 0x79, !P6 ;  /* 0x000000791800780c */ /* 0x000fe400077c4270 */
[----:B------:R-:W-:Y:S02]  /*3460*/  VIADDMNMX R24, R28, R82, R71, PT ;  /* 0x000000521c187246 */ /* 0x000fe40003800147 */
[----:B------:R-:W-:-:S04]  /*3470*/  ISETP.LT.OR P6, PT, R13, 0x7a, P6 ;  /* 0x0000007a0d00780c */ /* 0x000fc800037c1670 */
[----:B------:R-:W-:Y:S02]  /*3480*/  FSEL R13, R62, -INF , !P6 ;  /* 0xff8000003e0d7808 */ /* 0x000fe40007000000 */
[----:B------:R-:W-:-:S13]  /*3490*/  PLOP3.LUT P6, PT, PT, PT, UP1, 0x40, 0x0 ;  /* 0x000000000000781c */ /* 0x000fda0003fce818 */
[----:B------:R-:W-:Y:S05]  /*34a0*/  @P6 BRA `(.L_x_1118) ;  /* 0x0000000000646947 */ /* 0x000fea0003800000 */
        /* <DEDUP_REMOVED lines=9> */
[----:B------:R-:W-:Y:S01]  /*3540*/  @P6 IMAD.HI.U32 R4, R61, UR10, RZ ;  /* 0x0000000a3d046c27 */ /* 0x000fe2000f8e00ff */
[----:B------:R-:W-:-:S13]  /*3550*/  PLOP3.LUT P6, PT, PT, PT, UP2, 0x80, 0x0 ;  /* 0x000000000000781c */ /* 0x000fda0003fcf028 */
[----:B------:R-:W-:-:S04]  /*3560*/  @P6 SHF.R.U32.HI R61, RZ, UR11, R4 ;  /* 0x0000000bff3d6c19 */ /* 0x000fc80008011604 */
[----:B------:R-:W-:Y:S01]  /*3570*/  LOP3.LUT R61, RZ, R61, RZ, 0x33, !PT ;  /* 0x0000003dff3d7212 */ /* 0x000fe200078e33ff */
[----:B------:R-:W-:Y:S06]  /*3580*/  BRA `(.L_x_1121) ;  /* 0x0000000000187947 */ /* 0x000fec0003800000 */
.L_x_1120:
[----:B------:R-:W-:-:S06]  /*3590*/  UISETP.NE.AND UP2, UPT, UR7, 0x1, UPT ;  /* 0x000000010700788c */ /* 0x000fcc000bf45270 */
[----:B------:R-:W-:-:S05]  /*35a0*/  PLOP3.LUT P6, PT, PT, PT, UP2, 0x80, 0x0 ;  /* 0x000000000000781c */ /* 0x000fca0003fcf028 */
[----:B------:R-:W-:-:S08]  /*35b0*/  @UP2 ULDC.64 UR10, c[0x0][0x9e8] ;  /* 0x00027a00000a2ab9 */ /* 0x000fd00000000a00 */
[----:B------:R-:W-:Y:S01]  /*35c0*/  @P6 IMAD.HI.U32 R4, R61, UR10, RZ ;  /* 0x0000000a3d046c27 */ /* 0x000fe2000f8e00ff */
[----:B------:R-:W-:-:S13]  /*35d0*/  PLOP3.LUT P6, PT, PT, PT, UP2, 0x80, 0x0 ;  /* 0x000000000000781c */ /* 0x000fda0003fcf028 */
[----:B------:R-:W-:-:S07]  /*35e0*/  @P6 SHF.R.U32.HI R61, RZ, UR11, R4 ;  /* 0x0000000bff3d6c19 */ /* 0x000fce0008011604 */
.L_x_1121:
[----:B------:R-:W-:Y:S05]  /*35f0*/  BSYNC B0 ;  /* 0x0000000000007941 */ /* 0x000fea0003800000 */
.L_x_1119:
[----:B------:R-:W-:-:S04]  /*3600*/  IMAD R61, R61, UR7, -R66 ;  /* 0x000000073d3d7c24 */ /* 0x000fc8000f8e0a42 */
[----:B------:R-:W-:-:S05]  /*3610*/  IMAD R61, R16, -0x2, R61 ;  /* 0xfffffffe103d7824 */ /* 0x000fca00078e023d */
[----:B------:R-:W-:Y:S02]  /*3620*/  VIMNMX R26, R26, R61, !PT ;  /* 0x0000003d1a1a7248 */ /* 0x000fe40007fe0100 */
[----:B------:R-:W-:-:S07]  /*3630*/  VIADDMNMX R24, R61, UR7, R24, PT ;  /* 0x000000073d187c46 */ /* 0x000fce000b800118 */
.L_x_1118:
[----:B------:R-:W-:Y:S01]  /*3640*/  ISETP.GT.AND P2, PT, R26, 0x1, !P2 ;  /* 0x000000011a00780c */ /* 0x000fe20005744270 */
[----:B------:R-:W-:Y:S01]  /*3650*/  ULDC UR10, c[0x0][0x988] ;  /* 0x00026200000a7ab9 */ /* 0x000fe20000000800 */
[----:B------:R-:W-:Y:S01]  /*3660*/  ISETP.NE.AND P6, PT, R90, RZ, PT ;  /* 0x000000ff5a00720c */ /* 0x000fe20003fc5270 */
[----:B------:R-:W-:Y:S01]  /*3670*/  @UP0 ULDC UR15, c[0x0][0x450] ;  /* 0x00011400000f0ab9 */ /* 0x000fe20000000800 */
[----:B------:R-:W-:Y:S01]  /*3680*/  ISETP.LT.OR P2, PT, R24, 0x2, P2 ;  /* 0x000000021800780c */ /* 0x000fe20001741670 */
[----:B------:R-:W-:Y:S01]  /*3690*/  UMOV UR14, UR36 ;  /* 0x00000024000e7c82 */ /* 0x000fe20008000000 */
[----:B------:R-:W-:Y:S02]  /*36a0*/  FMNMX.FTZ R4, R77, R119, !PT ;  /* 0x000000774d047209 */ /* 0x000fe40007810000 */
[----:B------:R-:W-:Y:S02]  /*36b0*/  FSEL R15, R15, -INF , !P2 ;  /* 0xff8000000f0f7808 */ /* 0x000fe40005000000 */
[----:B------:R-:W-:-:S02]  /*36c0*/  ISETP.NE.AND P2, PT, R86, RZ, PT ;  /* 0x000000ff5600720c */ /* 0x000fc40003f45270 */
[----:B------:R-:W-:Y:S02]  /*36d0*/  FMNMX.FTZ R4, R121, R4, !PT ;  /* 0x0000000479047209 */ /* 0x000fe40007810000 */
[----:B------:R-:W-:Y:S02]  /*36e0*/  ISETP.GT.AND P2, PT, R26, 0x8, !P2 ;  /* 0x000000081a00780c */ /* 0x000fe40005744270 */
[----:B------:R-:W-:Y:S02]  /*36f0*/  FMNMX.FTZ R4, R123, R4, !PT ;  /* 0x000000047b047209 */ /* 0x000fe40007810000 */
[----:B------:R-:W-:Y:S02]  /*3700*/  ISETP.LT.OR P2, PT, R24, 0x9, P2 ;  /* 0x000000091800780c */ /* 0x000fe40001741670 */
[----:B------:R-:W-:Y:S02]  /*3710*/  FMNMX.FTZ R4, R125, R4, !PT ;  /* 0x000000047d047209 */ /* 0x000fe40007810000 */
[----:B------:R-:W-:-:S02]  /*3720*/  FSEL R21, R21, -INF , !P2 ;  /* 0xff80000015157808 */ /* 0x000fc40005000000 */
[----:B------:R-:W-:Y:S02]  /*3730*/  ISETP.NE.AND P2, PT, R92, RZ, PT ;  /* 0x000000ff5c00720c */ /* 0x000fe40003f45270 */
[----:B------:R-:W-:Y:S02]  /*3740*/  FMNMX.FTZ R4, R127, R4, !PT ;  /* 0x000000047f047209 */ /* 0x000fe40007810000 */
[----:B------:R-:W-:Y:S02]  /*3750*/  ISETP.GT.AND P2, PT, R26, 0x9, !P2 ;  /* 0x000000091a00780c */ /* 0x000fe40005744270 */
[----:B------:R-:W-:Y:S02]  /*3760*/  FMNMX.FTZ R4, R129, R4, !PT ;  /* 0x0000000481047209 */ /* 0x000fe40007810000 */
[----:B------:R-:W-:Y:S02]  /*3770*/  ISETP.LT.OR P2, PT, R24, 0xa, P2 ;  /* 0x0000000a1800780c */ /* 0x000fe40001741670 */
[----:B------:R-:W-:-:S02]  /*3780*/  FMNMX.FTZ R4, R79, R4, !PT ;  /* 0x000000044f047209 */ /* 0x000fc40007810000 */
[----:B------:R-:W-:Y:S02]  /*3790*/  FSEL R25, R25, -INF , !P2 ;  /* 0xff80000019197808 */ /* 0x000fe40005000000 */
[----:B------:R-:W-:Y:S02]  /*37a0*/  ISETP.GT.AND P2, PT, R26, 0x10, !P6 ;  /* 0x000000101a00780c */ /* 0x000fe40007744270 */
[----:B------:R-:W-:Y:S02]  /*37b0*/  FMNMX.FTZ R4, R117, R4, !PT ;  /* 0x0000000475047209 */ /* 0x000fe40007810000 */
[----:B------:R-:W-:Y:S02]  /*37c0*/  ISETP.LT.OR P2, PT, R24, 0x11, P2 ;  /* 0x000000111800780c */ /* 0x000fe40001741670 */
[----:B------:R-:W-:Y:S02]  /*37d0*/  ISETP.NE.AND P6, PT, R52, RZ, PT ;  /* 0x000000ff3400720c */ /* 0x000fe40003fc5270 */
        /* <DEDUP_REMOVED lines=8> */
[----:B------:R-:W-:Y:S02]  /*3860*/  ISETP.NE.AND P2, PT, R94, RZ, PT ;  /* 0x000000ff5e00720c */ /* 0x000fe40003f45270 */
[----:B------:R-:W-:Y:S02]  /*3870*/  FMNMX.FTZ R4, R113, R4, !PT ;  /* 0x0000000471047209 */ /* 0x000fe40007810000 */
[----:B------:R-:W-:Y:S02]  /*3880*/  ISETP.GT.AND P2, PT, R26, 0x18, !P2 ;  /* 0x000000181a00780c */ /* 0x000fe40005744270 */
[----:B------:R-:W-:Y:S02]  /*3890*/  FMNMX.FTZ R4, R85, R4, !PT ;  /* 0x0000000455047209 */ /* 0x000fe40007810000 */
[----:B------:R-:W-:-:S02]  /*38a0*/  ISETP.LT.OR P2, PT, R24, 0x19, P2 ;  /* 0x000000191800780c */ /* 0x000fc40001741670 */
[----:B------:R-:W-:Y:S02]  /*38b0*/  FMNMX.FTZ R4, R111, R4, !PT ;  /* 0x000000046f047209 */ /* 0x000fe40007810000 */
[----:B------:R-:W-:Y:S02]  /*38c0*/  FSEL R31, R31, -INF , !P2 ;  /* 0xff8000001f1f7808 */ /* 0x000fe40005000000 */
[----:B------:R-:W-:Y:S02]  /*38d0*/  ISETP.NE.AND P2, PT, R36, RZ, PT ;  /* 0x000000ff2400720c */ /* 0x000fe40003f45270 */
[----:B------:R-:W-:Y:S02]  /*38e0*/  FMNMX.FTZ R4, R87, R4, !PT ;  /* 0x0000000457047209 */ /* 0x000fe40007810000 */
[----:B------:R-:W-:Y:S02]  /*38f0*/  ISETP.GT.AND P2, PT, R26, 0x19, !P2 ;  /* 0x000000191a00780c */ /* 0x000fe40005744270 */
[----:B------:R-:W-:-:S02]  /*3900*/  FMNMX.FTZ R4, R109, R4, !PT ;  /* 0x000000046d047209 */ /* 0x000fc40007810000 */
[----:B------:R-:W-:Y:S02]  /*3910*/  ISETP.LT.OR P2, PT, R24, 0x1a, P2 ;  /* 0x0000001a1800780c */ /* 0x000fe40001741670 */
[----:B------:R-:W-:Y:S02]  /*3920*/  FMNMX.FTZ R4, R107, R4, !PT ;  /* 0x000000046b047209 */ /* 0x000fe40007810000 */
[----:B------:R-:W-:Y:S02]  /*3930*/  FSEL R33, R33, -INF , !P2 ;  /* 0xff80000021217808 */ /* 0x000fe40005000000 */
[----:B------:R-:W-:Y:S02]  /*3940*/  ISETP.NE.AND P2, PT, R34, RZ, PT ;  /* 0x000000ff2200720c */ /* 0x000fe40003f45270 */
[----:B------:R-:W-:Y:S02]  /*3950*/  FMNMX.FTZ R4, R105, R4, !PT ;  /* 0x0000000469047209 */ /* 0x000fe40007810000 */
[----:B------:R-:W-:-:S02]  /*3960*/  ISETP.GT.AND P2, PT, R26, 0x20, !P2 ;  /* 0x000000201a00780c */ /* 0x000fc40005744270 */
[----:B------:R-:W-:Y:S02]  /*3970*/  FMNMX.FTZ R4, R103, R4, !PT ;  /* 0x0000000467047209 */ /* 0x000fe40007810000 */
[----:B------:R-:W-:Y:S02]  /*3980*/  ISETP.LT.OR P2, PT, R24, 0x21, P2 ;  /* 0x000000211800780c */ /* 0x000fe40001741670 */
[----:B------:R-:W-:Y:S02]  /*3990*/  FMNMX.FTZ R4, R101, R4, !PT ;  /* 0x0000000465047209 */ /* 0x000fe40007810000 */
[----:B------:R-:W-:Y:S02]  /*39a0*/  FSEL R35, R35, -INF , !P2 ;  /* 0xff80000023237808 */ /* 0x000fe40005000000 */
[----:B------:R-:W-:Y:S02]  /*39b0*/  ISETP.NE.AND P2, PT, R40, RZ, PT ;  /* 0x000000ff2800720c */ /* 0x000fe40003f45270 */
[----:B------:R-:W-:-:S02]  /*39c0*/  FMNMX.FTZ R4, R99, R4, !PT ;  /* 0x0000000463047209 */ /* 0x000fc40007810000 */
[----:B------:R-:W-:Y:S02]  /*39d0*/  ISETP.GT.AND P2, PT, R26, 0x21, !P2 ;  /* 0x000000211a00780c */ /* 0x000fe40005744270 */
[----:B------:R-:W-:Y:S02]  /*39e0*/  FMNMX.FTZ R4, R97, R4, !PT ;  /* 0x0000000461047209 */ /* 0x000fe40007810000 */
[----:B------:R-:W-:Y:S02]  /*39f0*/  ISETP.LT.OR P2, PT, R24, 0x22, P2 ;  /* 0x000000221800780c */ /* 0x000fe40001741670 */
        /* <DEDUP_REMOVED lines=21> */
[----:B------:R-:W-:Y:S02]  /*3b50*/  ISETP.GT.AND P3, PT, R26, 0x70, !P3 ;  /* 0x000000701a00780c */ /* 0x000fe40005f64270 */
[----:B------:R-:W-:Y:S02]  /*3b60*/  FSEL R43, R43, -INF , !P2 ;  /* 0xff8000002b2b7808 */ /* 0x000fe40005000000 */
[----:B------:R-:W-:Y:S02]  /*3b70*/  ISETP.NE.AND P2, PT, R48, RZ, PT ;  /* 0x000000ff3000720c */ /* 0x000fe40003f45270 */
[C---:B------:R-:W-:Y:S02]  /*3b80*/  ISETP.GT.AND P4, PT, R26.reuse, 0x71, !P4 ;  /* 0x000000711a00780c */ /* 0x040fe40006784270 */
[----:B------:R-:W-:Y:S02]  /*3b90*/  ISETP.GT.AND P2, PT, R26, 0x31, !P2 ;  /* 0x000000311a00780c */ /* 0x000fe40005744270 */
[----:B------:R-:W-:-:S02]  /*3ba0*/  ISETP.LT.OR P3, PT, R24, 0x71, P3 ;  /* 0x000000711800780c */ /* 0x000fc40001f61670 */
[----:B------:R-:W-:Y:S02]  /*3bb0*/  ISETP.LT.OR P2, PT, R24, 0x32, P2 ;  /* 0x000000321800780c */ /* 0x000fe40001741670 */
[----:B------:R-:W-:Y:S02]  /*3bc0*/  ISETP.GT.AND P5, PT, R26, 0x78, !P5 ;  /* 0x000000781a00780c */ /* 0x000fe40006fa4270 */
[----:B------:R-:W-:Y:S02]  /*3bd0*/  FSEL R45, R45, -INF , !P2 ;  /* 0xff8000002d2d7808 */ /* 0x000fe40005000000 */
[----:B------:R-:W-:Y:S02]  /*3be0*/  ISETP.NE.AND P2, PT, R46, RZ, PT ;  /* 0x000000ff2e00720c */ /* 0x000fe40003f45270 */
[----:B------:R-:W-:Y:S02]  /*3bf0*/  ISETP.LT.OR P4, PT, R24, 0x72, P4 ;  /* 0x000000721800780c */ /* 0x000fe40002781670 */
[----:B------:R-:W-:-:S02]  /*3c00*/  ISETP.GT.AND P2, PT, R26, 0x38, !P2 ;  /* 0x000000381a00780c */ /* 0x000fc40005744270 */
[C---:B------:R-:W-:Y:S02]  /*3c10*/  ISETP.LT.OR P5, PT, R24.reuse, 0x79, P5 ;  /* 0x000000791800780c */ /* 0x040fe40002fa1670 */
[----:B------:R-:W-:-:S04]  /*3c20*/  ISETP.LT.OR P2, PT, R24, 0x39, P2 ;  /* 0x000000391800780c */ /* 0x000fc80001741670 */
[----:B------:R-:W-:Y:S02]  /*3c30*/  FSEL R47, R47, -INF , !P2 ;  /* 0xff8000002f2f7808 */ /* 0x000fe40005000000 */
[----:B------:R-:W-:Y:S02]  /*3c40*/  ISETP.GT.AND P2, PT, R26, 0x39, !P6 ;  /* 0x000000391a00780c */ /* 0x000fe40007744270 */
[----:B------:R-:W-:Y:S02]  /*3c50*/  ISETP.NE.AND P6, PT, R73, RZ, PT ;  /* 0x000000ff4900720c */ /* 0x000fe40003fc5270 */
[----:B------:R-:W-:Y:S01]  /*3c60*/  ISETP.LT.OR P2, PT, R24, 0x3a, P2 ;  /* 0x0000003a1800780c */ /* 0x000fe20001741670 */
[----:B------:R-:W0:Y:S03]  /*3c70*/  SHFL.BFLY PT, R73, R28, 0x2, 0x1f ;  /* 0x0c401f001c497f89 */ /* 0x000e2600000e0000 */
[----:B------:R-:W-:-:S02]  /*3c80*/  FSEL R49, R49, -INF , !P2 ;  /* 0xff80000031317808 */ /* 0x000fc40005000000 */
[----:B------:R-:W-:-:S04]  /*3c90*/  ISETP.NE.AND P2, PT, R50, RZ, PT ;  /* 0x000000ff3200720c */ /* 0x000fc80003f45270 */
[----:B------:R-:W-:-:S04]  /*3ca0*/  ISETP.GT.AND P2, PT, R26, 0x40, !P2 ;  /* 0x000000401a00780c */ /* 0x000fc80005744270 */
[----:B------:R-:W-:-:S04]  /*3cb0*/  ISETP.LT.OR P2, PT, R24, 0x41, P2 ;  /* 0x000000411800780c */ /* 0x000fc80001741670 */
[----:B------:R-:W-:Y:S02]  /*3cc0*/  FSEL R51, R51, -INF , !P2 ;  /* 0xff80000033337808 */ /* 0x000fe40005000000 */
[----:B------:R-:W-:-:S04]  /*3cd0*/  ISETP.NE.AND P2, PT, R56, RZ, PT ;  /* 0x000000ff3800720c */ /* 0x000fc80003f45270 */
[----:B------:R-:W-:Y:S02]  /*3ce0*/  ISETP.GT.AND P2, PT, R26, 0x41, !P2 ;  /* 0x000000411a00780c */ /* 0x000fe40005744270 */
[----:B0-----:R-:W-:Y:S02]  /*3cf0*/  FMNMX.FTZ R73, R28, R73, !PT ;  /* 0x000000491c497209 */ /* 0x001fe40007810000 */
[----:B------:R-:W-:-:S03]  /*3d00*/  ISETP.LT.OR P2, PT, R24, 0x42, P2 ;  /* 0x000000421800780c */ /* 0x000fc60001741670 */
[----:B------:R-:W0:Y:S01]  /*3d10*/  SHFL.BFLY PT, R4, R73, 0x1, 0x1f ;  /* 0x0c201f0049047f89 */ /* 0x000e2200000e0000 */
[----:B------:R-:W-:Y:S02]  /*3d20*/  FSEL R53, R53, -INF , !P2 ;  /* 0xff80000035357808 */ /* 0x000fe40005000000 */
[----:B------:R-:W-:-:S04]  /*3d30*/  ISETP.NE.AND P2, PT, R96, RZ, PT ;  /* 0x000000ff6000720c */ /* 0x000fc80003f45270 */
[----:B------:R-:W-:-:S04]  /*3d40*/  ISETP.GT.AND P2, PT, R26, 0x48, !P2 ;  /* 0x000000481a00780c */ /* 0x000fc80005744270 */
[----:B------:R-:W-:-:S04]  /*3d50*/  ISETP.LT.OR P2, PT, R24, 0x49, P2 ;  /* 0x000000491800780c */ /* 0x000fc80001741670 */
[----:B------:R-:W-:Y:S02]  /*3d60*/  FSEL R55, R55, -INF , !P2 ;  /* 0xff80000037377808 */ /* 0x000fe40005000000 */
[----:B------:R-:W-:-:S04]  /*3d70*/  ISETP.NE.AND P2, PT, R60, RZ, PT ;  /* 0x000000ff3c00720c */ /* 0x000fc80003f45270 */
[----:B------:R-:W-:Y:S02]  /*3d80*/  ISETP.GT.AND P2, PT, R26, 0x49, !P2 ;  /* 0x000000491a00780c */ /* 0x000fe40005744270 */
[----:B0-----:R-:W-:Y:S02]  /*3d90*/  FMNMX.FTZ R4, R73, R4, !PT ;  /* 0x0000000449047209 */ /* 0x001fe40007810000 */
[----:B------:R-:W-:-:S04]  /*3da0*/  ISETP.LT.OR P2, PT, R24, 0x4a, P2 ;  /* 0x0000004a1800780c */ /* 0x000fc80001741670 */
[----:B------:R-:W-:Y:S02]  /*3db0*/  FSEL R57, R57, -INF , !P2 ;  /* 0xff80000039397808 */ /* 0x000fe40005000000 */
[----:B------:R-:W-:-:S04]  /*3dc0*/  ISETP.NE.AND P2, PT, R98, RZ, PT ;  /* 0x000000ff6200720c */ /* 0x000fc80003f45270 */
[----:B------:R-:W-:-:S04]  /*3dd0*/  ISETP.GT.AND P2, PT, R26, 0x50, !P2 ;  /* 0x000000501a00780c */ /* 0x000fc80005744270 */
[----:B------:R-:W-:-:S04]  /*3de0*/  ISETP.LT.OR P2, PT, R24, 0x51, P2 ;  /* 0x000000511800780c */ /* 0x000fc80001741670 */
[----:B------:R-:W-:Y:S02]  /*3df0*/  FSEL R59, R59, -INF , !P2 ;  /* 0xff8000003b3b7808 */ /* 0x000fe40005000000 */
[----:B------:R-:W-:-:S04]  /*3e00*/  ISETP.NE.AND P2, PT, R64, RZ, PT ;  /* 0x000000ff4000720c */ /* 0x000fc80003f45270 */
[----:B------:R-:W-:-:S04]  /*3e10*/  ISETP.GT.AND P2, PT, R26, 0x51, !P2 ;  /* 0x000000511a00780c */ /* 0x000fc80005744270 */
[----:B------:R-:W-:-:S04]  /*3e20*/  ISETP.LT.OR P2, PT, R24, 0x52, P2 ;  /* 0x000000521800780c */ /* 0x000fc80001741670 */
[----:B------:R-:W-:Y:S01]  /*3e30*/  FSEL R71, R6, -INF , !P2 ;  /* 0xff80000006477808 */ /* 0x000fe20005000000 */
[----:B------:R-:W-:Y:S01]  /*3e40*/  IMAD.U32 R6, RZ, RZ, UR10 ;  /* 0x0000000aff067e24 */ /* 0x000fe2000f8e00ff */
[----:B------:R-:W-:Y:S01]  /*3e50*/  ISETP.NE.AND P2, PT, R65, RZ, PT ;  /* 0x000000ff4100720c */ /* 0x000fe20003f45270 */
[----:B------:R-:W-:Y:S02]  /*3e60*/  @UP0 ULDC UR10, c[0x0][0x44c] ;  /* 0x00011300000a0ab9 */ /* 0x000fe40000000800 */
[----:B------:R-:W-:Y:S01]  /*3e70*/  UIMAD.WIDE.U32 UR10, UR36, UR10, URZ ;  /* 0x0000000a240a72a5 */ /* 0x000fe2000f8e003f */
[----:B------:R-:W-:-:S03]  /*3e80*/  ISETP.GT.AND P2, PT, R26, 0x58, !P2 ;  /* 0x000000581a00780c */ /* 0x000fc60005744270 */
[----:B------:R-:W-:Y:S01]  /*3e90*/  @UP0 USHF.R.U32.HI UR14, URZ, UR15, UR11 ;  /* 0x0000000f3f0e0299 */ /* 0x000fe2000801160b */
[----:B------:R-:W-:-:S03]  /*3ea0*/  ISETP.LT.OR P2, PT, R24, 0x59, P2 ;  /* 0x000000591800780c */ /* 0x000fc60001741670 */
[----:B------:R-:W-:Y:S01]  /*3eb0*/  UIADD3 UR52, UR52, UR14, URZ ;  /* 0x0000000e34347290 */ /* 0x000fe2000fffe03f */
[----:B------:R-:W-:Y:S02]  /*3ec0*/  FSEL R67, R67, -INF , !P2 ;  /* 0xff80000043437808 */ /* 0x000fe40005000000 */
[----:B------:R-:W-:Y:S01]  /*3ed0*/  ISETP.NE.AND P2, PT, R68, RZ, PT ;  /* 0x000000ff4400720c */ /* 0x000fe20003f45270 */
[----:B------:R-:W-:-:S03]  /*3ee0*/  UIADD3 UR6, UR52, UR6, URZ ;  /* 0x0000000634067290 */ /* 0x000fc6000fffe03f */
[----:B------:R-:W-:-:S04]  /*3ef0*/  ISETP.GT.AND P2, PT, R26, 0x59, !P2 ;  /* 0x000000591a00780c */ /* 0x000fc80005744270 */
        /* <DEDUP_REMOVED lines=9> */
[----:B------:R-:W-:Y:S02]  /*3f90*/  FSEL R63, R63, -INF , !P2 ;  /* 0xff8000003f3f7808 */ /* 0x000fe40005000000 */
[----:B------:R-:W-:Y:S02]  /*3fa0*/  ISETP.GT.AND P2, PT, R26, 0x68, !P6 ;  /* 0x000000681a00780c */ /* 0x000fe40007744270 */
[----:B------:R-:W-:Y:S01]  /*3fb0*/  ISETP.NE.AND P6, PT, R30, RZ, PT ;  /* 0x000000ff1e00720c */ /* 0x000fe20003fc5270 */
[----:B------:R-:W-:Y:S01]  /*3fc0*/  FMUL.FTZ R30, R4, R6 ;  /* 0x00000006041e7220 */ /* 0x000fe20000410000 */
[----:B------:R-:W-:-:S04]  /*3fd0*/  ISETP.LT.OR P2, PT, R24, 0x69, P2 ;  /* 0x000000691800780c */ /* 0x000fc80001741670 */
[----:B------:R-:W-:Y:S02]  /*3fe0*/  FSEL R65, R78, -INF , !P2 ;  /* 0xff8000004e417808 */ /* 0x000fe40005000000 */
[----:B------:R-:W-:-:S04]  /*3ff0*/  FSETP.NEU.FTZ.AND P2, PT, R4, -INF , PT ;  /* 0xff8000000400780b */ /* 0x000fc80003f5d000 */
[----:B------:R-:W-:Y:S02]  /*4000*/  FSEL R30, R30, RZ, P2 ;  /* 0x000000ff1e1e7208 */ /* 0x000fe40001000000 */
[----:B------:R-:W-:Y:S02]  /*4010*/  ISETP.GT.AND P2, PT, R26, RZ, !P6 ;  /* 0x000000ff1a00720c */ /* 0x000fe40007744270 */
[----:B------:R-:W-:Y:S01]  /*4020*/  ISETP.NE.AND P6, PT, R58, RZ, PT ;  /* 0x000000ff3a00720c */ /* 0x000fe20003fc5270 */
[-CC-:B------:R-:W-:Y:S01]  /*4030*/  FFMA.FTZ R170, R111, R6.reuse, -R30.reuse ;  /* 0x000000066faa7223 */ /* 0x180fe2000001081e */
[----:B------:R-:W-:Y:S01]  /*4040*/  ISETP.LT.OR P2, PT, R24, 0x1, P2 ;  /* 0x000000011800780c */ /* 0x000fe20001741670 */
[-CC-:B------:R-:W-:Y:S01]  /*4050*/  FFMA.FTZ R164, R109, R6.reuse, -R30.reuse ;  /* 0x000000066da47223 */ /* 0x180fe2000001081e */
[----:B------:R-:W-:Y:S01]  /*4060*/  FSEL R109, R12, -INF , !P3 ;  /* 0xff8000000c6d7808 */ /* 0x000fe20005800000 */
[-CC-:B------:R-:W-:Y:S01]  /*4070*/  FFMA.FTZ R168, R113, R6.reuse, -R30.reuse ;  /* 0x0000000671a87223 */ /* 0x180fe2000001081e */
[----:B------:R-:W-:Y:S01]  /*4080*/  FSEL R0, R0, -INF , !P2 ;  /* 0xff80000000007808 */ /* 0x000fe20005000000 */
[-CC-:B------:R-:W-:Y:S01]  /*4090*/  FFMA.FTZ R174, R115, R6.reuse, -R30.reuse ;  /* 0x0000000673ae7223 */ /* 0x180fe2000001081e */
[----:B------:R-:W-:Y:S01]  /*40a0*/  ISETP.NE.AND P2, PT, R76, RZ, PT ;  /* 0x000000ff4c00720c */ /* 0x000fe20003f45270 */
[-CC-:B------:R-:W-:Y:S01]  /*40b0*/  FFMA.FTZ R172, R117, R6.reuse, -R30.reuse ;  /* 0x0000000675ac7223 */ /* 0x180fe2000001081e */
[----:B------:R-:W-:Y:S01]  /*40c0*/  FMNMX.FTZ R28, R0, R15, !PT ;  /* 0x0000000f001c7209 */ /* 0x000fe20007810000 */
[-CC-:B------:R-:W-:Y:S01]  /*40d0*/  FFMA.FTZ R180, R77, R6.reuse, -R30.reuse ;  /* 0x000000064db47223 */ /* 0x180fe2000001081e */
[----:B------:R-:W-:Y:S01]  /*40e0*/  ISETP.GT.AND P2, PT, R26, 0x69, !P2 ;  /* 0x000000691a00780c */ /* 0x000fe20005744270 */
[--C-:B------:R-:W-:Y:S01]  /*40f0*/  FFMA.FTZ R73, R119, R6, -R30.reuse ;  /* 0x0000000677497223 */ /* 0x100fe2000001081e */
[----:B------:R-:W-:Y:S01]  /*4100*/  FMNMX.FTZ R28, R21, R28, !PT ;  /* 0x0000001c151c7209 */ /* 0x000fe20007810000 */
[--C-:B------:R-:W-:Y:S01]  /*4110*/  FFMA.FTZ R182, R121, R6, -R30.reuse ;  /* 0x0000000679b67223 */ /* 0x100fe2000001081e */
[----:B------:R-:W-:Y:S01]  /*4120*/  ISETP.LT.OR P2, PT, R24, 0x6a, P2 ;  /* 0x0000006a1800780c */ /* 0x000fe20001741670 */
[----:B------:R-:W-:Y:S01]  /*4130*/  MUFU.EX2 R180, R180 ;  /* 0x000000b400b47308 */ /* 0x000fe20000000800 */
[----:B------:R-:W-:Y:S01]  /*4140*/  FMNMX.FTZ R28, R25, R28, !PT ;  /* 0x0000001c191c7209 */ /* 0x000fe20007810000 */
[-CC-:B------:R-:W-:Y:S01]  /*4150*/  FFMA.FTZ R75, R123, R6.reuse, -R30.reuse ;  /* 0x000000067b4b7223 */ /* 0x180fe2000001081e */
[----:B------:R-:W-:Y:S01]  /*4160*/  FSEL R111, R2, -INF , !P2 ;  /* 0xff800000026f7808 */ /* 0x000fe20005000000 */
[--C-:B------:R-:W-:Y:S01]  /*4170*/  FFMA.FTZ R2, R107, R6, -R30.reuse ;  /* 0x000000066b027223 */ /* 0x100fe2000001081e */
[----:B------:R-:W-:Y:S01]  /*4180*/  FMNMX.FTZ R28, R27, R28, !PT ;  /* 0x0000001c1b1c7209 */ /* 0x000fe20007810000 */
[--C-:B------:R-:W-:Y:S01]  /*4190*/  FFMA.FTZ R176, R125, R6, -R30.reuse ;  /* 0x000000067db07223 */ /* 0x100fe2000001081e */
[----:B------:R-:W-:Y:S01]  /*41a0*/  ISETP.GT.AND P6, PT, R26, 0x79, !P6 ;  /* 0x000000791a00780c */ /* 0x000fe200077c4270 */
[----:B------:R-:W-:Y:S01]  /*41b0*/  MUFU.EX2 R117, R2 ;  /* 0x0000000200757308 */ /* 0x000fe20000000800 */
[----:B------:R-:W-:Y:S01]  /*41c0*/  FMNMX.FTZ R28, R29, R28, !PT ;  /* 0x0000001c1d1c7209 */ /* 0x000fe20007810000 */
[-CC-:B------:R-:W-:Y:S01]  /*41d0*/  FFMA.FTZ R77, R127, R6.reuse, -R30.reuse ;  /* 0x000000067f4d7223 */ /* 0x180fe2000001081e */
[----:B------:R-:W-:Y:S01]  /*41e0*/  FSEL R113, R10, -INF , !P4 ;  /* 0xff8000000a717808 */ /* 0x000fe20006000000 */
[--C-:B------:R-:W-:Y:S01]  /*41f0*/  FFMA.FTZ R10, R103, R6, -R30.reuse ;  /* 0x00000006670a7223 */ /* 0x100fe2000001081e */
[----:B------:R-:W-:Y:S01]  /*4200*/  FMNMX.FTZ R28, R31, R28, !PT ;  /* 0x0000001c1f1c7209 */ /* 0x000fe20007810000 */
[--C-:B------:R-:W-:Y:S01]  /*4210*/  FFMA.FTZ R11, R11, R6, -R30.reuse ;  /* 0x000000060b0b7223 */ /* 0x100fe2000001081e */
[----:B------:R-:W-:Y:S01]  /*4220*/  ISETP.LT.OR P6, PT, R24, 0x7a, P6 ;  /* 0x0000007a1800780c */ /* 0x000fe200037c1670 */
[----:B------:R-:W0:Y:S01]  /*4230*/  MUFU.EX2 R73, R73 ;  /* 0x0000004900497308 */ /* 0x000e220000000800 */
[----:B------:R-:W-:Y:S01]  /*4240*/  FMNMX.FTZ R28, R33, R28, !PT ;  /* 0x0000001c211c7209 */ /* 0x000fe20007810000 */
[-CC-:B------:R-:W-:Y:S01]  /*4250*/  FFMA.FTZ R178, R129, R6.reuse, -R30.reuse ;  /* 0x0000000681b27223 */ /* 0x180fe2000001081e */
[----:B------:R-:W-:Y:S01]  /*4260*/  FSEL R107, R14, -INF , !P5 ;  /* 0xff8000000e6b7808 */ /* 0x000fe20006800000 */
[--C-:B------:R-:W-:Y:S01]  /*4270*/  FFMA.FTZ R12, R5, R6, -R30.reuse ;  /* 0x00000006050c7223 */ /* 0x100fe2000001081e */
[----:B------:R-:W-:Y:S01]  /*4280*/  FMNMX.FTZ R28, R35, R28, !PT ;  /* 0x0000001c231c7209 */ /* 0x000fe20007810000 */
[--C-:B------:R-:W-:Y:S01]  /*4290*/  FFMA.FTZ R79, R79, R6, -R30.reuse ;  /* 0x000000064f4f7223 */ /* 0x100fe2000001081e */
[----:B------:R-:W-:Y:S01]  /*42a0*/  FSEL R115, R20, -INF , !P6 ;  /* 0xff80000014737808 */ /* 0x000fe20007000000 */
        /* <DEDUP_REMOVED lines=23> */
[----:B------:R-:W-:Y:S01]  /*4420*/  FFMA.FTZ R3, R3, R6, -R30 ;  /* 0x0000000603037223 */ /* 0x000fe2000001081e */
[----:B------:R-:W4:Y:S01]  /*4430*/  MUFU.EX2 R77, R77 ;  /* 0x0000004d004d7308 */ /* 0x000f220000000800 */
[----:B------:R-:W-:-:S04]  /*4440*/  FMNMX.FTZ R28, R49, R28, !PT ;  /* 0x0000001c311c7209 */ /* 0x000fc80007810000 */
[----:B------:R-:W-:-:S03]  /*4450*/  FMNMX.FTZ R28, R51, R28, !PT ;  /* 0x0000001c331c7209 */ /* 0x000fc60007810000 */
[----:B------:R0:W-:Y:S01]  /*4460*/  MUFU.EX2 R158, R11 ;  /* 0x0000000b009e7308 */ /* 0x0001e20000000800 */
[----:B------:R-:W-:-:S04]  /*4470*/  FMNMX.FTZ R28, R53, R28, !PT ;  /* 0x0000001c351c7209 */ /* 0x000fc80007810000 */
[----:B------:R-:W-:-:S03]  /*4480*/  FMNMX.FTZ R28, R55, R28, !PT ;  /* 0x0000001c371c7209 */ /* 0x000fc60007810000 */
[----:B------:R-:W5:Y:S01]  /*4490*/  MUFU.EX2 R178, R178 ;  /* 0x000000b200b27308 */ /* 0x000f620000000800 */
[----:B------:R-:W-:Y:S01]  /*44a0*/  FMNMX.FTZ R28, R57, R28, !PT ;  /* 0x0000001c391c7209 */ /* 0x000fe20007810000 */
[----:B0-----:R-:W-:Y:S01]  /*44b0*/  FADD.FTZ R11, R180, R73 ;  /* 0x00000049b40b7221 */ /* 0x001fe20000010000 */
[----:B------:R-:W-:Y:S02]  /*44c0*/  F2FP.F16.F32.PACK_AB R180, R73, R180 ;  /* 0x000000b449b4723e */ /* 0x000fe400000000ff */
[----:B------:R-:W-:Y:S01]  /*44d0*/  FMNMX.FTZ R28, R59, R28, !PT ;  /* 0x0000001c3b1c7209 */ /* 0x000fe20007810000 */
[----:B-1----:R-:W-:Y:S01]  /*44e0*/  FADD.FTZ R32, R182, R11 ;  /* 0x0000000bb6207221 */ /* 0x002fe20000010000 */
[----:B--2---:R-:W-:Y:S01]  /*44f0*/  F2FP.F16.F32.PACK_AB R182, R75, R182 ;  /* 0x000000b64bb6723e */ /* 0x004fe200000000ff */
[----:B------:R-:W0:Y:S01]  /*4500*/  MUFU.EX2 R79, R79 ;  /* 0x0000004f004f7308 */ /* 0x000e220000000800 */
[----:B------:R-:W-:Y:S01]  /*4510*/  FMNMX.FTZ R28, R71, R28, !PT ;  /* 0x0000001c471c7209 */ /* 0x000fe20007810000 */
[----:B------:R-:W-:-:S03]  /*4520*/  FADD.FTZ R11, R75, R32 ;  /* 0x000000204b0b7221 */ /* 0x000fc60000010000 */
[----:B------:R-:W-:Y:S01]  /*4530*/  FMNMX.FTZ R28, R67, R28, !PT ;  /* 0x0000001c431c7209 */ /* 0x000fe20007810000 */
[----:B---3--:R-:W-:Y:S01]  /*4540*/  FADD.FTZ R34, R176, R11 ;  /* 0x0000000bb0227221 */ /* 0x008fe20000010000 */
[----:B----4-:R-:W-:Y:S01]  /*4550*/  F2FP.F16.F32.PACK_AB R176, R77, R176 ;  /* 0x000000b04db0723e */ /* 0x010fe200000000ff */
[----:B------:R-:W1:Y:S01]  /*4560*/  MUFU.EX2 R172, R172 ;  /* 0x000000ac00ac7308 */ /* 0x000e620000000800 */
[----:B------:R-:W-:Y:S01]  /*4570*/  FMNMX.FTZ R28, R61, R28, !PT ;  /* 0x0000001c3d1c7209 */ /* 0x000fe20007810000 */
[----:B------:R-:W-:-:S03]  /*4580*/  FADD.FTZ R11, R77, R34 ;  /* 0x000000224d0b7221 */ /* 0x000fc60000010000 */
[----:B------:R-:W-:Y:S01]  /*4590*/  FMNMX.FTZ R28, R69, R28, !PT ;  /* 0x0000001c451c7209 */ /* 0x000fe20007810000 */
[----:B-----5:R-:W-:Y:S02]  /*45a0*/  FADD.FTZ R34, R178, R11 ;  /* 0x0000000bb2227221 */ /* 0x020fe40000010000 */
[----:B------:R-:W2:Y:S01]  /*45b0*/  MUFU.EX2 R81, R81 ;  /* 0x0000005100517308 */ /* 0x000ea20000000800 */
[----:B------:R-:W-:Y:S01]  /*45c0*/  FMNMX.FTZ R28, R63, R28, !PT ;  /* 0x0000001c3f1c7209 */ /* 0x000fe20007810000 */
[C---:B0-----:R-:W-:Y:S01]  /*45d0*/  FADD.FTZ R11, R79.reuse, R34 ;  /* 0x000000224f0b7221 */ /* 0x041fe20000010000 */
[----:B------:R-:W-:Y:S02]  /*45e0*/  F2FP.F16.F32.PACK_AB R178, R79, R178 ;  /* 0x000000b24fb2723e */ /* 0x000fe400000000ff */
[----:B------:R-:W-:-:S03]  /*45f0*/  FMNMX.FTZ R28, R65, R28, !PT ;  /* 0x0000001c411c7209 */ /* 0x000fc60007810000 */
[----:B------:R-:W0:Y:S01]  /*4600*/  MUFU.EX2 R174, R174 ;  /* 0x000000ae00ae7308 */ /* 0x000e220000000800 */
[----:B------:R-:W-:Y:S01]  /*4610*/  FMNMX.FTZ R28, R111, R28, !PT ;  /* 0x0000001c6f1c7209 */ /* 0x000fe20007810000 */
[----:B-1----:R-:W-:-:S03]  /*4620*/  FADD.FTZ R36, R172, R11 ;  /* 0x0000000bac247221 */ /* 0x002fc60000010000 */
[----:B------:R-:W-:-:S03]  /*4630*/  FMNMX.FTZ R28, R109, R28, !PT ;  /* 0x0000001c6d1c7209 */ /* 0x000fc60007810000 */
[----:B------:R-:W1:Y:S01]  /*4640*/  MUFU.EX2 R83, R83 ;  /* 0x0000005300537308 */ /* 0x000e620000000800 */
[----:B------:R-:W-:Y:S01]  /*4650*/  FMNMX.FTZ R28, R113, R28, !PT ;  /* 0x0000001c711c7209 */ /* 0x000fe20007810000 */
[C---:B--2---:R-:W-:Y:S01]  /*4660*/  FADD.FTZ R11, R81.reuse, R36 ;  /* 0x00000024510b7221 */ /* 0x044fe20000010000 */
[----:B------:R-:W-:Y:S02]  /*4670*/  F2FP.F16.F32.PACK_AB R172, R81, R172 ;  /* 0x000000ac51ac723e */ /* 0x000fe400000000ff */
[----:B------:R-:W-:-:S03]  /*4680*/  FMNMX.FTZ R28, R107, R28, !PT ;  /* 0x0000001c6b1c7209 */ /* 0x000fc60007810000 */
[----:B------:R-:W2:Y:S01]  /*4690*/  MUFU.EX2 R168, R168 ;  /* 0x000000a800a87308 */ /* 0x000ea20000000800 */
[----:B------:R-:W-:Y:S01]  /*46a0*/  FMNMX.FTZ R28, R115, R28, !PT ;  /* 0x0000001c731c7209 */ /* 0x000fe20007810000 */
[----:B0-----:R-:W-:-:S04]  /*46b0*/  FADD.FTZ R38, R174, R11 ;  /* 0x0000000bae267221 */ /* 0x001fc80000010000 */
[----:B------:R-:W0:Y:S02]  /*46c0*/  SHFL.BFLY PT, R103, R28, 0x2, 0x1f ;  /* 0x0c401f001c677f89 */ /* 0x000e2400000e0000 */
[----:B------:R-:W3:Y:S01]  /*46d0*/  MUFU.EX2 R85, R85 ;  /* 0x0000005500557308 */ /* 0x000ee20000000800 */
[----:B-1----:R-:W-:-:S07]  /*46e0*/  F2FP.F16.F32.PACK_AB R174, R83, R174 ;  /* 0x000000ae53ae723e */ /* 0x002fce00000000ff */
[----:B------:R-:W1:Y:S08]  /*46f0*/  MUFU.EX2 R170, R170 ;  /* 0x000000aa00aa7308 */ /* 0x000e700000000800 */
[----:B------:R-:W4:Y:S01]  /*4700*/  MUFU.EX2 R87, R87 ;  /* 0x0000005700577308 */ /* 0x000f220000000800 */
[----:B0-----:R-:W-:-:S07]  /*4710*/  FMNMX.FTZ R103, R28, R103, !PT ;  /* 0x000000671c677209 */ /* 0x001fce0007810000 */
[----:B------:R0:W-:Y:S01]  /*4720*/  MUFU.EX2 R154, R13 ;  /* 0x0000000d009a7308 */ /* 0x0001e20000000800 */
[----:B------:R-:W5:Y:S07]  /*4730*/  SHFL.BFLY PT, R2, R103, 0x1, 0x1f ;  /* 0x0c201f0067027f89 */ /* 0x000f6e00000e0000 */
[----:B------:R-:W5:Y:S01]  /*4740*/  MUFU.EX2 R164, R164 ;  /* 0x000000a400a47308 */ /* 0x000f620000000800 */
[----:B0-----:R-:W-:-:S04]  /*4750*/  FADD.FTZ R13, R83, R38 ;  /* 0x00000026530d7221 */ /* 0x001fc80000010000 */
[----:B--2---:R-:W-:Y:S01]  /*4760*/  FADD.FTZ R40, R168, R13 ;  /* 0x0000000da8287221 */ /* 0x004fe20000010000 */
[C---:B---3--:R-:W-:Y:S02]  /*4770*/  F2FP.F16.F32.PACK_AB R168, R85.reuse, R168 ;  /* 0x000000a855a8723e */ /* 0x048fe400000000ff */
[----:B------:R-:W0:Y:S01]  /*4780*/  MUFU.EX2 R105, R105 ;  /* 0x0000006900697308 */ /* 0x000e220000000800 */
[----:B------:R-:W-:-:S04]  /*4790*/  FADD.FTZ R13, R85, R40 ;  /* 0x00000028550d7221 */ /* 0x000fc80000010000 */
[----:B-1----:R-:W-:Y:S01]  /*47a0*/  FADD.FTZ R40, R170, R13 ;  /* 0x0000000daa287221 */ /* 0x002fe20000010000 */
[C---:B----4-:R-:W-:Y:S02]  /*47b0*/  F2FP.F16.F32.PACK_AB R170, R87.reuse, R170 ;  /* 0x000000aa57aa723e */ /* 0x050fe400000000ff */
[----:B------:R-:W1:Y:S01]  /*47c0*/  MUFU.EX2 R10, R10 ;  /* 0x0000000a000a7308 */ /* 0x000e620000000800 */
[----:B------:R-:W-:Y:S01]  /*47d0*/  FADD.FTZ R13, R87, R40 ;  /* 0x00000028570d7221 */ /* 0x000fe20000010000 */
[----:B-----5:R-:W-:-:S03]  /*47e0*/  FMNMX.FTZ R5, R103, R2, !PT ;  /* 0x0000000267057209 */ /* 0x020fc60007810000 */
[----:B------:R-:W-:Y:S01]  /*47f0*/  FADD.FTZ R42, R164, R13 ;  /* 0x0000000da42a7221 */ /* 0x000fe20000010000 */
[----:B------:R-:W-:Y:S01]  /*4800*/  F2FP.F16.F32.PACK_AB R164, R117, R164 ;  /* 0x000000a475a4723e */ /* 0x000fe200000000ff */
[C---:B------:R-:W-:Y:S01]  /*4810*/  FMUL.FTZ R2, R5.reuse, R6 ;  /* 0x0000000605027220 */ /* 0x040fe20000410000 */
[----:B------:R-:W-:Y:S01]  /*4820*/  FSETP.NEU.FTZ.AND P2, PT, R5, -INF , PT ;  /* 0xff8000000500780b */ /* 0x000fe20003f5d000 */
[----:B------:R-:W2:Y:S01]  /*4830*/  MUFU.EX2 R101, R101 ;  /* 0x0000006500657308 */ /* 0x000ea20000000800 */
[----:B------:R-:W-:Y:S02]  /*4840*/  FADD.FTZ R42, R117, R42 ;  /* 0x0000002a752a7221 */ /* 0x000fe40000010000 */
[----:B------:R-:W-:Y:S02]  /*4850*/  FSEL R2, R2, RZ, P2 ;  /* 0x000000ff02027208 */ /* 0x000fe40001000000 */
[----:B0-----:R-:W-:Y:S01]  /*4860*/  FADD.FTZ R13, R105, R42 ;  /* 0x0000002a690d7221 */ /* 0x001fe20000010000 */
[----:B------:R-:W-:-:S02]  /*4870*/  PLOP3.LUT P2, PT, PT, PT, UP1, 0x40, 0x0 ;  /* 0x000000000000781c */ /* 0x000fc40003f4e818 */
        /* <DEDUP_REMOVED lines=17> */
[----:B-1----:R-:W-:Y:S01]  /*4990*/  FADD.FTZ R42, R10, R13 ;  /* 0x0000000d0a2a7221 */ /* 0x002fe20000010000 */
[-CC-:B------:R-:W-:Y:S01]  /*49a0*/  FFMA.FTZ R49, R49, R6.reuse, -R2.reuse ;  /* 0x0000000631317223 */ /* 0x180fe20000010802 */
[-CC-:B------:R-:W-:Y:S01]  /*49b0*/  FFMA.FTZ R51, R51, R6.reuse, -R2.reuse ;  /* 0x0000000633337223 */ /* 0x180fe20000010802 */
[-C--:B------:R-:W-:Y:S01]  /*49c0*/  FFMA.FTZ R53, R53, R6.reuse, -R2 ;  /* 0x0000000635357223 */ /* 0x080fe20000010802 */
[----:B--2---:R-:W-:Y:S01]  /*49d0*/  FADD.FTZ R13, R101, R42 ;  /* 0x0000002a650d7221 */ /* 0x004fe20000010000 */
        /* <DEDUP_REMOVED lines=15> */
[-C--:B------:R-:W-:Y:S01]  /*4ad0*/  FFMA.FTZ R107, R107, R6.reuse, -R2 ;  /* 0x000000066b6b7223 */ /* 0x080fe20000010802 */
[----:B------:R-:W0:Y:S01]  /*4ae0*/  MUFU.EX2 R27, R27 ;  /* 0x0000001b001b7308 */ /* 0x000e220000000800 */
[----:B-1----:R-:W-:Y:S01]  /*4af0*/  FADD.FTZ R11, R21, R36 ;  /* 0x00000024150b7221 */ /* 0x002fe20000010000 */
[----:B------:R-:W-:Y:S01]  /*4b00*/  FFMA.FTZ R115, R115, R6, -R2 ;  /* 0x0000000673737223 */ /* 0x000fe20000010802 */
[----:B------:R-:W-:-:S02]  /*4b10*/  F2FP.F16.F32.PACK_AB R166, R10, R105 ;  /* 0x000000690aa6723e */ /* 0x000fc400000000ff */
[----:B------:R-:W-:-:S03]  /*4b20*/  F2FP.F16.F32.PACK_AB R181, R15, R0 ;  /* 0x000000000fb5723e */ /* 0x000fc600000000ff */
[----:B------:R-:W1:Y:S01]  /*4b30*/  MUFU.EX2 R20, R29 ;  /* 0x0000001d00147308 */ /* 0x000e620000000800 */
[C---:B--2---:R-:W-:Y:S01]  /*4b40*/  FADD.FTZ R38, R14.reuse, R11 ;  /* 0x0000000b0e267221 */ /* 0x044fe20000010000 */
[----:B------:R-:W-:-:S06]  /*4b50*/  F2FP.F16.F32.PACK_AB R183, R14, R21 ;  /* 0x000000150eb7723e */ /* 0x000fcc00000000ff */
        /* <DEDUP_REMOVED lines=21> */
[C---:B--2---:R-:W-:Y:S01]  /*4cb0*/  FADD.FTZ R2, R160.reuse, R13 ;  /* 0x0000000da0027221 */ /* 0x044fe20000010000 */
[----:B------:R-:W-:-:S06]  /*4cc0*/  F2FP.F16.F32.PACK_AB R160, R160, R101 ;  /* 0x00000065a0a0723e */ /* 0x000fcc00000000ff */
        /* <DEDUP_REMOVED lines=9> */
[----:B------:R-:W-:-:S06]  /*4d60*/  F2FP.F16.F32.PACK_AB R162, R162, R97 ;  /* 0x00000061a2a2723e */ /* 0x000fcc00000000ff */
        /* <DEDUP_REMOVED lines=9> */
[----:B------:R-:W-:-:S06]  /*4e00*/  F2FP.F16.F32.PACK_AB R156, R156, R93 ;  /* 0x0000005d9c9c723e */ /* 0x000fcc00000000ff */
[----:B------:R-:W1:Y:S01]  /*4e10*/  MUFU.EX2 R34, R53 ;  /* 0x0000003500227308 */ /* 0x000e620000000800 */
[----:B--2---:R-:W-:-:S07]  /*4e20*/  FADD.FTZ R11, R51, R2 ;  /* 0x00000002330b7221 */ /* 0x004fce0000010000 */
[----:B------:R-:W2:Y:S01]  /*4e30*/  MUFU.EX2 R55, R55 ;  /* 0x0000003700377308 */ /* 0x000ea20000000800 */
[----:B0-----:R-:W-:-:S04]  /*4e40*/  FADD.FTZ R13, R89, R44 ;  /* 0x0000002c590d7221 */ /* 0x001fc80000010000 */
[C---:B------:R-:W-:Y:S01]  /*4e50*/  FADD.FTZ R13, R158.reuse, R13 ;  /* 0x0000000d9e0d7221 */ /* 0x040fe20000010000 */
[----:B------:R-:W-:Y:S02]  /*4e60*/  F2FP.F16.F32.PACK_AB R158, R158, R89 ;  /* 0x000000599e9e723e */ /* 0x000fe400000000ff */
[----:B------:R-:W0:Y:S01]  /*4e70*/  MUFU.EX2 R12, R12 ;  /* 0x0000000c000c7308 */ /* 0x000e220000000800 */
[C---:B-1----:R-:W-:Y:S01]  /*4e80*/  FADD.FTZ R2, R34.reuse, R11 ;  /* 0x0000000b22027221 */ /* 0x042fe20000010000 */
[----:B------:R-:W-:-:S06]  /*4e90*/  F2FP.F16.F32.PACK_AB R165, R34, R51 ;  /* 0x0000003322a5723e */ /* 0x000fcc00000000ff */
        /* <DEDUP_REMOVED lines=13> */
[----:B-1----:R-:W-:-:S04]  /*4f70*/  FADD.FTZ R13, R3, R44 ;  /* 0x0000002c030d7221 */ /* 0x002fc80000010000 */
[C---:B------:R-:W-:Y:S01]  /*4f80*/  FADD.FTZ R2, R154.reuse, R13 ;  /* 0x0000000d9a027221 */ /* 0x040fe20000010000 */
[----:B------:R-:W-:Y:S02]  /*4f90*/  F2FP.F16.F32.PACK_AB R154, R154, R3 ;  /* 0x000000039a9a723e */ /* 0x000fe400000000ff */
        /* <DEDUP_REMOVED lines=22> */
[----:B------:R-:W-:-:S03]  /*5100*/  F2FP.F16.F32.PACK_AB R153, R0, R109 ;  /* 0x0000006d0099723e */ /* 0x000fc600000000ff */
[----:B--2---:R-:W-:-:S04]  /*5110*/  FADD.FTZ R3, R107, R14 ;  /* 0x0000000e6b037221 */ /* 0x004fc80000010000 */
[C---:B0-----:R-:W-:Y:S01]  /*5120*/  FADD.FTZ R0, R12.reuse, R3 ;  /* 0x000000030c007221 */ /* 0x041fe20000010000 */
[----:B------:R-:W-:Y:S01]  /*5130*/  F2FP.F16.F32.PACK_AB R155, R12, R107 ;  /* 0x0000006b0c9b723e */ /* 0x000fe200000000ff */
[----:B------:R-:W-:Y:S01]  /*5140*/  VIADD R3, R88, 0xfffffffe ;  /* 0xfffffffe58037836 */ /* 0x000fe20000000000 */
[----:B------:R-:W-:Y:S06]  /*5150*/  @P2 BRA `(.L_x_1122) ;  /* 0x0000000000442947 */ /* 0x000fec0003800000 */
        /* <DEDUP_REMOVED lines=10> */
.L_x_1123:
[----:B------:R-:W-:-:S11]  /*5200*/  UISETP.NE.AND UP2, UPT, UR7, 0x1, UPT ;  /* 0x000000010700788c */ /* 0x000fd6000bf45270 */
[----:B------:R-:W-:Y:S02]  /*5210*/  @UP2 ULDC.64 UR18, c[0x0][0x9e8] ;  /* 0x00027a0000122ab9 */ /* 0x000fe40000000a00 */
[----:B------:R-:W-:-:S04]  /*5220*/  UIMAD.WIDE.U32 UR10, UR14, UR18, URZ ;  /* 0x000000120e0a72a5 */ /* 0x000fc8000f8e003f */
[----:B------:R-:W-:-:S12]  /*5230*/  @UP2 USHF.R.U32.HI UR14, URZ, UR19, UR11 ;  /* 0x000000133f0e2299 */ /* 0x000fd8000801160b */
.L_x_1124:
[----:B------:R-:W-:-:S04]  /*5240*/  UIMAD UR7, UR14, UR7, UR7 ;  /* 0x000000070e0772a4 */ /* 0x000fc8000f8e0207 */
[----:B------:R-:W-:-:S04]  /*5250*/  UISETP.LT.AND UP2, UPT, UR6, UR7, UPT ;  /* 0x000000070600728c */ /* 0x000fc8000bf41270 */
[----:B------:R-:W-:-:S12]  /*5260*/  USEL UR6, UR6, UR7, UP2 ;  /* 0x0000000706067287 */ /* 0x000fd80009000000 */
.L_x_1122:
[----:B------:R-:W-:Y:S01]  /*5270*/  USHF.R.S32.HI UR7, URZ, 0x1f, UR6 ;  /* 0x0000001f3f077899 */ /* 0x000fe20008011406 */
[----:B------:R-:W-:Y:S02]  /*5280*/  CS2R R150, SRZ ;  /* 0x0000000000967805 */ /* 0x000fe4000001ff00 */
[----:B------:R-:W-:Y:S02]  /*5290*/  CS2R R148, SRZ ;  /* 0x0000000000947805 */ /* 0x000fe4000001ff00 */
[----:B------:R-:W-:Y:S01]  /*52a0*/  CS2R R146, SRZ ;  /* 0x0000000000927805 */ /* 0x000fe2000001ff00 */
[----:B------:R-:W-:Y:S01]  /*52b0*/  ULEA.HI UR7, UR7, UR6, URZ, 0x7 ;  /* 0x0000000607077291 */ /* 0x000fe2000f8f383f */
[----:B------:R-:W-:Y:S02]  /*52c0*/  CS2R R144, SRZ ;  /* 0x0000000000907805 */ /* 0x000fe4000001ff00 */
[----:B------:R-:W-:Y:S02]  /*52d0*/  CS2R R142, SRZ ;  /* 0x00000000008e7805 */ /* 0x000fe4000001ff00 */
[----:B------:R-:W-:Y:S01]  /*52e0*/  CS2R R140, SRZ ;  /* 0x00000000008c7805 */ /* 0x000fe2000001ff00 */
[----:B------:R-:W-:Y:S01]  /*52f0*/  USHF.R.S32.HI UR7, URZ, 0x7, UR7 ;  /* 0x000000073f077899 */ /* 0x000fe20008011407 */
[----:B------:R-:W-:-:S02]  /*5300*/  CS2R R138, SRZ ;  /* 0x00000000008a7805 */ /* 0x000fc4000001ff00 */
[----:B------:R-:W-:Y:S02]  /*5310*/  CS2R R136, SRZ ;  /* 0x0000000000887805 */ /* 0x000fe4000001ff00 */
[----:B------:R-:W-:Y:S01]  /*5320*/  CS2R R134, SRZ ;  /* 0x0000000000867805 */ /* 0x000fe2000001ff00 */
[----:B------:R-:W-:Y:S01]  /*5330*/  UISETP.LT.AND UP2, UPT, UR39, UR7, UPT ;  /* 0x000000072700728c */ /* 0x000fe2000bf41270 */
[----:B------:R-:W-:Y:S02]  /*5340*/  CS2R R132, SRZ ;  /* 0x0000000000847805 */ /* 0x000fe4000001ff00 */
[----:B------:R-:W-:Y:S02]  /*5350*/  CS2R R130, SRZ ;  /* 0x0000000000827805 */ /* 0x000fe4000001ff00 */
[----:B------:R-:W-:Y:S01]  /*5360*/  CS2R R128, SRZ ;  /* 0x0000000000807805 */ /* 0x000fe2000001ff00 */
[----:B------:R-:W-:Y:S01]  /*5370*/  USEL UR57, UR39, UR7, !UP2 ;  /* 0x0000000727397287 */ /* 0x000fe2000d000000 */
[----:B------:R-:W-:-:S02]  /*5380*/  CS2R R126, SRZ ;  /* 0x00000000007e7805 */ /* 0x000fc4000001ff00 */
[----:B------:R-:W-:Y:S02]  /*5390*/  CS2R R124, SRZ ;  /* 0x00000000007c7805 */ /* 0x000fe4000001ff00 */
[----:B------:R-:W-:Y:S02]  /*53a0*/  CS2R R122, SRZ ;  /* 0x00000000007a7805 */ /* 0x000fe4000001ff00 */
[----:B------:R-:W-:Y:S02]  /*53b0*/  CS2R R120, SRZ ;  /* 0x0000000000787805 */ /* 0x000fe4000001ff00 */
[----:B------:R-:W-:Y:S02]  /*53c0*/  CS2R R118, SRZ ;  /* 0x0000000000767805 */ /* 0x000fe4000001ff00 */
[----:B------:R-:W-:Y:S02]  /*53d0*/  ISETP.GE.AND P2, PT, R3, UR57, PT ;  /* 0x0000003903007c0c */ /* 0x000fe4000bf46270 */
        /* <DEDUP_REMOVED lines=15> */
[----:B------:R-:W-:Y:S06]  /*54d0*/  @!P2 BRA `(.L_x_1125) ;  /* 0x000000380040a947 */ /* 0x000fec0003800000 */
[----:B------:R-:W-:Y:S01]  /*54e0*/  IMAD.MOV.U32 R151, RZ, RZ, RZ ;  /* 0x000000ffff977224 */ /* 0x000fe200078e00ff */
[----:B------:R-:W-:Y:S01]  /*54f0*/  ULDC UR52, c[0x0][0x9e4] ;  /* 0x0002790000347ab9 */ /* 0x000fe20000000800 */
[----:B------:R-:W-:Y:S01]  /*5500*/  ULDC UR54, c[0x0][0x9d8] ;  /* 0x0002760000367ab9 */ /* 0x000fe20000000800 */
[----:B------:R-:W-:-:S05]  /*5510*/  ULDC UR53, c[0x0][0x9e0] ;  /* 0x0002780000357ab9 */ /* 0x000fca0000000800 */
.L_x_1142:
[----:B------:R-:W-:Y:S01]  /*5520*/  UIADD3 UR56, UR44, 0x1, URZ ;  /* 0x000000012c387890 */ /* 0x000fe2000fffe03f */
[----:B------:R-:W-:-:S03]  /*5530*/  ISETP.NE.AND P3, PT, RZ, UR40, PT ;  /* 0x00000028ff007c0c */ /* 0x000fc6000bf65270 */
[----:B------:R-:W-:-:S04]  /*5540*/  UISETP.NE.AND UP2, UPT, UR56, 0x2, UPT ;  /* 0x000000023800788c */ /* 0x000fc8000bf45270 */
[----:B------:R-:W-:Y:S02]  /*5550*/  USEL UR55, URZ, 0x1, UP2 ;  /* 0x000000013f377887 */ /* 0x000fe40009000000 */
[----:B------:R-:W-:Y:S02]  /*5560*/  USEL UR56, UR56, URZ, UP2 ;  /* 0x0000003f38387287 */ /* 0x000fe40009000000 */
[----:B------:R-:W-:Y:S02]  /*5570*/  ULOP3.LUT UR55, UR45, UR55, URZ, 0x3c, !UPT ;  /* 0x000000372d377292 */ /* 0x000fe4000f8e3c3f */
[----:B------:R-:W-:Y:S10]  /*5580*/  @P3 BRA `(.L_x_1126) ;  /* 0x00000000002c3947 */ /* 0x000ff40003800000 */
[----:B------:R-:W-:Y:S05]  /*5590*/  @!P0 BRA `(.L_x_1127) ;  /* 0x0000000000048947 */ /* 0x000fea0003800000 */
[----:B------:R-:W-:Y:S01]  /*55a0*/  BPT.TRAP 0x1 ;  /* 0x000000040000795c */ /* 0x000fe20000300000 */
.L_x_1127:
[----:B------:R-:W-:Y:S01]  /*55b0*/  ULEA UR6, UR56, UR41, 0x3 ;  /* 0x0000002938067291 */ /* 0x000fe2000f8e183f */
[----:B------:R-:W-:-:S05]  /*55c0*/  IMAD.U32 R6, RZ, RZ, UR55 ;  /* 0x00000037ff067e24 */ /* 0x000fca000f8e00ff */
[----:B------:R-:W-:-:S04]  /*55d0*/  SHF.L.U32 R6, R6, 0x1f, RZ ;  /* 0x0000001f06067819 */ /* 0x000fc800000006ff */
[----:B------:R0:W1:Y:S01]  /*55e0*/  SYNCS.PHASECHK.TRANS64.TRYWAIT P2, [UR6+0x28830], R6 ;  /* 0x02883006ff0075a7 */ /* 0x0000620008040146 */
[----:B------:R-:W-:Y:S05]  /*55f0*/  @!P0 BRA `(.L_x_1128) ;  /* 0x0000000000048947 */ /* 0x000fea0003800000 */
[----:B------:R-:W-:Y:S01]  /*5600*/  BPT.TRAP 0x1 ;  /* 0x000000040000795c */ /* 0x000fe20000300000 */
.L_x_1128:
[----:B-1----:R-:W-:Y:S05]  /*5610*/  @P2 BRA `(.L_x_1126) ;  /* 0x0000000000082947 */ /* 0x002fea0003800000 */
[----:B------:R-:W1:Y:S02]  /*5620*/  SYNCS.PHASECHK.TRANS64.TRYWAIT P2, [UR6+0x28830], R6 ;  /* 0x02883006ff0075a7 */ /* 0x000e640008040146 */
[----:B-1----:R-:W-:Y:S05]  /*5630*/  @!P2 BRA `(.L_x_1129) ;  /* 0x0000010800dca947 */ /* 0x002fea0003800000 */
.L_x_1126:
[----:B01----:R-:W-:Y:S01]  /*5640*/  VIADD R6, R23, 0x8 ;  /* 0x0000000817067836 */ /* 0x003fe20000000000 */
[----:B------:R-:W-:Y:S01]  /*5650*/  ULEA UR34, UR56, UR48, 0xb ;  /* 0x0000003038227291 */ /* 0x000fe2000f8e583f */
[----:B------:R-:W-:Y:S01]  /*5660*/  UMOV UR35, 0x40000040 ;  /* 0x4000004000237882 */ /* 0x000fe20000000000 */
[----:B------:R-:W-:Y:S02]  /*5670*/  UMOV UR7, 0x40000040 ;  /* 0x4000004000077882 */ /* 0x000fe40000000000 */
[----:B------:R0:W-:Y:S01]  /*5680*/  BAR.SYNC.DEFER_BLOCKING R6, 0x100 ;  /* 0x000400060000751d */ /* 0x0001e20000010000 */
[----:B------:R-:W-:Y:S02]  /*5690*/  UIADD3 UR6, UR34, 0x2, URZ ;  /* 0x0000000222067890 */ /* 0x000fe4000fffe03f */
[----:B------:R-:W-:Y:S02]  /*56a0*/  UIADD3 UR10, UR34, 0x4, URZ ;  /* 0x00000004220a7890 */ /* 0x000fe4000fffe03f */
[----:B------:R-:W-:Y:S01]  /*56b0*/  UIADD3 UR14, UR34, 0x6, URZ ;  /* 0x00000006220e7890 */ /* 0x000fe2000fffe03f */
        /* <DEDUP_REMOVED lines=8> */
[----:B------:R-:W-:Y:S01]  /*5740*/  UIADD3 UR30, UR34, 0x406, URZ ;  /* 0x00000406221e7890 */ /* 0x000fe2000fffe03f */
[----:B------:R-:W-:Y:S01]  /*5750*/  UMOV UR31, 0x40000040 ;  /* 0x40000040001f7882 */ /* 0x000fe20000000000 */
[----:B------:R-:W-:-:S06]  /*5760*/  WARPGROUP.ARRIVE ;  /* 0x00000000000079c5 */ /* 0x000fcc0000000000 */
[----:B------:R-:W-:Y:S03]  /*5770*/  HGMMA.64x128x16.F32 R24, gdesc[UR32], RZ, !UPT, gsb0 ;  /* 0x01e00000201879f0 */ /* 0x000fe6000c0008ff */
        /* <DEDUP_REMOVED lines=22> */
[----:B0-----:R-:W-:Y:S05]  /*58e0*/  @P3 BRA `(.L_x_1130) ;  /* 0x00000000002c3947 */ /* 0x001fea0003800000 */
[----:B------:R-:W-:Y:S05]  /*58f0*/  @!P0 BRA `(.L_x_1131) ;  /* 0x0000000000048947 */ /* 0x000fea0003800000 */
[----:B------:R-:W-:Y:S01]  /*5900*/  BPT.TRAP 0x1 ;  /* 0x000000040000795c */ /* 0x000fe20000300000 */
.L_x_1131:
[----:B------:R-:W-:Y:S01]  /*5910*/  ULEA UR6, UR44, UR41, 0x3 ;  /* 0x000000292c067291 */ /* 0x000fe2000f8e183f */
[----:B------:R-:W-:-:S05]  /*5920*/  IMAD.U32 R6, RZ, RZ, UR45 ;  /* 0x0000002dff067e24 */ /* 0x000fca000f8e00ff */
[----:B------:R-:W-:-:S04]  /*5930*/  SHF.L.U32 R6, R6, 0x1f, RZ ;  /* 0x0000001f06067819 */ /* 0x000fc800000006ff */
[----:B------:R0:W1:Y:S01]  /*5940*/  SYNCS.PHASECHK.TRANS64.TRYWAIT P2, [UR6+0x28850], R6 ;  /* 0x02885006ff0075a7 */ /* 0x0000620008040146 */
[----:B------:R-:W-:Y:S05]  /*5950*/  @!P0 BRA `(.L_x_1132) ;  /* 0x0000000000048947 */ /* 0x000fea0003800000 */
[----:B------:R-:W-:Y:S01]  /*5960*/  BPT.TRAP 0x1 ;  /* 0x000000040000795c */ /* 0x000fe20000300000 */
.L_x_1132:
[----:B-1----:R-:W-:Y:S05]  /*5970*/  @P2 BRA `(.L_x_1130) ;  /* 0x0000000000082947 */ /* 0x002fea0003800000 */
[----:B------:R-:W1:Y:S02]  /*5980*/  SYNCS.PHASECHK.TRANS64.TRYWAIT P2, [UR6+0x28850], R6 ;  /* 0x02885006ff0075a7 */ /* 0x000e640008040146 */
[----:B-1----:R-:W-:Y:S05]  /*5990*/  @!P2 BRA `(.L_x_1133) ;  /* 0x00000108001ca947 */ /* 0x002fea0003800000 */
.L_x_1130:
[----:B------:R-:W-:Y:S01]  /*59a0*/  UIADD3 UR6, UR41, 0x400, URZ ;  /* 0x0000040029067890 */ /* 0x000fe2000fffe03f */
[----:B------:R-:W-:Y:S01]  /*59b0*/  WARPGROUP.ARRIVE ;  /* 0x00000000000079c5 */ /* 0x000fe20000000000 */
[----:B------:R-:W-:Y:S01]  /*59c0*/  UMOV UR7, 0x40000040 ;  /* 0x4000004000077882 */ /* 0x000fe20000000000 */
[----:B------:R-:W-:Y:S01]  /*59d0*/  PLOP3.LUT P2, PT, PT, PT, UP0, 0x80, 0x0 ;  /* 0x000000000000781c */ /* 0x000fe20003f4f008 */
[----:B------:R-:W-:Y:S01]  /*59e0*/  USHF.R.U32.HI UR6, URZ, 0x4, UR6 ;  /* 0x000000043f067899 */ /* 0x000fe20008011606 */
[----:B------:R-:W-:Y:S01]  /*59f0*/  PLOP3.LUT P3, PT, PT, PT, UP0, 0x80, 0x0 ;  /* 0x000000000000781c */ /* 0x000fe20003f6f008 */
[----:B------:R-:W2:Y:S01]  /*5a00*/  LDC R8, c[0x0][0x288] ;  /* 0x0000a200ff087b82 */ /* 0x000ea20000000800 */
[----:B------:R-:W-:Y:S01]  /*5a10*/  FMUL.FTZ R14, R35, UR54 ;  /* 0x00000036230e7c20 */ /* 0x000fe20008410000 */
[----:B------:R-:W-:Y:S01]  /*5a20*/  ULOP3.LUT UR6, UR6, 0x3fff, URZ, 0xc0, !UPT ;  /* 0x00003fff06067892 */ /* 0x000fe2000f8ec03f */
[----:B------:R-:W-:Y:S01]  /*5a30*/  FMUL.FTZ R35, R59, UR54 ;  /* 0x000000363b237c20 */ /* 0x000fe20008410000 */
[----:B------:R-:W-:Y:S01]  /*5a40*/  FMUL.FTZ R10, R27, UR54 ;  /* 0x000000361b0a7c20 */ /* 0x000fe20008410000 */
[----:B------:R-:W-:Y:S01]  /*5a50*/  FMUL.FTZ R59, R65, UR54 ;  /* 0x00000036413b7c20 */ /* 0x000fe20008410000 */
[----:B------:R-:W-:Y:S01]  /*5a60*/  ULOP3.LUT UR6, UR6, 0x4000000, URZ, 0xfc, !UPT ;  /* 0x0400000006067892 */ /* 0x000fe2000f8efc3f */
[----:B------:R-:W-:Y:S01]  /*5a70*/  FMUL.FTZ R27, R51, UR54 ;  /* 0x00000036331b7c20 */ /* 0x000fe20008410000 */
[----:B------:R-:W-:Y:S01]  /*5a80*/  FMUL.FTZ R12, R31, UR54 ;  /* 0x000000361f0c7c20 */ /* 0x000fe20008410000 */
[----:B------:R-:W-:Y:S01]  /*5a90*/  FMUL.FTZ R51, R53, UR54 ;  /* 0x0000003635337c20 */ /* 0x000fe20008410000 */
[----:B------:R-:W-:Y:S01]  /*5aa0*/  ULEA UR10, UR44, UR6, 0xb ;  /* 0x000000062c0a7291 */ /* 0x000fe2000f8e583f */
[----:B------:R-:W-:Y:S01]  /*5ab0*/  FMUL.FTZ R31, R32, UR54 ;  /* 0x00000036201f7c20 */ /* 0x000fe20008410000 */
[----:B------:R-:W-:Y:S01]  /*5ac0*/  FMUL.FTZ R53, R57, UR54 ;  /* 0x0000003639357c20 */ /* 0x000fe20008410000 */
[----:B------:R-:W-:Y:S01]  /*5ad0*/  FMUL.FTZ R9, R26, UR54 ;  /* 0x000000361a097c20 */ /* 0x000fe20008410000 */
[----:B------:R-:W-:Y:S01]  /*5ae0*/  FMUL.FTZ R11, R30, UR54 ;  /* 0x000000361e0b7c20 */ /* 0x000fe20008410000 */
[----:B------:R-:W-:Y:S01]  /*5af0*/  FMUL.FTZ R32, R33, UR54 ;  /* 0x0000003621207c20 */ /* 0x000fe20008410000 */
[----:B01----:R-:W-:Y:S01]  /*5b00*/  FMUL.FTZ R6, R24, UR54 ;  /* 0x0000003618067c20 */ /* 0x003fe20008410000 */
[----:B------:R-:W-:Y:S01]  /*5b10*/  UMOV UR6, UR10 ;  /* 0x0000000a00067c82 */ /* 0x000fe20008000000 */
[----:B------:R-:W-:Y:S01]  /*5b20*/  FMUL.FTZ R13, R34, UR54 ;  /* 0x00000036220d7c20 */ /* 0x000fe20008410000 */
[----:B------:R-:W-:Y:S01]  /*5b30*/  HGMMA.64x128x16.F32 R88, R180, gdesc[UR4].tnspB, R88, gsb0 ;  /* 0x41e00004b4587df0 */ /* 0x000fe20008000858 */
[----:B------:R-:W-:Y:S01]  /*5b40*/  UIADD3 UR6, UR10, 0x80, URZ ;  /* 0x000000800a067890 */ /* 0x000fe2000fffe03f */
[----:B------:R-:W-:Y:S01]  /*5b50*/  FMUL.FTZ R33, R36, UR54 ;  /* 0x0000003624217c20 */ /* 0x000fe20008410000 */
[----:B------:R-:W-:Y:S01]  /*5b60*/  UMOV UR7, 0x40000040 ;  /* 0x4000004000077882 */ /* 0x000fe20000000000 */
[----:B------:R-:W-:Y:S01]  /*5b70*/  FMUL.FTZ R20, R38, UR54 ;  /* 0x0000003626147c20 */ /* 0x000fe20008410000 */
        /* <DEDUP_REMOVED lines=25> */
[----:B------:R-:W0:Y:S08]  /*5d10*/  MUFU.TANH R6, R6 ;  /* 0x0000000600067308 */ /* 0x000e300000002400 */
[----:B------:R-:W1:Y:S08]  /*5d20*/  MUFU.TANH R9, R9 ;  /* 0x0000000900097308 */ /* 0x000e700000002400 */
        /* <DEDUP_REMOVED lines=11> */
[----:B------:R-:W0:Y:S01]  /*5de0*/  MUFU.TANH R21, R21 ;  /* 0x0000001500157308 */ /* 0x000e220000002400 */
[----:B------:R-:W-:-:S02]  /*5df0*/  WARPGROUP.DEPBAR.LE gsb0, 0x0 ;  /* 0x00008000000079c5 */ /* 0x000fc40000010000 */
[----:B------:R-:W-:-:S05]  /*5e00*/  WARPGROUP.ARRIVE ;  /* 0x00000000000079c5 */ /* 0x000fca0000000000 */
[----:B------:R-:W0:Y:S01]  /*5e10*/  MUFU.TANH R27, R27 ;  /* 0x0000001b001b7308 */ /* 0x000e220000002400 */
[----:B------:R-:W-:Y:S01]  /*5e20*/  HGMMA.64x128x16.F32 R88, R176, gdesc[UR4].tnspB, R88, gsb0 ;  /* 0x41e00004b0587df0 */ /* 0x000fe20008000858 */
[----:B------:R-:W-:Y:S01]  /*5e30*/  UIADD3 UR6, UR10, 0x100, URZ ;  /* 0x000001000a067890 */ /* 0x000fe2000fffe03f */
[----:B------:R-:W-:-:S05]  /*5e40*/  UMOV UR7, 0x40000040 ;  /* 0x4000004000077882 */ /* 0x000fca0000000000 */
        /* <DEDUP_REMOVED lines=24> */
[----:B------:R0:W0:Y:S08]  /*5fd0*/  MUFU.TANH R68, R77 ;  /* 0x0000004d00447308 */ /* 0x0000300000002400 */
[----:B------:R-:W0:Y:S08]  /*5fe0*/  MUFU.TANH R80, R80 ;  /* 0x0000005000507308 */ /* 0x000e300000002400 */
[----:B------:R-:W0:Y:S08]  /*5ff0*/  MUFU.TANH R47, R47 ;  /* 0x0000002f002f7308 */ /* 0x000e300000002400 */
[----:B------:R-:W0:Y:S08]  /*6000*/  MUFU.TANH R84, R84 ;  /* 0x0000005400547308 */ /* 0x000e300000002400 */
[----:B------:R0:W0:Y:S01]  /*6010*/  MUFU.TANH R72, R85 ;  /* 0x0000005500487308 */ /* 0x0000220000002400 */
[----:B------:R-:W-:-:S02]  /*6020*/  WARPGROUP.DEPBAR.LE gsb0, 0x0 ;  /* 0x00008000000079c5 */ /* 0x000fc40000010000 */
[----:B------:R-:W-:-:S06]  /*6030*/  WARPGROUP.ARRIVE ;  /* 0x00000000000079c5 */ /* 0x000fcc0000000000 */
[----:B------:R-:W-:Y:S01]  /*6040*/  HGMMA.64x128x16.F32 R88, R168, gdesc[UR4].tnspB, R88, gsb0 ;  /* 0x41e00004a8587df0 */ /* 0x000fe20008000858 */
[----:B------:R-:W-:Y:S01]  /*6050*/  UIADD3 UR6, UR10, 0x200, URZ ;  /* 0x000002000a067890 */ /* 0x000fe2000fffe03f */
[----:B------:R-:W-:Y:S01]  /*6060*/  UMOV UR7, 0x40000040 ;  /* 0x4000004000077882 */ /* 0x000fe20000000000 */
[----:B------:R-:W-:Y:S02]  /*6070*/  WARPGROUP.DEPBAR.LE gsb0, 0x0 ;  /* 0x00008000000079c5 */ /* 0x000fe40000010000 */
[----:B------:R-:W-:Y:S01]  /*6080*/  WARPGROUP.ARRIVE ;  /* 0x00000000000079c5 */ /* 0x000fe20000000000 */
[----:B------:R-:W-:Y:S01]  /*6090*/  FMUL.FTZ R168, R48, UR54 ;  /* 0x0000003630a87c20 */ /* 0x000fe20008410000 */
[----:B------:R-:W-:Y:S02]  /*60a0*/  IMAD.U32 R48, RZ, RZ, UR56 ;  /* 0x00000038ff307e24 */ /* 0x000fe4000f8e00ff */
[----:B------:R-:W-:-:S03]  /*60b0*/  FMUL.FTZ R169, R49, UR54 ;  /* 0x0000003631a97c20 */ /* 0x000fc60008410000 */
[----:B------:R-:W-:Y:S01]  /*60c0*/  HGMMA.64x128x16.F32 R88, R164, gdesc[UR4].tnspB, R88, gsb0 ;  /* 0x41e00004a4587df0 */ /* 0x000fe20008000858 */
[----:B------:R-:W-:Y:S01]  /*60d0*/  UIADD3 UR6, UR10, 0x280, URZ ;  /* 0x000002800a067890 */ /* 0x000fe2000fffe03f */
[----:B------:R-:W-:Y:S01]  /*60e0*/  @!P1 LEA R48, R48, UR41, 0x3 ;  /* 0x0000002930309c11 */ /* 0x000fe2000f8e18ff */
[----:B------:R-:W-:Y:S01]  /*60f0*/  UMOV UR7, 0x40000040 ;  /* 0x4000004000077882 */ /* 0x000fe20000000000 */
[----:B------:R-:W0:Y:S03]  /*6100*/  MUFU.TANH R168, R168 ;  /* 0x000000a800a87308 */ /* 0x000e260000002400 */
[----:B------:R-:W-:-:S05]  /*6110*/  @!P1 VIADD R48, R48, 0x28840 ;  /* 0x0002884030309836 */ /* 0x000fca0000000000 */
[----:B------:R-:W-:Y:S01]  /*6120*/  @!P1 PRMT R49, RZ, 0x654, R48 ;  /* 0x00000654ff319816 */ /* 0x000fe20000000030 */
[----:B------:R-:W0:Y:S08]  /*6130*/  MUFU.TANH R169, R169 ;  /* 0x000000a900a97308 */ /* 0x000e300000002400 */
[----:B------:R0:W0:Y:S01]  /*6140*/  MUFU.TANH R48, R86 ;  /* 0x0000005600307308 */ /* 0x0000220000002400 */
[----:B------:R-:W-:-:S02]  /*6150*/  WARPGROUP.DEPBAR.LE gsb0, 0x0 ;  /* 0x00008000000079c5 */ /* 0x000fc40000010000 */
[----:B------:R-:W-:Y:S01]  /*6160*/  WARPGROUP.ARRIVE ;  /* 0x00000000000079c5 */ /* 0x000fe20000000000 */
[----:B------:R-:W-:Y:S01]  /*6170*/  FMUL.FTZ R164, R25, UR54 ;  /* 0x0000003619a47c20 */ /* 0x000fe20008410000 */
[----:B------:R-:W-:Y:S01]  /*6180*/  FMUL.FTZ R165, R28, UR54 ;  /* 0x000000361ca57c20 */ /* 0x000fe20008410000 */
[----:B------:R-:W-:Y:S01]  /*6190*/  FMUL.FTZ R25, R42, UR54 ;  /* 0x000000362a197c20 */ /* 0x000fe20008410000 */
[----:B------:R-:W-:Y:S01]  /*61a0*/  FMUL.FTZ R28, R50, UR54 ;  /* 0x00000036321c7c20 */ /* 0x000fe20008410000 */
[----:B------:R-:W-:Y:S01]  /*61b0*/  FMUL.FTZ R50, R52, UR54 ;  /* 0x0000003634327c20 */ /* 0x000fe20008410000 */
[----:B------:R-:W-:Y:S01]  /*61c0*/  HGMMA.64x128x16.F32 R88, R160, gdesc[UR4].tnspB, R88, gsb0 ;  /* 0x41e00004a0587df0 */ /* 0x000fe20008000858 */
[----:B------:R-:W-:Y:S01]  /*61d0*/  UIADD3 UR6, UR10, 0x300, URZ ;  /* 0x000003000a067890 */ /* 0x000fe2000fffe03f */
[----:B------:R-:W-:Y:S01]  /*61e0*/  FMUL.FTZ R42, R74, UR54 ;  /* 0x000000364a2a7c20 */ /* 0x000fe20008410000 */
[----:B------:R-:W-:Y:S01]  /*61f0*/  UMOV UR7, 0x40000040 ;  /* 0x4000004000077882 */ /* 0x000fe20000000000 */
[----:B------:R-:W-:Y:S01]  /*6200*/  FMUL.FTZ R52, R56, UR54 ;  /* 0x0000003638347c20 */ /* 0x000fe20008410000 */
[----:B------:R-:W-:Y:S01]  /*6210*/  IMAD.SHL.U32 R74, R3, 0x80, RZ ;  /* 0x00000080034a7824 */ /* 0x000fe200078e00ff */
[----:B------:R-:W-:Y:S01]  /*6220*/  IADD3 R56, -R23, 0xb, RZ ;  /* 0x0000000b17387810 */ /* 0x000fe20007ffe1ff */
[----:B------:R-:W-:Y:S01]  /*6230*/  FMUL.FTZ R166, R29, UR54 ;  /* 0x000000361da67c20 */ /* 0x000fe20008410000 */
[----:B------:R-:W-:Y:S01]  /*6240*/  FMUL.FTZ R167, R37, UR54 ;  /* 0x0000003625a77c20 */ /* 0x000fe20008410000 */
[----:B------:R-:W-:Y:S01]  /*6250*/  FMUL.FTZ R29, R46, UR54 ;  /* 0x000000362e1d7c20 */ /* 0x000fe20008410000 */
[----:B------:R-:W-:Y:S01]  /*6260*/  IADD3 R57, -R74, 0x1, RZ ;  /* 0x000000014a397810 */ /* 0x000fe20007ffe1ff */
[----:B------:R-:W-:Y:S01]  /*6270*/  FMUL.FTZ R37, R71, UR54 ;  /* 0x0000003647257c20 */ /* 0x000fe20008410000 */
[----:B------:R-:W-:Y:S01]  /*6280*/  FMUL.FTZ R46, R82, UR54 ;  /* 0x00000036522e7c20 */ /* 0x000fe20008410000 */
[----:B------:R-:W0:Y:S02]  /*6290*/  MUFU.TANH R164, R164 ;  /* 0x000000a400a47308 */ /* 0x000e240000002400 */
[----:B------:R-:W-:-:S06]  /*62a0*/  IMAD R64, R16, -0x2, R57 ;  /* 0xfffffffe10407824 */ /* 0x000fcc00078e0239 */
        /* <DEDUP_REMOVED lines=12> */
[----:B------:R-:W-:Y:S01]  /*6370*/  WARPGROUP.ARRIVE ;  /* 0x00000000000079c5 */ /* 0x000fe20000000000 */
[----:B------:R-:W-:Y:S01]  /*6380*/  FMUL.FTZ R160, R40, UR54 ;  /* 0x0000003628a07c20 */ /* 0x000fe20008410000 */
[----:B------:R-:W-:Y:S01]  /*6390*/  FMUL.FTZ R40, R62, UR54 ;  /* 0x000000363e287c20 */ /* 0x000fe20008410000 */
[----:B------:R-:W-:Y:S02]  /*63a0*/  VIADD R62, R17, UR36 ;  /* 0x00000024113e7c36 */ /* 0x000fe40008000000 */
[----:B------:R-:W-:Y:S01]  /*63b0*/  FMUL.FTZ R161, R41, UR54 ;  /* 0x0000003629a17c20 */ /* 0x000fe20008410000 */
        /* <DEDUP_REMOVED lines=16> */
[----:B------:R0:W0:Y:S01]  /*64c0*/  MUFU.TANH R70, R81 ;  /* 0x0000005100467308 */ /* 0x0000220000002400 */
[----:B------:R-:W-:-:S02]  /*64d0*/  WARPGROUP.DEPBAR.LE gsb0, 0x0 ;  /* 0x00008000000079c5 */ /* 0x000fc40000010000 */
[----:B------:R-:W-:-:S06]  /*64e0*/  WARPGROUP.ARRIVE ;  /* 0x00000000000079c5 */ /* 0x000fcc0000000000 */
[----:B------:R-:W-:Y:S01]  /*64f0*/  HGMMA.64x128x16.F32 R88, R152, gdesc[UR4].tnspB, R88, gsb0 ;  /* 0x41e0000498587df0 */ /* 0x000fe20008000858 */
[----:B------:R-:W-:Y:S02]  /*6500*/  @UP0 ULDC UR6, c[0x0][0x44c] ;  /* 0x0001130000060ab9 */ /* 0x000fe40000000800 */
[----:B------:R-:W-:Y:S01]  /*6510*/  @P2 IMAD.HI.U32 R7, R62, UR6, RZ ;  /* 0x000000063e072c27 */ /* 0x000fe2000f8e00ff */
[----:B------:R-:W-:Y:S01]  /*6520*/  @UP0 ULDC UR6, c[0x0][0x450] ;  /* 0x0001140000060ab9 */ /* 0x000fe20000000800 */
[----:B------:R-:W-:-:S03]  /*6530*/  PLOP3.LUT P2, PT, PT, PT, UP1, 0x40, 0x0 ;  /* 0x000000000000781c */ /* 0x000fc60003f4e818 */
[----:B------:R-:W-:Y:S02]  /*6540*/  @P3 SHF.R.U32.HI R62, RZ, UR6, R7 ;  /* 0x00000006ff3e3c19 */ /* 0x000fe40008011607 */
[----:B------:R-:W5:Y:S03]  /*6550*/  LDC R7, c[0x0][0x2f0] ;  /* 0x0000bc00ff077b82 */ /* 0x000f660000000800 */
[----:B------:R-:W1:Y:S01]  /*6560*/  SHFL.IDX PT, R65, R62, RZ, 0x1c1f ;  /* 0x001c1fff3e417589 */ /* 0x000e6200000e0000 */
[----:B-----5:R-:W-:-:S04]  /*6570*/  IMAD R57, R7, UR42, R64 ;  /* 0x0000002a07397c24 */ /* 0x020fc8000f8e0240 */
[----:B--2---:R-:W-:-:S04]  /*6580*/  IMAD.IADD R57, R57, 0x1, -R8 ;  /* 0x0000000139397824 */ /* 0x004fc800078e0a08 */
[C---:B------:R-:W-:Y:S02]  /*6590*/  VIADD R78, R57.reuse, UR53 ;  /* 0x00000035394e7c36 */ /* 0x040fe40008000000 */
[----:B------:R-:W-:Y:S02]  /*65a0*/  VIADD R82, R57, UR49 ;  /* 0x0000003139527c36 */ /* 0x000fe40008000000 */
[--C-:B-1----:R-:W-:Y:S02]  /*65b0*/  IMAD.IADD R64, R78, 0x1, R65.reuse ;  /* 0x000000014e407824 */ /* 0x102fe400078e0241 */
[----:B------:R-:W-:Y:S01]  /*65c0*/  IMAD.IADD R66, R82, 0x1, R65 ;  /* 0x0000000152427824 */ /* 0x000fe200078e0241 */
[----:B------:R-:W-:Y:S02]  /*65d0*/  WARPGROUP.DEPBAR.LE gsb0, 0x0 ;  /* 0x00008000000079c5 */ /* 0x000fe40000010000 */
[----:B------:R1:W-:Y:S06]  /*65e0*/  BAR.ARV R56, 0x100 ;  /* 0x000400380000751d */ /* 0x0003ec0000002000 */
[----:B------:R2:W-:Y:S02]  /*65f0*/  @!P1 SYNCS.ARRIVE.TRANS64.RED.A1T0 RZ, [R49+URZ], RZ ;  /* 0x000000ff31ff99a7 */ /* 0x0005e4000810043f */
[----:B--2---:R-:W-:-:S06]  /*6600*/  FMUL.FTZ R49, R87, UR54 ;  /* 0x0000003657317c20 */ /* 0x004fcc0008410000 */
[----:B------:R-:W2:Y:S01]  /*6610*/  MUFU.TANH R49, R49 ;  /* 0x0000003100317308 */ /* 0x000ea20000002400 */
[----:B01-34-:R-:W-:Y:S05]  /*6620*/  @P2 BRA `(.L_x_1134) ;  /* 0x00000000005c2947 */ /* 0x01bfea0003800000 */
[----:B------:R-:W-:Y:S01]  /*6630*/  IMAD R57, R7, UR42, R65 ;  /* 0x0000002a07397c24 */ /* 0x000fe2000f8e0241 */
[----:B------:R-:W-:Y:S03]  /*6640*/  BSSY B0, `(.L_x_1135) ;  /* 0x0000011000007945 */ /* 0x000fe60003800000 */
[----:B------:R-:W-:-:S05]  /*6650*/  IMAD.IADD R65, R57, 0x1, -R8 ;  /* 0x0000000139417824 */ /* 0x000fca00078e0a08 */
[----:B------:R-:W-:-:S13]  /*6660*/  ISETP.GT.AND P2, PT, R65, -0x1, PT ;  /* 0xffffffff4100780c */ /* 0x000fda0003f44270 */
[----:B------:R-:W-:Y:S05]  /*6670*/  @P2 BRA `(.L_x_1136) ;  /* 0x0000000000202947 */ /* 0x000fea0003800000 */
[----:B------:R-:W-:Y:S01]  /*6680*/  IMAD.U32 R69, RZ, RZ, UR52 ;  /* 0x00000034ff457e24 */ /* 0x000fe2000f8e00ff */
[----:B------:R-:W-:-:S04]  /*6690*/  LOP3.LUT R65, RZ, R65, RZ, 0x33, !PT ;  /* 0x00000041ff417212 */ /* 0x000fc800078e33ff */
[----:B------:R-:W-:-:S13]  /*66a0*/  ISETP.NE.AND P2, PT, R69, 0x1, PT ;  /* 0x000000014500780c */ /* 0x000fda0003f45270 */
[----:B------:R-:W0:Y:S02]  /*66b0*/  @P2 LDC.64 R56, c[0x0][0x9e8] ;  /* 0x00027a00ff382b82 */ /* 0x000e240000000a00 */
[----:B0-----:R-:W-:-:S05]  /*66c0*/  @P2 IMAD.HI.U32 R56, R65, R56, RZ ;  /* 0x0000003841382227 */ /* 0x001fca00078e00ff */
[----:B------:R-:W-:-:S04]  /*66d0*/  @P2 SHF.R.U32.HI R65, RZ, R57, R56 ;  /* 0x00000039ff412219 */ /* 0x000fc80000011638 */
[----:B------:R-:W-:Y:S01]  /*66e0*/  LOP3.LUT R65, RZ, R65, RZ, 0x33, !PT ;  /* 0x00000041ff417212 */ /* 0x000fe200078e33ff */
[----:B------:R-:W-:Y:S06]  /*66f0*/  BRA `(.L_x_1137) ;  /* 0x0000000000147947 */ /* 0x000fec0003800000 */
.L_x_1136:
[----:B------:R-:W-:-:S05]  /*6700*/  IMAD.U32 R69, RZ, RZ, UR52 ;  /* 0x00000034ff457e24 */ /* 0x000fca000f8e00ff */
[----:B------:R-:W-:-:S13]  /*6710*/  ISETP.NE.AND P2, PT, R69, 0x1, PT ;  /* 0x000000014500780c */ /* 0x000fda0003f45270 */
[----:B------:R-:W0:Y:S02]  /*6720*/  @P2 LDC.64 R56, c[0x0][0x9e8] ;  /* 0x00027a00ff382b82 */ /* 0x000e240000000a00 */
[----:B0-----:R-:W-:-:S05]  /*6730*/  @P2 IMAD.HI.U32 R56, R65, R56, RZ ;  /* 0x0000003841382227 */ /* 0x001fca00078e00ff */
[----:B------:R-:W-:-:S07]  /*6740*/  @P2 SHF.R.U32.HI R65, RZ, R57, R56 ;  /* 0x00000039ff412219 */ /* 0x000fce0000011638 */
.L_x_1137:
[----:B------:R-:W-:Y:S05]  /*6750*/  BSYNC B0 ;  /* 0x0000000000007941 */ /* 0x000fea0003800000 */
.L_x_1135:
[----:B------:R-:W-:-:S04]  /*6760*/  IMAD R65, R65, R69, -R74 ;  /* 0x0000004541417224 */ /* 0x000fc800078e0a4a */
[----:B------:R-:W-:-:S05]  /*6770*/  IMAD R65, R16, -0x2, R65 ;  /* 0xfffffffe10417824 */ /* 0x000fca00078e0241 */
[----:B------:R-:W-:Y:S02]  /*6780*/  VIADDMNMX R64, R65, R69, R64, PT ;  /* 0x0000004541407246 */ /* 0x000fe40003800140 */
[----:B------:R-:W-:-:S07]  /*6790*/  VIMNMX R66, R66, R65, !PT ;  /* 0x0000004142427248 */ /* 0x000fce0007fe0100 */
.L_x_1134:
[----:B------:R-:W-:Y:S01]  /*67a0*/  ISETP.GT.AND P2, PT, R3, -0x1, PT ;  /* 0xffffffff0300780c */ /* 0x000fe20003f44270 */
[----:B------:R-:W0:Y:S03]  /*67b0*/  SHFL.IDX PT, R155, R62, 0x1, 0x1c1f ;  /* 0x003c1f003e9b7f89 */ /* 0x000e2600000e0000 */
[C---:B------:R-:W-:Y:S02]  /*67c0*/  ISETP.GT.AND P5, PT, R66.reuse, RZ, P2 ;  /* 0x000000ff4200720c */ /* 0x040fe400017a4270 */
[----:B------:R-:W-:Y:S02]  /*67d0*/  ISETP.GT.AND P3, PT, R66, 0x9, P2 ;  /* 0x000000094200780c */ /* 0x000fe40001764270 */
[C---:B------:R-:W-:Y:S02]  /*67e0*/  ISETP.LT.OR P5, PT, R64.reuse, 0x1, P5 ;  /* 0x000000014000780c */ /* 0x040fe40002fa1670 */
[----:B------:R-:W-:-:S02]  /*67f0*/  ISETP.LT.OR P3, PT, R64, 0xa, P3 ;  /* 0x0000000a4000780c */ /* 0x000fc40001f61670 */
[----:B------:R-:W-:Y:S02]  /*6800*/  FSEL R159, R6, -INF , !P5 ;  /* 0xff800000069f7808 */ /* 0x000fe40006800000 */
[C---:B------:R-:W-:Y:S02]  /*6810*/  ISETP.GT.AND P5, PT, R66.reuse, 0x10, P2 ;  /* 0x000000104200780c */ /* 0x040fe400017a4270 */
[----:B------:R-:W-:Y:S02]  /*6820*/  ISETP.GT.AND P4, PT, R66, 0x1, P2 ;  /* 0x000000014200780c */ /* 0x000fe40001784270 */
[----:B------:R-:W-:Y:S02]  /*6830*/  ISETP.LT.OR P5, PT, R64, 0x11, P5 ;  /* 0x000000114000780c */ /* 0x000fe40002fa1670 */
[----:B------:R-:W-:Y:S02]  /*6840*/  ISETP.GT.AND P6, PT, R66, 0x8, P2 ;  /* 0x000000084200780c */ /* 0x000fe400017c4270 */
[----:B------:R-:W-:-:S02]  /*6850*/  FSEL R183, R166, -INF , !P3 ;  /* 0xff800000a6b77808 */ /* 0x000fc40005800000 */
[C---:B------:R-:W-:Y:S02]  /*6860*/  ISETP.GT.AND P3, PT, R66.reuse, 0x19, P2 ;  /* 0x000000194200780c */ /* 0x040fe40001764270 */
[----:B------:R-:W-:Y:S02]  /*6870*/  FSEL R177, R31, -INF , !P5 ;  /* 0xff8000001fb17808 */ /* 0x000fe40006800000 */
[----:B------:R-:W-:Y:S02]  /*6880*/  ISETP.GT.AND P5, PT, R66, 0x20, P2 ;  /* 0x000000204200780c */ /* 0x000fe400017a4270 */
[C---:B------:R-:W-:Y:S02]  /*6890*/  ISETP.LT.OR P4, PT, R64.reuse, 0x2, P4 ;  /* 0x000000024000780c */ /* 0x040fe40002781670 */
[C---:B------:R-:W-:Y:S02]  /*68a0*/  ISETP.LT.OR P6, PT, R64.reuse, 0x9, P6 ;  /* 0x000000094000780c */ /* 0x040fe400037c1670 */
[----:B------:R-:W-:-:S02]  /*68b0*/  ISETP.LT.OR P3, PT, R64, 0x1a, P3 ;  /* 0x0000001a4000780c */ /* 0x000fc40001f61670 */
[----:B------:R-:W-:Y:S02]  /*68c0*/  ISETP.LT.OR P5, PT, R64, 0x21, P5 ;  /* 0x000000214000780c */ /* 0x000fe40002fa1670 */
[----:B------:R-:W-:Y:S02]  /*68d0*/  FSEL R171, R164, -INF , !P4 ;  /* 0xff800000a4ab7808 */ /* 0x000fe40006000000 */
[----:B------:R-:W-:Y:S02]  /*68e0*/  FSEL R173, R165, -INF , !P6 ;  /* 0xff800000a5ad7808 */ /* 0x000fe40007000000 */
[C---:B------:R-:W-:Y:S02]  /*68f0*/  ISETP.GT.AND P4, PT, R66.reuse, 0x11, P2 ;  /* 0x000000114200780c */ /* 0x040fe40001784270 */
[----:B------:R-:W-:Y:S02]  /*6900*/  ISETP.GT.AND P6, PT, R66, 0x18, P2 ;  /* 0x000000184200780c */ /* 0x000fe400017c4270 */
[----:B------:R-:W-:-:S02]  /*6910*/  FSEL R175, R167, -INF , !P3 ;  /* 0xff800000a7af7808 */ /* 0x000fc40005800000 */
[----:B------:R-:W-:Y:S02]  /*6920*/  FSEL R167, R160, -INF , !P5 ;  /* 0xff800000a0a77808 */ /* 0x000fe40006800000 */
[----:B------:R-:W-:Y:S02]  /*6930*/  ISETP.GT.AND P5, PT, R66, 0x30, P2 ;  /* 0x000000304200780c */ /* 0x000fe400017a4270 */
[C---:B------:R-:W-:Y:S02]  /*6940*/  ISETP.LT.OR P4, PT, R64.reuse, 0x12, P4 ;  /* 0x000000124000780c */ /* 0x040fe40002781670 */
[C---:B------:R-:W-:Y:S02]  /*6950*/  ISETP.LT.OR P6, PT, R64.reuse, 0x19, P6 ;  /* 0x000000194000780c */ /* 0x040fe400037c1670 */
[----:B------:R-:W-:Y:S02]  /*6960*/  ISETP.LT.OR P5, PT, R64, 0x31, P5 ;  /* 0x000000314000780c */ /* 0x000fe40002fa1670 */
[----:B------:R-:W-:-:S02]  /*6970*/  FSEL R181, R32, -INF , !P4 ;  /* 0xff80000020b57808 */ /* 0x000fc40006000000 */
[----:B------:R-:W-:Y:S02]  /*6980*/  FSEL R179, R33, -INF , !P6 ;  /* 0xff80000021b37808 */ /* 0x000fe40007000000 */
[C---:B------:R-:W-:Y:S02]  /*6990*/  ISETP.GT.AND P4, PT, R66.reuse, 0x21, P2 ;  /* 0x000000214200780c */ /* 0x040fe40001784270 */
[C---:B------:R-:W-:Y:S02]  /*69a0*/  ISETP.GT.AND P6, PT, R66.reuse, 0x28, P2 ;  /* 0x000000284200780c */ /* 0x040fe400017c4270 */
[----:B------:R-:W-:Y:S02]  /*69b0*/  ISETP.GT.AND P3, PT, R66, 0x29, P2 ;  /* 0x000000294200780c */ /* 0x000fe40001764270 */
[----:B------:R-:W-:Y:S02]  /*69c0*/  FSEL R87, R168, -INF , !P5 ;  /* 0xff800000a8577808 */ /* 0x000fe40006800000 */
[----:B------:R-:W-:-:S02]  /*69d0*/  ISETP.GT.AND P5, PT, R66, 0x40, P2 ;  /* 0x000000404200780c */ /* 0x000fc400017a4270 */
[C---:B------:R-:W-:Y:S02]  /*69e0*/  ISETP.LT.OR P4, PT, R64.reuse, 0x22, P4 ;  /* 0x000000224000780c */ /* 0x040fe40002781670 */
[C---:B------:R-:W-:Y:S02]  /*69f0*/  ISETP.LT.OR P6, PT, R64.reuse, 0x29, P6 ;  /* 0x000000294000780c */ /* 0x040fe400037c1670 */
[C---:B------:R-:W-:Y:S02]  /*6a00*/  ISETP.LT.OR P3, PT, R64.reuse, 0x2a, P3 ;  /* 0x0000002a4000780c */ /* 0x040fe40001f61670 */
[----:B------:R-:W-:Y:S02]  /*6a10*/  ISETP.LT.OR P5, PT, R64, 0x41, P5 ;  /* 0x000000414000780c */ /* 0x000fe40002fa1670 */
[----:B------:R-:W-:Y:S02]  /*6a20*/  FSEL R161, R161, -INF , !P4 ;  /* 0xff800000a1a17808 */ /* 0x000fe40006000000 */
[----:B------:R-:W-:-:S02]  /*6a30*/  FSEL R153, R162, -INF , !P6 ;  /* 0xff800000a2997808 */ /* 0x000fc40007000000 */
[----:B------:R-:W-:Y:S02]  /*6a40*/  FSEL R163, R163, -INF , !P3 ;  /* 0xff800000a3a37808 */ /* 0x000fe40005800000 */
[C---:B------:R-:W-:Y:S02]  /*6a50*/  ISETP.GT.AND P4, PT, R66.reuse, 0x31, P2 ;  /* 0x000000314200780c */ /* 0x040fe40001784270 */
[C---:B------:R-:W-:Y:S02]  /*6a60*/  ISETP.GT.AND P6, PT, R66.reuse, 0x38, P2 ;  /* 0x000000384200780c */ /* 0x040fe400017c4270 */
[----:B------:R-:W-:Y:S02]  /*6a70*/  ISETP.GT.AND P3, PT, R66, 0x39, P2 ;  /* 0x000000394200780c */ /* 0x000fe40001764270 */
[----:B------:R-:W-:Y:S01]  /*6a80*/  FSEL R81, R52, -INF , !P5 ;  /* 0xff80000034517808 */ /* 0x000fe20006800000 */
[----:B0-----:R-:W-:Y:S01]  /*6a90*/  IMAD.IADD R52, R82, 0x1, R155 ;  /* 0x0000000152347824 */ /* 0x001fe200078e029b */
[----:B------:R-:W-:-:S02]  /*6aa0*/  ISETP.GT.AND P5, PT, R66, 0x50, P2 ;  /* 0x000000504200780c */ /* 0x000fc400017a4270 */
[C---:B------:R-:W-:Y:S02]  /*6ab0*/  ISETP.LT.OR P4, PT, R64.reuse, 0x32, P4 ;  /* 0x000000324000780c */ /* 0x040fe40002781670 */
[C---:B------:R-:W-:Y:S02]  /*6ac0*/  ISETP.LT.OR P6, PT, R64.reuse, 0x39, P6 ;  /* 0x000000394000780c */ /* 0x040fe400037c1670 */
[C---:B------:R-:W-:Y:S02]  /*6ad0*/  ISETP.LT.OR P3, PT, R64.reuse, 0x3a, P3 ;  /* 0x0000003a4000780c */ /* 0x040fe40001f61670 */
[----:B------:R-:W-:Y:S02]  /*6ae0*/  ISETP.LT.OR P5, PT, R64, 0x51, P5 ;  /* 0x000000514000780c */ /* 0x000fe40002fa1670 */
[----:B------:R-:W-:Y:S02]  /*6af0*/  FSEL R169, R169, -INF , !P4 ;  /* 0xff800000a9a97808 */ /* 0x000fe40006000000 */
[----:B------:R-:W-:Y:S01]  /*6b00*/  FSEL R85, R50, -INF , !P6 ;  /* 0xff80000032557808 */ /* 0x000fe20007000000 */
[----:B------:R-:W-:Y:S01]  /*6b10*/  IMAD.IADD R50, R78, 0x1, R155 ;  /* 0x000000014e327824 */ /* 0x000fe200078e029b */
[----:B------:R-:W-:-:S02]  /*6b20*/  FSEL R83, R51, -INF , !P3 ;  /* 0xff80000033537808 */ /* 0x000fc40005800000 */
[C---:B------:R-:W-:Y:S02]  /*6b30*/  ISETP.GT.AND P4, PT, R66.reuse, 0x41, P2 ;  /* 0x000000414200780c */ /* 0x040fe40001784270 */
[C---:B------:R-:W-:Y:S02]  /*6b40*/  ISETP.GT.AND P6, PT, R66.reuse, 0x48, P2 ;  /* 0x000000484200780c */ /* 0x040fe400017c4270 */
[----:B------:R-:W-:Y:S02]  /*6b50*/  ISETP.GT.AND P3, PT, R66, 0x49, P2 ;  /* 0x000000494200780c */ /* 0x000fe40001764270 */
[----:B------:R-:W-:Y:S02]  /*6b60*/  FSEL R65, R58, -INF , !P5 ;  /* 0xff8000003a417808 */ /* 0x000fe40006800000 */
[----:B------:R-:W-:Y:S02]  /*6b70*/  ISETP.GT.AND P5, PT, R66, 0x60, P2 ;  /* 0x000000604200780c */ /* 0x000fe400017a4270 */
[----:B------:R-:W-:-:S02]  /*6b80*/  ISETP.LT.OR P4, PT, R64, 0x42, P4 ;  /* 0x000000424000780c */ /* 0x000fc40002781670 */
[C---:B------:R-:W-:Y:S02]  /*6b90*/  ISETP.LT.OR P6, PT, R64.reuse, 0x49, P6 ;  /* 0x000000494000780c */ /* 0x040fe400037c1670 */
[C---:B------:R-:W-:Y:S02]  /*6ba0*/  ISETP.LT.OR P3, PT, R64.reuse, 0x4a, P3 ;  /* 0x0000004a4000780c */ /* 0x040fe40001f61670 */
[----:B------:R-:W-:Y:S02]  /*6bb0*/  ISETP.LT.OR P5, PT, R64, 0x61, P5 ;  /* 0x000000614000780c */ /* 0x000fe40002fa1670 */
[----:B------:R-:W-:Y:S02]  /*6bc0*/  FSEL R79, R53, -INF , !P4 ;  /* 0xff800000354f7808 */ /* 0x000fe40006000000 */
[----:B------:R-:W-:Y:S02]  /*6bd0*/  FSEL R77, R54, -INF , !P6 ;  /* 0xff800000364d7808 */ /* 0x000fe40007000000 */
[----:B------:R-:W-:-:S02]  /*6be0*/  FSEL R71, R55, -INF , !P3 ;  /* 0xff80000037477808 */ /* 0x000fc40005800000 */
[C---:B------:R-:W-:Y:S02]  /*6bf0*/  ISETP.GT.AND P4, PT, R66.reuse, 0x51, P2 ;  /* 0x000000514200780c */ /* 0x040fe40001784270 */
[C---:B------:R-:W-:Y:S02]  /*6c00*/  ISETP.GT.AND P6, PT, R66.reuse, 0x58, P2 ;  /* 0x000000584200780c */ /* 0x040fe400017c4270 */
[C---:B------:R-:W-:Y:S02]  /*6c10*/  ISETP.GT.AND P3, PT, R66.reuse, 0x59, P2 ;  /* 0x000000594200780c */ /* 0x040fe40001764270 */
        /* <DEDUP_REMOVED lines=11> */
[----:B------:R-:W-:Y:S02]  /*6cd0*/  ISETP.GT.AND P3, PT, R66, 0x69, P2 ;  /* 0x000000694200780c */ /* 0x000fe40001764270 */
[----:B------:R-:W-:Y:S02]  /*6ce0*/  FSEL R61, R80, -INF , !P5 ;  /* 0xff800000503d7808 */ /* 0x000fe40006800000 */
[----:B------:R-:W-:Y:S02]  /*6cf0*/  PLOP3.LUT P5, PT, PT, PT, UP1, 0x40, 0x0 ;  /* 0x000000000000781c */ /* 0x000fe40003fae818 */
[----:B------:R-:W-:-:S02]  /*6d00*/  ISETP.LT.OR P4, PT, R64, 0x62, P4 ;  /* 0x000000624000780c */ /* 0x000fc40002781670 */
[C---:B------:R-:W-:Y:S02]  /*6d10*/  ISETP.LT.OR P6, PT, R64.reuse, 0x69, P6 ;  /* 0x000000694000780c */ /* 0x040fe400037c1670 */
[----:B------:R-:W-:Y:S02]  /*6d20*/  ISETP.LT.OR P3, PT, R64, 0x6a, P3 ;  /* 0x0000006a4000780c */ /* 0x000fe40001f61670 */
[----:B------:R-:W-:Y:S02]  /*6d30*/  FSEL R67, R67, -INF , !P4 ;  /* 0xff80000043437808 */ /* 0x000fe40006000000 */
[----:B------:R-:W-:Y:S02]  /*6d40*/  FSEL R59, R76, -INF , !P6 ;  /* 0xff8000004c3b7808 */ /* 0x000fe40007000000 */
[----:B------:R-:W-:Y:S02]  /*6d50*/  FSEL R57, R68, -INF , !P3 ;  /* 0xff80000044397808 */ /* 0x000fe40005800000 */
[----:B------:R-:W-:-:S02]  /*6d60*/  ISETP.GT.AND P4, PT, R66, 0x71, P2 ;  /* 0x000000714200780c */ /* 0x000fc40001784270 */
[C---:B------:R-:W-:Y:S02]  /*6d70*/  ISETP.GT.AND P6, PT, R66.reuse, 0x78, P2 ;  /* 0x000000784200780c */ /* 0x040fe400017c4270 */
[----:B------:R-:W-:Y:S02]  /*6d80*/  ISETP.GT.AND P3, PT, R66, 0x79, P2 ;  /* 0x000000794200780c */ /* 0x000fe40001764270 */
[C---:B------:R-:W-:Y:S02]  /*6d90*/  ISETP.LT.OR P4, PT, R64.reuse, 0x72, P4 ;  /* 0x000000724000780c */ /* 0x040fe40002781670 */
[C---:B------:R-:W-:Y:S02]  /*6da0*/  ISETP.LT.OR P6, PT, R64.reuse, 0x79, P6 ;  /* 0x000000794000780c */ /* 0x040fe400037c1670 */
[----:B------:R-:W-:Y:S02]  /*6db0*/  ISETP.LT.OR P3, PT, R64, 0x7a, P3 ;  /* 0x0000007a4000780c */ /* 0x000fe40001f61670 */
[----:B------:R-:W-:-:S02]  /*6dc0*/  FSEL R55, R70, -INF , !P4 ;  /* 0xff80000046377808 */ /* 0x000fc40006000000 */
[----:B------:R-:W-:Y:S02]  /*6dd0*/  FSEL R53, R84, -INF , !P6 ;  /* 0xff80000054357808 */ /* 0x000fe40007000000 */
[----:B------:R-:W-:Y:S01]  /*6de0*/  FSEL R51, R72, -INF , !P3 ;  /* 0xff80000048337808 */ /* 0x000fe20005800000 */
[----:B------:R-:W-:Y:S06]  /*6df0*/  @P5 BRA `(.L_x_1138) ;  /* 0x00000000005c5947 */ /* 0x000fec0003800000 */
        /* <DEDUP_REMOVED lines=13> */
.L_x_1140:
[----:B------:R-:W-:-:S05]  /*6ed0*/  IMAD.U32 R6, RZ, RZ, UR52 ;  /* 0x00000034ff067e24 */ /* 0x000fca000f8e00ff */
[----:B------:R-:W-:-:S13]  /*6ee0*/  ISETP.NE.AND P3, PT, R6, 0x1, PT ;  /* 0x000000010600780c */ /* 0x000fda0003f65270 */
[----:B------:R-:W0:Y:S02]  /*6ef0*/  @P3 LDC.64 R32, c[0x0][0x9e8] ;  /* 0x00027a00ff203b82 */ /* 0x000e240000000a00 */
[----:B0-----:R-:W-:-:S05]  /*6f00*/  @P3 IMAD.HI.U32 R32, R31, R32, RZ ;  /* 0x000000201f203227 */ /* 0x001fca00078e00ff */
[----:B------:R-:W-:-:S07]  /*6f10*/  @P3 SHF.R.U32.HI R31, RZ, R33, R32 ;  /* 0x00000021ff1f3219 */ /* 0x000fce0000011620 */
.L_x_1141:
[----:B------:R-:W-:Y:S05]  /*6f20*/  BSYNC B0 ;  /* 0x0000000000007941 */ /* 0x000fea0003800000 */
.L_x_1139:
[----:B------:R-:W-:-:S04]  /*6f30*/  IMAD R31, R31, R6, -R74 ;  /* 0x000000061f1f7224 */ /* 0x000fc800078e0a4a */
[----:B------:R-:W-:-:S05]  /*6f40*/  IMAD R31, R16, -0x2, R31 ;  /* 0xfffffffe101f7824 */ /* 0x000fca00078e021f */
[----:B------:R-:W-:Y:S02]  /*6f50*/  VIADDMNMX R50, R31, R6, R50, PT ;  /* 0x000000061f327246 */ /* 0x000fe40003800132 */
[----:B------:R-:W-:-:S07]  /*6f60*/  VIMNMX R52, R52, R31, !PT ;  /* 0x0000001f34347248 */ /* 0x000fce0007fe0100 */
.L_x_1138:
[----:B------:R-:W-:Y:S01]  /*6f70*/  FMNMX.FTZ R6, R159, R4, !PT ;  /* 0x000000049f067209 */ /* 0x000fe20007810000 */
[----:B------:R-:W-:Y:S01]  /*6f80*/  UMOV UR45, UR55 ;  /* 0x00000037002d7c82 */ /* 0x000fe20008000000 */
[----:B------:R-:W-:Y:S02]  /*6f90*/  ISETP.GT.AND P4, PT, R52, 0x1, P2 ;  /* 0x000000013400780c */ /* 0x000fe40001784270 */
[----:B------:R-:W-:Y:S02]  /*6fa0*/  FMNMX.FTZ R6, R171, R6, !PT ;  /* 0x00000006ab067209 */ /* 0x000fe40007810000 */
[----:B------:R-:W-:Y:S02]  /*6fb0*/  ISETP.LT.OR P4, PT, R50, 0x2, P4 ;  /* 0x000000023200780c */ /* 0x000fe40002781670 */
[----:B------:R-:W-:Y:S02]  /*6fc0*/  FMNMX.FTZ R6, R173, R6, !PT ;  /* 0x00000006ad067209 */ /* 0x000fe40007810000 */
[----:B------:R-:W-:-:S02]  /*6fd0*/  FSEL R157, R10, -INF , !P4 ;  /* 0xff8000000a9d7808 */ /* 0x000fc40006000000 */
[----:B------:R-:W-:Y:S02]  /*6fe0*/  FMNMX.FTZ R6, R183, R6, !PT ;  /* 0x00000006b7067209 */ /* 0x000fe40007810000 */
        /* <DEDUP_REMOVED lines=10> */
[----:B------:R-:W-:-:S02]  /*7090*/  ISETP.GT.AND P3, PT, R52, 0x9, P2 ;  /* 0x000000093400780c */ /* 0x000fc40001764270 */
[----:B------:R-:W-:Y:S02]  /*70a0*/  FMNMX.FTZ R6, R161, R6, !PT ;  /* 0x00000006a1067209 */ /* 0x000fe40007810000 */
[----:B------:R-:W-:Y:S02]  /*70b0*/  FSEL R25, R25, -INF , !P4 ;  /* 0xff80000019197808 */ /* 0x000fe40006000000 */
[----:B------:R-:W-:Y:S02]  /*70c0*/  FMNMX.FTZ R6, R153, R6, !PT ;  /* 0x0000000699067209 */ /* 0x000fe40007810000 */
[----:B------:R-:W-:Y:S02]  /*70d0*/  ISETP.GT.AND P4, PT, R52, RZ, P2 ;  /* 0x000000ff3400720c */ /* 0x000fe40001784270 */
[----:B------:R-:W-:Y:S02]  /*70e0*/  FMNMX.FTZ R6, R163, R6, !PT ;  /* 0x00000006a3067209 */ /* 0x000fe40007810000 */
[----:B------:R-:W-:-:S02]  /*70f0*/  ISETP.LT.OR P3, PT, R50, 0xa, P3 ;  /* 0x0000000a3200780c */ /* 0x000fc40001f61670 */
[----:B------:R-:W-:Y:S02]  /*7100*/  FMNMX.FTZ R6, R87, R6, !PT ;  /* 0x0000000657067209 */ /* 0x000fe40007810000 */
[----:B------:R-:W-:Y:S02]  /*7110*/  ISETP.LT.OR P4, PT, R50, 0x1, P4 ;  /* 0x000000013200780c */ /* 0x000fe40002781670 */
[----:B------:R-:W-:Y:S02]  /*7120*/  FMNMX.FTZ R6, R169, R6, !PT ;  /* 0x00000006a9067209 */ /* 0x000fe40007810000 */
[----:B------:R-:W-:Y:S02]  /*7130*/  FSEL R155, R12, -INF , !P3 ;  /* 0xff8000000c9b7808 */ /* 0x000fe40005800000 */
[----:B------:R-:W-:Y:S02]  /*7140*/  FMNMX.FTZ R6, R85, R6, !PT ;  /* 0x0000000655067209 */ /* 0x000fe40007810000 */
[----:B------:R-:W-:-:S02]  /*7150*/  ISETP.GT.AND P6, PT, R52, 0x8, P2 ;  /* 0x000000083400780c */ /* 0x000fc400017c4270 */
[----:B------:R-:W-:Y:S02]  /*7160*/  FMNMX.FTZ R6, R83, R6, !PT ;  /* 0x0000000653067209 */ /* 0x000fe40007810000 */
[----:B------:R-:W-:Y:S02]  /*7170*/  FSEL R12, R9, -INF , !P4 ;  /* 0xff800000090c7808 */ /* 0x000fe40006000000 */
[----:B------:R-:W-:Y:S02]  /*7180*/  FMNMX.FTZ R6, R81, R6, !PT ;  /* 0x0000000651067209 */ /* 0x000fe40007810000 */
[----:B------:R-:W-:Y:S02]  /*7190*/  ISETP.LT.OR P6, PT, R50, 0x9, P6 ;  /* 0x000000093200780c */ /* 0x000fe400037c1670 */
[----:B------:R-:W-:Y:S02]  /*71a0*/  FMNMX.FTZ R6, R79, R6, !PT ;  /* 0x000000064f067209 */ /* 0x000fe40007810000 */
[----:B------:R-:W-:-:S02]  /*71b0*/  FMNMX.FTZ R14, R12, R5, !PT ;  /* 0x000000050c0e7209 */ /* 0x000fc40007810000 */
[----:B------:R-:W-:Y:S02]  /*71c0*/  FMNMX.FTZ R6, R77, R6, !PT ;  /* 0x000000064d067209 */ /* 0x000fe40007810000 */
[----:B------:R-:W-:Y:S02]  /*71d0*/  ISETP.GT.AND P5, PT, R52, 0x10, P2 ;  /* 0x000000103400780c */ /* 0x000fe400017a4270 */
[----:B------:R-:W-:Y:S02]  /*71e0*/  FMNMX.FTZ R6, R71, R6, !PT ;  /* 0x0000000647067209 */ /* 0x000fe40007810000 */
[----:B------:R-:W-:Y:S02]  /*71f0*/  FMNMX.FTZ R14, R157, R14, !PT ;  /* 0x0000000e9d0e7209 */ /* 0x000fe40007810000 */
[----:B------:R-:W-:Y:S02]  /*7200*/  FMNMX.FTZ R6, R65, R6, !PT ;  /* 0x0000000641067209 */ /* 0x000fe40007810000 */
[----:B------:R-:W-:-:S02]  /*7210*/  ISETP.LT.OR P5, PT, R50, 0x11, P5 ;  /* 0x000000113200780c */ /* 0x000fc40002fa1670 */
[----:B------:R-:W-:Y:S02]  /*7220*/  FMNMX.FTZ R6, R75, R6, !PT ;  /* 0x000000064b067209 */ /* 0x000fe40007810000 */
[C---:B------:R-:W-:Y:S02]  /*7230*/  ISETP.GT.AND P3, PT, R52.reuse, 0x18, P2 ;  /* 0x000000183400780c */ /* 0x040fe40001764270 */
[----:B------:R-:W-:Y:S02]  /*7240*/  FMNMX.FTZ R6, R69, R6, !PT ;  /* 0x0000000645067209 */ /* 0x000fe40007810000 */
[----:B------:R-:W-:Y:S02]  /*7250*/  FSEL R13, R13, -INF , !P5 ;  /* 0xff8000000d0d7808 */ /* 0x000fe40006800000 */
[----:B------:R-:W-:Y:S02]  /*7260*/  FMNMX.FTZ R6, R73, R6, !PT ;  /* 0x0000000649067209 */ /* 0x000fe40007810000 */
[----:B------:R-:W-:-:S02]  /*7270*/  ISETP.GT.AND P5, PT, R52, 0x19, P2 ;  /* 0x000000193400780c */ /* 0x000fc400017a4270 */
[----:B------:R-:W-:Y:S02]  /*7280*/  FMNMX.FTZ R6, R63, R6, !PT ;  /* 0x000000063f067209 */ /* 0x000fe40007810000 */
[C---:B------:R-:W-:Y:S02]  /*7290*/  ISETP.LT.OR P3, PT, R50.reuse, 0x19, P3 ;  /* 0x000000193200780c */ /* 0x040fe40001f61670 */
[----:B------:R-:W-:Y:S02]  /*72a0*/  FMNMX.FTZ R6, R67, R6, !PT ;  /* 0x0000000643067209 */ /* 0x000fe40007810000 */
[----:B------:R-:W-:Y:S02]  /*72b0*/  ISETP.LT.OR P5, PT, R50, 0x1a, P5 ;  /* 0x0000001a3200780c */ /* 0x000fe40002fa1670 */
[----:B------:R-:W-:-:S04]  /*72c0*/  FMNMX.FTZ R6, R59, R6, !PT ;  /* 0x000000063b067209 */ /* 0x000fc80007810000 */
[----:B------:R-:W-:-:S04]  /*72d0*/  FMNMX.FTZ R6, R57, R6, !PT ;  /* 0x0000000639067209 */ /* 0x000fc80007810000 */
[----:B------:R-:W-:-:S04]  /*72e0*/  FMNMX.FTZ R6, R61, R6, !PT ;  /* 0x000000063d067209 */ /* 0x000fc80007810000 */
[----:B------:R-:W-:-:S04]  /*72f0*/  FMNMX.FTZ R6, R55, R6, !PT ;  /* 0x0000000637067209 */ /* 0x000fc80007810000 */
[----:B------:R-:W-:-:S04]  /*7300*/  FMNMX.FTZ R6, R53, R6, !PT ;  /* 0x0000000635067209 */ /* 0x000fc80007810000 */
[----:B------:R-:W-:Y:S02]  /*7310*/  FMNMX.FTZ R32, R51, R6, !PT ;  /* 0x0000000633207209 */ /* 0x000fe40007810000 */
[----:B------:R-:W0:Y:S03]  /*7320*/  LDC R6, c[0x0][0x988] ;  /* 0x00026200ff067b82 */ /* 0x000e260000000800 */
[----:B------:R-:W1:Y:S02]  /*7330*/  SHFL.BFLY PT, R31, R32, 0x2, 0x1f ;  /* 0x0c401f00201f7f89 */ /* 0x000e6400000e0000 */
[----:B-1----:R-:W-:-:S05]  /*7340*/  FMNMX.FTZ R33, R32, R31, !PT ;  /* 0x0000001f20217209 */ /* 0x002fca0007810000 */
[----:B------:R-:W1:Y:S02]  /*7350*/  SHFL.BFLY PT, R54, R33, 0x1, 0x1f ;  /* 0x0c201f0021367f89 */ /* 0x000e6400000e0000 */
[----:B-1----:R-:W-:Y:S02]  /*7360*/  FMNMX.FTZ R31, R33, R54, !PT ;  /* 0x00000036211f7209 */ /* 0x002fe40007810000 */
[----:B------:R-:W-:Y:S02]  /*7370*/  FSEL R33, R11, -INF , !P6 ;  /* 0xff8000000b217808 */ /* 0x000fe40007000000 */
[C---:B------:R-:W-:Y:S01]  /*7380*/  FSETP.NEU.FTZ.AND P6, PT, R31.reuse, -INF , PT ;  /* 0xff8000001f00780b */ /* 0x040fe20003fdd000 */
[----:B0-----:R-:W-:Y:S01]  /*7390*/  FMUL.FTZ R10, R31, R6 ;  /* 0x000000061f0a7220 */ /* 0x001fe20000410000 */
[----:B------:R-:W-:-:S04]  /*73a0*/  FMNMX.FTZ R14, R33, R14, !PT ;  /* 0x0000000e210e7209 */ /* 0x000fc80007810000 */
[----:B------:R-:W-:Y:S02]  /*73b0*/  FMNMX.FTZ R14, R155, R14, !PT ;  /* 0x0000000e9b0e7209 */ /* 0x000fe40007810000 */
[----:B------:R-:W-:Y:S02]  /*73c0*/  FSEL R10, R10, RZ, P6 ;  /* 0x000000ff0a0a7208 */ /* 0x000fe40003000000 */
[----:B------:R-:W-:-:S03]  /*73d0*/  FMNMX.FTZ R14, R13, R14, !PT ;  /* 0x0000000e0d0e7209 */ /* 0x000fc60007810000 */
[-CC-:B------:R-:W-:Y:S01]  /*73e0*/  FFMA.FTZ R11, R159, R6.reuse, -R10.reuse ;  /* 0x000000069f0b7223 */ /* 0x180fe2000001080a */
[----:B------:R-:W-:Y:S01]  /*73f0*/  FSEL R159, R20, -INF , !P3 ;  /* 0xff800000149f7808 */ /* 0x000fe20005800000 */
[--C-:B------:R-:W-:Y:S01]  /*7400*/  FFMA.FTZ R180, R171, R6, -R10.reuse ;  /* 0x00000006abb47223 */ /* 0x100fe2000001080a */
[----:B------:R-:W-:Y:S01]  /*7410*/  FMNMX.FTZ R14, R165, R14, !PT ;  /* 0x0000000ea50e7209 */ /* 0x000fe20007810000 */
[-CC-:B------:R-:W-:Y:S01]  /*7420*/  FFMA.FTZ R182, R173, R6.reuse, -R10.reuse ;  /* 0x00000006adb67223 */ /* 0x180fe2000001080a */
[C---:B------:R-:W-:Y:S01]  /*7430*/  ISETP.GT.AND P3, PT, R52.reuse, 0x21, P2 ;  /* 0x000000213400780c */ /* 0x040fe20001764270 */
[-CC-:B------:R-:W-:Y:S01]  /*7440*/  FFMA.FTZ R176, R177, R6.reuse, -R10.reuse ;  /* 0x00000006b1b07223 */ /* 0x180fe2000001080a */
[----:B------:R-:W-:Y:S01]  /*7450*/  FSEL R171, R15, -INF , !P5 ;  /* 0xff8000000fab7808 */ /* 0x000fe20006800000 */
[--C-:B------:R-:W-:Y:S01]  /*7460*/  FFMA.FTZ R15, R181, R6, -R10.reuse ;  /* 0x00000006b50f7223 */ /* 0x100fe2000001080a */
[----:B------:R-:W-:Y:S01]  /*7470*/  FMNMX.FTZ R14, R159, R14, !PT ;  /* 0x0000000e9f0e7209 */ /* 0x000fe20007810000 */
[-CC-:B------:R-:W-:Y:S01]  /*7480*/  FFMA.FTZ R183, R183, R6.reuse, -R10.reuse ;  /* 0x00000006b7b77223 */ /* 0x180fe2000001080a */
[----:B------:R-:W-:Y:S01]  /*7490*/  ISETP.GT.AND P5, PT, R52, 0x28, P2 ;  /* 0x000000283400780c */ /* 0x000fe200017a4270 */
[--C-:B------:R-:W-:Y:S01]  /*74a0*/  FFMA.FTZ R178, R179, R6, -R10.reuse ;  /* 0x00000006b3b27223 */ /* 0x100fe2000001080a */
[C---:B------:R-:W-:Y:S01]  /*74b0*/  ISETP.LT.OR P3, PT, R50.reuse, 0x22, P3 ;  /* 0x000000223200780c */ /* 0x040fe20001f61670 */
[----:B------:R0:W-:Y:S01]  /*74c0*/  MUFU.EX2 R9, R183 ;  /* 0x000000b700097308 */ /* 0x0001e20000000800 */
[----:B------:R-:W-:Y:S01]  /*74d0*/  FMNMX.FTZ R14, R171, R14, !PT ;  /* 0x0000000eab0e7209 */ /* 0x000fe20007810000 */
[-CC-:B------:R-:W-:Y:S01]  /*74e0*/  FFMA.FTZ R172, R167, R6.reuse, -R10.reuse ;  /* 0x00000006a7ac7223 */ /* 0x180fe2000001080a */
[----:B------:R-:W-:Y:S01]  /*74f0*/  ISETP.LT.OR P5, PT, R50, 0x29, P5 ;  /* 0x000000293200780c */ /* 0x000fe20002fa1670 */
[-CC-:B------:R-:W-:Y:S01]  /*7500*/  FFMA.FTZ R174, R153, R6.reuse, -R10.reuse ;  /* 0x0000000699ae7223 */ /* 0x180fe2000001080a */
[----:B------:R-:W-:Y:S01]  /*7510*/  FSEL R173, R24, -INF , !P3 ;  /* 0xff80000018ad7808 */ /* 0x000fe20005800000 */
[-CC-:B------:R-:W-:Y:S01]  /*7520*/  FFMA.FTZ R168, R87, R6.reuse, -R10.reuse ;  /* 0x0000000657a87223 */ /* 0x180fe2000001080a */
[C---:B------:R-:W-:Y:S01]  /*7530*/  ISETP.GT.AND P3, PT, R52.reuse, 0x29, P2 ;  /* 0x000000293400780c */ /* 0x040fe20001764270 */
[--C-:B------:R-:W-:Y:S01]  /*7540*/  FFMA.FTZ R170, R85, R6, -R10.reuse ;  /* 0x0000000655aa7223 */ /* 0x100fe2000001080a */
[----:B------:R-:W-:Y:S01]  /*7550*/  FMNMX.FTZ R14, R25, R14, !PT ;  /* 0x0000000e190e7209 */ /* 0x000fe20007810000 */
[-CC-:B------:R-:W-:Y:S01]  /*7560*/  FFMA.FTZ R164, R81, R6.reuse, -R10.reuse ;  /* 0x0000000651a47223 */ /* 0x180fe2000001080a */
[----:B------:R-:W-:Y:S01]  /*7570*/  FSEL R29, R29, -INF , !P5 ;  /* 0xff8000001d1d7808 */ /* 0x000fe20006800000 */
[-CC-:B------:R-:W-:Y:S01]  /*7580*/  FFMA.FTZ R20, R79, R6.reuse, -R10.reuse ;  /* 0x000000064f147223 */ /* 0x180fe2000001080a */
[----:B------:R-:W-:Y:S01]  /*7590*/  ISETP.GT.AND P5, PT, R52, 0x30, P2 ;  /* 0x000000303400780c */ /* 0x000fe200017a4270 */
[-CC-:B------:R-:W-:Y:S01]  /*75a0*/  FFMA.FTZ R166, R77, R6.reuse, -R10.reuse ;  /* 0x000000064da67223 */ /* 0x180fe2000001080a */
[----:B------:R-:W-:Y:S01]  /*75b0*/  ISETP.LT.OR P4, PT, R50, 0x2a, P3 ;  /* 0x0000002a3200780c */ /* 0x000fe20001f81670 */
[--C-:B------:R-:W-:Y:S01]  /*75c0*/  FFMA.FTZ R158, R59, R6, -R10.reuse ;  /* 0x000000063b9e7223 */ /* 0x100fe2000001080a */
[----:B------:R-:W-:Y:S01]  /*75d0*/  FMNMX.FTZ R14, R173, R14, !PT ;  /* 0x0000000ead0e7209 */ /* 0x000fe20007810000 */
[----:B------:R-:W-:Y:S01]  /*75e0*/  MUFU.EX2 R11, R11 ;  /* 0x0000000b000b7308 */ /* 0x000fe20000000800 */
[----:B------:R-:W-:Y:S01]  /*75f0*/  ISETP.GT.AND P3, PT, R52, 0x31, P2 ;  /* 0x000000313400780c */ /* 0x000fe20001764270 */
[-CC-:B------:R-:W-:Y:S01]  /*7600*/  FFMA.FTZ R154, R53, R6.reuse, -R10.reuse ;  /* 0x00000006359a7223 */ /* 0x180fe2000001080a */
[----:B------:R-:W-:Y:S01]  /*7610*/  FSEL R21, R21, -INF , !P4 ;  /* 0xff80000015157808 */ /* 0x000fe20006000000 */
[-CC-:B------:R-:W-:Y:S01]  /*7620*/  FFMA.FTZ R156, R63, R6.reuse, -R10.reuse ;  /* 0x000000063f9c7223 */ /* 0x180fe2000001080a */
[----:B------:R-:W-:Y:S01]  /*7630*/  ISETP.LT.OR P5, PT, R50, 0x31, P5 ;  /* 0x000000313200780c */ /* 0x000fe20002fa1670 */
[--C-:B------:R-:W-:Y:S01]  /*7640*/  FFMA.FTZ R160, R65, R6, -R10.reuse ;  /* 0x0000000641a07223 */ /* 0x100fe2000001080a */
[----:B------:R-:W-:Y:S01]  /*7650*/  FMNMX.FTZ R14, R29, R14, !PT ;  /* 0x0000000e1d0e7209 */ /* 0x000fe20007810000 */
[----:B------:R-:W-:Y:S01]  /*7660*/  MUFU.EX2 R180, R180 ;  /* 0x000000b400b47308 */ /* 0x000fe20000000800 */
[----:B------:R-:W-:Y:S01]  /*7670*/  ISETP.GT.AND P4, PT, R52, 0x38, P2 ;  /* 0x000000383400780c */ /* 0x000fe20001784270 */
[-CC-:B------:R-:W-:Y:S01]  /*7680*/  FFMA.FTZ R162, R69, R6.reuse, -R10.reuse ;  /* 0x0000000645a27223 */ /* 0x180fe2000001080a */
[----:B------:R-:W-:Y:S01]  /*7690*/  ISETP.LT.OR P3, PT, R50, 0x32, P3 ;  /* 0x000000323200780c */ /* 0x000fe20001f61670 */
[-CC-:B------:R-:W-:Y:S01]  /*76a0*/  FFMA.FTZ R63, R67, R6.reuse, -R10.reuse ;  /* 0x00000006433f7223 */ /* 0x180fe2000001080a */
[----:B------:R-:W-:Y:S01]  /*76b0*/  FSEL R177, R28, -INF , !P5 ;  /* 0xff8000001cb17808 */ /* 0x000fe20006800000 */
        /* <DEDUP_REMOVED lines=16> */
[----:B------:R-:W-:Y:S01]  /*77c0*/  FFMA.FTZ R51, R51, R6, -R10 ;  /* 0x0000000633337223 */ /* 0x000fe2000001080a */
[----:B------:R-:W-:Y:S01]  /*77d0*/  FMNMX.FTZ R14, R181, R14, !PT ;  /* 0x0000000eb50e7209 */ /* 0x000fe20007810000 */
[----:B------:R-:W-:Y:S01]  /*77e0*/  MUFU.EX2 R15, R15 ;  /* 0x0000000f000f7308 */ /* 0x000fe20000000800 */
[----:B------:R-:W-:-:S02]  /*77f0*/  ISETP.GT.AND P4, PT, R52, 0x41, P2 ;  /* 0x000000413400780c */ /* 0x000fc40001784270 */
[----:B0-----:R-:W-:Y:S02]  /*7800*/  FSEL R183, R26, -INF , !P5 ;  /* 0xff8000001ab77808 */ /* 0x001fe40006800000 */
[----:B------:R-:W-:Y:S02]  /*7810*/  ISETP.LT.OR P3, PT, R50, 0x41, P3 ;  /* 0x000000413200780c */ /* 0x000fe40001f61670 */
[----:B------:R-:W-:Y:S01]  /*7820*/  FMNMX.FTZ R14, R179, R14, !PT ;  /* 0x0000000eb30e7209 */ /* 0x000fe20007810000 */
[----:B------:R-:W-:Y:S01]  /*7830*/  MUFU.EX2 R178, R178 ;  /* 0x000000b200b27308 */ /* 0x000fe20000000800 */
[----:B------:R-:W-:Y:S02]  /*7840*/  ISETP.GT.AND P5, PT, R52, 0x48, P2 ;  /* 0x000000483400780c */ /* 0x000fe400017a4270 */
[----:B------:R-:W-:Y:S02]  /*7850*/  ISETP.LT.OR P4, PT, R50, 0x42, P4 ;  /* 0x000000423200780c */ /* 0x000fe40002781670 */
[----:B------:R-:W-:Y:S01]  /*7860*/  FSEL R175, R34, -INF , !P3 ;  /* 0xff80000022af7808 */ /* 0x000fe20005800000 */
[----:B------:R-:W-:Y:S01]  /*7870*/  IMAD.U32 R34, RZ, RZ, UR44 ;  /* 0x0000002cff227e24 */ /* 0x000fe2000f8e00ff */
[----:B------:R-:W-:Y:S01]  /*7880*/  FMNMX.FTZ R14, R183, R14, !PT ;  /* 0x0000000eb70e7209 */ /* 0x000fe20007810000 */
[----:B------:R-:W-:Y:S01]  /*7890*/  MUFU.EX2 R27, R27 ;  /* 0x0000001b001b7308 */ /* 0x000fe20000000800 */
[----:B------:R-:W-:Y:S01]  /*78a0*/  ISETP.GT.AND P3, PT, R52, 0x49, P2 ;  /* 0x000000493400780c */ /* 0x000fe20001764270 */
[----:B------:R-:W-:Y:S01]  /*78b0*/  UMOV UR44, UR56 ;  /* 0x00000038002c7c82 */ /* 0x000fe20008000000 */
[----:B------:R-:W-:Y:S01]  /*78c0*/  FSEL R167, R35, -INF , !P4 ;  /* 0xff80000023a77808 */ /* 0x000fe20006000000 */
[----:B------:R-:W-:Y:S01]  /*78d0*/  FFMA.FTZ R35, R161, R6, -R10 ;  /* 0x00000006a1237223 */ /* 0x000fe2000001080a */
[----:B------:R-:W-:-:S02]  /*78e0*/  ISETP.LT.OR P5, PT, R50, 0x49, P5 ;  /* 0x000000493200780c */ /* 0x000fc40002fa1670 */
[----:B------:R-:W-:Y:S01]  /*78f0*/  FMNMX.FTZ R14, R175, R14, !PT ;  /* 0x0000000eaf0e7209 */ /* 0x000fe20007810000 */
[----:B------:R-:W-:Y:S01]  /*7900*/  MUFU.EX2 R172, R172 ;  /* 0x000000ac00ac7308 */ /* 0x000fe20000000800 */
[----:B------:R-:W-:Y:S02]  /*7910*/  ISETP.GT.AND P4, PT, R52, 0x50, P2 ;  /* 0x000000503400780c */ /* 0x000fe40001784270 */
[----:B------:R-:W-:Y:S02]  /*7920*/  ISETP.LT.OR P3, PT, R50, 0x4a, P3 ;  /* 0x0000004a3200780c */ /* 0x000fe40001f61670 */
[----:B------:R-:W-:Y:S02]  /*7930*/  FSEL R161, R40, -INF , !P5 ;  /* 0xff80000028a17808 */ /* 0x000fe40006800000 */
[----:B------:R-:W-:Y:S01]  /*7940*/  FMNMX.FTZ R14, R167, R14, !PT ;  /* 0x0000000ea70e7209 */ /* 0x000fe20007810000 */
[----:B------:R-:W-:Y:S01]  /*7950*/  MUFU.EX2 R35, R35 ;  /* 0x0000002300237308 */ /* 0x000fe20000000800 */
[----:B------:R-:W-:-:S02]  /*7960*/  ISETP.GT.AND P5, PT, R52, 0x51, P2 ;  /* 0x000000513400780c */ /* 0x000fc400017a4270 */
[----:B------:R-:W-:Y:S02]  /*7970*/  FSEL R193, R36, -INF , !P3 ;  /* 0xff80000024c17808 */ /* 0x000fe40005800000 */
[----:B------:R-:W-:Y:S02]  /*7980*/  ISETP.LT.OR P4, PT, R50, 0x51, P4 ;  /* 0x000000513200780c */ /* 0x000fe40002781670 */
[----:B------:R-:W-:Y:S01]  /*7990*/  FMNMX.FTZ R14, R161, R14, !PT ;  /* 0x0000000ea10e7209 */ /* 0x000fe20007810000 */
[----:B------:R-:W-:Y:S01]  /*79a0*/  MUFU.EX2 R174, R174 ;  /* 0x000000ae00ae7308 */ /* 0x000fe20000000800 */
[----:B------:R-:W-:Y:S02]  /*79b0*/  ISETP.GT.AND P3, PT, R52, 0x58, P2 ;  /* 0x000000583400780c */ /* 0x000fe40001764270 */
[----:B------:R-:W-:Y:S02]  /*79c0*/  ISETP.LT.OR P5, PT, R50, 0x52, P5 ;  /* 0x000000523200780c */ /* 0x000fe40002fa1670 */
[----:B------:R-:W-:Y:S01]  /*79d0*/  FSEL R153, R39, -INF , !P4 ;  /* 0xff80000027997808 */ /* 0x000fe20006000000 */
[----:B------:R-:W-:Y:S01]  /*79e0*/  FFMA.FTZ R39, R163, R6, -R10 ;  /* 0x00000006a3277223 */ /* 0x000fe2000001080a */
        /* <DEDUP_REMOVED lines=9> */
[----:B------:R-:W-:-:S02]  /*7a80*/  FSEL R41, R41, -INF , !P3 ;  /* 0xff80000029297808 */ /* 0x000fc40005800000 */
[----:B------:R-:W-:Y:S01]  /*7a90*/  FMNMX.FTZ R14, R163, R14, !PT ;  /* 0x0000000ea30e7209 */ /* 0x000fe20007810000 */
[----:B------:R-:W-:Y:S01]  /*7aa0*/  MUFU.EX2 R170, R170 ;  /* 0x000000aa00aa7308 */ /* 0x000fe20000000800 */
[----:B------:R-:W-:Y:S02]  /*7ab0*/  ISETP.GT.AND P3, PT, R52, 0x61, P2 ;  /* 0x000000613400780c */ /* 0x000fe40001764270 */
[----:B------:R-:W-:Y:S01]  /*7ac0*/  FSEL R87, R37, -INF , !P4 ;  /* 0xff80000025577808 */ /* 0x000fe20006000000 */
[----:B------:R-:W-:Y:S01]  /*7ad0*/  FFMA.FTZ R37, R169, R6, -R10 ;  /* 0x00000006a9257223 */ /* 0x000fe2000001080a */
[----:B------:R-:W-:Y:S02]  /*7ae0*/  ISETP.LT.OR P5, PT, R50, 0x61, P5 ;  /* 0x000000613200780c */ /* 0x000fe40002fa1670 */
[----:B------:R-:W-:Y:S01]  /*7af0*/  FMNMX.FTZ R14, R41, R14, !PT ;  /* 0x0000000e290e7209 */ /* 0x000fe20007810000 */
[----:B------:R-:W-:Y:S01]  /*7b00*/  MUFU.EX2 R164, R164 ;  /* 0x000000a400a47308 */ /* 0x000fe20000000800 */
[----:B------:R-:W-:-:S02]  /*7b10*/  ISETP.GT.AND P4, PT, R52, 0x68, P2 ;  /* 0x000000683400780c */ /* 0x000fc40001784270 */
[----:B------:R-:W-:Y:S02]  /*7b20*/  ISETP.LT.OR P3, PT, R50, 0x62, P3 ;  /* 0x000000623200780c */ /* 0x000fe40001f61670 */
[----:B------:R-:W-:Y:S02]  /*7b30*/  FSEL R169, R42, -INF , !P5 ;  /* 0xff8000002aa97808 */ /* 0x000fe40006800000 */
[----:B------:R-:W-:Y:S01]  /*7b40*/  FMNMX.FTZ R14, R87, R14, !PT ;  /* 0x0000000e570e7209 */ /* 0x000fe20007810000 */
[----:B------:R-:W-:Y:S01]  /*7b50*/  MUFU.EX2 R37, R37 ;  /* 0x0000002500257308 */ /* 0x000fe20000000800 */
[----:B------:R-:W-:Y:S02]  /*7b60*/  ISETP.GT.AND P5, PT, R52, 0x69, P2 ;  /* 0x000000693400780c */ /* 0x000fe400017a4270 */
        /* <DEDUP_REMOVED lines=21> */
[C---:B------:R-:W-:Y:S02]  /*7cc0*/  ISETP.LT.OR P5, PT, R50.reuse, 0x79, P5 ;  /* 0x000000793200780c */ /* 0x040fe40002fa1670 */
[----:B------:R-:W-:Y:S02]  /*7cd0*/  FSEL R79, R47, -INF , !P4 ;  /* 0xff8000002f4f7808 */ /* 0x000fe40006000000 */
[----:B------:R-:W-:Y:S01]  /*7ce0*/  FMNMX.FTZ R14, R81, R14, !PT ;  /* 0x0000000e510e7209 */ /* 0x000fe20007810000 */
[----:B------:R-:W-:Y:S01]  /*7cf0*/  MUFU.EX2 R47, R20 ;  /* 0x00000014002f7308 */ /* 0x000fe20000000800 */
[----:B------:R-:W-:-:S02]  /*7d00*/  ISETP.LT.OR P2, PT, R50, 0x7a, P2 ;  /* 0x0000007a3200780c */ /* 0x000fc40001741670 */
[----:B------:R-:W-:Y:S02]  /*7d10*/  FSEL R195, R48, -INF , !P5 ;  /* 0xff80000030c37808 */ /* 0x000fe40006800000 */
[----:B------:R-:W-:Y:S02]  /*7d20*/  FMNMX.FTZ R14, R79, R14, !PT ;  /* 0x0000000e4f0e7209 */ /* 0x000fe40007810000 */
[----:B--2---:R-:W-:Y:S01]  /*7d30*/  FSEL R77, R49, -INF , !P2 ;  /* 0xff800000314d7808 */ /* 0x004fe20005000000 */
[----:B------:R-:W-:Y:S01]  /*7d40*/  FFMA.FTZ R49, R71, R6, -R10 ;  /* 0x0000000647317223 */ /* 0x000fe2000001080a */
[----:B------:R-:W-:Y:S01]  /*7d50*/  FMNMX.FTZ R14, R195, R14, !PT ;  /* 0x0000000ec30e7209 */ /* 0x000fe20007810000 */
[----:B------:R-:W-:Y:S01]  /*7d60*/  MUFU.EX2 R162, R162 ;  /* 0x000000a200a27308 */ /* 0x000fe20000000800 */
[----:B------:R-:W-:Y:S02]  /*7d70*/  FSEL R59, R31, RZ, P6 ;  /* 0x000000ff1f3b7208 */ /* 0x000fe40003000000 */
[----:B------:R-:W-:-:S02]  /*7d80*/  FMNMX.FTZ R14, R77, R14, !PT ;  /* 0x0000000e4d0e7209 */ /* 0x000fc40007810000 */
[----:B------:R-:W-:Y:S01]  /*7d90*/  @!P1 LEA R34, R34, UR41, 0x3 ;  /* 0x0000002922229c11 */ /* 0x000fe2000f8e18ff */
[----:B------:R-:W-:Y:S02]  /*7da0*/  FADD.FTZ R59, -R59, R4 ;  /* 0x000000043b3b7221 */ /* 0x000fe40000010100 */
[----:B------:R-:W0:Y:S01]  /*7db0*/  SHFL.BFLY PT, R71, R14, 0x2, 0x1f ;  /* 0x0c401f000e477f89 */ /* 0x000e2200000e0000 */
[----:B------:R-:W-:Y:S01]  /*7dc0*/  MUFU.EX2 R49, R49 ;  /* 0x0000003100317308 */ /* 0x000fe20000000800 */
[----:B------:R-:W-:-:S07]  /*7dd0*/  FMUL.FTZ R4, R59, R6 ;  /* 0x000000063b047220 */ /* 0x000fce0000410000 */
[----:B------:R-:W1:Y:S08]  /*7de0*/  MUFU.EX2 R4, R4 ;  /* 0x0000000400047308 */ /* 0x000e700000000800 */
[----:B------:R-:W-:Y:S01]  /*7df0*/  MUFU.EX2 R69, R69 ;  /* 0x0000004500457308 */ /* 0x000fe20000000800 */
[----:B0-----:R-:W-:-:S07]  /*7e00*/  FMNMX.FTZ R71, R14, R71, !PT ;  /* 0x000000470e477209 */ /* 0x001fce0007810000 */
[----:B------:R-:W-:Y:S01]  /*7e10*/  MUFU.EX2 R156, R156 ;  /* 0x0000009c009c7308 */ /* 0x000fe20000000800 */
[----:B-1----:R-:W-:Y:S01]  /*7e20*/  FFMA.FTZ R67, R4, R2, R11 ;  /* 0x0000000204437223 */ /* 0x002fe2000001000b */
[-C--:B------:R-:W-:Y:S01]  /*7e30*/  FMUL.FTZ R88, R88, R4.reuse ;  /* 0x0000000458587220 */ /* 0x080fe20000410000 */
[-C--:B------:R-:W-:Y:S01]  /*7e40*/  FMUL.FTZ R89, R89, R4.reuse ;  /* 0x0000000459597220 */ /* 0x080fe20000410000 */
[----:B------:R-:W0:Y:S01]  /*7e50*/  SHFL.BFLY PT, R14, R71, 0x1, 0x1f ;  /* 0x0c201f00470e7f89 */ /* 0x000e2200000e0000 */
[----:B------:R-:W-:Y:S01]  /*7e60*/  FADD.FTZ R67, R180, R67 ;  /* 0x00000043b4437221 */ /* 0x000fe20000010000 */
[-C--:B------:R-:W-:Y:S01]  /*7e70*/  FMUL.FTZ R92, R92, R4.reuse ;  /* 0x000000045c5c7220 */ /* 0x080fe20000410000 */
[----:B------:R-:W-:Y:S01]  /*7e80*/  FMUL.FTZ R93, R93, R4 ;  /* 0x000000045d5d7220 */ /* 0x000fe20000410000 */
[----:B------:R-:W-:Y:S01]  /*7e90*/  MUFU.EX2 R63, R63 ;  /* 0x0000003f003f7308 */ /* 0x000fe20000000800 */
[----:B------:R-:W-:Y:S01]  /*7ea0*/  FADD.FTZ R2, R182, R67 ;  /* 0x00000043b6027221 */ /* 0x000fe20000010000 */
[----:B------:R-:W-:Y:S01]  /*7eb0*/  F2FP.F16.F32.PACK_AB R182, R9, R182 ;  /* 0x000000b609b6723e */ /* 0x000fe200000000ff */
[-C--:B------:R-:W-:Y:S01]  /*7ec0*/  FMUL.FTZ R96, R96, R4.reuse ;  /* 0x0000000460607220 */ /* 0x080fe20000410000 */
[-C--:B------:R-:W-:Y:S01]  /*7ed0*/  FMUL.FTZ R97, R97, R4.reuse ;  /* 0x0000000461617220 */ /* 0x080fe20000410000 */
[-C--:B------:R-:W-:Y:S01]  /*7ee0*/  FMUL.FTZ R100, R100, R4.reuse ;  /* 0x0000000464647220 */ /* 0x080fe20000410000 */
[-C--:B------:R-:W-:Y:S01]  /*7ef0*/  FMUL.FTZ R101, R101, R4.reuse ;  /* 0x0000000465657220 */ /* 0x080fe20000410000 */
[-C--:B------:R-:W-:Y:S01]  /*7f00*/  FMUL.FTZ R104, R104, R4.reuse ;  /* 0x0000000468687220 */ /* 0x080fe20000410000 */
[----:B------:R-:W-:Y:S01]  /*7f10*/  MUFU.EX2 R158, R158 ;  /* 0x0000009e009e7308 */ /* 0x000fe20000000800 */
[-C--:B------:R-:W-:Y:S01]  /*7f20*/  FMUL.FTZ R105, R105, R4.reuse ;  /* 0x0000000469697220 */ /* 0x080fe20000410000 */
[-C--:B------:R-:W-:Y:S01]  /*7f30*/  FMUL.FTZ R108, R108, R4.reuse ;  /* 0x000000046c6c7220 */ /* 0x080fe20000410000 */
        /* <DEDUP_REMOVED lines=8> */
[----:B------:R-:W-:Y:S01]  /*7fc0*/  FMUL.FTZ R124, R124, R4 ;  /* 0x000000047c7c7220 */ /* 0x000fe20000410000 */
[----:B0-----:R-:W-:Y:S01]  /*7fd0*/  FMNMX.FTZ R53, R71, R14, !PT ;  /* 0x0000000e47357209 */ /* 0x001fe20007810000 */
[-C--:B------:R-:W-:Y:S01]  /*7fe0*/  FMUL.FTZ R125, R125, R4.reuse ;  /* 0x000000047d7d7220 */ /* 0x080fe20000410000 */
[-C--:B------:R-:W-:Y:S01]  /*7ff0*/  FMUL.FTZ R128, R128, R4.reuse ;  /* 0x0000000480807220 */ /* 0x080fe20000410000 */
[----:B------:R-:W-:Y:S01]  /*8000*/  FMUL.FTZ R129, R129, R4 ;  /* 0x0000000481817220 */ /* 0x000fe20000410000 */
[C---:B------:R-:W-:Y:S01]  /*8010*/  FSETP.NEU.FTZ.AND P2, PT, R53.reuse, -INF , PT ;  /* 0xff8000003500780b */ /* 0x040fe20003f5d000 */
[----:B------:R-:W-:Y:S01]  /*8020*/  FMUL.FTZ R10, R53, R6 ;  /* 0x00000006350a7220 */ /* 0x000fe20000410000 */
[----:B------:R-:W-:Y:S01]  /*8030*/  MUFU.EX2 R152, R152 ;  /* 0x0000009800987308 */ /* 0x000fe20000000800 */
[-C--:B------:R-:W-:Y:S01]  /*8040*/  FMUL.FTZ R132, R132, R4.reuse ;  /* 0x0000000484847220 */ /* 0x080fe20000410000 */
[-C--:B------:R-:W-:Y:S01]  /*8050*/  FMUL.FTZ R133, R133, R4.reuse ;  /* 0x0000000485857220 */ /* 0x080fe20000410000 */
[-C--:B------:R-:W-:Y:S01]  /*8060*/  FMUL.FTZ R136, R136, R4.reuse ;  /* 0x0000000488887220 */ /* 0x080fe20000410000 */
[----:B------:R-:W-:Y:S01]  /*8070*/  FSEL R36, R10, RZ, P2 ;  /* 0x000000ff0a247208 */ /* 0x000fe20001000000 */
[-C--:B------:R-:W-:Y:S01]  /*8080*/  FMUL.FTZ R137, R137, R4.reuse ;  /* 0x0000000489897220 */ /* 0x080fe20000410000 */
[-C--:B------:R-:W-:Y:S01]  /*8090*/  FMUL.FTZ R140, R140, R4.reuse ;  /* 0x000000048c8c7220 */ /* 0x080fe20000410000 */
[----:B------:R-:W-:Y:S01]  /*80a0*/  FMUL.FTZ R141, R141, R4 ;  /* 0x000000048d8d7220 */ /* 0x000fe20000410000 */
[----:B------:R-:W-:Y:S01]  /*80b0*/  MUFU.EX2 R55, R55 ;  /* 0x0000003700377308 */ /* 0x000fe20000000800 */
[-C--:B------:R-:W-:Y:S01]  /*80c0*/  FFMA.FTZ R26, R21, R6.reuse, -R36 ;  /* 0x00000006151a7223 */ /* 0x080fe20000010824 */
[----:B------:R-:W-:Y:S01]  /*80d0*/  FADD.FTZ R21, R9, R2 ;  /* 0x0000000209157221 */ /* 0x000fe20000010000 */
[-CC-:B------:R-:W-:Y:S01]  /*80e0*/  FFMA.FTZ R24, R25, R6.reuse, -R36.reuse ;  /* 0x0000000619187223 */ /* 0x180fe20000010824 */
[-CC-:B------:R-:W-:Y:S01]  /*80f0*/  FFMA.FTZ R25, R29, R6.reuse, -R36.reuse ;  /* 0x000000061d197223 */ /* 0x180fe20000010824 */
[-CC-:B------:R-:W-:Y:S01]  /*8100*/  FFMA.FTZ R59, R12, R6.reuse, -R36.reuse ;  /* 0x000000060c3b7223 */ /* 0x180fe20000010824 */
[----:B------:R-:W-:Y:S01]  /*8110*/  FADD.FTZ R2, R176, R21 ;  /* 0x00000015b0027221 */ /* 0x000fe20000010000 */
[-CC-:B------:R-:W-:Y:S01]  /*8120*/  FFMA.FTZ R10, R157, R6.reuse, -R36.reuse ;  /* 0x000000069d0a7223 */ /* 0x180fe20000010824 */
[-CC-:B------:R-:W-:Y:S01]  /*8130*/  FFMA.FTZ R12, R33, R6.reuse, -R36.reuse ;  /* 0x00000006210c7223 */ /* 0x180fe20000010824 */
[-C--:B------:R-:W-:Y:S01]  /*8140*/  FFMA.FTZ R33, R155, R6.reuse, -R36 ;  /* 0x000000069b217223 */ /* 0x080fe20000010824 */
[----:B------:R-:W-:Y:S01]  /*8150*/  FADD.FTZ R29, R15, R2 ;  /* 0x000000020f1d7221 */ /* 0x000fe20000010000 */
[----:B------:R-:W-:Y:S01]  /*8160*/  MUFU.EX2 R59, R59 ;  /* 0x0000003b003b7308 */ /* 0x000fe20000000800 */
        /* <DEDUP_REMOVED lines=15> */
[----:B------:R-:W-:Y:S01]  /*8260*/  FSEL R2, R53, RZ, P2 ;  /* 0x000000ff35027208 */ /* 0x000fe20001000000 */
[----:B------:R-:W-:Y:S01]  /*8270*/  MUFU.EX2 R12, R12 ;  /* 0x0000000c000c7308 */ /* 0x000fe20000000800 */
[-CC-:B------:R-:W-:Y:S01]  /*8280*/  FFMA.FTZ R161, R161, R6.reuse, -R36.reuse ;  /* 0x00000006a1a17223 */ /* 0x180fe20000010824 */
[----:B------:R-:W-:Y:S01]  /*8290*/  FADD.FTZ R30, R174, R29 ;  /* 0x0000001dae1e7221 */ /* 0x000fe20000010000 */
[-CC-:B------:R-:W-:Y:S01]  /*82a0*/  FFMA.FTZ R193, R193, R6.reuse, -R36.reuse ;  /* 0x00000006c1c17223 */ /* 0x180fe20000010824 */
[----:B------:R-:W-:Y:S01]  /*82b0*/  FADD.FTZ R5, -R2, R5 ;  /* 0x0000000502057221 */ /* 0x000fe20000010100 */
[----:B------:R-:W-:Y:S01]  /*82c0*/  FFMA.FTZ R153, R153, R6, -R36 ;  /* 0x0000000699997223 */ /* 0x000fe20000010824 */
[----:B------:R-:W-:Y:S01]  /*82d0*/  FADD.FTZ R29, R39, R30 ;  /* 0x0000001e271d7221 */ /* 0x000fe20000010000 */
[----:B------:R-:W-:-:S02]  /*82e0*/  @!P1 VIADD R30, R34, 0x28860 ;  /* 0x00028860221e9836 */ /* 0x000fc40000000000 */
[-C--:B------:R-:W-:Y:S01]  /*82f0*/  FMUL.FTZ R5, R5, R6.reuse ;  /* 0x0000000605057220 */ /* 0x080fe20000410000 */
[----:B------:R-:W-:Y:S01]  /*8300*/  MUFU.EX2 R33, R33 ;  /* 0x0000002100217308 */ /* 0x000fe20000000800 */
[----:B------:R-:W-:Y:S01]  /*8310*/  FADD.FTZ R2, R168, R29 ;  /* 0x0000001da8027221 */ /* 0x000fe20000010000 */
[-C--:B------:R-:W-:Y:S01]  /*8320*/  FFMA.FTZ R34, R167, R6.reuse, -R36 ;  /* 0x00000006a7227223 */ /* 0x080fe20000010824 */
[----:B------:R-:W-:Y:S01]  /*8330*/  @!P1 PRMT R30, RZ, 0x654, R30 ;  /* 0x00000654ff1e9816 */ /* 0x000fe2000000001e */
[-C--:B------:R-:W-:Y:S01]  /*8340*/  FFMA.FTZ R163, R163, R6.reuse, -R36 ;  /* 0x00000006a3a37223 */ /* 0x080fe20000010824 */
[----:B------:R-:W-:Y:S01]  /*8350*/  FADD.FTZ R29, R37, R2 ;  /* 0x00000002251d7221 */ /* 0x000fe20000010000 */
[-CC-:B------:R-:W-:Y:S01]  /*8360*/  FFMA.FTZ R41, R41, R6.reuse, -R36.reuse ;  /* 0x0000000629297223 */ /* 0x180fe20000010824 */
[----:B------:R0:W-:Y:S01]  /*8370*/  @!P1 SYNCS.ARRIVE.TRANS64.RED.A1T0 RZ, [R30+URZ], RZ ;  /* 0x000000ff1eff99a7 */ /* 0x0001e2000810043f */
[----:B------:R-:W-:Y:S01]  /*8380*/  MUFU.EX2 R13, R13 ;  /* 0x0000000d000d7308 */ /* 0x000fe20000000800 */
[----:B------:R-:W-:Y:S01]  /*8390*/  FADD.FTZ R2, R170, R29 ;  /* 0x0000001daa027221 */ /* 0x000fe20000010000 */
[-CC-:B------:R-:W-:Y:S01]  /*83a0*/  FFMA.FTZ R87, R87, R6.reuse, -R36.reuse ;  /* 0x0000000657577223 */ /* 0x180fe20000010824 */
[-CC-:B------:R-:W-:Y:S01]  /*83b0*/  FFMA.FTZ R169, R169, R6.reuse, -R36.reuse ;  /* 0x00000006a9a97223 */ /* 0x180fe20000010824 */
[-C--:B------:R-:W-:Y:S01]  /*83c0*/  FFMA.FTZ R85, R85, R6.reuse, -R36 ;  /* 0x0000000655557223 */ /* 0x080fe20000010824 */
[----:B------:R-:W-:Y:S01]  /*83d0*/  FADD.FTZ R29, R43, R2 ;  /* 0x000000022b1d7221 */ /* 0x000fe20000010000 */
[-CC-:B------:R-:W-:Y:S01]  /*83e0*/  FFMA.FTZ R45, R45, R6.reuse, -R36.reuse ;  /* 0x000000062d2d7223 */ /* 0x180fe20000010824 */
[-CC-:B------:R-:W-:Y:S01]  /*83f0*/  FFMA.FTZ R83, R83, R6.reuse, -R36.reuse ;  /* 0x0000000653537223 */ /* 0x180fe20000010824 */
[----:B0-----:R0:W1:Y:S01]  /*8400*/  MUFU.EX2 R30, R5 ;  /* 0x00000005001e7308 */ /* 0x0010620000000800 */
[----:B------:R-:W-:Y:S01]  /*8410*/  FADD.FTZ R2, R164, R29 ;  /* 0x0000001da4027221 */ /* 0x000fe20000010000 */
[-CC-:B------:R-:W-:Y:S01]  /*8420*/  FFMA.FTZ R81, R81, R6.reuse, -R36.reuse ;  /* 0x0000000651517223 */ /* 0x180fe20000010824 */
[-CC-:B------:R-:W-:Y:S01]  /*8430*/  FFMA.FTZ R79, R79, R6.reuse, -R36.reuse ;  /* 0x000000064f4f7223 */ /* 0x180fe20000010824 */
[-CC-:B------:R-:W-:Y:S01]  /*8440*/  FFMA.FTZ R195, R195, R6.reuse, -R36.reuse ;  /* 0x00000006c3c37223 */ /* 0x180fe20000010824 */
[----:B------:R-:W-:Y:S01]  /*8450*/  FFMA.FTZ R36, R77, R6, -R36 ;  /* 0x000000064d247223 */ /* 0x000fe20000010824 */
[----:B------:R-:W-:Y:S01]  /*8460*/  ISETP.GT.AND P2, PT, R3, UR57, PT ;  /* 0x0000003903007c0c */ /* 0x000fe2000bf44270 */
[-C--:B------:R-:W-:Y:S01]  /*8470*/  FMUL.FTZ R144, R144, R4.reuse ;  /* 0x0000000490907220 */ /* 0x080fe20000410000 */
[----:B------:R-:W2:Y:S01]  /*8480*/  MUFU.EX2 R14, R14 ;  /* 0x0000000e000e7308 */ /* 0x000ea20000000800 */
[----:B0-----:R-:W-:Y:S01]  /*8490*/  FADD.FTZ R5, R47, R2 ;  /* 0x000000022f057221 */ /* 0x001fe20000010000 */
[-C--:B------:R-:W-:Y:S01]  /*84a0*/  FMUL.FTZ R145, R145, R4.reuse ;  /* 0x0000000491917220 */ /* 0x080fe20000410000 */
[-C--:B------:R-:W-:Y:S01]  /*84b0*/  FMUL.FTZ R148, R148, R4.reuse ;  /* 0x0000000494947220 */ /* 0x080fe20000410000 */
[----:B------:R-:W-:Y:S01]  /*84c0*/  FMUL.FTZ R149, R149, R4 ;  /* 0x0000000495957220 */ /* 0x000fe20000410000 */
[----:B------:R-:W-:Y:S01]  /*84d0*/  FADD.FTZ R2, R166, R5 ;  /* 0x00000005a6027221 */ /* 0x000fe20000010000 */
[----:B------:R-:W-:Y:S01]  /*84e0*/  F2FP.F16.F32.PACK_AB R180, R180, R11 ;  /* 0x0000000bb4b4723e */ /* 0x000fe200000000ff */
[----:B------:R-:W-:Y:S01]  /*84f0*/  VIADD R3, R3, 0xffffffff ;  /* 0xffffffff03037836 */ /* 0x000fe20000000000 */
[----:B------:R-:W0:Y:S01]  /*8500*/  MUFU.EX2 R20, R20 ;  /* 0x0000001400147308 */ /* 0x000e220000000800 */
[----:B-1----:R-:W-:Y:S01]  /*8510*/  FFMA.FTZ R5, R30, R0, R59 ;  /* 0x000000001e057223 */ /* 0x002fe2000001003b */
[----:B------:R-:W-:Y:S01]  /*8520*/  FADD.FTZ R29, R49, R2 ;  /* 0x00000002311d7221 */ /* 0x000fe20000010000 */
[----:B------:R-:W-:Y:S01]  /*8530*/  F2FP.F16.F32.PACK_AB R176, R15, R176 ;  /* 0x000000b00fb0723e */ /* 0x000fe200000000ff */
[----:B------:R-:W-:Y:S01]  /*8540*/  FMUL.FTZ R90, R90, R30 ;  /* 0x0000001e5a5a7220 */ /* 0x000fe20000410000 */
[----:B------:R-:W-:Y:S01]  /*8550*/  FADD.FTZ R5, R10, R5 ;  /* 0x000000050a057221 */ /* 0x000fe20000010000 */
[----:B------:R-:W-:Y:S01]  /*8560*/  FADD.FTZ R2, R160, R29 ;  /* 0x0000001da0027221 */ /* 0x000fe20000010000 */
[----:B------:R-:W-:Y:S01]  /*8570*/  F2FP.F16.F32.PACK_AB R178, R27, R178 ;  /* 0x000000b21bb2723e */ /* 0x000fe200000000ff */
[----:B------:R-:W1:Y:S01]  /*8580*/  MUFU.EX2 R61, R61 ;  /* 0x0000003d003d7308 */ /* 0x000e620000000800 */
[----:B------:R-:W-:Y:S01]  /*8590*/  FADD.FTZ R0, R12, R5 ;  /* 0x000000050c007221 */ /* 0x000fe20000010000 */
[----:B------:R-:W-:Y:S01]  /*85a0*/  FADD.FTZ R5, R65, R2 ;  /* 0x0000000241057221 */ /* 0x000fe20000010000 */
[----:B------:R-:W-:Y:S01]  /*85b0*/  F2FP.F16.F32.PACK_AB R172, R35, R172 ;  /* 0x000000ac23ac723e */ /* 0x000fe200000000ff */
[----:B------:R-:W-:Y:S01]  /*85c0*/  FMUL.FTZ R91, R91, R30 ;  /* 0x0000001e5b5b7220 */ /* 0x000fe20000410000 */
[----:B------:R-:W-:Y:S01]  /*85d0*/  FADD.FTZ R0, R33, R0 ;  /* 0x0000000021007221 */ /* 0x000fe20000010000 */
[----:B------:R-:W-:Y:S01]  /*85e0*/  FADD.FTZ R2, R162, R5 ;  /* 0x00000005a2027221 */ /* 0x000fe20000010000 */
[----:B------:R-:W-:Y:S01]  /*85f0*/  F2FP.F16.F32.PACK_AB R174, R39, R174 ;  /* 0x000000ae27ae723e */ /* 0x000fe200000000ff */
[----:B------:R-:W3:Y:S01]  /*8600*/  MUFU.EX2 R24, R24 ;  /* 0x0000001800187308 */ /* 0x000ee20000000800 */
[----:B------:R-:W-:Y:S01]  /*8610*/  FADD.FTZ R5, R13, R0 ;  /* 0x000000000d057221 */ /* 0x000fe20000010000 */
[----:B------:R-:W-:Y:S01]  /*8620*/  FADD.FTZ R9, R69, R2 ;  /* 0x0000000245097221 */ /* 0x000fe20000010000 */
[----:B------:R-:W-:Y:S01]  /*8630*/  F2FP.F16.F32.PACK_AB R168, R37, R168 ;  /* 0x000000a825a8723e */ /* 0x000fe200000000ff */
[----:B------:R-:W-:Y:S01]  /*8640*/  FMUL.FTZ R94, R94, R30 ;  /* 0x0000001e5e5e7220 */ /* 0x000fe20000410000 */
[----:B--2---:R-:W-:Y:S01]  /*8650*/  FADD.FTZ R5, R14, R5 ;  /* 0x000000050e057221 */ /* 0x004fe20000010000 */
[----:B------:R-:W-:Y:S01]  /*8660*/  FADD.FTZ R2, R156, R9 ;  /* 0x000000099c027221 */ /* 0x000fe20000010000 */
[----:B------:R-:W-:Y:S01]  /*8670*/  F2FP.F16.F32.PACK_AB R170, R43, R170 ;  /* 0x000000aa2baa723e */ /* 0x000fe200000000ff */
[----:B------:R-:W2:Y:S01]  /*8680*/  MUFU.EX2 R173, R173 ;  /* 0x000000ad00ad7308 */ /* 0x000ea20000000800 */
[----:B0-----:R-:W-:Y:S01]  /*8690*/  FADD.FTZ R0, R20, R5 ;  /* 0x0000000514007221 */ /* 0x001fe20000010000 */
[----:B------:R-:W-:Y:S01]  /*86a0*/  FADD.FTZ R9, R63, R2 ;  /* 0x000000023f097221 */ /* 0x000fe20000010000 */
[----:B------:R-:W-:Y:S01]  /*86b0*/  F2FP.F16.F32.PACK_AB R164, R47, R164 ;  /* 0x000000a42fa4723e */ /* 0x000fe200000000ff */
[----:B------:R-:W-:Y:S01]  /*86c0*/  FMUL.FTZ R95, R95, R30 ;  /* 0x0000001e5f5f7220 */ /* 0x000fe20000410000 */
[----:B-1----:R-:W-:Y:S01]  /*86d0*/  FADD.FTZ R5, R61, R0 ;  /* 0x000000003d057221 */ /* 0x002fe20000010000 */
[----:B------:R-:W-:Y:S01]  /*86e0*/  FADD.FTZ R2, R158, R9 ;  /* 0x000000099e027221 */ /* 0x000fe20000010000 */
[----:B------:R-:W-:Y:S01]  /*86f0*/  F2FP.F16.F32.PACK_AB R166, R49, R166 ;  /* 0x000000a631a6723e */ /* 0x000fe200000000ff */
[----:B------:R-:W0:Y:S01]  /*8700*/  MUFU.EX2 R25, R25 ;  /* 0x0000001900197308 */ /* 0x000e220000000800 */
[----:B---3--:R-:W-:Y:S01]  /*8710*/  FADD.FTZ R0, R24, R5 ;  /* 0x0000000518007221 */ /* 0x008fe20000010000 */
[----:B------:R-:W-:Y:S01]  /*8720*/  FADD.FTZ R5, R57, R2 ;  /* 0x0000000239057221 */ /* 0x000fe20000010000 */
[----:B------:R-:W-:Y:S01]  /*8730*/  F2FP.F16.F32.PACK_AB R160, R65, R160 ;  /* 0x000000a041a0723e */ /* 0x000fe200000000ff */
[----:B------:R-:W-:Y:S01]  /*8740*/  FMUL.FTZ R98, R98, R30 ;  /* 0x0000001e62627220 */ /* 0x000fe20000410000 */
[----:B------:R-:W-:Y:S01]  /*8750*/  F2FP.F16.F32.PACK_AB R162, R69, R162 ;  /* 0x000000a245a2723e */ /* 0x000fe200000000ff */
[----:B------:R-:W-:Y:S01]  /*8760*/  FADD.FTZ R2, R152, R5 ;  /* 0x0000000598027221 */ /* 0x000fe20000010000 */
[----:B------:R-:W-:Y:S01]  /*8770*/  F2FP.F16.F32.PACK_AB R156, R63, R156 ;  /* 0x0000009c3f9c723e */ /* 0x000fe200000000ff */
[----:B------:R-:W1:Y:S01]  /*8780*/  MUFU.EX2 R26, R26 ;  /* 0x0000001a001a7308 */ /* 0x000e620000000800 */
[----:B--2---:R-:W-:Y:S01]  /*8790*/  FADD.FTZ R0, R173, R0 ;  /* 0x00000000ad007221 */ /* 0x004fe20000010000 */
[----:B------:R-:W-:Y:S01]  /*87a0*/  FADD.FTZ R9, R55, R2 ;  /* 0x0000000237097221 */ /* 0x000fe20000010000 */
[----:B------:R-:W-:Y:S01]  /*87b0*/  F2FP.F16.F32.PACK_AB R158, R57, R158 ;  /* 0x0000009e399e723e */ /* 0x000fe200000000ff */
[----:B------:R-:W-:Y:S01]  /*87c0*/  FMUL.FTZ R99, R99, R30 ;  /* 0x0000001e63637220 */ /* 0x000fe20000410000 */
[----:B------:R-:W-:Y:S01]  /*87d0*/  F2FP.F16.F32.PACK_AB R152, R55, R152 ;  /* 0x000000983798723e */ /* 0x000fe200000000ff */
[----:B------:R-:W-:Y:S01]  /*87e0*/  FMUL.FTZ R102, R102, R30 ;  /* 0x0000001e66667220 */ /* 0x000fe20000410000 */
[----:B------:R-:W-:Y:S01]  /*87f0*/  F2FP.F16.F32.PACK_AB R181, R10, R59 ;  /* 0x0000003b0ab5723e */ /* 0x000fe200000000ff */
[----:B------:R-:W2:Y:S01]  /*8800*/  MUFU.EX2 R21, R21 ;  /* 0x0000001500157308 */ /* 0x000ea20000000800 */
[----:B0-----:R-:W-:Y:S01]  /*8810*/  FADD.FTZ R5, R25, R0 ;  /* 0x0000000019057221 */ /* 0x001fe20000010000 */
[----:B------:R-:W-:Y:S01]  /*8820*/  F2FP.F16.F32.PACK_AB R183, R33, R12 ;  /* 0x0000000c21b7723e */ /* 0x000fe200000000ff */
[-C--:B------:R-:W-:Y:S01]  /*8830*/  FMUL.FTZ R103, R103, R30.reuse ;  /* 0x0000001e67677220 */ /* 0x080fe20000410000 */
[----:B------:R-:W-:Y:S01]  /*8840*/  F2FP.F16.F32.PACK_AB R177, R14, R13 ;  /* 0x0000000d0eb1723e */ /* 0x000fe200000000ff */
[----:B------:R-:W-:Y:S01]  /*8850*/  FMUL.FTZ R106, R106, R30 ;  /* 0x0000001e6a6a7220 */ /* 0x000fe20000410000 */
[----:B------:R-:W-:Y:S01]  /*8860*/  F2FP.F16.F32.PACK_AB R179, R61, R20 ;  /* 0x000000143db3723e */ /* 0x000fe200000000ff */
[----:B------:R-:W-:Y:S01]  /*8870*/  FMUL.FTZ R107, R107, R30 ;  /* 0x0000001e6b6b7220 */ /* 0x000fe20000410000 */
[----:B------:R-:W0:Y:S01]  /*8880*/  MUFU.EX2 R28, R28 ;  /* 0x0000001c001c7308 */ /* 0x000e220000000800 */
[----:B-1----:R-:W-:Y:S01]  /*8890*/  FADD.FTZ R0, R26, R5 ;  /* 0x000000051a007221 */ /* 0x002fe20000010000 */
[----:B------:R-:W-:Y:S01]  /*88a0*/  F2FP.F16.F32.PACK_AB R173, R173, R24 ;  /* 0x00000018adad723e */ /* 0x000fe200000000ff */
[-C--:B------:R-:W-:Y:S01]  /*88b0*/  FMUL.FTZ R110, R110, R30.reuse ;  /* 0x0000001e6e6e7220 */ /* 0x080fe20000410000 */
[----:B------:R-:W-:Y:S01]  /*88c0*/  F2FP.F16.F32.PACK_AB R175, R26, R25 ;  /* 0x000000191aaf723e */ /* 0x000fe200000000ff */
[-C--:B------:R-:W-:Y:S01]  /*88d0*/  FMUL.FTZ R111, R111, R30.reuse ;  /* 0x0000001e6f6f7220 */ /* 0x080fe20000410000 */
[-C--:B------:R-:W-:Y:S01]  /*88e0*/  FMUL.FTZ R114, R114, R30.reuse ;  /* 0x0000001e72727220 */ /* 0x080fe20000410000 */
[-C--:B------:R-:W-:Y:S01]  /*88f0*/  FMUL.FTZ R115, R115, R30.reuse ;  /* 0x0000001e73737220 */ /* 0x080fe20000410000 */
[----:B------:R-:W1:Y:S01]  /*8900*/  MUFU.EX2 R171, R171 ;  /* 0x000000ab00ab7308 */ /* 0x000e620000000800 */
[----:B--2---:R-:W-:Y:S01]  /*8910*/  FADD.FTZ R5, R21, R0 ;  /* 0x0000000015057221 */ /* 0x004fe20000010000 */
[-C--:B------:R-:W-:Y:S01]  /*8920*/  FMUL.FTZ R118, R118, R30.reuse ;  /* 0x0000001e76767220 */ /* 0x080fe20000410000 */
[-C--:B------:R-:W-:Y:S01]  /*8930*/  FMUL.FTZ R119, R119, R30.reuse ;  /* 0x0000001e77777220 */ /* 0x080fe20000410000 */
[-C--:B------:R-:W-:Y:S01]  /*8940*/  FMUL.FTZ R122, R122, R30.reuse ;  /* 0x0000001e7a7a7220 */ /* 0x080fe20000410000 */
[-C--:B------:R-:W-:Y:S01]  /*8950*/  FMUL.FTZ R123, R123, R30.reuse ;  /* 0x0000001e7b7b7220 */ /* 0x080fe20000410000 */
[-C--:B------:R-:W-:Y:S01]  /*8960*/  FMUL.FTZ R126, R126, R30.reuse ;  /* 0x0000001e7e7e7220 */ /* 0x080fe20000410000 */
[-C--:B------:R-:W-:Y:S01]  /*8970*/  FMUL.FTZ R127, R127, R30.reuse ;  /* 0x0000001e7f7f7220 */ /* 0x080fe20000410000 */
[----:B------:R-:W2:Y:S01]  /*8980*/  MUFU.EX2 R32, R32 ;  /* 0x0000002000207308 */ /* 0x000ea20000000800 */
[----:B0-----:R-:W-:Y:S01]  /*8990*/  FADD.FTZ R0, R28, R5 ;  /* 0x000000051c007221 */ /* 0x001fe20000010000 */
[-C--:B------:R-:W-:Y:S01]  /*89a0*/  FMUL.FTZ R130, R130, R30.reuse ;  /* 0x0000001e82827220 */ /* 0x080fe20000410000 */
[-C--:B------:R-:W-:Y:S01]  /*89b0*/  FMUL.FTZ R131, R131, R30.reuse ;  /* 0x0000001e83837220 */ /* 0x080fe20000410000 */
[-C--:B------:R-:W-:Y:S01]  /*89c0*/  FMUL.FTZ R134, R134, R30.reuse ;  /* 0x0000001e86867220 */ /* 0x080fe20000410000 */
[-C--:B------:R-:W-:Y:S01]  /*89d0*/  FMUL.FTZ R135, R135, R30.reuse ;  /* 0x0000001e87877220 */ /* 0x080fe20000410000 */
[-C--:B------:R-:W-:Y:S01]  /*89e0*/  FMUL.FTZ R138, R138, R30.reuse ;  /* 0x0000001e8a8a7220 */ /* 0x080fe20000410000 */
[-C--:B------:R-:W-:Y:S01]  /*89f0*/  FMUL.FTZ R139, R139, R30.reuse ;  /* 0x0000001e8b8b7220 */ /* 0x080fe20000410000 */
[----:B------:R-:W0:Y:S01]  /*8a00*/  MUFU.EX2 R165, R165 ;  /* 0x000000a500a57308 */ /* 0x000e220000000800 */
[----:B-1----:R-:W-:Y:S01]  /*8a10*/  FADD.FTZ R5, R171, R0 ;  /* 0x00000000ab057221 */ /* 0x002fe20000010000 */
[-C--:B------:R-:W-:Y:S01]  /*8a20*/  FMUL.FTZ R142, R142, R30.reuse ;  /* 0x0000001e8e8e7220 */ /* 0x080fe20000410000 */
[-C--:B------:R-:W-:Y:S01]  /*8a30*/  FMUL.FTZ R143, R143, R30.reuse ;  /* 0x0000001e8f8f7220 */ /* 0x080fe20000410000 */
[-C--:B------:R-:W-:Y:S01]  /*8a40*/  FMUL.FTZ R146, R146, R30.reuse ;  /* 0x0000001e92927220 */ /* 0x080fe20000410000 */
[-C--:B------:R-:W-:Y:S01]  /*8a50*/  FMUL.FTZ R147, R147, R30.reuse ;  /* 0x0000001e93937220 */ /* 0x080fe20000410000 */
[-C--:B------:R-:W-:Y:S01]  /*8a60*/  FMUL.FTZ R150, R150, R30.reuse ;  /* 0x0000001e96967220 */ /* 0x080fe20000410000 */
[----:B------:R-:W-:Y:S01]  /*8a70*/  FMUL.FTZ R151, R151, R30 ;  /* 0x0000001e97977220 */ /* 0x000fe20000410000 */
        /* <DEDUP_REMOVED lines=19> */
[----:B------:R2:W3:Y:S01]  /*8bb0*/  MUFU.EX2 R44, R169 ;  /* 0x000000a9002c7308 */ /* 0x0004e20000000800 */
[----:B0-----:R-:W-:-:S07]  /*8bc0*/  FADD.FTZ R5, R42, R5 ;  /* 0x000000052a057221 */ /* 0x001fce0000010000 */
[----:B------:R-:W0:Y:S01]  /*8bd0*/  MUFU.EX2 R85, R85 ;  /* 0x0000005500557308 */ /* 0x000e220000000800 */
[C---:B-1----:R-:W-:Y:S01]  /*8be0*/  FADD.FTZ R5, R87.reuse, R5 ;  /* 0x0000000557057221 */ /* 0x042fe20000010000 */
[----:B--2---:R-:W-:Y:S02]  /*8bf0*/  F2FP.F16.F32.PACK_AB R169, R28, R21 ;  /* 0x000000151ca9723e */ /* 0x004fe400000000ff */
[----:B------:R-:W-:-:S04]  /*8c00*/  F2FP.F16.F32.PACK_AB R163, R87, R42 ;  /* 0x0000002a57a3723e */ /* 0x000fc800000000ff */
[----:B------:R-:W1:Y:S01]  /*8c10*/  MUFU.EX2 R0, R45 ;  /* 0x0000002d00007308 */ /* 0x000e620000000800 */
[----:B---3--:R-:W-:-:S07]  /*8c20*/  FADD.FTZ R5, R44, R5 ;  /* 0x000000052c057221 */ /* 0x008fce0000010000 */
        /* <DEDUP_REMOVED lines=16> */
[----:B0-----:R-:W-:Y:S01]  /*8d30*/  FADD.FTZ R2, R154, R9 ;  /* 0x000000099a027221 */ /* 0x001fe20000010000 */
[C---:B-1----:R-:W-:Y:S01]  /*8d40*/  FADD.FTZ R0, R36.reuse, R5 ;  /* 0x0000000524007221 */ /* 0x042fe20000010000 */
[----:B------:R-:W-:Y:S01]  /*8d50*/  F2FP.F16.F32.PACK_AB R155, R36, R48 ;  /* 0x00000030249b723e */ /* 0x000fe200000000ff */
[----:B------:R-:W-:Y:S02]  /*8d60*/  IMAD.MOV.U32 R5, RZ, RZ, R53 ;  /* 0x000000ffff057224 */ /* 0x000fe400078e0035 */
[C---:B--2---:R-:W-:Y:S01]  /*8d70*/  FADD.FTZ R2, R51.reuse, R2 ;  /* 0x0000000233027221 */ /* 0x044fe20000010000 */
[----:B------:R-:W-:Y:S01]  /*8d80*/  F2FP.F16.F32.PACK_AB R154, R51, R154 ;  /* 0x0000009a339a723e */ /* 0x000fe200000000ff */
[----:B------:R-:W-:Y:S06]  /*8d90*/  @P2 BRA `(.L_x_1142) ;  /* 0xffffffc400e02947 */ /* 0x000fec000383ffff */
[----:B------:R-:W-:Y:S01]  /*8da0*/  IMAD.MOV.U32 R5, RZ, RZ, R53 ;  /* 0x000000ffff057224 */ /* 0x000fe200078e0035 */
[----:B------:R-:W-:Y:S01]  /*8db0*/  UMOV UR44, UR56 ;  /* 0x00000038002c7c82 */ /* 0x000fe20008000000 */
[----:B------:R-:W-:Y:S01]  /*8dc0*/  IMAD.MOV.U32 R4, RZ, RZ, R31 ;  /* 0x000000ffff047224 */ /* 0x000fe200078e001f */
[----:B------:R-:W-:-:S06]  /*8dd0*/  UMOV UR45, UR55 ;  /* 0x00000037002d7c82 */ /* 0x000fcc0008000000 */
.L_x_1125:
[----:B------:R-:W0:Y:S01]  /*8de0*/  LDC R9, c[0x0][0x448] ;  /* 0x00011200ff097b82 */ /* 0x000e220000000800 */
[----:B------:R-:W-:Y:S01]  /*8df0*/  UIADD3 UR6, UR36, 0x7f, URZ ;  /* 0x0000007f24067890 */ /* 0x000fe2000fffe03f */
[----:B------:R-:W-:-:S05]  /*8e00*/  IADD3 R12, -R8, 0x1, RZ ;  /* 0x00000001080c7810 */ /* 0x000fca0007ffe1ff */
[----:B------:R-:W-:Y:S01]  /*8e10*/  IMAD.U32 R8, RZ, RZ, UR6 ;  /* 0x00000006ff087e24 */ /* 0x000fe2000f8e00ff */
[----:B------:R-:W1:Y:S01]  /*8e20*/  LDC R11, c[0x0][0x9e4] ;  /* 0x00027900ff0b7b82 */ /* 0x000e620000000800 */
[----:B------:R-:W-:Y:S01]  /*8e30*/  IMAD R7, R7, UR42, R12 ;  /* 0x0000002a07077c24 */ /* 0x000fe2000f8e020c */
[----:B0-----:R-:W-:Y:S02]  /*8e40*/  ISETP.NE.AND P5, PT, R9, 0x1, PT ;  /* 0x000000010900780c */ /* 0x001fe40003fa5270 */
[----:B-1----:R-:W-:-:S11]  /*8e50*/  ISETP.GE.AND P6, PT, R11, 0x1, PT ;  /* 0x000000010b00780c */ /* 0x002fd60003fc6270 */
[----:B------:R-:W0:Y:S08]  /*8e60*/  @P5 LDC R9, c[0x0][0x44c] ;  /* 0x00011300ff095b82 */ /* 0x000e300000000800 */
[----:B------:R-:W1:Y:S01]  /*8e70*/  @P5 LDC R10, c[0x0][0x450] ;  /* 0x00011400ff0a5b82 */ /* 0x000e620000000800 */
[----:B0-----:R-:W-:Y:S01]  /*8e80*/  @P5 IMAD.HI.U32 R9, R9, UR6, RZ ;  /* 0x0000000609095c27 */ /* 0x001fe2000f8e00ff */
[----:B------:R-:W-:-:S04]  /*8e90*/  ULDC UR6, c[0x0][0x9dc] ;  /* 0x0002770000067ab9 */ /* 0x000fc80000000800 */
[----:B-1----:R-:W-:-:S05]  /*8ea0*/  @P5 SHF.R.U32.HI R8, RZ, R10, R9 ;  /* 0x0000000aff085219 */ /* 0x002fca0000011609 */
[----:B------:R-:W-:-:S04]  /*8eb0*/  IMAD.IADD R8, R7, 0x1, R8 ;  /* 0x0000000107087824 */ /* 0x000fc800078e0208 */
[----:B------:R-:W-:Y:S01]  /*8ec0*/  VIADD R7, R8, -UR6 ;  /* 0x8000000608077c36 */ /* 0x000fe20008000000 */
[----:B------:R-:W-:Y:S06]  /*8ed0*/  @!P6 BRA `(.L_x_1143) ;  /* 0x00000000003ce947 */ /* 0x000fec0003800000 */
[----:B------:R-:W-:-:S13]  /*8ee0*/  ISETP.GT.AND P2, PT, R8, -0x1, PT ;  /* 0xffffffff0800780c */ /* 0x000fda0003f44270 */
[----:B------:R-:W-:Y:S05]  /*8ef0*/  @P2 BRA `(.L_x_1144) ;  /* 0x00000000001c2947 */ /* 0x000fea0003800000 */
[----:B------:R-:W-:Y:S02]  /*8f00*/  ISETP.NE.AND P2, PT, R11, 0x1, PT ;  /* 0x000000010b00780c */ /* 0x000fe40003f45270 */
[----:B------:R-:W-:-:S11]  /*8f10*/  LOP3.LUT R9, RZ, R8, RZ, 0x33, !PT ;  /* 0x00000008ff097212 */ /* 0x000fd600078e33ff */
[----:B------:R-:W0:Y:S02]  /*8f20*/  @P2 LDC.64 R12, c[0x0][0x9e8] ;  /* 0x00027a00ff0c2b82 */ /* 0x000e240000000a00 */
[----:B0-----:R-:W-:-:S05]  /*8f30*/  @P2 IMAD.HI.U32 R8, R9, R12, RZ ;  /* 0x0000000c09082227 */ /* 0x001fca00078e00ff */
[----:B------:R-:W-:-:S04]  /*8f40*/  @P2 SHF.R.U32.HI R9, RZ, R13, R8 ;  /* 0x0000000dff092219 */ /* 0x000fc80000011608 */
[----:B------:R-:W-:Y:S01]  /*8f50*/  LOP3.LUT R8, RZ, R9, RZ, 0x33, !PT ;  /* 0x00000009ff087212 */ /* 0x000fe200078e33ff */
[----:B------:R-:W-:Y:S06]  /*8f60*/  BRA `(.L_x_1145) ;  /* 0x0000000000107947 */ /* 0x000fec0003800000 */
.L_x_1144:
[----:B------:R-:W-:-:S13]  /*8f70*/  ISETP.NE.AND P2, PT, R11, 0x1, PT ;  /* 0x000000010b00780c */ /* 0x000fda0003f45270 */
[----:B------:R-:W0:Y:S02]  /*8f80*/  @P2 LDC.64 R12, c[0x0][0x9e8] ;  /* 0x00027a00ff0c2b82 */ /* 0x000e240000000a00 */
[----:B0-----:R-:W-:-:S05]  /*8f90*/  @P2 IMAD.HI.U32 R10, R8, R12, RZ ;  /* 0x0000000c080a2227 */ /* 0x001fca00078e00ff */
[----:B------:R-:W-:-:S07]  /*8fa0*/  @P2 SHF.R.U32.HI R8, RZ, R13, R10 ;  /* 0x0000000dff082219 */ /* 0x000fce000001160a */
.L_x_1145:
[----:B------:R-:W-:-:S05]  /*8fb0*/  IMAD R8, R8, R11, RZ ;  /* 0x0000000b08087224 */ /* 0x000fca00078e02ff */
[----:B------:R-:W-:-:S07]  /*8fc0*/  VIMNMX R7, R7, R8, !PT ;  /* 0x0000000807077248 */ /* 0x000fce0007fe0100 */
.L_x_1143:
[----:B------:R-:W-:-:S05]  /*8fd0*/  VIADD R7, R7, 0x7f ;  /* 0x0000007f07077836 */ /* 0x000fca0000000000 */
[----:B------:R-:W-:-:S04]  /*8fe0*/  SHF.R.S32.HI R8, RZ, 0x1f, R7 ;  /* 0x0000001fff087819 */ /* 0x000fc80000011407 */
[----:B------:R-:W-:-:S04]  /*8ff0*/  LEA.HI R8, R8, R7, RZ, 0x7 ;  /* 0x0000000708087211 */ /* 0x000fc800078f38ff */
[----:B------:R-:W-:-:S04]  /*9000*/  SHF.R.S32.HI R8, RZ, 0x7, R8 ;  /* 0x00000007ff087819 */ /* 0x000fc80000011408 */
[----:B------:R-:W-:-:S04]  /*9010*/  VIMNMX R10, R8, UR39, !PT ;  /* 0x00000027080a7c48 */ /* 0x000fc8000ffe0100 */
[----:B------:R-:W-:-:S13]  /*9020*/  ISETP.GE.AND P2, PT, R3, R10, PT ;  /* 0x0000000a0300720c */ /* 0x000fda0003f46270 */
[----:B------:R-:W-:Y:S05]  /*9030*/  @!P2 BRA `(.L_x_1146) ;  /* 0x0000002400f8a947 */ /* 0x000fea0003800000 */
[----:B------:R-:W-:Y:S01]  /*9040*/  IMAD.MOV.U32 R8, RZ, RZ, R5 ;  /* 0x000000ffff087224 */ /* 0x000fe200078e0005 */
[----:B------:R-:W-:Y:S01]  /*9050*/  UMOV UR54, UR45 ;  /* 0x0000002d00367c82 */ /* 0x000fe20008000000 */
[----:B------:R-:W-:Y:S01]  /*9060*/  IMAD.MOV.U32 R7, RZ, RZ, R4 ;  /* 0x000000ffff077224 */ /* 0x000fe200078e0004 */
[----:B------:R-:W-:Y:S01]  /*9070*/  UMOV UR53, UR44 ;  /* 0x0000002c00357c82 */ /* 0x000fe20008000000 */
[----:B------:R-:W-:-:S05]  /*9080*/  ULDC UR52, c[0x0][0x9d8] ;  /* 0x0002760000347ab9 */ /* 0x000fca0000000800 */
.L_x_1155:
        /* <DEDUP_REMOVED lines=9> */
.L_x_1148:
[----:B------:R-:W-:Y:S01]  /*9120*/  ULEA UR6, UR44, UR41, 0x3 ;  /* 0x000000292c067291 */ /* 0x000fe2000f8e183f */
[----:B------:R-:W-:-:S05]  /*9130*/  IMAD.U32 R4, RZ, RZ, UR45 ;  /* 0x0000002dff047e24 */ /* 0x000fca000f8e00ff */
[----:B------:R-:W-:-:S04]  /*9140*/  SHF.L.U32 R4, R4, 0x1f, RZ ;  /* 0x0000001f04047819 */ /* 0x000fc800000006ff */
[----:B------:R0:W1:Y:S01]  /*9150*/  SYNCS.PHASECHK.TRANS64.TRYWAIT P3, [UR6+0x28830], R4 ;  /* 0x02883004ff0075a7 */ /* 0x0000620008060146 */
[----:B------:R-:W-:Y:S05]  /*9160*/  @!P0 BRA `(.L_x_1149) ;  /* 0x0000000000048947 */ /* 0x000fea0003800000 */
[----:B------:R-:W-:Y:S01]  /*9170*/  BPT.TRAP 0x1 ;  /* 0x000000040000795c */ /* 0x000fe20000300000 */
.L_x_1149:
[----:B-1----:R-:W-:Y:S05]  /*9180*/  @P3 BRA `(.L_x_1147) ;  /* 0x0000000000083947 */ /* 0x002fea0003800000 */
[----:B------:R-:W1:Y:S02]  /*9190*/  SYNCS.PHASECHK.TRANS64.TRYWAIT P3, [UR6+0x28830], R4 ;  /* 0x02883004ff0075a7 */ /* 0x000e640008060146 */
[----:B-1----:R-:W-:Y:S05]  /*91a0*/  @!P3 BRA `(.L_x_1150) ;  /* 0x000000d00030b947 */ /* 0x002fea0003800000 */
.L_x_1147:
        /* <DEDUP_REMOVED lines=45> */
.L_x_1152:
[----:B------:R-:W-:Y:S01]  /*9480*/  ULEA UR6, UR53, UR41, 0x3 ;  /* 0x0000002935067291 */ /* 0x000fe2000f8e183f */
[----:B------:R-:W-:-:S05]  /*9490*/  IMAD.U32 R4, RZ, RZ, UR54 ;  /* 0x00000036ff047e24 */ /* 0x000fca000f8e00ff */
[----:B------:R-:W-:-:S04]  /*94a0*/  SHF.L.U32 R4, R4, 0x1f, RZ ;  /* 0x0000001f04047819 */ /* 0x000fc800000006ff */
[----:B------:R0:W1:Y:S01]  /*94b0*/  SYNCS.PHASECHK.TRANS64.TRYWAIT P2, [UR6+0x28850], R4 ;  /* 0x02885004ff0075a7 */ /* 0x0000620008040146 */
[----:B------:R-:W-:Y:S05]  /*94c0*/  @!P0 BRA `(.L_x_1153) ;  /* 0x0000000000048947 */ /* 0x000fea0003800000 */
[----:B------:R-:W-:Y:S01]  /*94d0*/  BPT.TRAP 0x1 ;  /* 0x000000040000795c */ /* 0x000fe20000300000 */
.L_x_1153:
[----:B-1----:R-:W-:Y:S05]  /*94e0*/  @P2 BRA `(.L_x_1151) ;  /* 0x0000000000082947 */ /* 0x002fea0003800000 */
[----:B------:R-:W1:Y:S02]  /*94f0*/  SYNCS.PHASECHK.TRANS64.TRYWAIT P2, [UR6+0x28850], R4 ;  /* 0x02885004ff0075a7 */ /* 0x000e640008040146 */
[----:B-1----:R-:W-:Y:S05]  /*9500*/  @!P2 BRA `(.L_x_1154) ;  /* 0x000000cc0070a947 */ /* 0x002fea0003800000 */
.L_x_1151:
[----:B------:R-:W-:Y:S01]  /*9510*/  UIADD3 UR6, UR41, 0x400, URZ ;  /* 0x0000040029067890 */ /* 0x000fe2000fffe03f */
[----:B------:R-:W-:Y:S01]  /*9520*/  WARPGROUP.ARRIVE ;  /* 0x00000000000079c5 */ /* 0x000fe20000000000 */
[----:B------:R-:W-:Y:S01]  /*9530*/  UMOV UR7, 0x40000040 ;  /* 0x4000004000077882 */ /* 0x000fe20000000000 */
[----:B-1----:R-:W-:Y:S01]  /*9540*/  FMUL.FTZ R5, R24, UR52 ;  /* 0x0000003418057c20 */ /* 0x002fe20008410000 */
[----:B------:R-:W-:Y:S01]  /*9550*/  USHF.R.U32.HI UR6, URZ, 0x4, UR6 ;  /* 0x000000043f067899 */ /* 0x000fe20008011606 */
[----:B------:R-:W-:Y:S01]  /*9560*/  FMUL.FTZ R9, R25, UR52 ;  /* 0x0000003419097c20 */ /* 0x000fe20008410000 */
[----:B------:R-:W-:Y:S01]  /*9570*/  FMUL.FTZ R15, R28, UR52 ;  /* 0x000000341c0f7c20 */ /* 0x000fe20008410000 */
[----:B------:R-:W-:Y:S01]  /*9580*/  FMUL.FTZ R25, R29, UR52 ;  /* 0x000000341d197c20 */ /* 0x000fe20008410000 */
[----:B------:R-:W-:Y:S01]  /*9590*/  ULOP3.LUT UR6, UR6, 0x3fff, URZ, 0xc0, !UPT ;  /* 0x00003fff06067892 */ /* 0x000fe2000f8ec03f */
[----:B------:R-:W0:Y:S01]  /*95a0*/  MUFU.TANH R5, R5 ;  /* 0x0000000500057308 */ /* 0x000e220000002400 */
[----:B------:R-:W-:Y:S01]  /*95b0*/  FMUL.FTZ R29, R32, UR52 ;  /* 0x00000034201d7c20 */ /* 0x000fe20008410000 */
[----:B------:R-:W-:Y:S01]  /*95c0*/  FMUL.FTZ R33, R33, UR52 ;  /* 0x0000003421217c20 */ /* 0x000fe20008410000 */
[----:B------:R-:W-:Y:S01]  /*95d0*/  ULOP3.LUT UR6, UR6, 0x4000000, URZ, 0xfc, !UPT ;  /* 0x0400000006067892 */ /* 0x000fe2000f8efc3f */
[----:B------:R-:W-:Y:S01]  /*95e0*/  FMUL.FTZ R193, R40, UR52 ;  /* 0x0000003428c17c20 */ /* 0x000fe20008410000 */
[----:B------:R-:W-:Y:S01]  /*95f0*/  FMUL.FTZ R195, R41, UR52 ;  /* 0x0000003429c37c20 */ /* 0x000fe20008410000 */
[----:B------:R-:W-:Y:S01]  /*9600*/  FMUL.FTZ R197, R44, UR52 ;  /* 0x000000342cc57c20 */ /* 0x000fe20008410000 */
[----:B------:R-:W-:Y:S01]  /*9610*/  ULEA UR10, UR53, UR6, 0xb ;  /* 0x00000006350a7291 */ /* 0x000fe2000f8e583f */
[----:B------:R-:W1:Y:S01]  /*9620*/  MUFU.TANH R9, R9 ;  /* 0x0000000900097308 */ /* 0x000e620000002400 */
[----:B------:R-:W-:Y:S01]  /*9630*/  FMUL.FTZ R199, R49, UR52 ;  /* 0x0000003431c77c20 */ /* 0x000fe20008410000 */
[----:B------:R-:W-:Y:S01]  /*9640*/  FMUL.FTZ R201, R52, UR52 ;  /* 0x0000003434c97c20 */ /* 0x000fe20008410000 */
        /* <DEDUP_REMOVED lines=14> */
[----:B-1----:R-:W-:Y:S01]  /*9730*/  FMNMX.FTZ R4, R9, R4, !PT ;  /* 0x0000000409047209 */ /* 0x002fe20007810000 */
        /* <DEDUP_REMOVED lines=24> */
[----:B------:R-:W-:Y:S01]  /*98c0*/  MUFU.TANH R193, R193 ;  /* 0x000000c100c17308 */ /* 0x000fe20000002400 */
[----:B-1----:R-:W-:Y:S01]  /*98d0*/  FMNMX.FTZ R4, R29, R4, !PT ;  /* 0x000000041d047209 */ /* 0x002fe20007810000 */
[----:B------:R-:W-:Y:S01]  /*98e0*/  FMUL.FTZ R53, R54, UR52 ;  /* 0x0000003436357c20 */ /* 0x000fe20008410000 */
[----:B------:R-:W-:Y:S01]  /*98f0*/  FMUL.FTZ R55, R55, UR52 ;  /* 0x0000003437377c20 */ /* 0x000fe20008410000 */
[----:B------:R-:W-:Y:S01]  /*9900*/  FMUL.FTZ R57, R58, UR52 ;  /* 0x000000343a397c20 */ /* 0x000fe20008410000 */
[----:B------:R-:W-:Y:S01]  /*9910*/  FMUL.FTZ R59, R59, UR52 ;  /* 0x000000343b3b7c20 */ /* 0x000fe20008410000 */
[----:B------:R-:W-:Y:S01]  /*9920*/  FMUL.FTZ R61, R62, UR52 ;  /* 0x000000343e3d7c20 */ /* 0x000fe20008410000 */
[----:B------:R-:W-:Y:S01]  /*9930*/  FMUL.FTZ R63, R63, UR52 ;  /* 0x000000343f3f7c20 */ /* 0x000fe20008410000 */
[----:B------:R-:W-:Y:S01]  /*9940*/  MUFU.TANH R195, R195 ;  /* 0x000000c300c37308 */ /* 0x000fe20000002400 */
[----:B--2---:R-:W-:Y:S01]  /*9950*/  FMNMX.FTZ R4, R33, R4, !PT ;  /* 0x0000000421047209 */ /* 0x004fe20007810000 */
        /* <DEDUP_REMOVED lines=9> */
[----:B------:R-:W0:Y:S01]  /*99f0*/  LDC R6, c[0x0][0x988] ;  /* 0x00026200ff067b82 */ /* 0x000e220000000800 */
[----:B------:R-:W-:Y:S01]  /*9a00*/  FMUL.FTZ R87, R87, UR52 ;  /* 0x0000003457577c20 */ /* 0x000fe20008410000 */
[C---:B------:R-:W-:Y:S01]  /*9a10*/  ISETP.GT.AND P2, PT, R3.reuse, R10, PT ;  /* 0x0000000a0300720c */ /* 0x040fe20003f44270 */
[----:B------:R-:W-:Y:S01]  /*9a20*/  UMOV UR54, UR45 ;  /* 0x0000002d00367c82 */ /* 0x000fe20008000000 */
[----:B------:R-:W-:Y:S01]  /*9a30*/  VIADD R3, R3, 0xffffffff ;  /* 0xffffffff03037836 */ /* 0x000fe20000000000 */
[----:B------:R-:W-:Y:S08]  /*9a40*/  MUFU.TANH R199, R199 ;  /* 0x000000c700c77308 */ /* 0x000ff00000002400 */
[----:B------:R-:W-:Y:S08]  /*9a50*/  MUFU.TANH R201, R201 ;  /* 0x000000c900c97308 */ /* 0x000ff00000002400 */
[----:B------:R-:W-:Y:S08]  /*9a60*/  MUFU.TANH R203, R203 ;  /* 0x000000cb00cb7308 */ /* 0x000ff00000002400 */
[----:B------:R-:W-:Y:S08]  /*9a70*/  MUFU.TANH R205, R205 ;  /* 0x000000cd00cd7308 */ /* 0x000ff00000002400 */
[----:B------:R-:W-:Y:S08]  /*9a80*/  MUFU.TANH R207, R207 ;  /* 0x000000cf00cf7308 */ /* 0x000ff00000002400 */
[----:B------:R-:W-:Y:S08]  /*9a90*/  MUFU.TANH R209, R209 ;  /* 0x000000d100d17308 */ /* 0x000ff00000002400 */
[----:B------:R-:W1:Y:S08]  /*9aa0*/  MUFU.TANH R11, R11 ;  /* 0x0000000b000b7308 */ /* 0x000e700000002400 */
[----:B------:R-:W-:Y:S08]  /*9ab0*/  MUFU.TANH R211, R211 ;  /* 0x000000d300d37308 */ /* 0x000ff00000002400 */
[----:B------:R-:W2:Y:S01]  /*9ac0*/  MUFU.TANH R13, R13 ;  /* 0x0000000d000d7308 */ /* 0x000ea20000002400 */
[----:B-1----:R-:W-:-:S07]  /*9ad0*/  FMNMX.FTZ R14, R11, R8, !PT ;  /* 0x000000080b0e7209 */ /* 0x002fce0007810000 */
[----:B------:R-:W1:Y:S08]  /*9ae0*/  MUFU.TANH R21, R21 ;  /* 0x0000001500157308 */ /* 0x000e700000002400 */
[----:B------:R-:W3:Y:S01]  /*9af0*/  MUFU.TANH R27, R27 ;  /* 0x0000001b001b7308 */ /* 0x000ee20000002400 */
[----:B--2---:R-:W-:Y:S01]  /*9b00*/  FMNMX.FTZ R14, R13, R14, !PT ;  /* 0x0000000e0d0e7209 */ /* 0x004fe20007810000 */
[----:B------:R-:W-:-:S02]  /*9b10*/  WARPGROUP.DEPBAR.LE gsb0, 0x0 ;  /* 0x00008000000079c5 */ /* 0x000fc40000010000 */
[----:B------:R-:W-:Y:S01]  /*9b20*/  WARPGROUP.ARRIVE ;  /* 0x00000000000079c5 */ /* 0x000fe20000000000 */
[----:B------:R-:W-:Y:S01]  /*9b30*/  FMUL.FTZ R183, R36, UR52 ;  /* 0x0000003424b77c20 */ /* 0x000fe20008410000 */
[----:B------:R-:W-:Y:S02]  /*9b40*/  FMUL.FTZ R181, R37, UR52 ;  /* 0x0000003425b57c20 */ /* 0x000fe40008410000 */
[----:B------:R-:W-:Y:S01]  /*9b50*/  MUFU.TANH R213, R213 ;  /* 0x000000d500d57308 */ /* 0x000fe20000002400 */
[----:B------:R-:W-:Y:S01]  /*9b60*/  FMUL.FTZ R37, R38, UR52 ;  /* 0x0000003426257c20 */ /* 0x000fe20008410000 */
[----:B-1----:R-:W-:Y:S01]  /*9b70*/  FMNMX.FTZ R14, R21, R14, !PT ;  /* 0x0000000e150e7209 */ /* 0x002fe20007810000 */
[----:B------:R-:W-:Y:S01]  /*9b80*/  HGMMA.64x128x16.F32 R88, R176, gdesc[UR4].tnspB, R88, gsb0 ;  /* 0x41e00004b0587df0 */ /* 0x000fe20008000858 */
[----:B------:R-:W-:Y:S01]  /*9b90*/  UIADD3 UR6, UR10, 0x100, URZ ;  /* 0x000001000a067890 */ /* 0x000fe2000fffe03f */
[----:B------:R-:W-:-:S03]  /*9ba0*/  UMOV UR7, 0x40000040 ;  /* 0x4000004000077882 */ /* 0x000fc60000000000 */
[----:B------:R-:W1:Y:S01]  /*9bb0*/  MUFU.TANH R183, R183 ;  /* 0x000000b700b77308 */ /* 0x000e620000002400 */
[----:B---3--:R-:W-:-:S07]  /*9bc0*/  FMNMX.FTZ R14, R27, R14, !PT ;  /* 0x0000000e1b0e7209 */ /* 0x008fce0007810000 */
[----:B------:R-:W2:Y:S08]  /*9bd0*/  MUFU.TANH R181, R181 ;  /* 0x000000b500b57308 */ /* 0x000eb00000002400 */
[----:B------:R-:W3:Y:S01]  /*9be0*/  MUFU.TANH R31, R31 ;  /* 0x0000001f001f7308 */ /* 0x000ee20000002400 */
[----:B-1----:R-:W-:-:S07]  /*9bf0*/  FMNMX.FTZ R4, R183, R4, !PT ;  /* 0x00000004b7047209 */ /* 0x002fce0007810000 */
[----:B------:R-:W-:Y:S01]  /*9c00*/  MUFU.TANH R215, R215 ;  /* 0x000000d700d77308 */ /* 0x000fe20000002400 */
[----:B--2---:R-:W-:-:S04]  /*9c10*/  FMNMX.FTZ R4, R181, R4, !PT ;  /* 0x00000004b5047209 */ /* 0x004fc80007810000 */
[----:B------:R-:W-:-:S03]  /*9c20*/  FMNMX.FTZ R4, R193, R4, !PT ;  /* 0x00000004c1047209 */ /* 0x000fc60007810000 */
[----:B------:R-:W1:Y:S01]  /*9c30*/  MUFU.TANH R35, R35 ;  /* 0x0000002300237308 */ /* 0x000e620000002400 */
[----:B------:R-:W-:Y:S02]  /*9c40*/  FMNMX.FTZ R4, R195, R4, !PT ;  /* 0x00000004c3047209 */ /* 0x000fe40007810000 */
[----:B---3--:R-:W-:Y:S02]  /*9c50*/  FMNMX.FTZ R14, R31, R14, !PT ;  /* 0x0000000e1f0e7209 */ /* 0x008fe40007810000 */
[----:B------:R-:W-:-:S03]  /*9c60*/  FMNMX.FTZ R4, R197, R4, !PT ;  /* 0x00000004c5047209 */ /* 0x000fc60007810000 */
[----:B------:R-:W-:Y:S08]  /*9c70*/  MUFU.TANH R217, R217 ;  /* 0x000000d900d97308 */ /* 0x000ff00000002400 */
[----:B------:R-:W2:Y:S01]  /*9c80*/  MUFU.TANH R37, R37 ;  /* 0x0000002500257308 */ /* 0x000ea20000002400 */
[----:B-1----:R-:W-:-:S07]  /*9c90*/  FMNMX.FTZ R14, R35, R14, !PT ;  /* 0x0000000e230e7209 */ /* 0x002fce0007810000 */
[----:B------:R-:W-:Y:S08]  /*9ca0*/  MUFU.TANH R219, R219 ;  /* 0x000000db00db7308 */ /* 0x000ff00000002400 */
[----:B------:R-:W1:Y:S01]  /*9cb0*/  MUFU.TANH R39, R39 ;  /* 0x0000002700277308 */ /* 0x000e620000002400 */
[----:B--2---:R-:W-:-:S07]  /*9cc0*/  FMNMX.FTZ R14, R37, R14, !PT ;  /* 0x0000000e250e7209 */ /* 0x004fce0007810000 */
[----:B------:R-:W-:Y:S08]  /*9cd0*/  MUFU.TANH R221, R221 ;  /* 0x000000dd00dd7308 */ /* 0x000ff00000002400 */
[----:B------:R-:W2:Y:S01]  /*9ce0*/  MUFU.TANH R41, R41 ;  /* 0x0000002900297308 */ /* 0x000ea20000002400 */
[----:B-1----:R-:W-:-:S07]  /*9cf0*/  FMNMX.FTZ R14, R39, R14, !PT ;  /* 0x0000000e270e7209 */ /* 0x002fce0007810000 */
[----:B------:R-:W-:Y:S08]  /*9d00*/  MUFU.TANH R223, R223 ;  /* 0x000000df00df7308 */ /* 0x000ff00000002400 */
[----:B------:R-:W1:Y:S01]  /*9d10*/  MUFU.TANH R43, R43 ;  /* 0x0000002b002b7308 */ /* 0x000e620000002400 */
[----:B--2---:R-:W-:-:S07]  /*9d20*/  FMNMX.FTZ R14, R41, R14, !PT ;  /* 0x0000000e290e7209 */ /* 0x004fce0007810000 */
[----:B------:R-:W-:Y:S08]  /*9d30*/  MUFU.TANH R225, R225 ;  /* 0x000000e100e17308 */ /* 0x000ff00000002400 */
[----:B------:R-:W-:Y:S01]  /*9d40*/  MUFU.TANH R227, R227 ;  /* 0x000000e300e37308 */ /* 0x000fe20000002400 */
[----:B-1----:R-:W-:-:S07]  /*9d50*/  FMNMX.FTZ R14, R43, R14, !PT ;  /* 0x0000000e2b0e7209 */ /* 0x002fce0007810000 */
[----:B------:R-:W-:Y:S08]  /*9d60*/  MUFU.TANH R47, R47 ;  /* 0x0000002f002f7308 */ /* 0x000ff00000002400 */
[----:B------:R-:W-:Y:S08]  /*9d70*/  MUFU.TANH R229, R229 ;  /* 0x000000e500e57308 */ /* 0x000ff00000002400 */
[----:B------:R-:W-:Y:S01]  /*9d80*/  MUFU.TANH R49, R49 ;  /* 0x0000003100317308 */ /* 0x000fe20000002400 */
[----:B------:R-:W-:-:S02]  /*9d90*/  WARPGROUP.DEPBAR.LE gsb0, 0x0 ;  /* 0x00008000000079c5 */ /* 0x000fc40000010000 */
[----:B------:R-:W-:Y:S01]  /*9da0*/  WARPGROUP.ARRIVE ;  /* 0x00000000000079c5 */ /* 0x000fe20000000000 */
[----:B------:R-:W-:Y:S01]  /*9db0*/  FMUL.FTZ R177, R45, UR52 ;  /* 0x000000342db17c20 */ /* 0x000fe20008410000 */
[----:B------:R-:W-:Y:S01]  /*9dc0*/  FMUL.FTZ R179, R48, UR52 ;  /* 0x0000003430b37c20 */ /* 0x000fe20008410000 */
[----:B------:R-:W-:Y:S02]  /*9dd0*/  FMUL.FTZ R45, R46, UR52 ;  /* 0x000000342e2d7c20 */ /* 0x000fe40008410000 */
[----:B------:R-:W-:Y:S01]  /*9de0*/  MUFU.TANH R85, R85 ;  /* 0x0000005500557308 */ /* 0x000fe20000002400 */
[----:B------:R-:W-:Y:S01]  /*9df0*/  HGMMA.64x128x16.F32 R88, R172, gdesc[UR4].tnspB, R88, gsb0 ;  /* 0x41e00004ac587df0 */ /* 0x000fe20008000858 */
[----:B------:R-:W-:Y:S01]  /*9e00*/  UIADD3 UR6, UR10, 0x180, URZ ;  /* 0x000001800a067890 */ /* 0x000fe2000fffe03f */
[----:B------:R-:W-:-:S05]  /*9e10*/  UMOV UR7, 0x40000040 ;  /* 0x4000004000077882 */ /* 0x000fca0000000000 */
[----:B------:R-:W1:Y:S08]  /*9e20*/  MUFU.TANH R177, R177 ;  /* 0x000000b100b17308 */ /* 0x000e700000002400 */
[----:B------:R-:W2:Y:S08]  /*9e30*/  MUFU.TANH R179, R179 ;  /* 0x000000b300b37308 */ /* 0x000eb00000002400 */
[----:B------:R-:W3:Y:S01]  /*9e40*/  MUFU.TANH R45, R45 ;  /* 0x0000002d002d7308 */ /* 0x000ee20000002400 */
[----:B-1----:R-:W-:-:S07]  /*9e50*/  FMNMX.FTZ R4, R177, R4, !PT ;  /* 0x00000004b1047209 */ /* 0x002fce0007810000 */
[----:B------:R-:W1:Y:S01]  /*9e60*/  MUFU.TANH R51, R51 ;  /* 0x0000003300337308 */ /* 0x000e620000002400 */
[----:B--2---:R-:W-:-:S04]  /*9e70*/  FMNMX.FTZ R4, R179, R4, !PT ;  /* 0x00000004b3047209 */ /* 0x004fc80007810000 */
[----:B------:R-:W-:-:S03]  /*9e80*/  FMNMX.FTZ R4, R199, R4, !PT ;  /* 0x00000004c7047209 */ /* 0x000fc60007810000 */
[----:B------:R-:W2:Y:S01]  /*9e90*/  MUFU.TANH R53, R53 ;  /* 0x0000003500357308 */ /* 0x000ea20000002400 */
[----:B------:R-:W-:Y:S02]  /*9ea0*/  FMNMX.FTZ R4, R201, R4, !PT ;  /* 0x00000004c9047209 */ /* 0x000fe40007810000 */
[----:B---3--:R-:W-:Y:S02]  /*9eb0*/  FMNMX.FTZ R14, R45, R14, !PT ;  /* 0x0000000e2d0e7209 */ /* 0x008fe40007810000 */
[----:B------:R-:W-:Y:S02]  /*9ec0*/  FMNMX.FTZ R4, R203, R4, !PT ;  /* 0x00000004cb047209 */ /* 0x000fe40007810000 */
[----:B------:R-:W-:Y:S01]  /*9ed0*/  FMNMX.FTZ R14, R47, R14, !PT ;  /* 0x0000000e2f0e7209 */ /* 0x000fe20007810000 */
[----:B------:R-:W3:Y:S01]  /*9ee0*/  MUFU.TANH R55, R55 ;  /* 0x0000003700377308 */ /* 0x000ee20000002400 */
[----:B------:R-:W-:Y:S02]  /*9ef0*/  FMNMX.FTZ R4, R205, R4, !PT ;  /* 0x00000004cd047209 */ /* 0x000fe40007810000 */
[----:B------:R-:W-:-:S02]  /*9f00*/  FMNMX.FTZ R14, R49, R14, !PT ;  /* 0x0000000e310e7209 */ /* 0x000fc40007810000 */
[----:B------:R-:W-:Y:S02]  /*9f10*/  FMNMX.FTZ R4, R207, R4, !PT ;  /* 0x00000004cf047209 */ /* 0x000fe40007810000 */
[----:B-1----:R-:W-:Y:S01]  /*9f20*/  FMNMX.FTZ R14, R51, R14, !PT ;  /* 0x0000000e330e7209 */ /* 0x002fe20007810000 */
[----:B------:R-:W1:Y:S01]  /*9f30*/  MUFU.TANH R57, R57 ;  /* 0x0000003900397308 */ /* 0x000e620000002400 */
[----:B------:R-:W-:Y:S02]  /*9f40*/  FMNMX.FTZ R4, R209, R4, !PT ;  /* 0x00000004d1047209 */ /* 0x000fe40007810000 */
[----:B--2---:R-:W-:Y:S02]  /*9f50*/  FMNMX.FTZ R14, R53, R14, !PT ;  /* 0x0000000e350e7209 */ /* 0x004fe40007810000 */
[----:B------:R-:W-:-:S03]  /*9f60*/  FMNMX.FTZ R4, R211, R4, !PT ;  /* 0x00000004d3047209 */ /* 0x000fc60007810000 */
[----:B------:R-:W2:Y:S01]  /*9f70*/  MUFU.TANH R59, R59 ;  /* 0x0000003b003b7308 */ /* 0x000ea20000002400 */
[----:B---3--:R-:W-:-:S07]  /*9f80*/  FMNMX.FTZ R14, R55, R14, !PT ;  /* 0x0000000e370e7209 */ /* 0x008fce0007810000 */
[----:B------:R-:W3:Y:S01]  /*9f90*/  MUFU.TANH R61, R61 ;  /* 0x0000003d003d7308 */ /* 0x000ee20000002400 */
[----:B-1----:R-:W-:-:S07]  /*9fa0*/  FMNMX.FTZ R14, R57, R14, !PT ;  /* 0x0000000e390e7209 */ /* 0x002fce0007810000 */
[----:B------:R-:W1:Y:S01]  /*9fb0*/  MUFU.TANH R63, R63 ;  /* 0x0000003f003f7308 */ /* 0x000e620000002400 */
[----:B--2---:R-:W-:-:S07]  /*9fc0*/  FMNMX.FTZ R14, R59, R14, !PT ;  /* 0x0000000e3b0e7209 */ /* 0x004fce0007810000 */
[----:B------:R-:W-:Y:S01]  /*9fd0*/  MUFU.TANH R67, R67 ;  /* 0x0000004300437308 */ /* 0x000fe20000002400 */
[----:B---3--:R-:W-:-:S07]  /*9fe0*/  FMNMX.FTZ R14, R61, R14, !PT ;  /* 0x0000000e3d0e7209 */ /* 0x008fce0007810000 */
[----:B------:R-:W-:Y:S01]  /*9ff0*/  MUFU.TANH R69, R69 ;  /* 0x0000004500457308 */ /* 0x000fe20000002400 */
[----:B-1----:R-:W-:-:S07]  /*a000*/  FMNMX.FTZ R14, R63, R14, !PT ;  /* 0x0000000e3f0e7209 */ /* 0x002fce0007810000 */
        /* <DEDUP_REMOVED lines=18> */
[----:B------:R-:W-:Y:S01]  /*a130*/  MUFU.TANH R87, R87 ;  /* 0x0000005700577308 */ /* 0x000fe20000002400 */
[----:B--2---:R-:W-:-:S04]  /*a140*/  FMNMX.FTZ R4, R175, R4, !PT ;  /* 0x00000004af047209 */ /* 0x004fc80007810000 */
[----:B------:R-:W-:-:S04]  /*a150*/  FMNMX.FTZ R4, R213, R4, !PT ;  /* 0x00000004d5047209 */ /* 0x000fc80007810000 */
[----:B------:R-:W-:Y:S02]  /*a160*/  FMNMX.FTZ R4, R215, R4, !PT ;  /* 0x00000004d7047209 */ /* 0x000fe40007810000 */
[----:B---3--:R-:W-:Y:S02]  /*a170*/  FMNMX.FTZ R14, R65, R14, !PT ;  /* 0x0000000e410e7209 */ /* 0x008fe40007810000 */
[----:B------:R-:W-:Y:S02]  /*a180*/  FMNMX.FTZ R4, R217, R4, !PT ;  /* 0x00000004d9047209 */ /* 0x000fe40007810000 */
[----:B------:R-:W-:Y:S02]  /*a190*/  FMNMX.FTZ R14, R67, R14, !PT ;  /* 0x0000000e430e7209 */ /* 0x000fe40007810000 */
[----:B------:R-:W-:Y:S02]  /*a1a0*/  FMNMX.FTZ R4, R219, R4, !PT ;  /* 0x00000004db047209 */ /* 0x000fe40007810000 */
[----:B------:R-:W-:-:S02]  /*a1b0*/  FMNMX.FTZ R14, R69, R14, !PT ;  /* 0x0000000e450e7209 */ /* 0x000fc40007810000 */
[----:B------:R-:W-:Y:S02]  /*a1c0*/  FMNMX.FTZ R4, R221, R4, !PT ;  /* 0x00000004dd047209 */ /* 0x000fe40007810000 */
[----:B------:R-:W-:Y:S02]  /*a1d0*/  FMNMX.FTZ R14, R71, R14, !PT ;  /* 0x0000000e470e7209 */ /* 0x000fe40007810000 */
[----:B------:R-:W-:Y:S02]  /*a1e0*/  FMNMX.FTZ R4, R223, R4, !PT ;  /* 0x00000004df047209 */ /* 0x000fe40007810000 */
[----:B------:R-:W-:Y:S02]  /*a1f0*/  FMNMX.FTZ R14, R73, R14, !PT ;  /* 0x0000000e490e7209 */ /* 0x000fe40007810000 */
[----:B------:R-:W-:Y:S02]  /*a200*/  FMNMX.FTZ R4, R225, R4, !PT ;  /* 0x00000004e1047209 */ /* 0x000fe40007810000 */
[----:B------:R-:W-:-:S02]  /*a210*/  FMNMX.FTZ R14, R75, R14, !PT ;  /* 0x0000000e4b0e7209 */ /* 0x000fc40007810000 */
[----:B------:R-:W-:-:S04]  /*a220*/  FMNMX.FTZ R4, R227, R4, !PT ;  /* 0x00000004e3047209 */ /* 0x000fc80007810000 */
[----:B------:R-:W-:-:S04]  /*a230*/  FMNMX.FTZ R4, R229, R4, !PT ;  /* 0x00000004e5047209 */ /* 0x000fc80007810000 */
[----:B------:R-:W-:-:S05]  /*a240*/  FMNMX.FTZ R4, R85, R4, !PT ;  /* 0x0000000455047209 */ /* 0x000fca0007810000 */
[----:B------:R-:W1:Y:S02]  /*a250*/  SHFL.BFLY PT, R77, R4, 0x2, 0x1f ;  /* 0x0c401f00044d7f89 */ /* 0x000e6400000e0000 */
[----:B-1----:R-:W-:Y:S01]  /*a260*/  FMNMX.FTZ R12, R4, R77, !PT ;  /* 0x0000004d040c7209 */ /* 0x002fe20007810000 */
[----:B------:R-:W-:-:S06]  /*a270*/  FMUL.FTZ R77, R78, UR52 ;  /* 0x000000344e4d7c20 */ /* 0x000fcc0008410000 */
[----:B------:R-:W1:Y:S02]  /*a280*/  MUFU.TANH R77, R77 ;  /* 0x0000004d004d7308 */ /* 0x000e640000002400 */
[----:B-1----:R-:W-:-:S04]  /*a290*/  FMNMX.FTZ R14, R77, R14, !PT ;  /* 0x0000000e4d0e7209 */ /* 0x002fc80007810000 */
[----:B------:R-:W-:-:S04]  /*a2a0*/  FMNMX.FTZ R14, R79, R14, !PT ;  /* 0x0000000e4f0e7209 */ /* 0x000fc80007810000 */
[----:B------:R-:W-:-:S04]  /*a2b0*/  FMNMX.FTZ R14, R81, R14, !PT ;  /* 0x0000000e510e7209 */ /* 0x000fc80007810000 */
[----:B------:R-:W-:Y:S01]  /*a2c0*/  FMNMX.FTZ R14, R83, R14, !PT ;  /* 0x0000000e530e7209 */ /* 0x000fe20007810000 */
[----:B------:R-:W-:Y:S02]  /*a2d0*/  WARPGROUP.DEPBAR.LE gsb0, 0x0 ;  /* 0x00008000000079c5 */ /* 0x000fe40000010000 */
[----:B------:R-:W-:Y:S01]  /*a2e0*/  WARPGROUP.ARRIVE ;  /* 0x00000000000079c5 */ /* 0x000fe20000000000 */
[----:B------:R-:W1:Y:S01]  /*a2f0*/  SHFL.BFLY PT, R171, R12, 0x1, 0x1f ;  /* 0x0c201f000cab7f89 */ /* 0x000e6200000e0000 */
[----:B------:R-:W-:-:S04]  /*a300*/  FMUL.FTZ R169, R86, UR52 ;  /* 0x0000003456a97c20 */ /* 0x000fc80008410000 */
[----:B------:R-:W-:Y:S01]  /*a310*/  HGMMA.64x128x16.F32 R88, R164, gdesc[UR4].tnspB, R88, gsb0 ;  /* 0x41e00004a4587df0 */ /* 0x000fe20008000858 */
[----:B------:R-:W-:Y:S01]  /*a320*/  UIADD3 UR6, UR10, 0x280, URZ ;  /* 0x000002800a067890 */ /* 0x000fe2000fffe03f */
[----:B------:R-:W2:Y:S01]  /*a330*/  MUFU.TANH R169, R169 ;  /* 0x000000a900a97308 */ /* 0x000ea20000002400 */
[----:B------:R-:W-:Y:S01]  /*a340*/  UMOV UR7, 0x40000040 ;  /* 0x4000004000077882 */ /* 0x000fe20000000000 */
[----:B-1----:R-:W-:Y:S02]  /*a350*/  FMNMX.FTZ R4, R12, R171, !PT ;  /* 0x000000ab0c047209 */ /* 0x002fe40007810000 */
[----:B--2---:R-:W-:-:S03]  /*a360*/  FMNMX.FTZ R14, R169, R14, !PT ;  /* 0x0000000ea90e7209 */ /* 0x004fc60007810000 */
[C---:B0-----:R-:W-:Y:S01]  /*a370*/  FMUL.FTZ R12, R4.reuse, R6 ;  /* 0x00000006040c7220 */ /* 0x041fe20000410000 */
[----:B------:R-:W-:-:S03]  /*a380*/  FADD.FTZ R7, -R4, R7 ;  /* 0x0000000704077221 */ /* 0x000fc60000010100 */
[--C-:B------:R-:W-:Y:S01]  /*a390*/  FFMA.FTZ R180, R5, R6, -R12.reuse ;  /* 0x0000000605b47223 */ /* 0x100fe2000001080c */
[----:B------:R-:W-:Y:S01]  /*a3a0*/  FMNMX.FTZ R5, R87, R14, !PT ;  /* 0x0000000e57057209 */ /* 0x000fe20007810000 */
[-C--:B------:R-:W-:Y:S01]  /*a3b0*/  FMUL.FTZ R7, R7, R6.reuse ;  /* 0x0000000607077220 */ /* 0x080fe20000410000 */
[-CC-:B------:R-:W-:Y:S01]  /*a3c0*/  FFMA.FTZ R176, R29, R6.reuse, -R12.reuse ;  /* 0x000000061db07223 */ /* 0x180fe2000001080c */
[-CC-:B------:R-:W-:Y:S01]  /*a3d0*/  FFMA.FTZ R9, R9, R6.reuse, -R12.reuse ;  /* 0x0000000609097223 */ /* 0x180fe2000001080c */
[-CC-:B------:R-:W-:Y:S01]  /*a3e0*/  FFMA.FTZ R29, R181, R6.reuse, -R12.reuse ;  /* 0x00000006b51d7223 */ /* 0x180fe2000001080c */
[----:B------:R-:W0:Y:S01]  /*a3f0*/  SHFL.BFLY PT, R20, R5, 0x2, 0x1f ;  /* 0x0c401f0005147f89 */ /* 0x000e2200000e0000 */
        /* <DEDUP_REMOVED lines=19> */
[----:B------:R-:W-:Y:S01]  /*a530*/  FFMA.FTZ R85, R85, R6, -R12 ;  /* 0x0000000655557223 */ /* 0x000fe2000001080c */
[----:B0-----:R-:W-:-:S04]  /*a540*/  FMNMX.FTZ R26, R5, R20, !PT ;  /* 0x00000014051a7209 */ /* 0x001fc80007810000 */
[----:B------:R-:W-:Y:S01]  /*a550*/  MUFU.EX2 R182, R182 ;  /* 0x000000b600b67308 */ /* 0x000fe20000000800 */
[----:B-1----:R-:W-:Y:S01]  /*a560*/  FFMA.FTZ R2, R7, R2, R180 ;  /* 0x0000000207027223 */ /* 0x002fe200000100b4 */
[----:B------:R-:W-:Y:S01]  /*a570*/  FFMA.FTZ R20, R221, R6, -R12 ;  /* 0x00000006dd147223 */ /* 0x000fe2000001080c */
[----:B------:R-:W0:Y:S05]  /*a580*/  SHFL.BFLY PT, R5, R26, 0x1, 0x1f ;  /* 0x0c201f001a057f89 */ /* 0x000e2a00000e0000 */
[----:B------:R-:W-:Y:S01]  /*a590*/  MUFU.EX2 R15, R15 ;  /* 0x0000000f000f7308 */ /* 0x000fe20000000800 */
[----:B--2---:R-:W-:-:S07]  /*a5a0*/  F2FP.F16.F32.PACK_AB R180, R9, R180 ;  /* 0x000000b409b4723e */ /* 0x004fce00000000ff */
[----:B------:R-:W-:Y:S08]  /*a5b0*/  MUFU.EX2 R176, R176 ;  /* 0x000000b000b07308 */ /* 0x000ff00000000800 */
[----:B------:R-:W-:Y:S01]  /*a5c0*/  MUFU.EX2 R25, R25 ;  /* 0x0000001900197308 */ /* 0x000fe20000000800 */
[----:B0-----:R-:W-:-:S07]  /*a5d0*/  FMNMX.FTZ R5, R26, R5, !PT ;  /* 0x000000051a057209 */ /* 0x001fce0007810000 */
[----:B------:R-:W-:Y:S01]  /*a5e0*/  MUFU.EX2 R178, R178 ;  /* 0x000000b200b27308 */ /* 0x000fe20000000800 */
[----:B------:R-:W-:-:S04]  /*a5f0*/  FMUL.FTZ R40, R5, R6 ;  /* 0x0000000605287220 */ /* 0x000fc80000410000 */
[-CC-:B------:R-:W-:Y:S01]  /*a600*/  FFMA.FTZ R181, R13, R6.reuse, -R40.reuse ;  /* 0x000000060db57223 */ /* 0x180fe20000010828 */
[----:B------:R-:W-:Y:S02]  /*a610*/  IMAD.U32 R13, RZ, RZ, UR44 ;  /* 0x0000002cff0d7e24 */ /* 0x000fe4000f8e00ff */
[-CC-:B------:R-:W-:Y:S01]  /*a620*/  FFMA.FTZ R183, R21, R6.reuse, -R40.reuse ;  /* 0x0000000615b77223 */ /* 0x180fe20000010828 */
[-CC-:B------:R-:W-:Y:S01]  /*a630*/  FFMA.FTZ R34, R27, R6.reuse, -R40.reuse ;  /* 0x000000061b227223 */ /* 0x180fe20000010828 */
[----:B------:R-:W-:Y:S01]  /*a640*/  IADD3 R27, -R23, 0xb, RZ ;  /* 0x0000000b171b7810 */ /* 0x000fe20007ffe1ff */
[-CC-:B------:R-:W-:Y:S01]  /*a650*/  FFMA.FTZ R36, R35, R6.reuse, -R40.reuse ;  /* 0x0000000623247223 */ /* 0x180fe20000010828 */
[----:B------:R-:W-:Y:S01]  /*a660*/  MUFU.EX2 R181, R181 ;  /* 0x000000b500b57308 */ /* 0x000fe20000000800 */
[----:B------:R-:W-:Y:S01]  /*a670*/  @!P1 LEA R13, R13, UR41, 0x3 ;  /* 0x000000290d0d9c11 */ /* 0x000fe2000f8e18ff */
[-CC-:B------:R-:W-:Y:S01]  /*a680*/  FFMA.FTZ R179, R37, R6.reuse, -R40.reuse ;  /* 0x0000000625b37223 */ /* 0x180fe20000010828 */
[-CC-:B------:R-:W-:Y:S01]  /*a690*/  FFMA.FTZ R38, R39, R6.reuse, -R40.reuse ;  /* 0x0000000627267223 */ /* 0x180fe20000010828 */
[-CC-:B------:R-:W-:Y:S01]  /*a6a0*/  FFMA.FTZ R32, R43, R6.reuse, -R40.reuse ;  /* 0x000000062b207223 */ /* 0x180fe20000010828 */
[----:B------:R-:W-:Y:S01]  /*a6b0*/  FFMA.FTZ R175, R45, R6, -R40 ;  /* 0x000000062daf7223 */ /* 0x000fe20000010828 */
[----:B------:R-:W-:-:S02]  /*a6c0*/  @!P1 VIADD R13, R13, 0x28840 ;  /* 0x000288400d0d9836 */ /* 0x000fc40000000000 */
[-CC-:B------:R-:W-:Y:S01]  /*a6d0*/  FFMA.FTZ R28, R51, R6.reuse, -R40.reuse ;  /* 0x00000006331c7223 */ /* 0x180fe20000010828 */
[----:B------:R-:W-:Y:S01]  /*a6e0*/  MUFU.EX2 R183, R183 ;  /* 0x000000b700b77308 */ /* 0x000fe20000000800 */
[-CC-:B------:R-:W-:Y:S01]  /*a6f0*/  FFMA.FTZ R171, R53, R6.reuse, -R40.reuse ;  /* 0x0000000635ab7223 */ /* 0x180fe20000010828 */
[-CC-:B------:R-:W-:Y:S01]  /*a700*/  FFMA.FTZ R30, R55, R6.reuse, -R40.reuse ;  /* 0x00000006371e7223 */ /* 0x180fe20000010828 */
[----:B------:R-:W-:Y:S01]  /*a710*/  @!P1 PRMT R21, RZ, 0x654, R13 ;  /* 0x00000654ff159816 */ /* 0x000fe2000000000d */
        /* <DEDUP_REMOVED lines=14> */
[----:B------:R-:W-:-:S06]  /*a800*/  FFMA.FTZ R83, R83, R6, -R40 ;  /* 0x0000000653537223 */ /* 0x000fcc0000010828 */
[----:B------:R-:W-:Y:S01]  /*a810*/  MUFU.EX2 R179, R179 ;  /* 0x000000b300b37308 */ /* 0x000fe20000000800 */
[----:B------:R-:W-:Y:S02]  /*a820*/  WARPGROUP.DEPBAR.LE gsb0, 0x0 ;  /* 0x00008000000079c5 */ /* 0x000fe40000010000 */
[----:B------:R-:W-:Y:S01]  /*a830*/  WARPGROUP.ARRIVE ;  /* 0x00000000000079c5 */ /* 0x000fe20000000000 */
[-CC-:B------:R-:W-:Y:S01]  /*a840*/  FFMA.FTZ R164, R205, R6.reuse, -R12.reuse ;  /* 0x00000006cda47223 */ /* 0x180fe2000001080c */
[-C--:B------:R-:W-:Y:S01]  /*a850*/  FFMA.FTZ R165, R177, R6.reuse, -R12 ;  /* 0x00000006b1a57223 */ /* 0x080fe2000001080c */
[-C--:B------:R-:W-:Y:S01]  /*a860*/  FFMA.FTZ R177, R31, R6.reuse, -R40 ;  /* 0x000000061fb17223 */ /* 0x080fe20000010828 */
[----:B------:R-:W-:Y:S01]  /*a870*/  IMAD.U32 R31, RZ, RZ, UR53 ;  /* 0x00000035ff1f7e24 */ /* 0x000fe2000f8e00ff */
[----:B------:R-:W-:Y:S01]  /*a880*/  MUFU.EX2 R29, R29 ;  /* 0x0000001d001d7308 */ /* 0x000fe20000000800 */
[----:B------:R-:W-:Y:S01]  /*a890*/  HGMMA.64x128x16.F32 R88, R160, gdesc[UR4].tnspB, R88, gsb0 ;  /* 0x41e00004a0587df0 */ /* 0x000fe20008000858 */
[----:B------:R-:W-:Y:S01]  /*a8a0*/  UIADD3 UR6, UR10, 0x300, URZ ;  /* 0x000003000a067890 */ /* 0x000fe2000fffe03f */
[-CC-:B------:R-:W-:Y:S01]  /*a8b0*/  FFMA.FTZ R167, R199, R6.reuse, -R12.reuse ;  /* 0x00000006c7a77223 */ /* 0x180fe2000001080c */
[----:B------:R-:W-:Y:S01]  /*a8c0*/  UMOV UR7, 0x40000040 ;  /* 0x4000004000077882 */ /* 0x000fe20000000000 */
[----:B------:R-:W-:Y:S01]  /*a8d0*/  @!P1 LEA R31, R31, UR41, 0x3 ;  /* 0x000000291f1f9c11 */ /* 0x000fe2000f8e18ff */
[-CC-:B------:R-:W-:Y:S01]  /*a8e0*/  FFMA.FTZ R166, R209, R6.reuse, -R12.reuse ;  /* 0x00000006d1a67223 */ /* 0x180fe2000001080c */
[----:B------:R-:W-:Y:S01]  /*a8f0*/  FFMA.FTZ R199, R219, R6, -R12 ;  /* 0x00000006dbc77223 */ /* 0x000fe2000001080c */
[----:B------:R-:W-:Y:S01]  /*a900*/  MUFU.EX2 R177, R177 ;  /* 0x000000b100b17308 */ /* 0x000fe20000000800 */
[----:B------:R-:W-:Y:S01]  /*a910*/  UMOV UR53, UR44 ;  /* 0x0000002c00357c82 */ /* 0x000fe20008000000 */
[----:B------:R-:W-:-:S05]  /*a920*/  @!P1 VIADD R31, R31, 0x28860 ;  /* 0x000288601f1f9836 */ /* 0x000fca0000000000 */
[----:B------:R-:W-:Y:S01]  /*a930*/  @!P1 PRMT R35, RZ, 0x654, R31 ;  /* 0x00000654ff239816 */ /* 0x000fe2000000001f */
        /* <DEDUP_REMOVED lines=18> */
[-C--:B------:R-:W-:Y:S01]  /*aa60*/  FFMA.FTZ R160, R173, R6.reuse, -R12 ;  /* 0x00000006ada07223 */ /* 0x080fe2000001080c */
[-C--:B------:R-:W-:Y:S01]  /*aa70*/  FFMA.FTZ R173, R41, R6.reuse, -R40 ;  /* 0x0000000629ad7223 */ /* 0x080fe20000010828 */
[-CC-:B------:R-:W-:Y:S01]  /*aa80*/  FFMA.FTZ R161, R203, R6.reuse, -R12.reuse ;  /* 0x00000006cba17223 */ /* 0x180fe2000001080c */
[-CC-:B------:R-:W-:Y:S01]  /*aa90*/  FFMA.FTZ R163, R207, R6.reuse, -R12.reuse ;  /* 0x00000006cfa37223 */ /* 0x180fe2000001080c */
[-CC-:B------:R-:W-:Y:S01]  /*aaa0*/  FFMA.FTZ R162, R213, R6.reuse, -R12.reuse ;  /* 0x00000006d5a27223 */ /* 0x180fe2000001080c */
[----:B------:R-:W-:Y:S01]  /*aab0*/  HGMMA.64x128x16.F32 R88, R156, gdesc[UR4].tnspB, R88, gsb0 ;  /* 0x41e000049c587df0 */ /* 0x000fe20008000858 */
[----:B------:R-:W-:Y:S01]  /*aac0*/  UIADD3 UR6, UR10, 0x380, URZ ;  /* 0x000003800a067890 */ /* 0x000fe2000fffe03f */
[----:B------:R-:W-:Y:S01]  /*aad0*/  MUFU.EX2 R173, R173 ;  /* 0x000000ad00ad7308 */ /* 0x000fe20000000800 */
[----:B------:R-:W-:Y:S01]  /*aae0*/  UMOV UR7, 0x40000040 ;  /* 0x4000004000077882 */ /* 0x000fe20000000000 */
[-C--:B------:R-:W-:Y:S01]  /*aaf0*/  FFMA.FTZ R203, R227, R6.reuse, -R12 ;  /* 0x00000006e3cb7223 */ /* 0x080fe2000001080c */
[----:B------:R-:W-:-:S05]  /*ab00*/  FFMA.FTZ R12, R47, R6, -R40 ;  /* 0x000000062f0c7223 */ /* 0x000fca0000010828 */
        /* <DEDUP_REMOVED lines=16> */
[----:B------:R-:W1:Y:S01]  /*ac10*/  MUFU.EX2 R75, R75 ;  /* 0x0000004b004b7308 */ /* 0x000e620000000800 */
[----:B------:R-:W-:-:S02]  /*ac20*/  WARPGROUP.DEPBAR.LE gsb0, 0x0 ;  /* 0x00008000000079c5 */ /* 0x000fc40000010000 */
[----:B------:R-:W-:Y:S01]  /*ac30*/  WARPGROUP.ARRIVE ;  /* 0x00000000000079c5 */ /* 0x000fe20000000000 */
[----:B------:R-:W-:Y:S01]  /*ac40*/  FADD.FTZ R157, -R5, R8 ;  /* 0x00000008059d7221 */ /* 0x000fe20000010100 */
[-CC-:B------:R-:W-:Y:S01]  /*ac50*/  FFMA.FTZ R8, R11, R6.reuse, -R40.reuse ;  /* 0x000000060b087223 */ /* 0x180fe20000010828 */
[-C--:B------:R-:W-:Y:S02]  /*ac60*/  FFMA.FTZ R11, R49, R6.reuse, -R40 ;  /* 0x00000006310b7223 */ /* 0x080fe40000010828 */
[----:B------:R-:W-:Y:S01]  /*ac70*/  MUFU.EX2 R20, R20 ;  /* 0x0000001400147308 */ /* 0x000fe20000000800 */
[----:B------:R-:W-:Y:S01]  /*ac80*/  FMUL.FTZ R157, R157, R6 ;  /* 0x000000069d9d7220 */ /* 0x000fe20000410000 */
[----:B------:R-:W-:Y:S01]  /*ac90*/  HGMMA.64x128x16.F32 R88, R152, gdesc[UR4].tnspB, R88, gsb0 ;  /* 0x41e0000498587df0 */ /* 0x000fe20008000858 */
[----:B0-----:R-:W-:-:S05]  /*aca0*/  F2FP.F16.F32.PACK_AB R156, R199, R14 ;  /* 0x0000000ec79c723e */ /* 0x001fca00000000ff */
[----:B------:R1:W-:Y:S08]  /*acb0*/  MUFU.EX2 R205, R157 ;  /* 0x0000009d00cd7308 */ /* 0x0003f00000000800 */
[----:B------:R-:W0:Y:S01]  /*acc0*/  MUFU.EX2 R8, R8 ;  /* 0x0000000800087308 */ /* 0x000e220000000800 */
[----:B-1----:R-:W-:-:S07]  /*acd0*/  F2FP.F16.F32.PACK_AB R157, R75, R73 ;  /* 0x000000494b9d723e */ /* 0x002fce00000000ff */
[----:B------:R-:W-:Y:S08]  /*ace0*/  MUFU.EX2 R11, R11 ;  /* 0x0000000b000b7308 */ /* 0x000ff00000000800 */
[----:B------:R-:W-:Y:S01]  /*acf0*/  MUFU.EX2 R77, R77 ;  /* 0x0000004d004d7308 */ /* 0x000fe20000000800 */
[----:B0-----:R-:W-:-:S04]  /*ad00*/  FFMA.FTZ R44, R205, R0, R8 ;  /* 0x00000000cd2c7223 */ /* 0x001fc80000010008 */
[C---:B------:R-:W-:Y:S01]  /*ad10*/  FADD.FTZ R44, R181.reuse, R44 ;  /* 0x0000002cb52c7221 */ /* 0x040fe20000010000 */
[----:B------:R-:W-:Y:S02]  /*ad20*/  F2FP.F16.F32.PACK_AB R181, R181, R8 ;  /* 0x00000008b5b5723e */ /* 0x000fe400000000ff */
[----:B------:R-:W-:Y:S08]  /*ad30*/  MUFU.EX2 R0, R61 ;  /* 0x0000003d00007308 */ /* 0x000ff00000000800 */
[----:B------:R-:W0:Y:S08]  /*ad40*/  MUFU.EX2 R201, R201 ;  /* 0x000000c900c97308 */ /* 0x000e300000000800 */
[----:B------:R-:W1:Y:S08]  /*ad50*/  MUFU.EX2 R79, R79 ;  /* 0x0000004f004f7308 */ /* 0x000e700000000800 */
[----:B------:R-:W-:Y:S01]  /*ad60*/  MUFU.EX2 R24, R24 ;  /* 0x0000001800187308 */ /* 0x000fe20000000800 */
[----:B0-----:R-:W-:-:S07]  /*ad70*/  F2FP.F16.F32.PACK_AB R158, R201, R20 ;  /* 0x00000014c99e723e */ /* 0x001fce00000000ff */
[----:B------:R-:W-:Y:S01]  /*ad80*/  MUFU.EX2 R81, R81 ;  /* 0x0000005100517308 */ /* 0x000fe20000000800 */
[----:B-1----:R-:W-:-:S07]  /*ad90*/  F2FP.F16.F32.PACK_AB R159, R79, R77 ;  /* 0x0000004d4f9f723e */ /* 0x002fce00000000ff */
[----:B------:R-:W-:Y:S08]  /*ada0*/  MUFU.EX2 R203, R203 ;  /* 0x000000cb00cb7308 */ /* 0x000ff00000000800 */
[----:B------:R-:W-:Y:S08]  /*adb0*/  MUFU.EX2 R83, R83 ;  /* 0x0000005300537308 */ /* 0x000ff00000000800 */
[----:B------:R-:W-:Y:S08]  /*adc0*/  MUFU.EX2 R26, R229 ;  /* 0x000000e5001a7308 */ /* 0x000ff00000000800 */
[----:B------:R-:W-:Y:S01]  /*add0*/  MUFU.EX2 R85, R85 ;  /* 0x0000005500557308 */ /* 0x000fe20000000800 */
[----:B------:R-:W-:-:S02]  /*ade0*/  WARPGROUP.DEPBAR.LE gsb0, 0x0 ;  /* 0x00008000000079c5 */ /* 0x000fc40000010000 */
[----:B------:R0:W-:Y:S06]  /*adf0*/  BAR.ARV R27, 0x100 ;  /* 0x0004001b0000751d */ /* 0x0001ec0000002000 */
[----:B------:R1:W-:Y:S01]  /*ae00*/  @!P1 SYNCS.ARRIVE.TRANS64.RED.A1T0 RZ, [R21+URZ], RZ ;  /* 0x000000ff15ff99a7 */ /* 0x0003e2000810043f */
[----:B------:R-:W-:Y:S01]  /*ae10*/  FMUL.FTZ R88, R88, R7 ;  /* 0x0000000758587220 */ /* 0x000fe20000410000 */
[----:B0-----:R-:W-:Y:S01]  /*ae20*/  FADD.FTZ R27, R183, R44 ;  /* 0x0000002cb71b7221 */ /* 0x001fe20000010000 */
[----:B------:R-:W-:Y:S01]  /*ae30*/  F2FP.F16.F32.PACK_AB R183, R34, R183 ;  /* 0x000000b722b7723e */ /* 0x000fe200000000ff */
[-C--:B------:R-:W-:Y:S01]  /*ae40*/  FMUL.FTZ R89, R89, R7.reuse ;  /* 0x0000000759597220 */ /* 0x080fe20000410000 */
[-C--:B------:R-:W-:Y:S01]  /*ae50*/  FMUL.FTZ R92, R92, R7.reuse ;  /* 0x000000075c5c7220 */ /* 0x080fe20000410000 */
[-C--:B------:R-:W-:Y:S01]  /*ae60*/  FMUL.FTZ R93, R93, R7.reuse ;  /* 0x000000075d5d7220 */ /* 0x080fe20000410000 */
[-C--:B------:R-:W-:Y:S01]  /*ae70*/  FMUL.FTZ R96, R96, R7.reuse ;  /* 0x0000000760607220 */ /* 0x080fe20000410000 */
[----:B-1----:R-:W-:Y:S01]  /*ae80*/  FADD.FTZ R21, R9, R2 ;  /* 0x0000000209157221 */ /* 0x002fe20000010000 */
[----:B------:R0:W-:Y:S01]  /*ae90*/  @!P1 SYNCS.ARRIVE.TRANS64.RED.A1T0 RZ, [R35+URZ], RZ ;  /* 0x000000ff23ff99a7 */ /* 0x0001e2000810043f */
[-C--:B------:R-:W-:Y:S01]  /*aea0*/  FMUL.FTZ R97, R97, R7.reuse ;  /* 0x0000000761617220 */ /* 0x080fe20000410000 */
[-C--:B------:R-:W-:Y:S01]  /*aeb0*/  FMUL.FTZ R100, R100, R7.reuse ;  /* 0x0000000764647220 */ /* 0x080fe20000410000 */
[----:B------:R-:W-:Y:S01]  /*aec0*/  FADD.FTZ R2, R182, R21 ;  /* 0x00000015b6027221 */ /* 0x000fe20000010000 */
[----:B------:R-:W-:Y:S01]  /*aed0*/  F2FP.F16.F32.PACK_AB R182, R15, R182 ;  /* 0x000000b60fb6723e */ /* 0x000fe200000000ff */
[-C--:B------:R-:W-:Y:S01]  /*aee0*/  FFMA.FTZ R21, R63, R6.reuse, -R40 ;  /* 0x000000063f157223 */ /* 0x080fe20000010828 */
[-C--:B------:R-:W-:Y:S01]  /*aef0*/  FMUL.FTZ R101, R101, R7.reuse ;  /* 0x0000000765657220 */ /* 0x080fe20000410000 */
[----:B------:R-:W-:Y:S01]  /*af00*/  FADD.FTZ R31, R15, R2 ;  /* 0x000000020f1f7221 */ /* 0x000fe20000010000 */
[----:B------:R-:W-:Y:S01]  /*af10*/  FADD.FTZ R2, R34, R27 ;  /* 0x0000001b22027221 */ /* 0x000fe20000010000 */
[-C--:B------:R-:W-:Y:S01]  /*af20*/  FMUL.FTZ R104, R104, R7.reuse ;  /* 0x0000000768687220 */ /* 0x080fe20000410000 */
[-C--:B------:R-:W-:Y:S01]  /*af30*/  FMUL.FTZ R105, R105, R7.reuse ;  /* 0x0000000769697220 */ /* 0x080fe20000410000 */
[----:B------:R-:W-:Y:S01]  /*af40*/  FADD.FTZ R44, R176, R31 ;  /* 0x0000001fb02c7221 */ /* 0x000fe20000010000 */
[----:B------:R-:W-:Y:S01]  /*af50*/  FADD.FTZ R27, R177, R2 ;  /* 0x00000002b11b7221 */ /* 0x000fe20000010000 */
[----:B------:R-:W1:Y:S01]  /*af60*/  MUFU.EX2 R21, R21 ;  /* 0x0000001500157308 */ /* 0x000e620000000800 */
        /* <DEDUP_REMOVED lines=15> */
[C---:B------:R-:W-:Y:S01]  /*b060*/  F2FP.F16.F32.PACK_AB R173, R32.reuse, R173 ;  /* 0x000000ad20ad723e */ /* 0x040fe200000000ff */
[-C--:B------:R-:W-:Y:S01]  /*b070*/  FMUL.FTZ R121, R121, R7.reuse ;  /* 0x0000000779797220 */ /* 0x080fe20000410000 */
[----:B------:R-:W-:Y:S01]  /*b080*/  FADD.FTZ R31, R33, R44 ;  /* 0x0000002c211f7221 */ /* 0x000fe20000010000 */
[----:B------:R-:W-:Y:S01]  /*b090*/  FADD.FTZ R2, R32, R27 ;  /* 0x0000001b20027221 */ /* 0x000fe20000010000 */
[-C--:B------:R-:W-:Y:S01]  /*b0a0*/  FMUL.FTZ R124, R124, R7.reuse ;  /* 0x000000077c7c7220 */ /* 0x080fe20000410000 */
[-C--:B------:R-:W-:Y:S01]  /*b0b0*/  FMUL.FTZ R125, R125, R7.reuse ;  /* 0x000000077d7d7220 */ /* 0x080fe20000410000 */
[----:B------:R-:W-:Y:S01]  /*b0c0*/  FADD.FTZ R44, R174, R31 ;  /* 0x0000001fae2c7221 */ /* 0x000fe20000010000 */
[----:B------:R-:W-:Y:S01]  /*b0d0*/  FADD.FTZ R27, R175, R2 ;  /* 0x00000002af1b7221 */ /* 0x000fe20000010000 */
[-CC-:B------:R-:W-:Y:S01]  /*b0e0*/  FFMA.FTZ R2, R169, R6.reuse, -R40.reuse ;  /* 0x00000006a9027223 */ /* 0x180fe20000010828 */
[----:B------:R-:W-:Y:S01]  /*b0f0*/  FFMA.FTZ R40, R87, R6, -R40 ;  /* 0x0000000657287223 */ /* 0x000fe20000010828 */
[C---:B------:R-:W-:Y:S01]  /*b100*/  FADD.FTZ R31, R165.reuse, R44 ;  /* 0x0000002ca51f7221 */ /* 0x040fe20000010000 */
[----:B------:R-:W-:Y:S01]  /*b110*/  FADD.FTZ R44, R12, R27 ;  /* 0x0000001b0c2c7221 */ /* 0x000fe20000010000 */
[----:B------:R2:W3:Y:S01]  /*b120*/  MUFU.EX2 R155, R2 ;  /* 0x00000002009b7308 */ /* 0x0004e20000000800 */
[----:B------:R-:W-:Y:S01]  /*b130*/  F2FP.F16.F32.PACK_AB R174, R165, R174 ;  /* 0x000000aea5ae723e */ /* 0x000fe200000000ff */
[----:B------:R-:W-:Y:S01]  /*b140*/  FADD.FTZ R46, R168, R31 ;  /* 0x0000001fa82e7221 */ /* 0x000fe20000010000 */
[----:B------:R-:W-:Y:S01]  /*b150*/  FADD.FTZ R9, R11, R44 ;  /* 0x0000002c0b097221 */ /* 0x000fe20000010000 */
[C---:B------:R-:W-:Y:S01]  /*b160*/  F2FP.F16.F32.PACK_AB R168, R167.reuse, R168 ;  /* 0x000000a8a7a8723e */ /* 0x040fe200000000ff */
[-C--:B------:R-:W-:Y:S01]  /*b170*/  FMUL.FTZ R128, R128, R7.reuse ;  /* 0x0000000780807220 */ /* 0x080fe20000410000 */
[----:B------:R-:W-:Y:S01]  /*b180*/  FADD.FTZ R15, R167, R46 ;  /* 0x0000002ea70f7221 */ /* 0x000fe20000010000 */
[----:B------:R-:W-:Y:S01]  /*b190*/  FADD.FTZ R44, R28, R9 ;  /* 0x000000091c2c7221 */ /* 0x000fe20000010000 */
[----:B-1----:R-:W-:Y:S01]  /*b1a0*/  F2FP.F16.F32.PACK_AB R167, R21, R0 ;  /* 0x0000000015a7723e */ /* 0x002fe200000000ff */
[----:B------:R-:W1:Y:S01]  /*b1b0*/  MUFU.EX2 R40, R40 ;  /* 0x0000002800287308 */ /* 0x000e620000000800 */
[----:B------:R-:W-:Y:S01]  /*b1c0*/  FADD.FTZ R46, R170, R15 ;  /* 0x0000000faa2e7221 */ /* 0x000fe20000010000 */
[----:B------:R-:W-:Y:S01]  /*b1d0*/  FADD.FTZ R9, R171, R44 ;  /* 0x0000002cab097221 */ /* 0x000fe20000010000 */
[----:B------:R-:W-:Y:S01]  /*b1e0*/  F2FP.F16.F32.PACK_AB R170, R161, R170 ;  /* 0x000000aaa1aa723e */ /* 0x000fe200000000ff */
[-C--:B------:R-:W-:Y:S01]  /*b1f0*/  FMUL.FTZ R129, R129, R7.reuse ;  /* 0x0000000781817220 */ /* 0x080fe20000410000 */
[----:B------:R-:W-:Y:S01]  /*b200*/  FADD.FTZ R15, R161, R46 ;  /* 0x0000002ea10f7221 */ /* 0x000fe20000010000 */
[----:B------:R-:W-:Y:S01]  /*b210*/  FADD.FTZ R8, R30, R9 ;  /* 0x000000091e087221 */ /* 0x000fe20000010000 */
[-C--:B------:R-:W-:Y:S01]  /*b220*/  FMUL.FTZ R132, R132, R7.reuse ;  /* 0x0000000784847220 */ /* 0x080fe20000410000 */
[-C--:B------:R-:W-:Y:S01]  /*b230*/  FMUL.FTZ R133, R133, R7.reuse ;  /* 0x0000000785857220 */ /* 0x080fe20000410000 */
        /* <DEDUP_REMOVED lines=18> */
[----:B------:R-:W-:Y:S01]  /*b360*/  FMUL.FTZ R149, R149, R7 ;  /* 0x0000000795957220 */ /* 0x000fe20000410000 */
[----:B------:R-:W-:Y:S01]  /*b370*/  F2FP.F16.F32.PACK_AB R176, R25, R176 ;  /* 0x000000b019b0723e */ /* 0x000fe200000000ff */
[----:B------:R-:W-:Y:S01]  /*b380*/  FADD.FTZ R9, R195, R8 ;  /* 0x00000008c3097221 */ /* 0x000fe20000010000 */
[----:B------:R-:W-:Y:S01]  /*b390*/  FADD.FTZ R32, R67, R32 ;  /* 0x0000002043207221 */ /* 0x000fe20000010000 */
        /* <DEDUP_REMOVED lines=33> */
[-C--:B------:R-:W-:Y:S01]  /*b5b0*/  FMUL.FTZ R106, R106, R205.reuse ;  /* 0x000000cd6a6a7220 */ /* 0x080fe20000410000 */
[----:B--2---:R-:W-:Y:S01]  /*b5c0*/  FADD.FTZ R2, R26, R9 ;  /* 0x000000091a027221 */ /* 0x004fe20000010000 */
[----:B---3--:R-:W-:Y:S01]  /*b5d0*/  FADD.FTZ R32, R155, R32 ;  /* 0x000000209b207221 */ /* 0x008fe20000010000 */
[----:B------:R-:W-:Y:S01]  /*b5e0*/  F2FP.F16.F32.PACK_AB R160, R195, R160 ;  /* 0x000000a0c3a0723e */ /* 0x000fe200000000ff */
[----:B------:R-:W-:Y:S01]  /*b5f0*/  FMUL.FTZ R107, R107, R205 ;  /* 0x000000cd6b6b7220 */ /* 0x000fe20000410000 */
[----:B------:R-:W-:Y:S01]  /*b600*/  F2FP.F16.F32.PACK_AB R161, R67, R65 ;  /* 0x0000004143a1723e */ /* 0x000fe200000000ff */
[----:B------:R-:W-:Y:S01]  /*b610*/  FADD.FTZ R2, R85, R2 ;  /* 0x0000000255027221 */ /* 0x000fe20000010000 */
[----:B------:R-:W-:Y:S01]  /*b620*/  F2FP.F16.F32.PACK_AB R162, R197, R162 ;  /* 0x000000a2c5a2723e */ /* 0x000fe200000000ff */
[----:B-1----:R-:W-:Y:S01]  /*b630*/  FADD.FTZ R0, R40, R32 ;  /* 0x0000002028007221 */ /* 0x002fe20000010000 */
[----:B------:R-:W-:Y:S01]  /*b640*/  F2FP.F16.F32.PACK_AB R163, R71, R69 ;  /* 0x0000004547a3723e */ /* 0x000fe200000000ff */
[-C--:B------:R-:W-:Y:S01]  /*b650*/  FMUL.FTZ R110, R110, R205.reuse ;  /* 0x000000cd6e6e7220 */ /* 0x080fe20000410000 */
[----:B------:R-:W-:Y:S01]  /*b660*/  F2FP.F16.F32.PACK_AB R152, R203, R24 ;  /* 0x00000018cb98723e */ /* 0x000fe200000000ff */
[----:B------:R-:W-:Y:S01]  /*b670*/  FMUL.FTZ R111, R111, R205 ;  /* 0x000000cd6f6f7220 */ /* 0x000fe20000410000 */
[----:B------:R-:W-:Y:S01]  /*b680*/  F2FP.F16.F32.PACK_AB R153, R83, R81 ;  /* 0x000000515399723e */ /* 0x000fe200000000ff */
[-C--:B------:R-:W-:Y:S01]  /*b690*/  FMUL.FTZ R114, R114, R205.reuse ;  /* 0x000000cd72727220 */ /* 0x080fe20000410000 */
        /* <DEDUP_REMOVED lines=22> */
[----:B------:R-:W-:Y:S01]  /*b800*/  IMAD.MOV.U32 R7, RZ, RZ, R4 ;  /* 0x000000ffff077224 */ /* 0x000fe200078e0004 */
[----:B0-----:R-:W-:Y:S06]  /*b810*/  @P2 BRA `(.L_x_1155) ;  /* 0xffffffd8001c2947 */ /* 0x001fec000383ffff */
.L_x_1146:
[----:B------:R-:W-:-:S13]  /*b820*/  ISETP.GE.AND P2, PT, R3, UR39, PT ;  /* 0x0000002703007c0c */ /* 0x000fda000bf46270 */
[----:B------:R-:W-:Y:S05]  /*b830*/  @!P2 BRA `(.L_x_1156) ;  /* 0x00000038002ca947 */ /* 0x000fea0003800000 */
[----:B------:R-:W-:Y:S01]  /*b840*/  IMAD.MOV.U32 R8, RZ, RZ, R5 ;  /* 0x000000ffff087224 */ /* 0x000fe200078e0005 */
[----:B------:R-:W-:Y:S01]  /*b850*/  UMOV UR57, UR45 ;  /* 0x0000002d00397c82 */ /* 0x000fe20008000000 */
[----:B------:R-:W-:Y:S01]  /*b860*/  IMAD.MOV.U32 R7, RZ, RZ, R4 ;  /* 0x000000ffff077224 */ /* 0x000fe200078e0004 */
[----:B------:R-:W-:Y:S01]  /*b870*/  UMOV UR56, UR44 ;  /* 0x0000002c00387c82 */ /* 0x000fe20008000000 */
[----:B------:R-:W-:Y:S01]  /*b880*/  ULDC UR52, c[0x0][0x9e4] ;  /* 0x0002790000347ab9 */ /* 0x000fe20000000800 */
[----:B------:R-:W-:Y:S01]  /*b890*/  ULDC UR54, c[0x0][0x288] ;  /* 0x0000a20000367ab9 */ /* 0x000fe20000000800 */
[----:B------:R-:W-:Y:S01]  /*b8a0*/  ULDC UR55, c[0x0][0x9d8] ;  /* 0x0002760000377ab9 */ /* 0x000fe20000000800 */
[----:B------:R-:W-:-:S05]  /*b8b0*/  ULDC UR53, c[0x0][0x9e0] ;  /* 0x0002780000357ab9 */ /* 0x000fca0000000800 */
.L_x_1173:
        /* <DEDUP_REMOVED lines=9> */
.L_x_1158:
[----:B------:R-:W-:Y:S01]  /*b950*/  ULEA UR6, UR44, UR41, 0x3 ;  /* 0x000000292c067291 */ /* 0x000fe2000f8e183f */
[----:B------:R-:W-:-:S05]  /*b960*/  IMAD.U32 R4, RZ, RZ, UR45 ;  /* 0x0000002dff047e24 */ /* 0x000fca000f8e00ff */
[----:B------:R-:W-:-:S04]  /*b970*/  SHF.L.U32 R4, R4, 0x1f, RZ ;  /* 0x0000001f04047819 */ /* 0x000fc800000006ff */
[----:B------:R0:W1:Y:S01]  /*b980*/  SYNCS.PHASECHK.TRANS64.TRYWAIT P3, [UR6+0x28830], R4 ;  /* 0x02883004ff0075a7 */ /* 0x0000620008060146 */
[----:B------:R-:W-:Y:S05]  /*b990*/  @!P0 BRA `(.L_x_1159) ;  /* 0x0000000000048947 */ /* 0x000fea0003800000 */
[----:B------:R-:W-:Y:S01]  /*b9a0*/  BPT.TRAP 0x1 ;  /* 0x000000040000795c */ /* 0x000fe20000300000 */
.L_x_1159:
[----:B-1----:R-:W-:Y:S05]  /*b9b0*/  @P3 BRA `(.L_x_1157) ;  /* 0x0000000000083947 */ /* 0x002fea0003800000 */
[----:B------:R-:W1:Y:S02]  /*b9c0*/  SYNCS.PHASECHK.TRANS64.TRYWAIT P3, [UR6+0x28830], R4 ;  /* 0x02883004ff0075a7 */ /* 0x000e640008060146 */
[----:B-1----:R-:W-:Y:S05]  /*b9d0*/  @!P3 BRA `(.L_x_1160) ;  /* 0x000000a80054b947 */ /* 0x002fea0003800000 */
.L_x_1157:
        /* <DEDUP_REMOVED lines=45> */
.L_x_1162:
[----:B------:R-:W-:Y:S01]  /*bcb0*/  ULEA UR6, UR56, UR41, 0x3 ;  /* 0x0000002938067291 */ /* 0x000fe2000f8e183f */
[----:B------:R-:W-:-:S05]  /*bcc0*/  IMAD.U32 R4, RZ, RZ, UR57 ;  /* 0x00000039ff047e24 */ /* 0x000fca000f8e00ff */
[----:B------:R-:W-:-:S04]  /*bcd0*/  SHF.L.U32 R4, R4, 0x1f, RZ ;  /* 0x0000001f04047819 */ /* 0x000fc800000006ff */
[----:B------:R0:W1:Y:S01]  /*bce0*/  SYNCS.PHASECHK.TRANS64.TRYWAIT P2, [UR6+0x28850], R4 ;  /* 0x02885004ff0075a7 */ /* 0x0000620008040146 */
[----:B------:R-:W-:Y:S05]  /*bcf0*/  @!P0 BRA `(.L_x_1163) ;  /* 0x0000000000048947 */ /* 0x000fea0003800000 */
[----:B------:R-:W-:Y:S01]  /*bd00*/  BPT.TRAP 0x1 ;  /* 0x000000040000795c */ /* 0x000fe20000300000 */
.L_x_1163:
[----:B-1----:R-:W-:Y:S05]  /*bd10*/  @P2 BRA `(.L_x_1161) ;  /* 0x0000000000082947 */ /* 0x002fea0003800000 */
[----:B------:R-:W1:Y:S02]  /*bd20*/  SYNCS.PHASECHK.TRANS64.TRYWAIT P2, [UR6+0x28850], R4 ;  /* 0x02885004ff0075a7 */ /* 0x000e640008040146 */
[----:B-1----:R-:W-:Y:S05]  /*bd30*/  @!P2 BRA `(.L_x_1164) ;  /* 0x000000a40094a947 */ /* 0x002fea0003800000 */
.L_x_1161:
        /* <DEDUP_REMOVED lines=9> */
[----:B------:R-:W1:Y:S01]  /*bdd0*/  @P5 LDC R53, c[0x0][0x44c] ;  /* 0x00011300ff355b82 */ /* 0x000e620000000800 */
[----:B------:R-:W-:Y:S01]  /*bde0*/  FMUL.FTZ R10, R35, UR55 ;  /* 0x00000037230a7c20 */ /* 0x000fe20008410000 */
[----:B------:R-:W-:Y:S01]  /*bdf0*/  FMUL.FTZ R35, R36, UR55 ;  /* 0x0000003724237c20 */ /* 0x000fe20008410000 */
[----:B------:R-:W-:Y:S01]  /*be00*/  ULOP3.LUT UR6, UR6, 0x4000000, URZ, 0xfc, !UPT ;  /* 0x0400000006067892 */ /* 0x000fe2000f8efc3f */
[----:B------:R-:W-:Y:S01]  /*be10*/  FMUL.FTZ R36, R58, UR55 ;  /* 0x000000373a247c20 */ /* 0x000fe20008410000 */
[----:B------:R-:W-:-:S02]  /*be20*/  IMAD.U32 R58, RZ, RZ, UR44 ;  /* 0x0000002cff3a7e24 */ /* 0x000fc4000f8e00ff */
[----:B------:R-:W-:Y:S01]  /*be30*/  FMUL.FTZ R15, R38, UR55 ;  /* 0x00000037260f7c20 */ /* 0x000fe20008410000 */
[----:B------:R-:W-:Y:S01]  /*be40*/  ULEA UR10, UR56, UR6, 0xb ;  /* 0x00000006380a7291 */ /* 0x000fe2000f8e583f */
[----:B------:R-:W-:Y:S01]  /*be50*/  FMUL.FTZ R38, R62, UR55 ;  /* 0x000000373e267c20 */ /* 0x000fe20008410000 */
[----:B------:R-:W-:Y:S01]  /*be60*/  FMUL.FTZ R62, R65, UR55 ;  /* 0x00000037413e7c20 */ /* 0x000fe20008410000 */
[----:B------:R-:W-:Y:S01]  /*be70*/  FMUL.FTZ R21, R43, UR55 ;  /* 0x000000372b157c20 */ /* 0x000fe20008410000 */
[----:B------:R-:W-:Y:S01]  /*be80*/  FMUL.FTZ R43, R45, UR55 ;  /* 0x000000372d2b7c20 */ /* 0x000fe20008410000 */
[----:B------:R-:W-:Y:S01]  /*be90*/  FMUL.FTZ R12, R24, UR55 ;  /* 0x00000037180c7c20 */ /* 0x000fe20008410000 */
[----:B------:R-:W-:Y:S01]  /*bea0*/  FMUL.FTZ R13, R25, UR55 ;  /* 0x00000037190d7c20 */ /* 0x000fe20008410000 */
[----:B------:R-:W-:Y:S01]  /*beb0*/  UMOV UR6, UR10 ;  /* 0x0000000a00067c82 */ /* 0x000fe20008000000 */
[----:B0-----:R-:W-:Y:S01]  /*bec0*/  FMUL.FTZ R4, R27, UR55 ;  /* 0x000000371b047c20 */ /* 0x001fe20008410000 */
        /* <DEDUP_REMOVED lines=34> */
[----:B------:R-:W2:Y:S08]  /*c0f0*/  MUFU.TANH R13, R13 ;  /* 0x0000000d000d7308 */ /* 0x000eb00000002400 */
        /* <DEDUP_REMOVED lines=44> */
[----:B------:R0:W0:Y:S08]  /*c3c0*/  MUFU.TANH R74, R77 ;  /* 0x0000004d004a7308 */ /* 0x0000300000002400 */
[----:B------:R-:W0:Y:S08]  /*c3d0*/  MUFU.TANH R46, R46 ;  /* 0x0000002e002e7308 */ /* 0x000e300000002400 */
[----:B------:R-:W0:Y:S08]  /*c3e0*/  MUFU.TANH R47, R47 ;  /* 0x0000002f002f7308 */ /* 0x000e300000002400 */
[----:B------:R-:W0:Y:S08]  /*c3f0*/  MUFU.TANH R80, R80 ;  /* 0x0000005000507308 */ /* 0x000e300000002400 */
        /* <DEDUP_REMOVED lines=16> */
[----:B------:R-:W-:Y:S01]  /*c500*/  WARPGROUP.ARRIVE ;  /* 0x00000000000079c5 */ /* 0x000fe20000000000 */
[----:B------:R-:W-:Y:S01]  /*c510*/  FMUL.FTZ R165, R29, UR55 ;  /* 0x000000371da57c20 */ /* 0x000fe20008410000 */
[----:B------:R-:W-:Y:S01]  /*c520*/  FMUL.FTZ R29, R54, UR55 ;  /* 0x00000037361d7c20 */ /* 0x000fe20008410000 */
[----:B------:R-:W-:Y:S01]  /*c530*/  FMUL.FTZ R167, R33, UR55 ;  /* 0x0000003721a77c20 */ /* 0x000fe20008410000 */
[----:B------:R-:W5:Y:S01]  /*c540*/  @P5 LDC R54, c[0x0][0x450] ;  /* 0x00011400ff365b82 */ /* 0x000f620000000800 */
[----:B------:R-:W-:-:S02]  /*c550*/  FMUL.FTZ R33, R63, UR55 ;  /* 0x000000373f217c20 */ /* 0x000fc40008410000 */
[----:B------:R-:W-:Y:S01]  /*c560*/  HGMMA.64x128x16.F32 R88, R160, gdesc[UR4].tnspB, R88, gsb0 ;  /* 0x41e00004a0587df0 */ /* 0x000fe20008000858 */
[----:B------:R-:W-:Y:S01]  /*c570*/  UIADD3 UR6, UR10, 0x300, URZ ;  /* 0x000003000a067890 */ /* 0x000fe2000fffe03f */
[----:B------:R-:W-:Y:S01]  /*c580*/  FMUL.FTZ R63, R68, UR55 ;  /* 0x00000037443f7c20 */ /* 0x000fe20008410000 */
[----:B------:R-:W-:Y:S01]  /*c590*/  UMOV UR7, 0x40000040 ;  /* 0x4000004000077882 */ /* 0x000fe20000000000 */
[----:B------:R-:W-:Y:S02]  /*c5a0*/  VIADD R68, R17, UR36 ;  /* 0x0000002411447c36 */ /* 0x000fe40008000000 */
[----:B------:R-:W-:Y:S01]  /*c5b0*/  FMUL.FTZ R164, R28, UR55 ;  /* 0x000000371ca47c20 */ /* 0x000fe20008410000 */
[----:B------:R-:W-:Y:S01]  /*c5c0*/  FMUL.FTZ R28, R55, UR55 ;  /* 0x00000037371c7c20 */ /* 0x000fe20008410000 */
[----:B------:R-:W-:Y:S01]  /*c5d0*/  FMUL.FTZ R55, R56, UR55 ;  /* 0x0000003738377c20 */ /* 0x000fe20008410000 */
[----:B-1----:R-:W-:-:S04]  /*c5e0*/  @P5 IMAD.HI.U32 R53, R68, R53, RZ ;  /* 0x0000003544355227 */ /* 0x002fc800078e00ff */
        /* <DEDUP_REMOVED lines=8> */
[----:B-----5:R-:W-:Y:S01]  /*c670*/  @P5 SHF.R.U32.HI R68, RZ, R54, R53 ;  /* 0x00000036ff445219 */ /* 0x020fe20000011635 */
[----:B------:R-:W-:Y:S01]  /*c680*/  FMUL.FTZ R53, R86, UR55 ;  /* 0x0000003756357c20 */ /* 0x000fe20008410000 */
[----:B------:R-:W-:Y:S01]  /*c690*/  @!P1 LEA R54, R58, UR41, 0x3 ;  /* 0x000000293a369c11 */ /* 0x000fe2000f8e18ff */
[----:B------:R-:W-:Y:S01]  /*c6a0*/  IMAD.SHL.U32 R86, R3, 0x80, RZ ;  /* 0x0000008003567824 */ /* 0x000fe200078e00ff */
[----:B------:R-:W-:Y:S01]  /*c6b0*/  IADD3 R58, -R23, 0xb, RZ ;  /* 0x0000000b173a7810 */ /* 0x000fe20007ffe1ff */
[----:B------:R-:W5:Y:S02]  /*c6c0*/  SHFL.IDX PT, R65, R68, RZ, 0x1c1f ;  /* 0x001c1fff44417589 */ /* 0x000f6400000e0000 */
[----:B------:R-:W0:Y:S01]  /*c6d0*/  MUFU.TANH R165, R165 ;  /* 0x000000a500a57308 */ /* 0x000e220000002400 */
[----:B------:R-:W-:-:S05]  /*c6e0*/  @!P1 VIADD R54, R54, 0x28840 ;  /* 0x0002884036369836 */ /* 0x000fca0000000000 */
[----:B------:R-:W-:Y:S02]  /*c6f0*/  @!P1 PRMT R54, RZ, 0x654, R54 ;  /* 0x00000654ff369816 */ /* 0x000fe40000000036 */
        /* <DEDUP_REMOVED lines=18> */
[----:B------:R-:W-:-:S03]  /*c820*/  IADD3 R59, -R86, 0x1, RZ ;  /* 0x00000001563b7810 */ /* 0x000fc60007ffe1ff */
[----:B------:R-:W-:Y:S01]  /*c830*/  HGMMA.64x128x16.F32 R88, R156, gdesc[UR4].tnspB, R88, gsb0 ;  /* 0x41e000049c587df0 */ /* 0x000fe20008000858 */
[----:B------:R-:W-:Y:S01]  /*c840*/  UIADD3 UR6, UR10, 0x380, URZ ;  /* 0x000003800a067890 */ /* 0x000fe2000fffe03f */
[----:B------:R-:W-:Y:S01]  /*c850*/  IMAD R59, R16, -0x2, R59 ;  /* 0xfffffffe103b7824 */ /* 0x000fe200078e023b */
[----:B------:R-:W-:Y:S01]  /*c860*/  UMOV UR7, 0x40000040 ;  /* 0x4000004000077882 */ /* 0x000fe20000000000 */
[----:B------:R-:W0:Y:S08]  /*c870*/  MUFU.TANH R160, R160 ;  /* 0x000000a000a07308 */ /* 0x000e300000002400 */
[----:B------:R-:W0:Y:S01]  /*c880*/  MUFU.TANH R37, R37 ;  /* 0x0000002500257308 */ /* 0x000e220000002400 */
[----:B------:R-:W-:-:S02]  /*c890*/  WARPGROUP.DEPBAR.LE gsb0, 0x0 ;  /* 0x00008000000079c5 */ /* 0x000fc40000010000 */
[----:B------:R-:W-:Y:S01]  /*c8a0*/  WARPGROUP.ARRIVE ;  /* 0x00000000000079c5 */ /* 0x000fe20000000000 */
[----:B------:R-:W2:Y:S05]  /*c8b0*/  LDC R156, c[0x0][0x2f0] ;  /* 0x0000bc00ff9c7b82 */ /* 0x000eaa0000000800 */
[----:B------:R-:W-:Y:S01]  /*c8c0*/  HGMMA.64x128x16.F32 R88, R152, gdesc[UR4].tnspB, R88, gsb0 ;  /* 0x41e0000498587df0 */ /* 0x000fe20008000858 */
[----:B--2---:R-:W-:-:S04]  /*c8d0*/  IMAD R59, R156, UR42, R59 ;  /* 0x0000002a9c3b7c24 */ /* 0x004fc8000f8e023b */
[----:B------:R-:W-:Y:S01]  /*c8e0*/  VIADD R59, R59, -UR54 ;  /* 0x800000363b3b7c36 */ /* 0x000fe20008000000 */
[----:B------:R-:W-:Y:S02]  /*c8f0*/  WARPGROUP.DEPBAR.LE gsb0, 0x0 ;  /* 0x00008000000079c5 */ /* 0x000fe40000010000 */
[----:B------:R2:W-:Y:S06]  /*c900*/  BAR.ARV R58, 0x100 ;  /* 0x0004003a0000751d */ /* 0x0005ec0000002000 */
[----:B------:R3:W-:Y:S01]  /*c910*/  @!P1 SYNCS.ARRIVE.TRANS64.RED.A1T0 RZ, [R54+URZ], RZ ;  /* 0x000000ff36ff99a7 */ /* 0x0007e2000810043f */
[----:B------:R-:W-:-:S02]  /*c920*/  VIADD R152, R59, UR53 ;  /* 0x000000353b987c36 */ /* 0x000fc40008000000 */
[----:B------:R-:W-:Y:S02]  /*c930*/  VIADD R154, R59, UR49 ;  /* 0x000000313b9a7c36 */ /* 0x000fe40008000000 */
[--C-:B-----5:R-:W-:Y:S02]  /*c940*/  IMAD.IADD R70, R152, 0x1, R65.reuse ;  /* 0x0000000198467824 */ /* 0x120fe400078e0241 */
[----:B------:R-:W-:Y:S02]  /*c950*/  IMAD.IADD R72, R154, 0x1, R65 ;  /* 0x000000019a487824 */ /* 0x000fe400078e0241 */
[----:B---3--:R-:W-:-:S06]  /*c960*/  FMUL.FTZ R54, R87, UR55 ;  /* 0x0000003757367c20 */ /* 0x008fcc0008410000 */
[----:B------:R-:W3:Y:S01]  /*c970*/  MUFU.TANH R54, R54 ;  /* 0x0000003600367308 */ /* 0x000ee20000002400 */
[----:B012-4-:R-:W-:Y:S05]  /*c980*/  @!P6 BRA `(.L_x_1165) ;  /* 0x00000000005ce947 */ /* 0x017fea0003800000 */
[----:B------:R-:W-:Y:S01]  /*c990*/  IMAD R58, R156, UR42, R65 ;  /* 0x0000002a9c3a7c24 */ /* 0x000fe2000f8e0241 */
[----:B------:R-:W-:Y:S03]  /*c9a0*/  BSSY B0, `(.L_x_1166) ;  /* 0x0000011000007945 */ /* 0x000fe60003800000 */
[----:B------:R-:W-:-:S05]  /*c9b0*/  VIADD R65, R58, -UR54 ;  /* 0x800000363a417c36 */ /* 0x000fca0008000000 */
        /* <DEDUP_REMOVED lines=10> */
.L_x_1167:
[----:B------:R-:W-:-:S05]  /*ca60*/  IMAD.U32 R69, RZ, RZ, UR52 ;  /* 0x00000034ff457e24 */ /* 0x000fca000f8e00ff */
[----:B------:R-:W-:-:S13]  /*ca70*/  ISETP.NE.AND P2, PT, R69, 0x1, PT ;  /* 0x000000014500780c */ /* 0x000fda0003f45270 */
[----:B------:R-:W0:Y:S02]  /*ca80*/  @P2 LDC.64 R58, c[0x0][0x9e8] ;  /* 0x00027a00ff3a2b82 */ /* 0x000e240000000a00 */
[----:B0-----:R-:W-:-:S05]  /*ca90*/  @P2 IMAD.HI.U32 R58, R65, R58, RZ ;  /* 0x0000003a413a2227 */ /* 0x001fca00078e00ff */
[----:B------:R-:W-:-:S07]  /*caa0*/  @P2 SHF.R.U32.HI R65, RZ, R59, R58 ;  /* 0x0000003bff412219 */ /* 0x000fce000001163a */
.L_x_1168:
[----:B------:R-:W-:Y:S05]  /*cab0*/  BSYNC B0 ;  /* 0x0000000000007941 */ /* 0x000fea0003800000 */
.L_x_1166:
[----:B------:R-:W-:-:S04]  /*cac0*/  IMAD R65, R65, R69, -R86 ;  /* 0x0000004541417224 */ /* 0x000fc800078e0a56 */
[----:B------:R-:W-:-:S05]  /*cad0*/  IMAD R65, R16, -0x2, R65 ;  /* 0xfffffffe10417824 */ /* 0x000fca00078e0241 */
[----:B------:R-:W-:Y:S02]  /*cae0*/  VIADDMNMX R70, R65, R69, R70, PT ;  /* 0x0000004541467246 */ /* 0x000fe40003800146 */
[----:B------:R-:W-:-:S07]  /*caf0*/  VIMNMX R72, R72, R65, !PT ;  /* 0x0000004148487248 */ /* 0x000fce0007fe0100 */
.L_x_1165:
[----:B------:R-:W-:-:S04]  /*cb00*/  ISETP.GT.AND P2, PT, R3, -0x1, PT ;  /* 0xffffffff0300780c */ /* 0x000fc80003f44270 */
[C---:B------:R-:W-:Y:S02]  /*cb10*/  ISETP.GT.AND P4, PT, R72.reuse, RZ, P2 ;  /* 0x000000ff4800720c */ /* 0x040fe40001784270 */
[----:B------:R-:W-:Y:S02]  /*cb20*/  ISETP.GT.AND P3, PT, R72, 0x1, P2 ;  /* 0x000000014800780c */ /* 0x000fe40001764270 */
[C---:B------:R-:W-:Y:S02]  /*cb30*/  ISETP.LT.OR P4, PT, R70.reuse, 0x1, P4 ;  /* 0x000000014600780c */ /* 0x040fe40002781670 */
[----:B------:R-:W-:Y:S02]  /*cb40*/  ISETP.LT.OR P3, PT, R70, 0x2, P3 ;  /* 0x000000024600780c */ /* 0x000fe40001f61670 */
[----:B------:R-:W-:Y:S02]  /*cb50*/  FSEL R58, R12, -INF , !P4 ;  /* 0xff8000000c3a7808 */ /* 0x000fe40006000000 */
[----:B------:R-:W-:-:S02]  /*cb60*/  FSEL R179, R13, -INF , !P3 ;  /* 0xff8000000db37808 */ /* 0x000fc40005800000 */
[C---:B------:R-:W-:Y:S01]  /*cb70*/  ISETP.GT.AND P4, PT, R72.reuse, 0x8, P2 ;  /* 0x000000084800780c */ /* 0x040fe20001784270 */
[----:B------:R-:W0:Y:S01]  /*cb80*/  SHFL.IDX PT, R13, R68, 0x1, 0x1c1f ;  /* 0x003c1f00440d7f89 */ /* 0x000e2200000e0000 */
[----:B------:R-:W-:Y:S02]  /*cb90*/  ISETP.GT.AND P3, PT, R72, 0x9, P2 ;  /* 0x000000094800780c */ /* 0x000fe40001764270 */
[C---:B------:R-:W-:Y:S02]  /*cba0*/  ISETP.LT.OR P4, PT, R70.reuse, 0x9, P4 ;  /* 0x000000094600780c */ /* 0x040fe40002781670 */
[----:B------:R-:W-:Y:S02]  /*cbb0*/  ISETP.LT.OR P3, PT, R70, 0xa, P3 ;  /* 0x0000000a4600780c */ /* 0x000fe40001f61670 */
[----:B------:R-:W-:Y:S02]  /*cbc0*/  FSEL R181, R164, -INF , !P4 ;  /* 0xff800000a4b57808 */ /* 0x000fe40006000000 */
[----:B------:R-:W-:-:S02]  /*cbd0*/  FSEL R195, R165, -INF , !P3 ;  /* 0xff800000a5c37808 */ /* 0x000fc40005800000 */
[C---:B------:R-:W-:Y:S02]  /*cbe0*/  ISETP.GT.AND P4, PT, R72.reuse, 0x10, P2 ;  /* 0x000000104800780c */ /* 0x040fe40001784270 */
        /* <DEDUP_REMOVED lines=15> */
[----:B------:R-:W-:Y:S01]  /*cce0*/  FSEL R155, R40, -INF , !P4 ;  /* 0xff800000289b7808 */ /* 0x000fe20006000000 */
[----:B0-----:R-:W-:Y:S01]  /*ccf0*/  IMAD.IADD R40, R152, 0x1, R13 ;  /* 0x0000000198287824 */ /* 0x001fe200078e020d */
[----:B------:R-:W-:-:S02]  /*cd00*/  FSEL R153, R41, -INF , !P3 ;  /* 0xff80000029997808 */ /* 0x000fc40005800000 */
[C---:B------:R-:W-:Y:S02]  /*cd10*/  ISETP.GT.AND P4, PT, R72.reuse, 0x28, P2 ;  /* 0x000000284800780c */ /* 0x040fe40001784270 */
[----:B------:R-:W-:Y:S02]  /*cd20*/  ISETP.GT.AND P3, PT, R72, 0x29, P2 ;  /* 0x000000294800780c */ /* 0x000fe40001764270 */
[C---:B------:R-:W-:Y:S02]  /*cd30*/  ISETP.LT.OR P4, PT, R70.reuse, 0x29, P4 ;  /* 0x000000294600780c */ /* 0x040fe40002781670 */
[----:B------:R-:W-:Y:S02]  /*cd40*/  ISETP.LT.OR P3, PT, R70, 0x2a, P3 ;  /* 0x0000002a4600780c */ /* 0x000fe40001f61670 */
[----:B------:R-:W-:Y:S01]  /*cd50*/  FSEL R87, R42, -INF , !P4 ;  /* 0xff8000002a577808 */ /* 0x000fe20006000000 */
[----:B------:R-:W-:Y:S01]  /*cd60*/  IMAD.IADD R42, R154, 0x1, R13 ;  /* 0x000000019a2a7824 */ /* 0x000fe200078e020d */
        /* <DEDUP_REMOVED lines=60> */
[----:B------:R-:W-:Y:S01]  /*d130*/  FSEL R35, R82, -INF , !P3 ;  /* 0xff80000052237808 */ /* 0x000fe20005800000 */
[----:B------:R-:W-:Y:S08]  /*d140*/  @!P6 BRA `(.L_x_1169) ;  /* 0x00000000005ce947 */ /* 0x000ff00003800000 */
        /* <DEDUP_REMOVED lines=13> */
.L_x_1171:
[----:B------:R-:W-:-:S05]  /*d220*/  IMAD.U32 R48, RZ, RZ, UR52 ;  /* 0x00000034ff307e24 */ /* 0x000fca000f8e00ff */
[----:B------:R-:W-:-:S13]  /*d230*/  ISETP.NE.AND P3, PT, R48, 0x1, PT ;  /* 0x000000013000780c */ /* 0x000fda0003f65270 */
[----:B------:R-:W0:Y:S02]  /*d240*/  @P3 LDC.64 R12, c[0x0][0x9e8] ;  /* 0x00027a00ff0c3b82 */ /* 0x000e240000000a00 */
[----:B0-----:R-:W-:-:S05]  /*d250*/  @P3 IMAD.HI.U32 R12, R159, R12, RZ ;  /* 0x0000000c9f0c3227 */ /* 0x001fca00078e00ff */
[----:B------:R-:W-:-:S07]  /*d260*/  @P3 SHF.R.U32.HI R159, RZ, R13, R12 ;  /* 0x0000000dff9f3219 */ /* 0x000fce000001160c */
.L_x_1172:
[----:B------:R-:W-:Y:S05]  /*d270*/  BSYNC B0 ;  /* 0x0000000000007941 */ /* 0x000fea0003800000 */
.L_x_1170:
[----:B------:R-:W-:-:S04]  /*d280*/  IMAD R159, R159, R48, -R86 ;  /* 0x000000309f9f7224 */ /* 0x000fc800078e0a56 */
[----:B------:R-:W-:-:S05]  /*d290*/  IMAD R159, R16, -0x2, R159 ;  /* 0xfffffffe109f7824 */ /* 0x000fca00078e029f */
[----:B------:R-:W-:Y:S02]  /*d2a0*/  VIADDMNMX R40, R159, R48, R40, PT ;  /* 0x000000309f287246 */ /* 0x000fe40003800128 */
[----:B------:R-:W-:-:S07]  /*d2b0*/  VIMNMX R42, R42, R159, !PT ;  /* 0x0000009f2a2a7248 */ /* 0x000fce0007fe0100 */
.L_x_1169:
[----:B------:R-:W-:Y:S01]  /*d2c0*/  FMNMX.FTZ R12, R58, R7, !PT ;  /* 0x000000073a0c7209 */ /* 0x000fe20007810000 */
[----:B------:R-:W-:Y:S01]  /*d2d0*/  UMOV UR57, UR45 ;  /* 0x0000002d00397c82 */ /* 0x000fe20008000000 */
        /* <DEDUP_REMOVED lines=8> */
[----:B------:R-:W-:Y:S02]  /*d360*/  ISETP.GT.AND P3, PT, R42, 0x10, P2 ;  /* 0x000000102a00780c */ /* 0x000fe40001764270 */
        /* <DEDUP_REMOVED lines=18> */
[----:B------:R-:W-:Y:S01]  /*d490*/  FMNMX.FTZ R12, R81, R12, !PT ;  /* 0x0000000c510c7209 */ /* 0x000fe20007810000 */
[----:B------:R-:W0:Y:S01]  /*d4a0*/  LDC R6, c[0x0][0x988] ;  /* 0x00026200ff067b82 */ /* 0x000e220000000800 */
        /* <DEDUP_REMOVED lines=35> */
[----:B------:R-:W-:Y:S01]  /*d6e0*/  ISETP.GT.AND P4, PT, R42, 0x29, P2 ;  /* 0x000000292a00780c */ /* 0x000fe20001784270 */
[----:B------:R-:W1:Y:S01]  /*d6f0*/  SHFL.BFLY PT, R13, R12, 0x2, 0x1f ;  /* 0x0c401f000c0d7f89 */ /* 0x000e6200000e0000 */
[----:B------:R-:W-:-:S02]  /*d700*/  FSEL R27, R27, -INF , !P3 ;  /* 0xff8000001b1b7808 */ /* 0x000fc40005800000 */
[----:B------:R-:W-:Y:S02]  /*d710*/  ISETP.GT.AND P3, PT, R42, 0x38, P2 ;  /* 0x000000382a00780c */ /* 0x000fe40001764270 */
[C---:B------:R-:W-:Y:S02]  /*d720*/  ISETP.LT.OR P4, PT, R40.reuse, 0x2a, P4 ;  /* 0x0000002a2800780c */ /* 0x040fe40002781670 */
[----:B------:R-:W-:Y:S02]  /*d730*/  ISETP.LT.OR P3, PT, R40, 0x39, P3 ;  /* 0x000000392800780c */ /* 0x000fe40001f61670 */
[----:B------:R-:W-:Y:S02]  /*d740*/  FSEL R21, R24, -INF , !P4 ;  /* 0xff80000018157808 */ /* 0x000fe40006000000 */
[----:B------:R-:W-:Y:S02]  /*d750*/  ISETP.GT.AND P4, PT, R42, 0x31, P2 ;  /* 0x000000312a00780c */ /* 0x000fe40001784270 */
[----:B------:R-:W-:-:S02]  /*d760*/  FSEL R29, R29, -INF , !P3 ;  /* 0xff8000001d1d7808 */ /* 0x000fc40005800000 */
[----:B------:R-:W-:Y:S02]  /*d770*/  ISETP.GT.AND P3, PT, R42, 0x40, P2 ;  /* 0x000000402a00780c */ /* 0x000fe40001764270 */
[C---:B------:R-:W-:Y:S02]  /*d780*/  ISETP.LT.OR P4, PT, R40.reuse, 0x32, P4 ;  /* 0x000000322800780c */ /* 0x040fe40002781670 */
[----:B------:R-:W-:Y:S02]  /*d790*/  ISETP.LT.OR P3, PT, R40, 0x41, P3 ;  /* 0x000000412800780c */ /* 0x000fe40001f61670 */
[----:B------:R-:W-:Y:S02]  /*d7a0*/  FSEL R25, R26, -INF , !P4 ;  /* 0xff8000001a197808 */ /* 0x000fe40006000000 */
[----:B------:R-:W-:Y:S02]  /*d7b0*/  ISETP.GT.AND P4, PT, R42, 0x39, P2 ;  /* 0x000000392a00780c */ /* 0x000fe40001784270 */
[----:B-1----:R-:W-:-:S02]  /*d7c0*/  FMNMX.FTZ R13, R12, R13, !PT ;  /* 0x0000000d0c0d7209 */ /* 0x002fc40007810000 */
[----:B------:R-:W-:Y:S02]  /*d7d0*/  FSEL R9, R36, -INF , !P3 ;  /* 0xff80000024097808 */ /* 0x000fe40005800000 */
[----:B------:R-:W-:Y:S01]  /*d7e0*/  ISETP.GT.AND P3, PT, R42, 0x41, P2 ;  /* 0x000000412a00780c */ /* 0x000fe20001764270 */
[----:B------:R-:W1:Y:S01]  /*d7f0*/  SHFL.BFLY PT, R4, R13, 0x1, 0x1f ;  /* 0x0c201f000d047f89 */ /* 0x000e6200000e0000 */
[C---:B------:R-:W-:Y:S02]  /*d800*/  ISETP.LT.OR P4, PT, R40.reuse, 0x3a, P4 ;  /* 0x0000003a2800780c */ /* 0x040fe40002781670 */
[----:B------:R-:W-:-:S04]  /*d810*/  ISETP.LT.OR P3, PT, R40, 0x42, P3 ;  /* 0x000000422800780c */ /* 0x000fc80001f61670 */
[----:B------:R-:W-:Y:S02]  /*d820*/  FSEL R37, R37, -INF , !P3 ;  /* 0xff80000025257808 */ /* 0x000fe40005800000 */
[----:B------:R-:W-:-:S04]  /*d830*/  ISETP.GT.AND P3, PT, R42, 0x48, P2 ;  /* 0x000000482a00780c */ /* 0x000fc80001764270 */
[----:B------:R-:W-:Y:S02]  /*d840*/  ISETP.LT.OR P3, PT, R40, 0x49, P3 ;  /* 0x000000492800780c */ /* 0x000fe40001f61670 */
[----:B-1----:R-:W-:Y:S02]  /*d850*/  FMNMX.FTZ R4, R13, R4, !PT ;  /* 0x000000040d047209 */ /* 0x002fe40007810000 */
[----:B------:R-:W-:Y:S02]  /*d860*/  FSEL R13, R28, -INF , !P4 ;  /* 0xff8000001c0d7808 */ /* 0x000fe40006000000 */
[C---:B------:R-:W-:Y:S01]  /*d870*/  FSETP.NEU.FTZ.AND P4, PT, R4.reuse, -INF , PT ;  /* 0xff8000000400780b */ /* 0x040fe20003f9d000 */
[----:B0-----:R-:W-:-:S03]  /*d880*/  FMUL.FTZ R10, R4, R6 ;  /* 0x00000006040a7220 */ /* 0x001fc60000410000 */
[----:B------:R-:W-:Y:S02]  /*d890*/  FSEL R14, R4, RZ, P4 ;  /* 0x000000ff040e7208 */ /* 0x000fe40002000000 */
[----:B------:R-:W-:-:S05]  /*d8a0*/  FSEL R10, R10, RZ, P4 ;  /* 0x000000ff0a0a7208 */ /* 0x000fca0002000000 */
[-CC-:B------:R-:W-:Y:S01]  /*d8b0*/  FFMA.FTZ R180, R179, R6.reuse, -R10.reuse ;  /* 0x00000006b3b47223 */ /* 0x180fe2000001080a */
[----:B------:R-:W-:Y:S01]  /*d8c0*/  FSEL R179, R38, -INF , !P3 ;  /* 0xff80000026b37808 */ /* 0x000fe20005800000 */
[-CC-:B------:R-:W-:Y:S01]  /*d8d0*/  FFMA.FTZ R182, R181, R6.reuse, -R10.reuse ;  /* 0x00000006b5b67223 */ /* 0x180fe2000001080a */
[----:B------:R-:W-:Y:S01]  /*d8e0*/  ISETP.GT.AND P3, PT, R42, RZ, P2 ;  /* 0x000000ff2a00720c */ /* 0x000fe20001764270 */
[-CC-:B------:R-:W-:Y:S01]  /*d8f0*/  FFMA.FTZ R181, R195, R6.reuse, -R10.reuse ;  /* 0x00000006c3b57223 */ /* 0x180fe2000001080a */
[-CC-:B------:R-:W-:Y:S01]  /*d900*/  FFMA.FTZ R176, R193, R6.reuse, -R10.reuse ;  /* 0x00000006c1b07223 */ /* 0x180fe2000001080a */
[-CC-:B------:R-:W-:Y:S01]  /*d910*/  FFMA.FTZ R178, R177, R6.reuse, -R10.reuse ;  /* 0x00000006b1b27223 */ /* 0x180fe2000001080a */
[----:B------:R-:W-:Y:S01]  /*d920*/  ISETP.LT.OR P3, PT, R40, 0x1, P3 ;  /* 0x000000012800780c */ /* 0x000fe20001f61670 */
[-CC-:B------:R-:W-:Y:S01]  /*d930*/  FFMA.FTZ R172, R155, R6.reuse, -R10.reuse ;  /* 0x000000069bac7223 */ /* 0x180fe2000001080a */
[-CC-:B------:R-:W-:Y:S01]  /*d940*/  FFMA.FTZ R174, R87, R6.reuse, -R10.reuse ;  /* 0x0000000657ae7223 */ /* 0x180fe2000001080a */
[-CC-:B------:R-:W-:Y:S01]  /*d950*/  FFMA.FTZ R168, R83, R6.reuse, -R10.reuse ;  /* 0x0000000653a87223 */ /* 0x180fe2000001080a */
[----:B------:R-:W-:Y:S01]  /*d960*/  FSEL R195, R5, -INF , !P3 ;  /* 0xff80000005c37808 */ /* 0x000fe20005800000 */
[-CC-:B------:R-:W-:Y:S01]  /*d970*/  FFMA.FTZ R170, R81, R6.reuse, -R10.reuse ;  /* 0x0000000651aa7223 */ /* 0x180fe2000001080a */
[----:B------:R-:W-:Y:S01]  /*d980*/  ISETP.GT.AND P3, PT, R42, 0x49, P2 ;  /* 0x000000492a00780c */ /* 0x000fe20001764270 */
[--C-:B------:R-:W-:Y:S01]  /*d990*/  FFMA.FTZ R164, R75, R6, -R10.reuse ;  /* 0x000000064ba47223 */ /* 0x100fe2000001080a */
[----:B------:R-:W-:Y:S01]  /*d9a0*/  FMNMX.FTZ R12, R195, R8, !PT ;  /* 0x00000008c30c7209 */ /* 0x000fe20007810000 */
[-CC-:B------:R-:W-:Y:S01]  /*d9b0*/  FFMA.FTZ R166, R71, R6.reuse, -R10.reuse ;  /* 0x0000000647a67223 */ /* 0x180fe2000001080a */
[----:B------:R-:W-:Y:S01]  /*d9c0*/  ISETP.LT.OR P3, PT, R40, 0x4a, P3 ;  /* 0x0000004a2800780c */ /* 0x000fe20001f61670 */
[--C-:B------:R-:W-:Y:S01]  /*d9d0*/  FFMA.FTZ R154, R43, R6, -R10.reuse ;  /* 0x000000062b9a7223 */ /* 0x100fe2000001080a */
[----:B------:R-:W-:Y:S01]  /*d9e0*/  FMNMX.FTZ R12, R175, R12, !PT ;  /* 0x0000000caf0c7209 */ /* 0x000fe20007810000 */
[----:B------:R-:W-:Y:S01]  /*d9f0*/  FADD.FTZ R43, -R14, R7 ;  /* 0x000000070e2b7221 */ /* 0x000fe20000010100 */
[----:B------:R-:W-:Y:S01]  /*da00*/  FSEL R193, R33, -INF , !P3 ;  /* 0xff80000021c17808 */ /* 0x000fe20005800000 */
[--C-:B------:R-:W-:Y:S01]  /*da10*/  FFMA.FTZ R33, R183, R6, -R10.reuse ;  /* 0x00000006b7217223 */ /* 0x100fe2000001080a */
[----:B------:R-:W-:Y:S01]  /*da20*/  FMNMX.FTZ R12, R163, R12, !PT ;  /* 0x0000000ca30c7209 */ /* 0x000fe20007810000 */
        /* <DEDUP_REMOVED lines=8> */
[-CC-:B------:R-:W-:Y:S01]  /*dab0*/  FFMA.FTZ R153, R153, R6.reuse, -R10.reuse ;  /* 0x0000000699997223 */ /* 0x180fe2000001080a */
        /* <DEDUP_REMOVED lines=21> */
[----:B------:R-:W-:Y:S01]  /*dc10*/  FFMA.FTZ R7, R35, R6, -R10 ;  /* 0x0000000623077223 */ /* 0x000fe2000001080a */
[----:B------:R-:W-:Y:S01]  /*dc20*/  FMNMX.FTZ R12, R165, R12, !PT ;  /* 0x0000000ca50c7209 */ /* 0x000fe20007810000 */
[----:B------:R-:W-:Y:S01]  /*dc30*/  MUFU.EX2 R11, R11 ;  /* 0x0000000b000b7308 */ /* 0x000fe20000000800 */
[----:B------:R-:W-:-:S02]  /*dc40*/  FSEL R157, R32, -INF , !P3 ;  /* 0xff800000209d7808 */ /* 0x000fc40005800000 */
[----:B------:R-:W-:Y:S02]  /*dc50*/  FMNMX.FTZ R12, R21, R12, !PT ;  /* 0x0000000c150c7209 */ /* 0x000fe40007810000 */
[----:B------:R-:W-:Y:S02]  /*dc60*/  ISETP.GT.AND P3, PT, R42, 0x59, P2 ;  /* 0x000000592a00780c */ /* 0x000fe40001764270 */
[----:B------:R-:W-:Y:S01]  /*dc70*/  FMNMX.FTZ R12, R27, R12, !PT ;  /* 0x0000000c1b0c7209 */ /* 0x000fe20007810000 */
[----:B------:R-:W-:Y:S01]  /*dc80*/  MUFU.EX2 R180, R180 ;  /* 0x000000b400b47308 */ /* 0x000fe20000000800 */
[----:B------:R-:W-:Y:S02]  /*dc90*/  ISETP.LT.OR P3, PT, R40, 0x5a, P3 ;  /* 0x0000005a2800780c */ /* 0x000fe40001f61670 */
[----:B------:R-:W-:Y:S02]  /*dca0*/  FMNMX.FTZ R12, R25, R12, !PT ;  /* 0x0000000c190c7209 */ /* 0x000fe40007810000 */
[----:B------:R-:W-:-:S02]  /*dcb0*/  FSEL R155, R30, -INF , !P3 ;  /* 0xff8000001e9b7808 */ /* 0x000fc40005800000 */
[----:B------:R-:W-:Y:S01]  /*dcc0*/  ISETP.GT.AND P3, PT, R42, 0x60, P2 ;  /* 0x000000602a00780c */ /* 0x000fe20001764270 */
[----:B------:R-:W-:Y:S01]  /*dcd0*/  MUFU.EX2 R182, R182 ;  /* 0x000000b600b67308 */ /* 0x000fe20000000800 */
[----:B------:R-:W-:Y:S02]  /*dce0*/  FMNMX.FTZ R12, R29, R12, !PT ;  /* 0x0000000c1d0c7209 */ /* 0x000fe40007810000 */
[----:B------:R-:W-:Y:S02]  /*dcf0*/  ISETP.LT.OR P3, PT, R40, 0x61, P3 ;  /* 0x000000612800780c */ /* 0x000fe40001f61670 */
[----:B------:R-:W-:Y:S02]  /*dd00*/  FMNMX.FTZ R12, R13, R12, !PT ;  /* 0x0000000c0d0c7209 */ /* 0x000fe40007810000 */
[----:B------:R-:W-:Y:S01]  /*dd10*/  FSEL R87, R34, -INF , !P3 ;  /* 0xff80000022577808 */ /* 0x000fe20005800000 */
[----:B------:R-:W-:Y:S01]  /*dd20*/  MUFU.EX2 R181, R181 ;  /* 0x000000b500b57308 */ /* 0x000fe20000000800 */
[----:B------:R-:W-:-:S02]  /*dd30*/  ISETP.GT.AND P3, PT, R42, 0x61, P2 ;  /* 0x000000612a00780c */ /* 0x000fc40001764270 */
[----:B------:R-:W-:Y:S02]  /*dd40*/  FMNMX.FTZ R12, R9, R12, !PT ;  /* 0x0000000c090c7209 */ /* 0x000fe40007810000 */
[----:B------:R-:W-:Y:S02]  /*dd50*/  ISETP.LT.OR P3, PT, R40, 0x62, P3 ;  /* 0x000000622800780c */ /* 0x000fe40001f61670 */
[----:B------:R-:W-:Y:S01]  /*dd60*/  FMNMX.FTZ R12, R37, R12, !PT ;  /* 0x0000000c250c7209 */ /* 0x000fe20007810000 */
[----:B------:R-:W-:Y:S01]  /*dd70*/  MUFU.EX2 R176, R176 ;  /* 0x000000b000b07308 */ /* 0x000fe20000000800 */
[----:B------:R-:W-:Y:S02]  /*dd80*/  FSEL R183, R44, -INF , !P3 ;  /* 0xff8000002cb77808 */ /* 0x000fe40005800000 */
[----:B------:R-:W-:Y:S02]  /*dd90*/  ISETP.GT.AND P3, PT, R42, 0x68, P2 ;  /* 0x000000682a00780c */ /* 0x000fe40001764270 */
[----:B------:R-:W-:-:S02]  /*dda0*/  FMNMX.FTZ R12, R179, R12, !PT ;  /* 0x0000000cb30c7209 */ /* 0x000fc40007810000 */
[----:B------:R-:W-:Y:S01]  /*ddb0*/  ISETP.LT.OR P3, PT, R40, 0x69, P3 ;  /* 0x000000692800780c */ /* 0x000fe20001f61670 */
[----:B------:R-:W-:Y:S01]  /*ddc0*/  MUFU.EX2 R33, R33 ;  /* 0x0000002100217308 */ /* 0x000fe20000000800 */
[----:B------:R-:W-:Y:S02]  /*ddd0*/  FMNMX.FTZ R12, R193, R12, !PT ;  /* 0x0000000cc10c7209 */ /* 0x000fe40007810000 */
[----:B------:R-:W-:Y:S02]  /*dde0*/  FSEL R83, R46, -INF , !P3 ;  /* 0xff8000002e537808 */ /* 0x000fe40005800000 */
[----:B------:R-:W-:Y:S02]  /*ddf0*/  FMNMX.FTZ R12, R39, R12, !PT ;  /* 0x0000000c270c7209 */ /* 0x000fe40007810000 */
[----:B------:R-:W-:Y:S01]  /*de00*/  ISETP.GT.AND P3, PT, R42, 0x69, P2 ;  /* 0x000000692a00780c */ /* 0x000fe20001764270 */
[----:B------:R-:W-:Y:S01]  /*de10*/  MUFU.EX2 R178, R178 ;  /* 0x000000b200b27308 */ /* 0x000fe20000000800 */
[----:B------:R-:W-:-:S02]  /*de20*/  FMNMX.FTZ R12, R177, R12, !PT ;  /* 0x0000000cb10c7209 */ /* 0x000fc40007810000 */
[----:B------:R-:W-:Y:S02]  /*de30*/  ISETP.LT.OR P3, PT, R40, 0x6a, P3 ;  /* 0x0000006a2800780c */ /* 0x000fe40001f61670 */
[----:B------:R-:W-:Y:S02]  /*de40*/  FMNMX.FTZ R12, R157, R12, !PT ;  /* 0x0000000c9d0c7209 */ /* 0x000fe40007810000 */
[----:B------:R-:W-:Y:S01]  /*de50*/  FSEL R81, R47, -INF , !P3 ;  /* 0xff8000002f517808 */ /* 0x000fe20005800000 */
[----:B------:R-:W-:Y:S01]  /*de60*/  FFMA.FTZ R47, R77, R6, -R10 ;  /* 0x000000064d2f7223 */ /* 0x000fe2000001080a */
[----:B------:R-:W-:Y:S01]  /*de70*/  ISETP.GT.AND P3, PT, R42, 0x70, P2 ;  /* 0x000000702a00780c */ /* 0x000fe20001764270 */
[----:B------:R-:W-:Y:S01]  /*de80*/  MUFU.EX2 R31, R31 ;  /* 0x0000001f001f7308 */ /* 0x000fe20000000800 */
[----:B------:R-:W-:Y:S02]  /*de90*/  FMNMX.FTZ R12, R155, R12, !PT ;  /* 0x0000000c9b0c7209 */ /* 0x000fe40007810000 */
[----:B------:R-:W-:-:S02]  /*dea0*/  ISETP.LT.OR P3, PT, R40, 0x71, P3 ;  /* 0x000000712800780c */ /* 0x000fc40001f61670 */
[----:B------:R-:W-:Y:S02]  /*deb0*/  FMNMX.FTZ R12, R87, R12, !PT ;  /* 0x0000000c570c7209 */ /* 0x000fe40007810000 */
[----:B------:R-:W-:Y:S01]  /*dec0*/  FSEL R77, R50, -INF , !P3 ;  /* 0xff800000324d7808 */ /* 0x000fe20005800000 */
[----:B------:R-:W-:Y:S01]  /*ded0*/  MUFU.EX2 R172, R172 ;  /* 0x000000ac00ac7308 */ /* 0x000fe20000000800 */
[----:B------:R-:W-:Y:S02]  /*dee0*/  ISETP.GT.AND P3, PT, R42, 0x71, P2 ;  /* 0x000000712a00780c */ /* 0x000fe40001764270 */
[----:B------:R-:W-:Y:S02]  /*def0*/  FMNMX.FTZ R12, R183, R12, !PT ;  /* 0x0000000cb70c7209 */ /* 0x000fe40007810000 */
[----:B------:R-:W-:Y:S02]  /*df00*/  ISETP.LT.OR P3, PT, R40, 0x72, P3 ;  /* 0x000000722800780c */ /* 0x000fe40001f61670 */
[----:B------:R-:W-:Y:S01]  /*df10*/  FMNMX.FTZ R12, R83, R12, !PT ;  /* 0x0000000c530c7209 */ /* 0x000fe20007810000 */
[----:B------:R-:W-:Y:S01]  /*df20*/  MUFU.EX2 R153, R153 ;  /* 0x0000009900997308 */ /* 0x000fe20000000800 */
[----:B------:R-:W-:Y:S01]  /*df30*/  FSEL R75, R49, -INF , !P3 ;  /* 0xff800000314b7808 */ /* 0x000fe20005800000 */
[----:B------:R-:W-:Y:S01]  /*df40*/  FFMA.FTZ R49, R73, R6, -R10 ;  /* 0x0000000649317223 */ /* 0x000fe2000001080a */
[----:B------:R-:W-:-:S02]  /*df50*/  ISETP.GT.AND P3, PT, R42, 0x78, P2 ;  /* 0x000000782a00780c */ /* 0x000fc40001764270 */
[----:B------:R-:W-:Y:S02]  /*df60*/  FMNMX.FTZ R12, R81, R12, !PT ;  /* 0x0000000c510c7209 */ /* 0x000fe40007810000 */
[----:B------:R-:W-:Y:S01]  /*df70*/  ISETP.GT.AND P2, PT, R42, 0x79, P2 ;  /* 0x000000792a00780c */ /* 0x000fe20001744270 */
[----:B------:R-:W-:Y:S01]  /*df80*/  MUFU.EX2 R174, R174 ;  /* 0x000000ae00ae7308 */ /* 0x000fe20000000800 */
[C---:B------:R-:W-:Y:S02]  /*df90*/  ISETP.LT.OR P3, PT, R40.reuse, 0x79, P3 ;  /* 0x000000792800780c */ /* 0x040fe40001f61670 */
[----:B------:R-:W-:Y:S02]  /*dfa0*/  FMNMX.FTZ R12, R77, R12, !PT ;  /* 0x0000000c4d0c7209 */ /* 0x000fe40007810000 */
[----:B------:R-:W-:Y:S02]  /*dfb0*/  ISETP.LT.OR P2, PT, R40, 0x7a, P2 ;  /* 0x0000007a2800780c */ /* 0x000fe40001741670 */
[----:B------:R-:W-:Y:S01]  /*dfc0*/  FSEL R73, R53, -INF , !P3 ;  /* 0xff80000035497808 */ /* 0x000fe20005800000 */
[----:B------:R-:W-:Y:S01]  /*dfd0*/  FFMA.FTZ R53, R65, R6, -R10 ;  /* 0x0000000641357223 */ /* 0x000fe2000001080a */
[----:B------:R-:W-:Y:S01]  /*dfe0*/  FMNMX.FTZ R12, R75, R12, !PT ;  /* 0x0000000c4b0c7209 */ /* 0x000fe20007810000 */
[----:B------:R-:W-:Y:S01]  /*dff0*/  FMUL.FTZ R10, R43, R6 ;  /* 0x000000062b0a7220 */ /* 0x000fe20000410000 */
[----:B---3--:R-:W-:Y:S01]  /*e000*/  FSEL R71, R54, -INF , !P2 ;  /* 0xff80000036477808 */ /* 0x008fe20005000000 */
[----:B------:R-:W-:Y:S01]  /*e010*/  MUFU.EX2 R85, R85 ;  /* 0x0000005500557308 */ /* 0x000fe20000000800 */
[----:B------:R-:W-:-:S04]  /*e020*/  FMNMX.FTZ R12, R73, R12, !PT ;  /* 0x0000000c490c7209 */ /* 0x000fc80007810000 */
[----:B------:R-:W-:-:S03]  /*e030*/  FMNMX.FTZ R12, R71, R12, !PT ;  /* 0x0000000c470c7209 */ /* 0x000fc60007810000 */
[----:B------:R-:W0:Y:S02]  /*e040*/  MUFU.EX2 R10, R10 ;  /* 0x0000000a000a7308 */ /* 0x000e240000000800 */
[----:B------:R-:W1:Y:S06]  /*e050*/  SHFL.BFLY PT, R5, R12, 0x2, 0x1f ;  /* 0x0c401f000c057f89 */ /* 0x000e6c00000e0000 */
[----:B------:R-:W2:Y:S08]  /*e060*/  MUFU.EX2 R168, R168 ;  /* 0x000000a800a87308 */ /* 0x000eb00000000800 */
[----:B------:R-:W3:Y:S01]  /*e070*/  MUFU.EX2 R79, R79 ;  /* 0x0000004f004f7308 */ /* 0x000ee20000000800 */
[----:B0-----:R-:W-:Y:S01]  /*e080*/  FFMA.FTZ R55, R10, R2, R11 ;  /* 0x000000020a377223 */ /* 0x001fe2000001000b */
[-C--:B------:R-:W-:Y:S01]  /*e090*/  FMUL.FTZ R88, R88, R10.reuse ;  /* 0x0000000a58587220 */ /* 0x080fe20000410000 */
[-C--:B------:R-:W-:Y:S01]  /*e0a0*/  FMUL.FTZ R89, R89, R10.reuse ;  /* 0x0000000a59597220 */ /* 0x080fe20000410000 */
[-C--:B------:R-:W-:Y:S01]  /*e0b0*/  FMUL.FTZ R92, R92, R10.reuse ;  /* 0x0000000a5c5c7220 */ /* 0x080fe20000410000 */
[C---:B------:R-:W-:Y:S01]  /*e0c0*/  FADD.FTZ R55, R180.reuse, R55 ;  /* 0x00000037b4377221 */ /* 0x040fe20000010000 */
[----:B------:R-:W-:Y:S01]  /*e0d0*/  F2FP.F16.F32.PACK_AB R180, R180, R11 ;  /* 0x0000000bb4b4723e */ /* 0x000fe200000000ff */
[-C--:B------:R-:W-:Y:S01]  /*e0e0*/  FMUL.FTZ R93, R93, R10.reuse ;  /* 0x0000000a5d5d7220 */ /* 0x080fe20000410000 */
[----:B------:R-:W0:Y:S01]  /*e0f0*/  MUFU.EX2 R170, R170 ;  /* 0x000000aa00aa7308 */ /* 0x000e220000000800 */
[----:B------:R-:W-:Y:S01]  /*e100*/  FADD.FTZ R2, R182, R55 ;  /* 0x00000037b6027221 */ /* 0x000fe20000010000 */
[----:B-1----:R-:W-:Y:S01]  /*e110*/  FMNMX.FTZ R5, R12, R5, !PT ;  /* 0x000000050c057209 */ /* 0x002fe20007810000 */
[----:B------:R-:W-:Y:S01]  /*e120*/  FMUL.FTZ R96, R96, R10 ;  /* 0x0000000a60607220 */ /* 0x000fe20000410000 */
[----:B------:R-:W-:Y:S01]  /*e130*/  F2FP.F16.F32.PACK_AB R182, R181, R182 ;  /* 0x000000b6b5b6723e */ /* 0x000fe200000000ff */
[-C--:B------:R-:W-:Y:S01]  /*e140*/  FMUL.FTZ R97, R97, R10.reuse ;  /* 0x0000000a61617220 */ /* 0x080fe20000410000 */
[-C--:B------:R-:W-:Y:S01]  /*e150*/  FMUL.FTZ R100, R100, R10.reuse ;  /* 0x0000000a64647220 */ /* 0x080fe20000410000 */
[----:B------:R-:W1:Y:S01]  /*e160*/  SHFL.BFLY PT, R12, R5, 0x1, 0x1f ;  /* 0x0c201f00050c7f89 */ /* 0x000e6200000e0000 */
[----:B------:R-:W4:Y:S01]  /*e170*/  MUFU.EX2 R47, R47 ;  /* 0x0000002f002f7308 */ /* 0x000f220000000800 */
[-C--:B------:R-:W-:Y:S01]  /*e180*/  FMUL.FTZ R101, R101, R10.reuse ;  /* 0x0000000a65657220 */ /* 0x080fe20000410000 */
[-C--:B------:R-:W-:Y:S01]  /*e190*/  FMUL.FTZ R104, R104, R10.reuse ;  /* 0x0000000a68687220 */ /* 0x080fe20000410000 */
[-C--:B------:R-:W-:Y:S01]  /*e1a0*/  FMUL.FTZ R105, R105, R10.reuse ;  /* 0x0000000a69697220 */ /* 0x080fe20000410000 */
[-C--:B------:R-:W-:Y:S01]  /*e1b0*/  FMUL.FTZ R108, R108, R10.reuse ;  /* 0x0000000a6c6c7220 */ /* 0x080fe20000410000 */
[-C--:B------:R-:W-:Y:S01]  /*e1c0*/  FMUL.FTZ R109, R109, R10.reuse ;  /* 0x0000000a6d6d7220 */ /* 0x080fe20000410000 */
[-C--:B------:R-:W-:Y:S01]  /*e1d0*/  FMUL.FTZ R112, R112, R10.reuse ;  /* 0x0000000a70707220 */ /* 0x080fe20000410000 */
[-C--:B------:R-:W-:Y:S01]  /*e1e0*/  FMUL.FTZ R113, R113, R10.reuse ;  /* 0x0000000a71717220 */ /* 0x080fe20000410000 */
[----:B------:R-:W5:Y:S01]  /*e1f0*/  MUFU.EX2 R164, R164 ;  /* 0x000000a400a47308 */ /* 0x000f620000000800 */
        /* <DEDUP_REMOVED lines=13> */
[----:B------:R-:W-:Y:S01]  /*e2d0*/  FMUL.FTZ R140, R140, R10 ;  /* 0x0000000a8c8c7220 */ /* 0x000fe20000410000 */
[----:B-1----:R-:W-:Y:S01]  /*e2e0*/  FMNMX.FTZ R5, R5, R12, !PT ;  /* 0x0000000c05057209 */ /* 0x002fe20007810000 */
[----:B------:R-:W1:Y:S01]  /*e2f0*/  MUFU.EX2 R166, R166 ;  /* 0x000000a600a67308 */ /* 0x000e620000000800 */
[-C--:B------:R-:W-:Y:S01]  /*e300*/  FMUL.FTZ R141, R141, R10.reuse ;  /* 0x0000000a8d8d7220 */ /* 0x080fe20000410000 */
[----:B------:R-:W-:Y:S01]  /*e310*/  FMUL.FTZ R144, R144, R10 ;  /* 0x0000000a90907220 */ /* 0x000fe20000410000 */
[C---:B------:R-:W-:Y:S01]  /*e320*/  FSETP.NEU.FTZ.AND P2, PT, R5.reuse, -INF , PT ;  /* 0xff8000000500780b */ /* 0x040fe20003f5d000 */
[----:B------:R-:W-:Y:S01]  /*e330*/  FMUL.FTZ R12, R5, R6 ;  /* 0x00000006050c7220 */ /* 0x000fe20000410000 */
[-C--:B------:R-:W-:Y:S01]  /*e340*/  FMUL.FTZ R145, R145, R10.reuse ;  /* 0x0000000a91917220 */ /* 0x080fe20000410000 */
[-C--:B------:R-:W-:Y:S01]  /*e350*/  FMUL.FTZ R148, R148, R10.reuse ;  /* 0x0000000a94947220 */ /* 0x080fe20000410000 */
[----:B------:R-:W-:Y:S01]  /*e360*/  FMUL.FTZ R149, R149, R10 ;  /* 0x0000000a95957220 */ /* 0x000fe20000410000 */
[----:B------:R-:W1:Y:S01]  /*e370*/  MUFU.EX2 R53, R53 ;  /* 0x0000003500357308 */ /* 0x000e620000000800 */
[----:B------:R-:W-:-:S05]  /*e380*/  FSEL R36, R12, RZ, P2 ;  /* 0x000000ff0c247208 */ /* 0x000fca0001000000 */
        /* <DEDUP_REMOVED lines=30> */
[----:B------:R-:W-:Y:S01]  /*e570*/  FSEL R21, R5, RZ, P2 ;  /* 0x000000ff05157208 */ /* 0x000fe20001000000 */
[-CC-:B------:R-:W-:Y:S01]  /*e580*/  FFMA.FTZ R193, R193, R6.reuse, -R36.reuse ;  /* 0x00000006c1c17223 */ /* 0x180fe20000010824 */
[-C--:B------:R-:W-:Y:S01]  /*e590*/  FFMA.FTZ R39, R39, R6.reuse, -R36 ;  /* 0x0000000627277223 */ /* 0x080fe20000010824 */
[----:B------:R-:W-:Y:S01]  /*e5a0*/  FADD.FTZ R13, R85, R2 ;  /* 0x00000002550d7221 */ /* 0x000fe20000010000 */
[----:B------:R-:W-:Y:S01]  /*e5b0*/  MUFU.EX2 R14, R14 ;  /* 0x0000000e000e7308 */ /* 0x000fe20000000800 */
[----:B------:R-:W-:Y:S01]  /*e5c0*/  FADD.FTZ R21, -R21, R8 ;  /* 0x0000000815157221 */ /* 0x000fe20000010100 */
[-CC-:B------:R-:W-:Y:S01]  /*e5d0*/  FFMA.FTZ R177, R177, R6.reuse, -R36.reuse ;  /* 0x00000006b1b17223 */ /* 0x180fe20000010824 */
[----:B--2---:R-:W-:Y:S01]  /*e5e0*/  FADD.FTZ R2, R168, R13 ;  /* 0x0000000da8027221 */ /* 0x004fe20000010000 */
[-CC-:B------:R-:W-:Y:S01]  /*e5f0*/  FFMA.FTZ R157, R157, R6.reuse, -R36.reuse ;  /* 0x000000069d9d7223 */ /* 0x180fe20000010824 */
[-C--:B------:R-:W-:Y:S01]  /*e600*/  FMUL.FTZ R8, R21, R6.reuse ;  /* 0x0000000615087220 */ /* 0x080fe20000410000 */
[-C--:B------:R-:W-:Y:S01]  /*e610*/  FFMA.FTZ R155, R155, R6.reuse, -R36 ;  /* 0x000000069b9b7223 */ /* 0x080fe20000010824 */
[----:B---3--:R-:W-:Y:S01]  /*e620*/  FADD.FTZ R13, R79, R2 ;  /* 0x000000024f0d7221 */ /* 0x008fe20000010000 */
[----:B------:R-:W-:Y:S01]  /*e630*/  MUFU.EX2 R59, R59 ;  /* 0x0000003b003b7308 */ /* 0x000fe20000000800 */
[-CC-:B------:R-:W-:Y:S01]  /*e640*/  FFMA.FTZ R87, R87, R6.reuse, -R36.reuse ;  /* 0x0000000657577223 */ /* 0x180fe20000010824 */
[-CC-:B------:R-:W-:Y:S01]  /*e650*/  FFMA.FTZ R183, R183, R6.reuse, -R36.reuse ;  /* 0x00000006b7b77223 */ /* 0x180fe20000010824 */
[----:B0-----:R-:W-:Y:S01]  /*e660*/  FADD.FTZ R2, R170, R13 ;  /* 0x0000000daa027221 */ /* 0x001fe20000010000 */
[-CC-:B------:R-:W-:Y:S01]  /*e670*/  FFMA.FTZ R83, R83, R6.reuse, -R36.reuse ;  /* 0x0000000653537223 */ /* 0x180fe20000010824 */
[-CC-:B------:R-:W-:Y:S01]  /*e680*/  FFMA.FTZ R81, R81, R6.reuse, -R36.reuse ;  /* 0x0000000651517223 */ /* 0x180fe20000010824 */
[-C--:B------:R-:W-:Y:S01]  /*e690*/  FFMA.FTZ R77, R77, R6.reuse, -R36 ;  /* 0x000000064d4d7223 */ /* 0x080fe20000010824 */
[----:B----4-:R-:W-:Y:S01]  /*e6a0*/  FADD.FTZ R9, R47, R2 ;  /* 0x000000022f097221 */ /* 0x010fe20000010000 */
[----:B------:R-:W0:Y:S01]  /*e6b0*/  MUFU.EX2 R8, R8 ;  /* 0x0000000800087308 */ /* 0x000e220000000800 */
[-CC-:B------:R-:W-:Y:S01]  /*e6c0*/  FFMA.FTZ R75, R75, R6.reuse, -R36.reuse ;  /* 0x000000064b4b7223 */ /* 0x180fe20000010824 */
[-CC-:B------:R-:W-:Y:S01]  /*e6d0*/  FFMA.FTZ R73, R73, R6.reuse, -R36.reuse ;  /* 0x0000000649497223 */ /* 0x180fe20000010824 */
[----:B-----5:R-:W-:Y:S01]  /*e6e0*/  FADD.FTZ R2, R164, R9 ;  /* 0x00000009a4027221 */ /* 0x020fe20000010000 */
[----:B------:R-:W-:Y:S01]  /*e6f0*/  FFMA.FTZ R36, R71, R6, -R36 ;  /* 0x0000000647247223 */ /* 0x000fe20000010824 */
[----:B------:R-:W-:Y:S01]  /*e700*/  IMAD.U32 R25, RZ, RZ, UR56 ;  /* 0x00000038ff197e24 */ /* 0x000fe2000f8e00ff */
[----:B------:R-:W-:Y:S01]  /*e710*/  ISETP.GT.AND P2, PT, R3, UR39, PT ;  /* 0x0000002703007c0c */ /* 0x000fe2000bf44270 */
[----:B------:R-:W-:Y:S01]  /*e720*/  FADD.FTZ R9, R49, R2 ;  /* 0x0000000231097221 */ /* 0x000fe20000010000 */
[----:B------:R-:W2:Y:S01]  /*e730*/  MUFU.EX2 R43, R43 ;  /* 0x0000002b002b7308 */ /* 0x000ea20000000800 */
[----:B------:R-:W-:Y:S01]  /*e740*/  UMOV UR56, UR44 ;  /* 0x0000002c00387c82 */ /* 0x000fe20008000000 */
[----:B------:R-:W-:Y:S01]  /*e750*/  @!P1 LEA R25, R25, UR41, 0x3 ;  /* 0x0000002919199c11 */ /* 0x000fe2000f8e18ff */
[----:B-1----:R-:W-:Y:S01]  /*e760*/  FADD.FTZ R2, R166, R9 ;  /* 0x00000009a6027221 */ /* 0x002fe20000010000 */
[----:B------:R-:W-:Y:S01]  /*e770*/  F2FP.F16.F32.PACK_AB R172, R153, R172 ;  /* 0x000000ac99ac723e */ /* 0x000fe200000000ff */
[----:B------:R-:W-:Y:S01]  /*e780*/  VIADD R3, R3, 0xffffffff ;  /* 0xffffffff03037836 */ /* 0x000fe20000000000 */
[----:B------:R-:W-:Y:S01]  /*e790*/  F2FP.F16.F32.PACK_AB R176, R33, R176 ;  /* 0x000000b021b0723e */ /* 0x000fe200000000ff */
[----:B------:R-:W-:Y:S01]  /*e7a0*/  FADD.FTZ R13, R53, R2 ;  /* 0x00000002350d7221 */ /* 0x000fe20000010000 */
[----:B------:R-:W1:Y:S01]  /*e7b0*/  MUFU.EX2 R162, R162 ;  /* 0x000000a200a27308 */ /* 0x000e620000000800 */
[----:B0-----:R-:W-:Y:S01]  /*e7c0*/  FFMA.FTZ R9, R8, R0, R35 ;  /* 0x0000000008097223 */ /* 0x001fe20000010023 */
[----:B------:R-:W-:-:S02]  /*e7d0*/  @!P1 VIADD R25, R25, 0x28860 ;  /* 0x0002886019199836 */ /* 0x000fc40000000000 */
[----:B------:R-:W-:Y:S01]  /*e7e0*/  FADD.FTZ R2, R160, R13 ;  /* 0x0000000da0027221 */ /* 0x000fe20000010000 */
[-C--:B------:R-:W-:Y:S01]  /*e7f0*/  FMUL.FTZ R90, R90, R8.reuse ;  /* 0x000000085a5a7220 */ /* 0x080fe20000410000 */
[----:B------:R-:W-:Y:S01]  /*e800*/  FADD.FTZ R9, R12, R9 ;  /* 0x000000090c097221 */ /* 0x000fe20000010000 */
[-C--:B------:R-:W-:Y:S01]  /*e810*/  FMUL.FTZ R91, R91, R8.reuse ;  /* 0x000000085b5b7220 */ /* 0x080fe20000410000 */
[----:B------:R-:W-:Y:S01]  /*e820*/  FADD.FTZ R13, R59, R2 ;  /* 0x000000023b0d7221 */ /* 0x000fe20000010000 */
[----:B------:R-:W0:Y:S01]  /*e830*/  MUFU.EX2 R20, R20 ;  /* 0x0000001400147308 */ /* 0x000e220000000800 */
[----:B------:R-:W-:Y:S01]  /*e840*/  FADD.FTZ R0, R14, R9 ;  /* 0x000000090e007221 */ /* 0x000fe20000010000 */
[----:B------:R-:W-:Y:S01]  /*e850*/  @!P1 PRMT R25, RZ, 0x654, R25 ;  /* 0x00000654ff199816 */ /* 0x000fe20000000019 */
[-C--:B------:R-:W-:Y:S01]  /*e860*/  FMUL.FTZ R94, R94, R8.reuse ;  /* 0x000000085e5e7220 */ /* 0x080fe20000410000 */
[-C--:B------:R-:W-:Y:S01]  /*e870*/  FMUL.FTZ R95, R95, R8.reuse ;  /* 0x000000085f5f7220 */ /* 0x080fe20000410000 */
[----:B--2---:R-:W-:Y:S01]  /*e880*/  FADD.FTZ R9, R43, R0 ;  /* 0x000000002b097221 */ /* 0x004fe20000010000 */
[----:B------:R2:W-:Y:S01]  /*e890*/  @!P1 SYNCS.ARRIVE.TRANS64.RED.A1T0 RZ, [R25+URZ], RZ ;  /* 0x000000ff19ff99a7 */ /* 0x0005e2000810043f */
[-C--:B------:R-:W-:Y:S01]  /*e8a0*/  FMUL.FTZ R98, R98, R8.reuse ;  /* 0x0000000862627220 */ /* 0x080fe20000410000 */
[----:B------:R-:W3:Y:S01]  /*e8b0*/  MUFU.EX2 R63, R63 ;  /* 0x0000003f003f7308 */ /* 0x000ee20000000800 */
[----:B-1----:R-:W-:Y:S01]  /*e8c0*/  FADD.FTZ R2, R162, R13 ;  /* 0x0000000da2027221 */ /* 0x002fe20000010000 */
[-C--:B------:R-:W-:Y:S01]  /*e8d0*/  FMUL.FTZ R99, R99, R8.reuse ;  /* 0x0000000863637220 */ /* 0x080fe20000410000 */
[-C--:B------:R-:W-:Y:S01]  /*e8e0*/  FMUL.FTZ R102, R102, R8.reuse ;  /* 0x0000000866667220 */ /* 0x080fe20000410000 */
[-C--:B------:R-:W-:Y:S01]  /*e8f0*/  FMUL.FTZ R103, R103, R8.reuse ;  /* 0x0000000867677220 */ /* 0x080fe20000410000 */
[-C--:B------:R-:W-:Y:S01]  /*e900*/  FMUL.FTZ R106, R106, R8.reuse ;  /* 0x000000086a6a7220 */ /* 0x080fe20000410000 */
[-C--:B------:R-:W-:Y:S01]  /*e910*/  FMUL.FTZ R107, R107, R8.reuse ;  /* 0x000000086b6b7220 */ /* 0x080fe20000410000 */
[-C--:B------:R-:W-:Y:S01]  /*e920*/  FMUL.FTZ R110, R110, R8.reuse ;  /* 0x000000086e6e7220 */ /* 0x080fe20000410000 */
[----:B------:R-:W1:Y:S01]  /*e930*/  MUFU.EX2 R45, R45 ;  /* 0x0000002d002d7308 */ /* 0x000e620000000800 */
        /* <DEDUP_REMOVED lines=8> */
[----:B---3--:R-:W-:Y:S01]  /*e9c0*/  FADD.FTZ R9, R63, R2 ;  /* 0x000000023f097221 */ /* 0x008fe20000010000 */
[-C--:B------:R-:W-:Y:S01]  /*e9d0*/  FMUL.FTZ R123, R123, R8.reuse ;  /* 0x000000087b7b7220 */ /* 0x080fe20000410000 */
[-C--:B------:R-:W-:Y:S01]  /*e9e0*/  FMUL.FTZ R126, R126, R8.reuse ;  /* 0x000000087e7e7220 */ /* 0x080fe20000410000 */
[-C--:B------:R-:W-:Y:S01]  /*e9f0*/  FMUL.FTZ R127, R127, R8.reuse ;  /* 0x000000087f7f7220 */ /* 0x080fe20000410000 */
[-C--:B------:R-:W-:Y:S01]  /*ea00*/  FMUL.FTZ R130, R130, R8.reuse ;  /* 0x0000000882827220 */ /* 0x080fe20000410000 */
[-C--:B------:R-:W-:Y:S01]  /*ea10*/  FMUL.FTZ R131, R131, R8.reuse ;  /* 0x0000000883837220 */ /* 0x080fe20000410000 */
        /* <DEDUP_REMOVED lines=13> */
[----:B------:R-:W-:Y:S01]  /*eaf0*/  FMUL.FTZ R151, R151, R8 ;  /* 0x0000000897977220 */ /* 0x000fe20000410000 */
[----:B------:R-:W-:Y:S01]  /*eb00*/  F2FP.F16.F32.PACK_AB R178, R31, R178 ;  /* 0x000000b21fb2723e */ /* 0x000fe200000000ff */
[----:B------:R-:W-:Y:S01]  /*eb10*/  IMAD.MOV.U32 R8, RZ, RZ, R5 ;  /* 0x000000ffff087224 */ /* 0x000fe200078e0005 */
[----:B------:R-:W-:Y:S01]  /*eb20*/  F2FP.F16.F32.PACK_AB R174, R85, R174 ;  /* 0x000000ae55ae723e */ /* 0x000fe200000000ff */
[----:B------:R-:W0:Y:S01]  /*eb30*/  MUFU.EX2 R57, R57 ;  /* 0x0000003900397308 */ /* 0x000e220000000800 */
[----:B---3--:R-:W-:Y:S01]  /*eb40*/  FADD.FTZ R9, R15, R0 ;  /* 0x000000000f097221 */ /* 0x008fe20000010000 */
[----:B------:R-:W-:-:S02]  /*eb50*/  F2FP.F16.F32.PACK_AB R168, R79, R168 ;  /* 0x000000a84fa8723e */ /* 0x000fc400000000ff */
[----:B------:R-:W-:Y:S02]  /*eb60*/  F2FP.F16.F32.PACK_AB R170, R47, R170 ;  /* 0x000000aa2faa723e */ /* 0x000fe400000000ff */
[----:B------:R-:W-:Y:S02]  /*eb70*/  F2FP.F16.F32.PACK_AB R164, R49, R164 ;  /* 0x000000a431a4723e */ /* 0x000fe400000000ff */
[----:B------:R-:W3:Y:S01]  /*eb80*/  MUFU.EX2 R173, R173 ;  /* 0x000000ad00ad7308 */ /* 0x000ee20000000800 */
[----:B-1----:R-:W-:Y:S01]  /*eb90*/  FADD.FTZ R0, R24, R9 ;  /* 0x0000000918007221 */ /* 0x002fe20000010000 */
[----:B------:R-:W-:Y:S02]  /*eba0*/  F2FP.F16.F32.PACK_AB R166, R53, R166 ;  /* 0x000000a635a6723e */ /* 0x000fe400000000ff */
[----:B------:R-:W-:Y:S02]  /*ebb0*/  F2FP.F16.F32.PACK_AB R160, R59, R160 ;  /* 0x000000a03ba0723e */ /* 0x000fe400000000ff */
[----:B------:R-:W-:-:S02]  /*ebc0*/  F2FP.F16.F32.PACK_AB R162, R63, R162 ;  /* 0x000000a23fa2723e */ /* 0x000fc400000000ff */
[----:B------:R-:W1:Y:S01]  /*ebd0*/  MUFU.EX2 R158, R158 ;  /* 0x0000009e009e7308 */ /* 0x000e620000000800 */
[C---:B0-----:R-:W-:Y:S01]  /*ebe0*/  FADD.FTZ R11, R57.reuse, R2 ;  /* 0x00000002390b7221 */ /* 0x041fe20000010000 */
[----:B------:R-:W-:Y:S02]  /*ebf0*/  F2FP.F16.F32.PACK_AB R156, R57, R156 ;  /* 0x0000009c399c723e */ /* 0x000fe400000000ff */
[----:B------:R-:W-:-:S04]  /*ec00*/  F2FP.F16.F32.PACK_AB R181, R12, R35 ;  /* 0x000000230cb5723e */ /* 0x000fc800000000ff */
[----:B------:R-:W0:Y:S01]  /*ec10*/  MUFU.EX2 R26, R26 ;  /* 0x0000001a001a7308 */ /* 0x000e220000000800 */
[----:B---3--:R-:W-:-:S07]  /*ec20*/  FADD.FTZ R9, R173, R0 ;  /* 0x00000000ad097221 */ /* 0x008fce0000010000 */
[----:B------:R-:W3:Y:S01]  /*ec30*/  MUFU.EX2 R51, R51 ;  /* 0x0000003300337308 */ /* 0x000ee20000000800 */
[----:B-1----:R-:W-:-:S07]  /*ec40*/  FADD.FTZ R2, R158, R11 ;  /* 0x0000000b9e027221 */ /* 0x002fce0000010000 */
[----:B------:R-:W1:Y:S01]  /*ec50*/  MUFU.EX2 R175, R175 ;  /* 0x000000af00af7308 */ /* 0x000e620000000800 */
[C---:B0-----:R-:W-:Y:S01]  /*ec60*/  FADD.FTZ R0, R26.reuse, R9 ;  /* 0x000000091a007221 */ /* 0x041fe20000010000 */
[----:B------:R-:W-:-:S06]  /*ec70*/  F2FP.F16.F32.PACK_AB R173, R26, R173 ;  /* 0x000000ad1aad723e */ /* 0x000fcc00000000ff */
[----:B------:R-:W0:Y:S01]  /*ec80*/  MUFU.EX2 R152, R152 ;  /* 0x0000009800987308 */ /* 0x000e220000000800 */
[C---:B---3--:R-:W-:Y:S01]  /*ec90*/  FADD.FTZ R11, R51.reuse, R2 ;  /* 0x00000002330b7221 */ /* 0x048fe20000010000 */
[----:B------:R-:W-:-:S06]  /*eca0*/  F2FP.F16.F32.PACK_AB R158, R51, R158 ;  /* 0x0000009e339e723e */ /* 0x000fcc00000000ff */
[----:B------:R-:W3:Y:S01]  /*ecb0*/  MUFU.EX2 R28, R28 ;  /* 0x0000001c001c7308 */ /* 0x000ee20000000800 */
[----:B-1----:R-:W-:-:S07]  /*ecc0*/  FADD.FTZ R9, R175, R0 ;  /* 0x00000000af097221 */ /* 0x002fce0000010000 */
[----:B------:R-:W1:Y:S01]  /*ecd0*/  MUFU.EX2 R41, R41 ;  /* 0x0000002900297308 */ /* 0x000e620000000800 */
[----:B0-----:R-:W-:-:S07]  /*ece0*/  FADD.FTZ R2, R152, R11 ;  /* 0x0000000b98027221 */ /* 0x001fce0000010000 */
[----:B------:R-:W0:Y:S01]  /*ecf0*/  MUFU.EX2 R169, R169 ;  /* 0x000000a900a97308 */ /* 0x000e220000000800 */
[C---:B---3--:R-:W-:Y:S01]  /*ed00*/  FADD.FTZ R0, R28.reuse, R9 ;  /* 0x000000091c007221 */ /* 0x048fe20000010000 */
[----:B------:R-:W-:-:S06]  /*ed10*/  F2FP.F16.F32.PACK_AB R175, R28, R175 ;  /* 0x000000af1caf723e */ /* 0x000fcc00000000ff */
[----:B------:R-:W3:Y:S01]  /*ed20*/  MUFU.EX2 R154, R154 ;  /* 0x0000009a009a7308 */ /* 0x000ee20000000800 */
[C---:B-1----:R-:W-:Y:S01]  /*ed30*/  FADD.FTZ R11, R41.reuse, R2 ;  /* 0x00000002290b7221 */ /* 0x042fe20000010000 */
[----:B------:R-:W-:-:S06]  /*ed40*/  F2FP.F16.F32.PACK_AB R152, R41, R152 ;  /* 0x000000982998723e */ /* 0x000fcc00000000ff */
[----:B------:R-:W1:Y:S01]  /*ed50*/  MUFU.EX2 R30, R30 ;  /* 0x0000001e001e7308 */ /* 0x000e620000000800 */
[----:B0-----:R-:W-:-:S07]  /*ed60*/  FADD.FTZ R9, R169, R0 ;  /* 0x00000000a9097221 */ /* 0x001fce0000010000 */
[----:B------:R-:W0:Y:S01]  /*ed70*/  MUFU.EX2 R7, R7 ;  /* 0x0000000700077308 */ /* 0x000e220000000800 */
[----:B---3--:R-:W-:-:S07]  /*ed80*/  FADD.FTZ R2, R154, R11 ;  /* 0x0000000b9a027221 */ /* 0x008fce0000010000 */
[----:B------:R-:W3:Y:S01]  /*ed90*/  MUFU.EX2 R171, R171 ;  /* 0x000000ab00ab7308 */ /* 0x000ee20000000800 */
[C---:B-1----:R-:W-:Y:S01]  /*eda0*/  FADD.FTZ R0, R30.reuse, R9 ;  /* 0x000000091e007221 */ /* 0x042fe20000010000 */
[----:B------:R-:W-:-:S06]  /*edb0*/  F2FP.F16.F32.PACK_AB R169, R30, R169 ;  /* 0x000000a91ea9723e */ /* 0x000fcc00000000ff */
[----:B------:R-:W1:Y:S01]  /*edc0*/  MUFU.EX2 R32, R32 ;  /* 0x0000002000207308 */ /* 0x000e620000000800 */
[C---:B0-----:R-:W-:Y:S01]  /*edd0*/  FADD.FTZ R2, R7.reuse, R2 ;  /* 0x0000000207027221 */ /* 0x041fe20000010000 */
[----:B------:R-:W-:-:S06]  /*ede0*/  F2FP.F16.F32.PACK_AB R154, R7, R154 ;  /* 0x0000009a079a723e */ /* 0x000fcc00000000ff */
[----:B------:R-:W0:Y:S01]  /*edf0*/  MUFU.EX2 R165, R165 ;  /* 0x000000a500a57308 */ /* 0x000e220000000800 */
[----:B---3--:R-:W-:-:S07]  /*ee00*/  FADD.FTZ R7, R171, R0 ;  /* 0x00000000ab077221 */ /* 0x008fce0000010000 */
[----:B------:R-:W3:Y:S01]  /*ee10*/  MUFU.EX2 R34, R34 ;  /* 0x0000002200227308 */ /* 0x000ee20000000800 */
[C---:B-1----:R-:W-:Y:S01]  /*ee20*/  FADD.FTZ R0, R32.reuse, R7 ;  /* 0x0000000720007221 */ /* 0x042fe20000010000 */
[----:B------:R-:W-:-:S06]  /*ee30*/  F2FP.F16.F32.PACK_AB R171, R32, R171 ;  /* 0x000000ab20ab723e */ /* 0x000fcc00000000ff */
[----:B------:R1:W4:Y:S01]  /*ee40*/  MUFU.EX2 R38, R179 ;  /* 0x000000b300267308 */ /* 0x0003220000000800 */
[----:B0-----:R-:W-:-:S07]  /*ee50*/  FADD.FTZ R7, R165, R0 ;  /* 0x00000000a5077221 */ /* 0x001fce0000010000 */
[----:B------:R-:W0:Y:S01]  /*ee60*/  MUFU.EX2 R167, R193 ;  /* 0x000000c100a77308 */ /* 0x000e220000000800 */
[----:B---3--:R-:W-:Y:S01]  /*ee70*/  FADD.FTZ R7, R34, R7 ;  /* 0x0000000722077221 */ /* 0x008fe20000010000 */
[----:B-1----:R-:W-:Y:S02]  /*ee80*/  F2FP.F16.F32.PACK_AB R179, R24, R15 ;  /* 0x0000000f18b3723e */ /* 0x002fe400000000ff */
[----:B------:R-:W-:-:S04]  /*ee90*/  F2FP.F16.F32.PACK_AB R165, R34, R165 ;  /* 0x000000a522a5723e */ /* 0x000fc800000000ff */
[----:B------:R-:W1:Y:S01]  /*eea0*/  MUFU.EX2 R40, R39 ;  /* 0x0000002700287308 */ /* 0x000e620000000800 */
[----:B----4-:R-:W-:-:S07]  /*eeb0*/  FADD.FTZ R7, R38, R7 ;  /* 0x0000000726077221 */ /* 0x010fce0000010000 */
[----:B------:R3:W4:Y:S01]  /*eec0*/  MUFU.EX2 R161, R177 ;  /* 0x000000b100a17308 */ /* 0x0007220000000800 */
[C---:B0-----:R-:W-:Y:S01]  /*eed0*/  FADD.FTZ R7, R167.reuse, R7 ;  /* 0x00000007a7077221 */ /* 0x041fe20000010000 */
[----:B------:R-:W-:-:S06]  /*eee0*/  F2FP.F16.F32.PACK_AB R167, R167, R38 ;  /* 0x00000026a7a7723e */ /* 0x000fcc00000000ff */
[----:B------:R-:W0:Y:S01]  /*eef0*/  MUFU.EX2 R42, R157 ;  /* 0x0000009d002a7308 */ /* 0x000e220000000800 */
[----:B-1----:R-:W-:Y:S01]  /*ef00*/  FADD.FTZ R7, R40, R7 ;  /* 0x0000000728077221 */ /* 0x002fe20000010000 */
[----:B---3--:R-:W-:-:S06]  /*ef10*/  F2FP.F16.F32.PACK_AB R177, R45, R20 ;  /* 0x000000142db1723e */ /* 0x008fcc00000000ff */
[----:B------:R-:W1:Y:S01]  /*ef20*/  MUFU.EX2 R155, R155 ;  /* 0x0000009b009b7308 */ /* 0x000e620000000800 */
[C---:B----4-:R-:W-:Y:S01]  /*ef30*/  FADD.FTZ R7, R161.reuse, R7 ;  /* 0x00000007a1077221 */ /* 0x050fe20000010000 */
[----:B------:R-:W-:-:S06]  /*ef40*/  F2FP.F16.F32.PACK_AB R161, R161, R40 ;  /* 0x00000028a1a1723e */ /* 0x000fcc00000000ff */
[----:B------:R-:W3:Y:S01]  /*ef50*/  MUFU.EX2 R44, R87 ;  /* 0x00000057002c7308 */ /* 0x000ee20000000800 */
[----:B0-----:R-:W-:-:S07]  /*ef60*/  FADD.FTZ R7, R42, R7 ;  /* 0x000000072a077221 */ /* 0x001fce0000010000 */
[----:B------:R0:W4:Y:S01]  /*ef70*/  MUFU.EX2 R157, R183 ;  /* 0x000000b7009d7308 */ /* 0x0001220000000800 */
[C---:B-1----:R-:W-:Y:S01]  /*ef80*/  FADD.FTZ R7, R155.reuse, R7 ;  /* 0x000000079b077221 */ /* 0x042fe20000010000 */
[----:B------:R-:W-:-:S06]  /*ef90*/  F2FP.F16.F32.PACK_AB R163, R155, R42 ;  /* 0x0000002a9ba3723e */ /* 0x000fcc00000000ff */
[----:B------:R-:W1:Y:S01]  /*efa0*/  MUFU.EX2 R0, R83 ;  /* 0x0000005300007308 */ /* 0x000e620000000800 */
[----:B---3--:R-:W-:Y:S01]  /*efb0*/  FADD.FTZ R7, R44, R7 ;  /* 0x000000072c077221 */ /* 0x008fe20000010000 */
[----:B0-----:R-:W-:-:S06]  /*efc0*/  F2FP.F16.F32.PACK_AB R183, R43, R14 ;  /* 0x0000000e2bb7723e */ /* 0x001fcc00000000ff */
[----:B------:R-:W0:Y:S01]  /*efd0*/  MUFU.EX2 R81, R81 ;  /* 0x0000005100517308 */ /* 0x000e220000000800 */
[C---:B----4-:R-:W-:Y:S01]  /*efe0*/  FADD.FTZ R7, R157.reuse, R7 ;  /* 0x000000079d077221 */ /* 0x050fe20000010000 */
[----:B------:R-:W-:-:S06]  /*eff0*/  F2FP.F16.F32.PACK_AB R157, R157, R44 ;  /* 0x0000002c9d9d723e */ /* 0x000fcc00000000ff */
[----:B------:R-:W3:Y:S01]  /*f000*/  MUFU.EX2 R46, R77 ;  /* 0x0000004d002e7308 */ /* 0x000ee20000000800 */
[----:B-1----:R-:W-:-:S07]  /*f010*/  FADD.FTZ R7, R0, R7 ;  /* 0x0000000700077221 */ /* 0x002fce0000010000 */
[----:B------:R-:W1:Y:S01]  /*f020*/  MUFU.EX2 R75, R75 ;  /* 0x0000004b004b7308 */ /* 0x000e620000000800 */
[C---:B0-----:R-:W-:Y:S01]  /*f030*/  FADD.FTZ R7, R81.reuse, R7 ;  /* 0x0000000751077221 */ /* 0x041fe20000010000 */
[----:B------:R-:W-:-:S06]  /*f040*/  F2FP.F16.F32.PACK_AB R159, R81, R0 ;  /* 0x00000000519f723e */ /* 0x000fcc00000000ff */
[----:B------:R-:W0:Y:S01]  /*f050*/  MUFU.EX2 R48, R73 ;  /* 0x0000004900307308 */ /* 0x000e220000000800 */
[----:B---3--:R-:W-:-:S07]  /*f060*/  FADD.FTZ R7, R46, R7 ;  /* 0x000000072e077221 */ /* 0x008fce0000010000 */
[----:B------:R-:W3:Y:S01]  /*f070*/  MUFU.EX2 R36, R36 ;  /* 0x0000002400247308 */ /* 0x000ee20000000800 */
[C---:B-1----:R-:W-:Y:S01]  /*f080*/  FADD.FTZ R7, R75.reuse, R7 ;  /* 0x000000074b077221 */ /* 0x042fe20000010000 */
[----:B------:R-:W-:-:S03]  /*f090*/  F2FP.F16.F32.PACK_AB R153, R75, R46 ;  /* 0x0000002e4b99723e */ /* 0x000fc600000000ff */
[----:B0-----:R-:W-:-:S04]  /*f0a0*/  FADD.FTZ R7, R48, R7 ;  /* 0x0000000730077221 */ /* 0x001fc80000010000 */
[C---:B---3--:R-:W-:Y:S01]  /*f0b0*/  FADD.FTZ R0, R36.reuse, R7 ;  /* 0x0000000724007221 */ /* 0x048fe20000010000 */
[----:B------:R-:W-:Y:S01]  /*f0c0*/  F2FP.F16.F32.PACK_AB R155, R36, R48 ;  /* 0x00000030249b723e */ /* 0x000fe200000000ff */
[----:B------:R-:W-:Y:S01]  /*f0d0*/  IMAD.MOV.U32 R7, RZ, RZ, R4 ;  /* 0x000000ffff077224 */ /* 0x000fe200078e0004 */
[----:B--2---:R-:W-:Y:S06]  /*f0e0*/  @P2 BRA `(.L_x_1173) ;  /* 0xffffffc400f42947 */ /* 0x004fec000383ffff */
.L_x_1156:
[----:B------:R-:W-:Y:S06]  /*f0f0*/  BAR.ARV 0x8, 0x180 ;  /* 0x0206000000007b1d */ /* 0x000fec0000002000 */
[----:B------:R-:W-:Y:S05]  /*f100*/  @!P0 BRA `(.L_x_1174) ;  /* 0x0000000000048947 */ /* 0x000fea0003800000 */
[----:B------:R-:W-:Y:S01]  /*f110*/  BPT.TRAP 0x1 ;  /* 0x000000040000795c */ /* 0x000fe20000300000 */
.L_x_1174:
[----:B------:R-:W-:Y:S01]  /*f120*/  ULEA UR5, UR44, UR41, 0x3 ;  /* 0x000000292c057291 */ /* 0x000fe2000f8e183f */
[----:B------:R-:W-:-:S05]  /*f130*/  IMAD.U32 R3, RZ, RZ, UR45 ;  /* 0x0000002dff037e24 */ /* 0x000fca000f8e00ff */
[----:B------:R-:W-:-:S04]  /*f140*/  SHF.L.U32 R3, R3, 0x1f, RZ ;  /* 0x0000001f03037819 */ /* 0x000fc800000006ff */
[----:B------:R0:W1:Y:S01]  /*f150*/  SYNCS.PHASECHK.TRANS64.TRYWAIT P2, [UR5+0x28850], R3 ;  /* 0x02885003ff0075a7 */ /* 0x0000620008040145 */
[----:B------:R-:W-:Y:S05]  /*f160*/  @!P0 BRA `(.L_x_1175) ;  /* 0x0000000000048947 */ /* 0x000fea0003800000 */
[----:B------:R-:W-:Y:S01]  /*f170*/  BPT.TRAP 0x1 ;  /* 0x000000040000795c */ /* 0x000fe20000300000 */
.L_x_1175:
[----:B-1----:R-:W-:Y:S05]  /*f180*/  @P2 BRA `(.L_x_1176) ;  /* 0x0000000000082947 */ /* 0x002fea0003800000 */
[----:B------:R-:W1:Y:S02]  /*f190*/  SYNCS.PHASECHK.TRANS64.TRYWAIT P0, [UR5+0x28850], R3 ;  /* 0x02885003ff0075a7 */ /* 0x000e640008000145 */
[----:B-1----:R-:W-:Y:S05]  /*f1a0*/  @!P0 BRA `(.L_x_1177) ;  /* 0x0000007000908947 */ /* 0x002fea0003800000 */
.L_x_1176:
[----:B------:R-:W-:Y:S01]  /*f1b0*/  UIADD3 UR41, UR41, 0x400, URZ ;  /* 0x0000040029297890 */ /* 0x000fe2000fffe03f */
[----:B------:R-:W-:Y:S01]  /*f1c0*/  WARPGROUP.ARRIVE ;  /* 0x00000000000079c5 */ /* 0x000fe20000000000 */
[----:B------:R-:W-:Y:S01]  /*f1d0*/  UMOV UR7, 0x40000040 ;  /* 0x4000004000077882 */ /* 0x000fe20000000000 */
[----:B01----:R-:W0:Y:S01]  /*f1e0*/  SHFL.BFLY PT, R3, R2, 0x2, 0x1f ;  /* 0x0c401f0002037f89 */ /* 0x003e2200000e0000 */
[----:B------:R-:W-:Y:S01]  /*f1f0*/  USHF.R.U32.HI UR41, URZ, 0x4, UR41 ;  /* 0x000000043f297899 */ /* 0x000fe20008011629 */
[----:B------:R-:W-:Y:S01]  /*f200*/  IMAD.U32 R13, RZ, RZ, UR5 ;  /* 0x00000005ff0d7e24 */ /* 0x000fe2000f8e00ff */
[----:B------:R-:W-:Y:S01]  /*f210*/  UIADD3 UR46, UR46, 0x1, URZ ;  /* 0x000000012e2e7890 */ /* 0x000fe2000fffe03f */
[----:B------:R-:W1:Y:S01]  /*f220*/  SHFL.BFLY PT, R7, R0, 0x2, 0x1f ;  /* 0x0c401f0000077f89 */ /* 0x000e6200000e0000 */
[----:B------:R-:W-:Y:S01]  /*f230*/  ULOP3.LUT UR41, UR41, 0x3fff, URZ, 0xc0, !UPT ;  /* 0x00003fff29297892 */ /* 0x000fe2000f8ec03f */
[----:B------:R-:W-:Y:S02]  /*f240*/  IMAD.MOV.U32 R36, RZ, RZ, -0x800000 ;  /* 0xff800000ff247424 */ /* 0x000fe400078e00ff */
[----:B------:R-:W-:Y:S01]  /*f250*/  IMAD.MOV.U32 R9, RZ, RZ, RZ ;  /* 0x000000ffff097224 */ /* 0x000fe200078e00ff */
[----:B------:R-:W-:-:S04]  /*f260*/  ULOP3.LUT UR4, UR41, 0x4000000, URZ, 0xfc, !UPT ;  /* 0x0400000029047892 */ /* 0x000fc8000f8efc3f */
[----:B------:R-:W-:Y:S02]  /*f270*/  ULEA UR4, UR44, UR4, 0xb ;  /* 0x000000042c047291 */ /* 0x000fe4000f8e583f */
[----:B------:R-:W-:-:S04]  /*f280*/  UIADD3 UR44, UR44, 0x1, URZ ;  /* 0x000000012c2c7890 */ /* 0x000fc8000fffe03f */
[----:B------:R-:W-:Y:S01]  /*f290*/  UISETP.NE.AND UP0, UPT, UR44, 0x2, UPT ;  /* 0x000000022c00788c */ /* 0x000fe2000bf05270 */
[----:B------:R-:W-:Y:S02]  /*f2a0*/  UMOV UR6, UR4 ;  /* 0x0000000400067c82 */ /* 0x000fe40008000000 */
[----:B------:R-:W-:Y:S01]  /*f2b0*/  HGMMA.64x128x16.F32 R88, R180, gdesc[UR4].tnspB, R88, gsb0 ;  /* 0x41e00004b4587df0 */ /* 0x000fe20008000858 */
[----:B------:R-:W-:Y:S01]  /*f2c0*/  UIADD3 UR6, UR4, 0x80, URZ ;  /* 0x0000008004067890 */ /* 0x000fe2000fffe03f */
[----:B0-----:R-:W-:Y:S01]  /*f2d0*/  FADD.FTZ R3, R3, R2 ;  /* 0x0000000203037221 */ /* 0x001fe20000010000 */
[----:B------:R-:W-:Y:S01]  /*f2e0*/  UMOV UR7, 0x40000040 ;  /* 0x4000004000077882 */ /* 0x000fe20000000000 */
[----:B------:R-:W-:Y:S02]  /*f2f0*/  IMAD.MOV.U32 R2, RZ, RZ, RZ ;  /* 0x000000ffff027224 */ /* 0x000fe400078e00ff */
[----:B-1----:R-:W-:Y:S01]  /*f300*/  FADD.FTZ R7, R7, R0 ;  /* 0x0000000007077221 */ /* 0x002fe20000010000 */
[----:B------:R-:W-:Y:S01]  /*f310*/  IMAD.MOV.U32 R0, RZ, RZ, -0x800000 ;  /* 0xff800000ff007424 */ /* 0x000fe200078e00ff */
[----:B------:R-:W0:Y:S01]  /*f320*/  SHFL.BFLY PT, R8, R3, 0x1, 0x1f ;  /* 0x0c201f0003087f89 */ /* 0x000e2200000e0000 */
[----:B------:R-:W-:-:S03]  /*f330*/  USEL UR44, UR44, URZ, UP0 ;  /* 0x0000003f2c2c7287 */ /* 0x000fc60008000000 */
[----:B------:R-:W1:Y:S01]  /*f340*/  SHFL.BFLY PT, R10, R7, 0x1, 0x1f ;  /* 0x0c201f00070a7f89 */ /* 0x000e6200000e0000 */
[----:B0-----:R-:W-:Y:S01]  /*f350*/  FADD.FTZ R11, R3, R8 ;  /* 0x00000008030b7221 */ /* 0x001fe20000010000 */
[----:B-1----:R-:W-:-:S04]  /*f360*/  FADD.FTZ R12, R7, R10 ;  /* 0x0000000a070c7221 */ /* 0x002fc80000010000 */
[----:B------:R-:W-:Y:S02]  /*f370*/  FSETP.NE.FTZ.AND P0, PT, R11, RZ, PT ;  /* 0x000000ff0b00720b */ /* 0x000fe40003f15000 */
[----:B------:R-:W-:-:S11]  /*f380*/  FSETP.NE.FTZ.AND P2, PT, R12, RZ, PT ;  /* 0x000000ff0c00720b */ /* 0x000fd60003f55000 */
[----:B------:R-:W0:Y:S01]  /*f390*/  @P0 MUFU.LG2 R8, R11 ;  /* 0x0000000b00080308 */ /* 0x000e220000000c00 */
[C---:B------:R-:W-:Y:S01]  /*f3a0*/  @P0 FMUL.FTZ R3, R6.reuse, 0.69314718246459960938 ;  /* 0x3f31721806030820 */ /* 0x040fe20000410000 */
[----:B------:R-:W-:Y:S01]  /*f3b0*/  @P2 FMUL.FTZ R7, R6, 0.69314718246459960938 ;  /* 0x3f31721806072820 */ /* 0x000fe20000410000 */
[----:B------:R-:W-:-:S05]  /*f3c0*/  @!P1 VIADD R6, R13, 0x28860 ;  /* 0x000288600d069836 */ /* 0x000fca0000000000 */
[----:B------:R-:W1:Y:S08]  /*f3d0*/  @P2 MUFU.LG2 R10, R12 ;  /* 0x0000000c000a2308 */ /* 0x000e700000000c00 */
[----:B------:R-:W2:Y:S01]  /*f3e0*/  @P0 MUFU.RCP R2, R11 ;  /* 0x0000000b00020308 */ /* 0x000ea20000001000 */
[----:B0-----:R-:W-:-:S04]  /*f3f0*/  @P0 FMUL.FTZ R8, R8, 0.69314718246459960938 ;  /* 0x3f31721808080820 */ /* 0x001fc80000410000 */
[----:B------:R-:W-:Y:S01]  /*f400*/  @P0 FFMA.FTZ R36, R3, R4, R8 ;  /* 0x0000000403240223 */ /* 0x000fe20000010008 */
[----:B------:R-:W-:Y:S02]  /*f410*/  @!P1 PRMT R3, RZ, 0x654, R6 ;  /* 0x00000654ff039816 */ /* 0x000fe40000000006 */
[----:B------:R-:W0:Y:S01]  /*f420*/  @P2 MUFU.RCP R9, R12 ;  /* 0x0000000c00092308 */ /* 0x000e220000001000 */
[----:B-1----:R-:W-:Y:S01]  /*f430*/  @P2 FMUL.FTZ R10, R10, 0.69314718246459960938 ;  /* 0x3f3172180a0a2820 */ /* 0x002fe20000410000 */
[----:B------:R-:W-:-:S03]  /*f440*/  PLOP3.LUT P0, PT, PT, PT, PT, 0x8, 0x0 ;  /* 0x000000000000781c */ /* 0x000fc60003f0e170 */
[----:B------:R-:W-:Y:S01]  /*f450*/  @P2 FFMA.FTZ R0, R7, R5, R10 ;  /* 0x0000000507002223 */ /* 0x000fe2000001000a */
        /* <DEDUP_REMOVED lines=31> */
[----:B------:R-:W-:-:S04]  /*f650*/  USEL UR4, URZ, 0x1, UP0 ;  /* 0x000000013f047887 */ /* 0x000fc80008000000 */
[----:B------:R-:W-:Y:S01]  /*f660*/  ULOP3.LUT UR45, UR45, UR4, URZ, 0x3c, !UPT ;  /* 0x000000042d2d7292 */ /* 0x000fe2000f8e3c3f */
[----:B------:R-:W-:Y:S02]  /*f670*/  WARPGROUP.DEPBAR.LE gsb0, 0x0 ;  /* 0x00008000000079c5 */ /* 0x000fe40000010000 */
[----:B------:R-:W-:-:S06]  /*f680*/  WARPGROUP.ARRIVE ;  /* 0x00000000000079c5 */ /* 0x000fcc0000000000 */
[----:B------:R-:W-:Y:S03]  /*f690*/  HGMMA.64x128x16.F32 R88, R152, gdesc[UR4].tnspB, R88, gsb0 ;  /* 0x41e0000498587df0 */ /* 0x000fe60008000858 */
[----:B------:R-:W-:Y:S02]  /*f6a0*/  WARPGROUP.DEPBAR.LE gsb0, 0x0 ;  /* 0x00008000000079c5 */ /* 0x000fe40000010000 */
[----:B------:R1:W-:Y:S01]  /*f6b0*/  @!P1 SYNCS.ARRIVE.TRANS64.RED.A1T0 RZ, [R3+URZ], RZ ;  /* 0x000000ff03ff99a7 */ /* 0x0003e2000810043f */
        /* <DEDUP_REMOVED lines=63> */
[----:B-1----:R-:W-:-:S07]  /*fab0*/  FMUL.FTZ R151, R151, R9 ;  /* 0x0000000997977220 */ /* 0x002fce0000410000 */
.L_x_1107:
[----:B------:R-:W0:Y:S01]  /*fac0*/  S2R R2, SR_CgaCtaId ;  /* 0x0000000000027919 */ /* 0x000e220000008800 */
[----:B------:R-:W-:Y:S01]  /*fad0*/  MOV R37, 0x400 ;  /* 0x0000040000257802 */ /* 0x000fe20000000f00 */
[----:B------:R-:W-:Y:S01]  /*fae0*/  BSSY B0, `(.L_x_1178) ;  /* 0x00001c5000007945 */ /* 0x000fe20003800000 */
[----:B------:R-:W-:Y:S02]  /*faf0*/  BAR.SYNC.DEFER_BLOCKING 0x5, 0x180 ;  /* 0x0146000000007b1d */ /* 0x000fe40000010000 */
[----:B0-----:R-:W-:-:S05]  /*fb00*/  LEA R37, R2, R37, 0x18 ;  /* 0x0000002502257211 */ /* 0x001fca00078ec0ff */
[----:B------:R-:W0:Y:S02]  /*fb10*/  LDS R2, [R37+0x288d0] ;  /* 0x0288d00025027984 */ /* 0x000e240000000800 */
[----:B0-----:R-:W-:Y:S01]  /*fb20*/  R2UR UR4, R2 ;  /* 0x00000000020472ca */ /* 0x001fe200000e0000 */
[----:B------:R-:W-:Y:S06]  /*fb30*/  BAR.ARV 0x4, 0x180 ;  /* 0x0106000000007b1d */ /* 0x000fec0000002000 */
[----:B------:R-:W-:Y:S08]  /*fb40*/  @P0 BRA `(.L_x_1179) ;  /* 0x0000001000a40947 */ /* 0x000ff00003800000 */
[----:B------:R-:W0:Y:S01]  /*fb50*/  S2R R2, SR_SWINHI ;  /* 0x0000000000027919 */ /* 0x000e220000002f00 */
[----:B------:R-:W-:Y:S01]  /*fb60*/  IMAD R3, R184, 0x40, R18 ;  /* 0x00000040b8037824 */ /* 0x000fe200078e0212 */
[----:B------:R-:W1:Y:S01]  /*fb70*/  LDC R44, c[0x0][0xbe8] ;  /* 0x0002fa00ff2c7b82 */ /* 0x000e620000000800 */
[----:B------:R-:W-:Y:S01]  /*fb80*/  F2FP.F16.F32.PACK_AB R6, R93, R6 ;  /* 0x000000065d06723e */ /* 0x000fe200000000ff */
[----:B------:R-:W-:Y:S01]  /*fb90*/  USHF.R.S32.HI UR12, URZ, 0x1f, UR37 ;  /* 0x0000001f3f0c7899 */ /* 0x000fe20008011425 */
[----:B------:R-:W-:Y:S01]  /*fba0*/  F2FP.F16.F32.PACK_AB R136, R137, R136 ;  /* 0x000000888988723e */ /* 0x000fe200000000ff */
[----:B------:R-:W-:Y:S01]  /*fbb0*/  ULDC.64 UR8, c[0x0][0xb90] ;  /* 0x0002e40000087ab9 */ /* 0x000fe20000000a00 */
[----:B------:R-:W-:Y:S01]  /*fbc0*/  USHF.R.S32.HI UR13, URZ, 0x1f, UR43 ;  /* 0x0000001f3f0d7899 */ /* 0x000fe2000801142b */
[----:B------:R-:W-:Y:S01]  /*fbd0*/  F2FP.F16.F32.PACK_AB R137, R139, R138 ;  /* 0x0000008a8b89723e */ /* 0x000fe200000000ff */
[----:B------:R-:W-:Y:S01]  /*fbe0*/  UIMAD UR5, UR12, UR8, URZ ;  /* 0x000000080c0572a4 */ /* 0x000fe2000f8e023f */
[----:B------:R-:W-:Y:S01]  /*fbf0*/  F2FP.F16.F32.PACK_AB R144, R145, R144 ;  /* 0x000000909190723e */ /* 0x000fe200000000ff */
[----:B------:R-:W-:Y:S01]  /*fc00*/  UIMAD.WIDE.U32 UR6, UR37, UR8, URZ ;  /* 0x00000008250672a5 */ /* 0x000fe2000f8e003f */
[----:B------:R-:W-:Y:S01]  /*fc10*/  F2FP.F16.F32.PACK_AB R138, R141, R140 ;  /* 0x0000008c8d8a723e */ /* 0x000fe200000000ff */
[----:B------:R-:W-:Y:S01]  /*fc20*/  UIMAD UR5, UR37, UR9, UR5 ;  /* 0x00000009250572a4 */ /* 0x000fe2000f8e0205 */
[----:B------:R-:W-:Y:S01]  /*fc30*/  F2FP.F16.F32.PACK_AB R139, R143, R142 ;  /* 0x0000008e8f8b723e */ /* 0x000fe200000000ff */
[----:B------:R-:W-:Y:S01]  /*fc40*/  ULDC.64 UR10, c[0x0][0xb98] ;  /* 0x0002e600000a7ab9 */ /* 0x000fe20000000a00 */
[----:B------:R-:W-:Y:S01]  /*fc50*/  F2FP.F16.F32.PACK_AB R145, R147, R146 ;  /* 0x000000929391723e */ /* 0x000fe200000000ff */
[----:B------:R-:W-:Y:S01]  /*fc60*/  UIMAD UR8, UR13, UR10, URZ ;  /* 0x0000000a0d0872a4 */ /* 0x000fe2000f8e023f */
[----:B------:R-:W-:Y:S01]  /*fc70*/  F2FP.F16.F32.PACK_AB R146, R149, R148 ;  /* 0x000000949592723e */ /* 0x000fe200000000ff */
[----:B------:R-:W-:Y:S01]  /*fc80*/  UIADD3 UR7, UR7, UR5, URZ ;  /* 0x0000000507077290 */ /* 0x000fe2000fffe03f */
[----:B------:R-:W-:Y:S01]  /*fc90*/  F2FP.F16.F32.PACK_AB R147, R151, R150 ;  /* 0x000000969793723e */ /* 0x000fe200000000ff */
[----:B------:R-:W-:-:S02]  /*fca0*/  UIMAD UR8, UR43, UR11, UR8 ;  /* 0x0000000b2b0872a4 */ /* 0x000fc4000f8e0208 */
[----:B------:R-:W-:Y:S01]  /*fcb0*/  UIMAD.WIDE.U32 UR6, UR43, UR10, UR6 ;  /* 0x0000000a2b0672a5 */ /* 0x000fe2000f8e0006 */
[----:B------:R-:W-:Y:S02]  /*fcc0*/  ULDC UR5, c[0x0][0xa88] ;  /* 0x0002a20000057ab9 */ /* 0x000fe40000000800 */
[----:B------:R-:W-:Y:S01]  /*fcd0*/  ULDC.64 UR10, c[0x0][0xaf0] ;  /* 0x0002bc00000a7ab9 */ /* 0x000fe20000000a00 */
[----:B------:R-:W-:Y:S02]  /*fce0*/  MOV R34, R37 ;  /* 0x0000002500227202 */ /* 0x000fe40000000f00 */
[----:B0-----:R-:W-:-:S03]  /*fcf0*/  MOV R35, R2 ;  /* 0x0000000200237202 */ /* 0x001fc60000000f00 */
[----:B------:R-:W-:-:S04]  /*fd00*/  IMAD.WIDE R4, R188, 0x2, R34 ;  /* 0x00000002bc047825 */ /* 0x000fc800078e0222 */
[----:B------:R-:W-:Y:S01]  /*fd10*/  IMAD.WIDE R34, R3, 0x2, R34 ;  /* 0x0000000203227825 */ /* 0x000fe200078e0222 */
[C---:B------:R-:W-:Y:S02]  /*fd20*/  LOP3.LUT R3, R4.reuse, 0x380, RZ, 0xc0, !PT ;  /* 0x0000038004037812 */ /* 0x040fe400078ec0ff */
[C---:B------:R-:W-:Y:S02]  /*fd30*/  IADD3 R29, P1, R4.reuse, 0x4040, RZ ;  /* 0x00004040041d7810 */ /* 0x040fe40007f3e0ff */
[C---:B------:R-:W-:Y:S02]  /*fd40*/  IADD3 R21, P6, R4.reuse, 0x20, RZ ;  /* 0x0000002004157810 */ /* 0x040fe40007fde0ff */
[----:B------:R-:W-:Y:S01]  /*fd50*/  SHF.R.U64 R3, R3, 0x3, RZ ;  /* 0x0000000303037819 */ /* 0x000fe200000012ff */
[--C-:B------:R-:W-:Y:S01]  /*fd60*/  IMAD.X R41, RZ, RZ, R5.reuse, P1 ;  /* 0x000000ffff297224 */ /* 0x100fe200008e0605 */
[C---:B------:R-:W-:Y:S01]  /*fd70*/  IADD3 R27, P2, R4.reuse, 0x4020, RZ ;  /* 0x00004020041b7810 */ /* 0x040fe20007f5e0ff */
[----:B------:R-:W-:Y:S01]  /*fd80*/  IMAD.X R13, RZ, RZ, R5, P6 ;  /* 0x000000ffff0d7224 */ /* 0x000fe200030e0605 */
[----:B------:R-:W-:-:S02]  /*fd90*/  IADD3 R10, P3, R4, 0x4000, RZ ;  /* 0x00004000040a7810 */ /* 0x000fc40007f7e0ff */
[C---:B------:R-:W-:Y:S01]  /*fda0*/  IADD3 R43, P0, R4.reuse, 0x4060, RZ ;  /* 0x00004060042b7810 */ /* 0x040fe20007f1e0ff */
[--C-:B------:R-:W-:Y:S01]  /*fdb0*/  IMAD.X R39, RZ, RZ, R5.reuse, P2 ;  /* 0x000000ffff277224 */ /* 0x100fe200010e0605 */
[C---:B------:R-:W-:Y:S01]  /*fdc0*/  IADD3 R8, P4, R4.reuse, 0x60, RZ ;  /* 0x0000006004087810 */ /* 0x040fe20007f9e0ff */
[--C-:B------:R-:W-:Y:S01]  /*fdd0*/  IMAD.X R15, RZ, RZ, R5.reuse, P3 ;  /* 0x000000ffff0f7224 */ /* 0x100fe200018e0605 */
[----:B------:R-:W-:Y:S02]  /*fde0*/  IADD3 R25, P5, R4, 0x40, RZ ;  /* 0x0000004004197810 */ /* 0x000fe40007fbe0ff */
[----:B------:R-:W-:Y:S01]  /*fdf0*/  LOP3.LUT R4, R3, R4, RZ, 0x3c, !PT ;  /* 0x0000000403047212 */ /* 0x000fe200078e3cff */
[--C-:B------:R-:W-:Y:S01]  /*fe00*/  IMAD.X R11, RZ, RZ, R5.reuse, P4 ;  /* 0x000000ffff0b7224 */ /* 0x100fe200020e0605 */
[----:B------:R-:W-:Y:S01]  /*fe10*/  LOP3.LUT R14, R29, 0x380, RZ, 0xc0, !PT ;  /* 0x000003801d0e7812 */ /* 0x000fe200078ec0ff */
[----:B------:R-:W-:Y:S01]  /*fe20*/  IMAD.X R9, RZ, RZ, R5, P5 ;  /* 0x000000ffff097224 */ /* 0x000fe200028e0605 */
[----:B------:R-:W-:-:S02]  /*fe30*/  LOP3.LUT R12, R27, 0x380, RZ, 0xc0, !PT ;  /* 0x000003801b0c7812 */ /* 0x000fc400078ec0ff */
[----:B------:R-:W-:Y:S02]  /*fe40*/  LOP3.LUT R3, R10, 0x380, RZ, 0xc0, !PT ;  /* 0x000003800a037812 */ /* 0x000fe400078ec0ff */
[----:B------:R-:W-:Y:S02]  /*fe50*/  LOP3.LUT R2, R21, 0x380, RZ, 0xc0, !PT ;  /* 0x0000038015027812 */ /* 0x000fe400078ec0ff */
[----:B------:R-:W-:Y:S02]  /*fe60*/  IADD3 R33, P6, R34, 0x1000, RZ ;  /* 0x0000100022217810 */ /* 0x000fe40007fde0ff */
[----:B------:R-:W-:Y:S02]  /*fe70*/  SHF.R.U64 R14, R14, 0x3, RZ ;  /* 0x000000030e0e7819 */ /* 0x000fe400000012ff */
[----:B------:R-:W-:Y:S02]  /*fe80*/  SHF.R.U64 R12, R12, 0x3, RZ ;  /* 0x000000030c0c7819 */ /* 0x000fe400000012ff */
[----:B------:R-:W-:-:S02]  /*fe90*/  SHF.R.U64 R3, R3, 0x3, RZ ;  /* 0x0000000303037819 */ /* 0x000fc400000012ff */
[----:B------:R-:W-:Y:S02]  /*fea0*/  SHF.R.U64 R2, R2, 0x3, RZ ;  /* 0x0000000302027819 */ /* 0x000fe400000012ff */
[----:B------:R-:W-:Y:S02]  /*feb0*/  LOP3.LUT R32, R33, 0x380, RZ, 0xc0, !PT ;  /* 0x0000038021207812 */ /* 0x000fe400078ec0ff */
[----:B------:R-:W-:Y:S02]  /*fec0*/  LOP3.LUT R40, R14, R29, RZ, 0x3c, !PT ;  /* 0x0000001d0e287212 */ /* 0x000fe400078e3cff */
[----:B------:R-:W-:Y:S02]  /*fed0*/  LOP3.LUT R38, R12, R27, RZ, 0x3c, !PT ;  /* 0x0000001b0c267212 */ /* 0x000fe400078e3cff */
[----:B------:R-:W-:Y:S02]  /*fee0*/  LOP3.LUT R14, R3, R10, RZ, 0x3c, !PT ;  /* 0x0000000a030e7212 */ /* 0x000fe400078e3cff */
[----:B------:R-:W-:-:S02]  /*fef0*/  LOP3.LUT R12, R2, R21, RZ, 0x3c, !PT ;  /* 0x00000015020c7212 */ /* 0x000fc400078e3cff */
[----:B------:R-:W-:Y:S02]  /*ff00*/  LOP3.LUT R3, R8, 0x380, RZ, 0xc0, !PT ;  /* 0x0000038008037812 */ /* 0x000fe400078ec0ff */
[----:B------:R-:W-:Y:S02]  /*ff10*/  SHF.R.U64 R32, R32, 0x3, RZ ;  /* 0x0000000320207819 */ /* 0x000fe400000012ff */
[----:B------:R-:W-:Y:S02]  /*ff20*/  LOP3.LUT R2, R25, 0x380, RZ, 0xc0, !PT ;  /* 0x0000038019027812 */ /* 0x000fe400078ec0ff */
[----:B-1----:R-:W-:Y:S02]  /*ff30*/  ISETP.NE.AND P1, PT, R44, 0x1, PT ;  /* 0x000000012c00780c */ /* 0x002fe40003f25270 */
[----:B------:R-:W-:Y:S02]  /*ff40*/  SHF.R.U64 R3, R3, 0x3, RZ ;  /* 0x0000000303037819 */ /* 0x000fe400000012ff */
[----:B------:R-:W-:Y:S01]  /*ff50*/  LOP3.LUT R32, R32, R33, RZ, 0x3c, !PT ;  /* 0x0000002120207212 */ /* 0x000fe200078e3cff */
[----:B------:R-:W-:Y:S01]  /*ff60*/  IMAD.X R33, RZ, RZ, R35, P6 ;  /* 0x000000ffff217224 */ /* 0x000fe200030e0623 */
[----:B------:R-:W-:-:S02]  /*ff70*/  SHF.R.U64 R2, R2, 0x3, RZ ;  /* 0x0000000302027819 */ /* 0x000fc400000012ff */
[----:B------:R-:W-:Y:S02]  /*ff80*/  IADD3 R45, P6, R34, 0x7000, RZ ;  /* 0x00007000222d7810 */ /* 0x000fe40007fde0ff */
[----:B------:R-:W-:Y:S02]  /*ff90*/  LOP3.LUT R10, R3, R8, RZ, 0x3c, !PT ;  /* 0x00000008030a7212 */ /* 0x000fe400078e3cff */
[----:B------:R-:W-:Y:S01]  /*ffa0*/  LOP3.LUT R8, R2, R25, RZ, 0x3c, !PT ;  /* 0x0000001902087212 */ /* 0x000fe200078e3cff */
[----:B------:R-:W0:Y:S01]  /*ffb0*/  @P1 LDC R47, c[0x0][0xbec] ;  /* 0x0002fb00ff2f1b82 */ /* 0x000e220000000800 */
[----:B------:R-:W-:Y:S02]  /*ffc0*/  LOP3.LUT R2, R45, 0x380, RZ, 0xc0, !PT ;  /* 0x000003802d027812 */ /* 0x000fe400078ec0ff */
[----:B------:R-:W-:Y:S02]  /*ffd0*/  LOP3.LUT R42, R43, 0x380, RZ, 0xc0, !PT ;  /* 0x000003802b2a7812 */ /* 0x000fe400078ec0ff */
[----:B------:R-:W-:-:S02]  /*ffe0*/  SHF.R.U64 R2, R2, 0x3, RZ ;  /* 0x0000000302027819 */ /* 0x000fc400000012ff */
[----:B------:R-:W-:Y:S02]  /*fff0*/  SHF.R.U64 R42, R42, 0x3, RZ ;  /* 0x000000032a2a7819 */ /* 0x000fe400000012ff */
[----:B------:R-:W-:Y:S02]  /*10000*/  LOP3.LUT R2, R2, R45, RZ, 0x3c, !PT ;  /* 0x0000002d02027212 */ /* 0x000fe400078e3cff */
[----:B------:R-:W-:Y:S02]  /*10010*/  MOV R45, R4 ;  /* 0x00000004002d7202 */ /* 0x000fe40000000f00 */
[----:B------:R-:W-:Y:S02]  /*10020*/  F2FP.F16.F32.PACK_AB R4, R46, R7 ;  /* 0x000000072e04723e */ /* 0x000fe400000000ff */
[----:B------:R-:W1:Y:S01]  /*10030*/  @P1 LDC R46, c[0x0][0xbf0] ;  /* 0x0002fc00ff2e1b82 */ /* 0x000e620000000800 */
[----:B------:R-:W-:Y:S01]  /*10040*/  LOP3.LUT R42, R42, R43, RZ, 0x3c, !PT ;  /* 0x0000002b2a2a7212 */ /* 0x000fe200078e3cff */
[----:B------:R-:W-:Y:S01]  /*10050*/  IMAD.X R43, RZ, RZ, R5, P0 ;  /* 0x000000ffff2b7224 */ /* 0x000fe200000e0605 */
[----:B------:R-:W-:-:S02]  /*10060*/  F2FP.F16.F32.PACK_AB R5, R91, R90 ;  /* 0x0000005a5b05723e */ /* 0x000fc400000000ff */
[----:B------:R-:W-:-:S03]  /*10070*/  F2FP.F16.F32.PACK_AB R7, R95, R94 ;  /* 0x0000005e5f07723e */ /* 0x000fc600000000ff */
[----:B------:R-:W-:Y:S01]  /*10080*/  BAR.SYNC.DEFER_BLOCKING 0x1, 0x100 ;  /* 0x0044000000007b1d */ /* 0x000fe20000010000 */
[----:B------:R-:W-:Y:S01]  /*10090*/  MOV R65, R40 ;  /* 0x0000002800417202 */ /* 0x000fe20000000f00 */
[----:B------:R-:W-:Y:S01]  /*100a0*/  VIADD R40, R17, UR36 ;  /* 0x0000002411287c36 */ /* 0x000fe20008000000 */
[----:B------:R-:W-:Y:S02]  /*100b0*/  IADD3 R21, P0, R34, 0x6000, RZ ;  /* 0x0000600022157810 */ /* 0x000fe40007f1e0ff */
[----:B------:R-:W-:Y:S02]  /*100c0*/  MOV R58, R10 ;  /* 0x0000000a003a7202 */ /* 0x000fe40000000f00 */
[----:B------:R-:W-:Y:S02]  /*100d0*/  LOP3.LUT R20, R21, 0x380, RZ, 0xc0, !PT ;  /* 0x0000038015147812 */ /* 0x000fe400078ec0ff */
[----:B------:R-:W-:Y:S02]  /*100e0*/  MOV R57, R14 ;  /* 0x0000000e00397202 */ /* 0x000fe40000000f00 */
[----:B------:R-:W-:-:S02]  /*100f0*/  SHF.R.U64 R20, R20, 0x3, RZ ;  /* 0x0000000314147819 */ /* 0x000fc400000012ff */
[----:B------:R-:W-:Y:S02]  /*10100*/  MOV R15, R12 ;  /* 0x0000000c000f7202 */ /* 0x000fe40000000f00 */
[----:B------:R-:W-:Y:S01]  /*10110*/  LOP3.LUT R20, R20, R21, RZ, 0x3c, !PT ;  /* 0x0000001514147212 */ /* 0x000fe200078e3cff */
[----:B------:R-:W-:Y:S01]  /*10120*/  IMAD.X R21, RZ, RZ, R35, P0 ;  /* 0x000000ffff157224 */ /* 0x000fe200000e0623 */
[C---:B------:R-:W-:Y:S02]  /*10130*/  IADD3 R27, P3, R34.reuse, 0x4000, RZ ;  /* 0x00004000221b7810 */ /* 0x040fe40007f7e0ff */
[----:B------:R-:W-:Y:S02]  /*10140*/  IADD3 R25, P2, R34, 0x5000, RZ ;  /* 0x0000500022197810 */ /* 0x000fe40007f5e0ff */
[----:B------:R-:W-:Y:S02]  /*10150*/  LOP3.LUT R26, R27, 0x380, RZ, 0xc0, !PT ;  /* 0x000003801b1a7812 */ /* 0x000fe400078ec0ff */
[----:B------:R-:W-:Y:S01]  /*10160*/  LOP3.LUT R24, R25, 0x380, RZ, 0xc0, !PT ;  /* 0x0000038019187812 */ /* 0x000fe200078ec0ff */
[----:B------:R0:W-:Y:S01]  /*10170*/  STSM.16.M88.4 [R45], R4 ;  /* 0x000000042d007844 */ /* 0x0001e20000000200 */
[----:B------:R-:W-:-:S02]  /*10180*/  SHF.R.U64 R26, R26, 0x3, RZ ;  /* 0x000000031a1a7819 */ /* 0x000fc400000012ff */
[----:B------:R-:W-:Y:S01]  /*10190*/  MOV R56, R38 ;  /* 0x0000002600387202 */ /* 0x000fe20000000f00 */
[----:B------:R-:W-:Y:S01]  /*101a0*/  VIADD R38, R187, UR36 ;  /* 0x00000024bb267c36 */ /* 0x000fe20008000000 */
[----:B------:R-:W-:Y:S02]  /*101b0*/  SHF.R.U64 R24, R24, 0x3, RZ ;  /* 0x0000000318187819 */ /* 0x000fe400000012ff */
[----:B------:R-:W-:Y:S01]  /*101c0*/  LOP3.LUT R26, R26, R27, RZ, 0x3c, !PT ;  /* 0x0000001b1a1a7212 */ /* 0x000fe200078e3cff */
[----:B------:R-:W-:Y:S01]  /*101d0*/  IMAD.X R27, RZ, RZ, R35, P3 ;  /* 0x000000ffff1b7224 */ /* 0x000fe200018e0623 */
[----:B------:R-:W-:Y:S02]  /*101e0*/  MOV R14, R8 ;  /* 0x00000008000e7202 */ /* 0x000fe40000000f00 */
[----:B------:R-:W-:Y:S02]  /*101f0*/  F2FP.F16.F32.PACK_AB R8, R105, R104 ;  /* 0x000000686908723e */ /* 0x000fe400000000ff */
[----:B------:R-:W-:-:S02]  /*10200*/  F2FP.F16.F32.PACK_AB R9, R107, R106 ;  /* 0x0000006a6b09723e */ /* 0x000fc400000000ff */
[----:B------:R-:W-:Y:S01]  /*10210*/  LOP3.LUT R24, R24, R25, RZ, 0x3c, !PT ;  /* 0x0000001918187212 */ /* 0x000fe200078e3cff */
[----:B0-----:R-:W-:Y:S01]  /*10220*/  @P1 IMAD.HI.U32 R5, R40, R47, RZ ;  /* 0x0000002f28051227 */ /* 0x001fe200078e00ff */
[----:B------:R-:W-:Y:S02]  /*10230*/  MOV R64, R42 ;  /* 0x0000002a00407202 */ /* 0x000fe40000000f00 */
[----:B------:R-:W-:Y:S01]  /*10240*/  IADD3 R31, P5, R34, 0x2000, RZ ;  /* 0x00002000221f7810 */ /* 0x000fe20007fbe0ff */
[----:B------:R-:W-:Y:S01]  /*10250*/  IMAD.MOV.U32 R4, RZ, RZ, R40 ;  /* 0x000000ffff047224 */ /* 0x000fe200078e0028 */
[----:B-1----:R-:W-:Y:S01]  /*10260*/  @P1 SHF.R.U32.HI R4, RZ, R46, R5 ;  /* 0x0000002eff041219 */ /* 0x002fe20000011605 */
[----:B------:R-:W-:Y:S01]  /*10270*/  IMAD.U32 R6, RZ, RZ, UR8 ;  /* 0x00000008ff067e24 */ /* 0x000fe2000f8e00ff */
[----:B------:R-:W-:Y:S01]  /*10280*/  ULDC.64 UR8, c[0x0][0xae8] ;  /* 0x0002ba0000087ab9 */ /* 0x000fe20000000a00 */
[----:B------:R-:W-:Y:S01]  /*10290*/  IMAD R45, R44, UR5, RZ ;  /* 0x000000052c2d7c24 */ /* 0x000fe2000f8e02ff */
[--C-:B------:R-:W-:Y:S01]  /*102a0*/  SHF.R.S32.HI R5, RZ, 0x1f, R4.reuse ;  /* 0x0000001fff057819 */ /* 0x100fe20000011404 */
[----:B------:R-:W-:Y:S01]  /*102b0*/  IMAD.MOV R7, RZ, RZ, -R4 ;  /* 0x000000ffff077224 */ /* 0x000fe200078e0a04 */
[----:B------:R-:W-:Y:S01]  /*102c0*/  IADD3 R12, P0, R4, UR6, RZ ;  /* 0x00000006040c7c10 */ /* 0x000fe2000ff1e0ff */
[----:B------:R-:W-:Y:S01]  /*102d0*/  IMAD.X R25, RZ, RZ, R35, P2 ;  /* 0x000000ffff197224 */ /* 0x000fe200010e0623 */
[----:B------:R-:W-:Y:S01]  /*102e0*/  F2FP.F16.F32.PACK_AB R4, R97, R96 ;  /* 0x000000606104723e */ /* 0x000fe200000000ff */
[----:B------:R-:W-:Y:S01]  /*102f0*/  IMAD R11, R44, R7, R40 ;  /* 0x000000072c0b7224 */ /* 0x000fe200078e0228 */
[----:B------:R-:W-:Y:S01]  /*10300*/  IADD3.X R13, R5, UR7, R6, P0, !PT ;  /* 0x00000007050d7c10 */ /* 0x000fe200087fe406 */
[----:B------:R-:W-:Y:S01]  /*10310*/  ULDC.64 UR6, c[0x0][0xb88] ;  /* 0x0002e20000067ab9 */ /* 0x000fe20000000a00 */
[----:B------:R-:W-:-:S02]  /*10320*/  F2FP.F16.F32.PACK_AB R5, R99, R98 ;  /* 0x000000626305723e */ /* 0x000fc400000000ff */
[----:B------:R-:W-:Y:S01]  /*10330*/  SHF.R.S32.HI R10, RZ, 0x1f, R11 ;  /* 0x0000001fff0a7819 */ /* 0x000fe2000001140b */
[----:B------:R-:W-:Y:S01]  /*10340*/  IMAD.WIDE.U32 R12, R11, UR6, R12 ;  /* 0x000000060b0c7c25 */ /* 0x000fe2000f8e000c */
[----:B------:R-:W-:Y:S02]  /*10350*/  F2FP.F16.F32.PACK_AB R6, R101, R100 ;  /* 0x000000646506723e */ /* 0x000fe400000000ff */
[----:B------:R-:W-:Y:S01]  /*10360*/  F2FP.F16.F32.PACK_AB R7, R103, R102 ;  /* 0x000000666707723e */ /* 0x000fe200000000ff */
[----:B------:R-:W-:Y:S01]  /*10370*/  IMAD R10, R10, UR6, RZ ;  /* 0x000000060a0a7c24 */ /* 0x000fe2000f8e02ff */
[----:B------:R-:W-:Y:S02]  /*10380*/  LOP3.LUT P0, RZ, R185, 0x3, RZ, 0xc0, !PT ;  /* 0x00000003b9ff7812 */ /* 0x000fe4000780c0ff */
[----:B------:R-:W-:Y:S01]  /*10390*/  IADD3 R29, P4, R34, 0x3000, RZ ;  /* 0x00003000221d7810 */ /* 0x000fe20007f9e0ff */
[----:B------:R-:W-:Y:S01]  /*103a0*/  IMAD R39, R11, UR7, R10 ;  /* 0x000000070b277c24 */ /* 0x000fe2000f8e020a */
[----:B------:R0:W-:Y:S01]  /*103b0*/  STSM.16.M88.4 [R15], R4 ;  /* 0x000000040f007844 */ /* 0x0001e20000000200 */
[----:B------:R-:W-:Y:S01]  /*103c0*/  ULDC.64 UR6, c[0x0][0xb50] ;  /* 0x0002d40000067ab9 */ /* 0x000fe20000000a00 */
[----:B------:R-:W-:-:S02]  /*103d0*/  F2FP.F16.F32.PACK_AB R10, R109, R108 ;  /* 0x0000006c6d0a723e */ /* 0x000fc400000000ff */
[----:B------:R-:W-:Y:S02]  /*103e0*/  F2FP.F16.F32.PACK_AB R11, R111, R110 ;  /* 0x0000006e6f0b723e */ /* 0x000fe400000000ff */
[----:B------:R-:W-:Y:S02]  /*103f0*/  LEA R40, P3, R12, UR6, 0x2 ;  /* 0x000000060c287c11 */ /* 0x000fe4000f8610ff */
[-C--:B------:R-:W-:Y:S01]  /*10400*/  ISETP.GE.OR P2, PT, R38, R45.reuse, P0 ;  /* 0x0000002d2600720c */ /* 0x080fe20000746670 */
[----:B------:R1:W-:Y:S01]  /*10410*/  STSM.16.M88.4 [R14], R8 ;  /* 0x000000080e007844 */ /* 0x0003e20000000200 */
[----:B------:R-:W-:Y:S01]  /*10420*/  UIMAD UR5, UR12, UR8, URZ ;  /* 0x000000080c0572a4 */ /* 0x000fe2000f8e023f */
[----:B------:R-:W-:Y:S02]  /*10430*/  LOP3.LUT R3, R34, 0x380, RZ, 0xc0, !PT ;  /* 0x0000038022037812 */ /* 0x000fe400078ec0ff */
[----:B------:R-:W-:Y:S01]  /*10440*/  SHFL.IDX PT, R46, R40, 0x1, 0x1c1f ;  /* 0x003c1f00282e7f89 */ /* 0x000fe200000e0000 */
[----:B------:R-:W-:Y:S01]  /*10450*/  LOP3.LUT R30, R31, 0x380, RZ, 0xc0, !PT ;  /* 0x000003801f1e7812 */ /* 0x000fe200078ec0ff */
[----:B0-----:R-:W-:Y:S01]  /*10460*/  VIADD R4, R38, 0x8 ;  /* 0x0000000826047836 */ /* 0x001fe20000000000 */
[----:B------:R-:W-:Y:S01]  /*10470*/  F2FP.F16.F32.PACK_AB R6, R117, R116 ;  /* 0x000000747506723e */ /* 0x000fe200000000ff */
[----:B------:R-:W-:Y:S01]  /*10480*/  IMAD.IADD R5, R13, 0x1, R39 ;  /* 0x000000010d057824 */ /* 0x000fe200078e0227 */
[----:B------:R-:W-:Y:S01]  /*10490*/  F2FP.F16.F32.PACK_AB R7, R119, R118 ;  /* 0x000000767707723e */ /* 0x000fe200000000ff */
[----:B------:R-:W-:Y:S01]  /*104a0*/  SHFL.IDX PT, R38, R40, RZ, 0x1c1f ;  /* 0x001c1fff28267589 */ /* 0x000fe200000e0000 */
[----:B------:R-:W-:-:S02]  /*104b0*/  ISETP.GE.OR P0, PT, R4, R45, P0 ;  /* 0x0000002d0400720c */ /* 0x000fc40000706670 */
[----:B------:R-:W-:Y:S02]  /*104c0*/  LEA.HI.X R41, R12, UR7, R5, 0x2, P3 ;  /* 0x000000070c297c11 */ /* 0x000fe400098f1405 */
[----:B------:R-:W-:Y:S02]  /*104d0*/  F2FP.F16.F32.PACK_AB R4, R113, R112 ;  /* 0x000000707104723e */ /* 0x000fe400000000ff */
[----:B------:R-:W-:Y:S01]  /*104e0*/  F2FP.F16.F32.PACK_AB R5, R115, R114 ;  /* 0x000000727305723e */ /* 0x000fe200000000ff */
[----:B------:R-:W0:Y:S01]  /*104f0*/  SHFL.IDX PT, R39, R41, RZ, 0x1c1f ;  /* 0x001c1fff29277589 */ /* 0x000e2200000e0000 */
[----:B------:R-:W-:Y:S02]  /*10500*/  F2FP.F16.F32.PACK_AB R12, R121, R120 ;  /* 0x00000078790c723e */ /* 0x000fe400000000ff */
[----:B------:R-:W-:Y:S01]  /*10510*/  F2FP.F16.F32.PACK_AB R13, R123, R122 ;  /* 0x0000007a7b0d723e */ /* 0x000fe200000000ff */
[----:B------:R-:W-:Y:S01]  /*10520*/  STSM.16.M88.4 [R58], R4 ;  /* 0x000000043a007844 */ /* 0x000fe20000000200 */
[----:B-1----:R-:W-:-:S02]  /*10530*/  F2FP.F16.F32.PACK_AB R14, R125, R124 ;  /* 0x0000007c7d0e723e */ /* 0x002fc400000000ff */
[----:B------:R-:W-:Y:S01]  /*10540*/  F2FP.F16.F32.PACK_AB R15, R127, R126 ;  /* 0x0000007e7f0f723e */ /* 0x000fe200000000ff */
[----:B------:R-:W1:Y:S01]  /*10550*/  SHFL.IDX PT, R47, R41, 0x1, 0x1c1f ;  /* 0x003c1f00292f7f89 */ /* 0x000e6200000e0000 */
[----:B------:R-:W-:Y:S02]  /*10560*/  F2FP.F16.F32.PACK_AB R8, R129, R128 ;  /* 0x000000808108723e */ /* 0x000fe400000000ff */
[----:B------:R-:W-:Y:S01]  /*10570*/  F2FP.F16.F32.PACK_AB R9, R131, R130 ;  /* 0x000000828309723e */ /* 0x000fe200000000ff */
[----:B------:R-:W-:Y:S01]  /*10580*/  STSM.16.M88.4 [R57], R12 ;  /* 0x0000000c39007844 */ /* 0x000fe20000000200 */
[----:B------:R-:W-:Y:S02]  /*10590*/  F2FP.F16.F32.PACK_AB R10, R133, R132 ;  /* 0x00000084850a723e */ /* 0x000fe400000000ff */
[----:B------:R-:W-:Y:S01]  /*105a0*/  F2FP.F16.F32.PACK_AB R11, R135, R134 ;  /* 0x00000086870b723e */ /* 0x000fe200000000ff */
[----:B------:R-:W-:Y:S01]  /*105b0*/  UIMAD UR5, UR37, UR9, UR5 ;  /* 0x00000009250572a4 */ /* 0x000fe2000f8e0205 */
[----:B------:R-:W-:-:S02]  /*105c0*/  LOP3.LUT R28, R29, 0x380, RZ, 0xc0, !PT ;  /* 0x000003801d1c7812 */ /* 0x000fc400078ec0ff */
[----:B------:R-:W-:Y:S01]  /*105d0*/  SHF.R.U64 R3, R3, 0x3, RZ ;  /* 0x0000000303037819 */ /* 0x000fe200000012ff */
[----:B------:R-:W-:Y:S01]  /*105e0*/  STSM.16.M88.4 [R56], R8 ;  /* 0x0000000838007844 */ /* 0x000fe20000000200 */
[----:B------:R-:W-:Y:S01]  /*105f0*/  UIMAD.WIDE.U32 UR6, UR37, UR8, URZ ;  /* 0x00000008250672a5 */ /* 0x000fe2000f8e003f */
[----:B------:R-:W-:Y:S02]  /*10600*/  SHF.R.U64 R30, R30, 0x3, RZ ;  /* 0x000000031e1e7819 */ /* 0x000fe400000012ff */
[----:B------:R2:W-:Y:S01]  /*10610*/  STSM.16.M88.4 [R65], R136 ;  /* 0x0000008841007844 */ /* 0x0005e20000000200 */
[----:B------:R-:W-:Y:S01]  /*10620*/  UIMAD UR8, UR13, UR10, URZ ;  /* 0x0000000a0d0872a4 */ /* 0x000fe2000f8e023f */
[----:B------:R-:W-:Y:S02]  /*10630*/  SHF.R.U64 R28, R28, 0x3, RZ ;  /* 0x000000031c1c7819 */ /* 0x000fe400000012ff */
[----:B------:R-:W-:Y:S01]  /*10640*/  STSM.16.M88.4 [R64], R144 ;  /* 0x0000009040007844 */ /* 0x000fe20000000200 */
[----:B------:R-:W-:Y:S01]  /*10650*/  UIADD3 UR7, UR7, UR5, URZ ;  /* 0x0000000507077290 */ /* 0x000fe2000fffe03f */
[----:B------:R-:W-:Y:S01]  /*10660*/  LOP3.LUT R34, R3, R34, RZ, 0x3c, !PT ;  /* 0x0000002203227212 */ /* 0x000fe200078e3cff */
[----:B------:R-:W-:Y:S01]  /*10670*/  BAR.SYNC.DEFER_BLOCKING 0x1, 0x100 ;  /* 0x0044000000007b1d */ /* 0x000fe20000010000 */
[----:B------:R-:W-:-:S07]  /*10680*/  LOP3.LUT R30, R30, R31, RZ, 0x3c, !PT ;  /* 0x0000001f1e1e7212 */ /* 0x000fce00078e3cff */
[----:B--2---:R-:W2:Y:S01]  /*10690*/  @P1 LDC R65, c[0x0][0xbec] ;  /* 0x0002fb00ff411b82 */ /* 0x004ea20000000800 */
[----:B------:R-:W-:Y:S01]  /*106a0*/  UIMAD UR5, UR43, UR11, UR8 ;  /* 0x0000000b2b0572a4 */ /* 0x000fe2000f8e0208 */
[--C-:B------:R-:W-:Y:S01]  /*106b0*/  IMAD.X R3, RZ, RZ, R35.reuse, P6 ;  /* 0x000000ffff037224 */ /* 0x100fe200030e0623 */
[----:B------:R-:W-:Y:S01]  /*106c0*/  UIMAD.WIDE.U32 UR6, UR43, UR10, UR6 ;  /* 0x0000000a2b0672a5 */ /* 0x000fe2000f8e0006 */
[----:B------:R-:W-:Y:S01]  /*106d0*/  LOP3.LUT R28, R28, R29, RZ, 0x3c, !PT ;  /* 0x0000001d1c1c7212 */ /* 0x000fe200078e3cff */
[--C-:B------:R-:W-:Y:S01]  /*106e0*/  IMAD.X R31, RZ, RZ, R35.reuse, P5 ;  /* 0x000000ffff1f7224 */ /* 0x100fe200028e0623 */
[----:B------:R-:W-:Y:S01]  /*106f0*/  ULDC.64 UR8, c[0x0][0xae0] ;  /* 0x0002b80000087ab9 */ /* 0x000fe20000000a00 */
[----:B0-----:R0:W-:Y:S01]  /*10700*/  @!P2 ST.E desc[UR50][R38.64], R36 ;  /* 0x000000242600a985 */ /* 0x0011e2000c101932 */
[----:B------:R-:W-:Y:S01]  /*10710*/  UIADD3 UR5, UR7, UR5, URZ ;  /* 0x0000000507057290 */ /* 0x000fe2000fffe03f */
[----:B------:R-:W-:Y:S02]  /*10720*/  IMAD.X R29, RZ, RZ, R35, P4 ;  /* 0x000000ffff1d7224 */ /* 0x000fe400020e0623 */
[----:B-1----:R1:W-:Y:S04]  /*10730*/  @!P0 ST.E desc[UR50][R46.64], R0 ;  /* 0x000000002e008985 */ /* 0x0023e8000c101932 */
[----:B------:R3:W5:Y:S01]  /*10740*/  LD.E.128 R12, desc[UR50][R20.64] ;  /* 0x00000032140c7980 */ /* 0x000762000c101d00 */
[----:B0-----:R-:W0:Y:S03]  /*10750*/  @P1 LDC R39, c[0x0][0xbf0] ;  /* 0x0002fc00ff271b82 */ /* 0x001e260000000800 */
[----:B------:R4:W5:Y:S01]  /*10760*/  LD.E.128 R56, desc[UR50][R24.64] ;  /* 0x0000003218387980 */ /* 0x000962000c101d00 */
[----:B-1----:R-:W-:-:S03]  /*10770*/  IMAD R0, R22, 0x20, R184 ;  /* 0x0000002016007824 */ /* 0x002fc600078e02b8 */
[----:B------:R1:W5:Y:S01]  /*10780*/  LD.E.128 R8, desc[UR50][R2.64] ;  /* 0x0000003202087980 */ /* 0x000362000c101d00 */
[----:B---3--:R-:W-:-:S03]  /*10790*/  VIADD R20, R0, UR36 ;  /* 0x0000002400147c36 */ /* 0x008fc60008000000 */
[----:B------:R-:W5:Y:S01]  /*107a0*/  LD.E.128 R52, desc[UR50][R34.64] ;  /* 0x0000003222347980 */ /* 0x000f62000c101d00 */
[----:B--2---:R-:W-:-:S03]  /*107b0*/  @P1 IMAD.HI.U32 R0, R20, R65, RZ ;  /* 0x0000004114001227 */ /* 0x004fc600078e00ff */
[----:B------:R-:W5:Y:S01]  /*107c0*/  LD.E.128 R48, desc[UR50][R32.64] ;  /* 0x0000003220307980 */ /* 0x000f62000c101d00 */
[----:B------:R-:W-:-:S03]  /*107d0*/  IMAD.MOV.U32 R21, RZ, RZ, R20 ;  /* 0x000000ffff157224 */ /* 0x000fc600078e0014 */
[----:B------:R-:W5:Y:S04]  /*107e0*/  LD.E.128 R40, desc[UR50][R30.64] ;  /* 0x000000321e287980 */ /* 0x000f68000c101d00 */
[----:B------:R-:W5:Y:S01]  /*107f0*/  LD.E.128 R4, desc[UR50][R28.64] ;  /* 0x000000321c047980 */ /* 0x000f62000c101d00 */
[----:B0-----:R-:W-:-:S03]  /*10800*/  @P1 SHF.R.U32.HI R21, RZ, R39, R0 ;  /* 0x00000027ff151219 */ /* 0x001fc60000011600 */
[----:B------:R0:W5:Y:S01]  /*10810*/  LD.E.128 R60, desc[UR50][R26.64] ;  /* 0x000000321a3c7980 */ /* 0x000162000c101d00 */
[--C-:B------:R-:W-:Y:S01]  /*10820*/  SHF.R.S32.HI R0, RZ, 0x1f, R21.reuse ;  /* 0x0000001fff007819 */ /* 0x100fe20000011415 */
[----:B----4-:R-:W-:Y:S01]  /*10830*/  IMAD.MOV R25, RZ, RZ, -R21 ;  /* 0x000000ffff197224 */ /* 0x010fe200078e0a15 */
[----:B------:R-:W-:Y:S01]  /*10840*/  @!PT LDS RZ, [RZ] ;  /* 0x00000000fffff984 */ /* 0x000fe20000000800 */
[----:B------:R-:W-:Y:S01]  /*10850*/  @!PT LDS RZ, [RZ] ;  /* 0x00000000fffff984 */ /* 0x000fe20000000800 */
[----:B------:R-:W-:Y:S01]  /*10860*/  @!PT LDS RZ, [RZ] ;  /* 0x00000000fffff984 */ /* 0x000fe20000000800 */
[----:B------:R-:W-:Y:S01]  /*10870*/  @!PT LDS RZ, [RZ] ;  /* 0x00000000fffff984 */ /* 0x000fe20000000800 */
[----:B------:R2:W-:Y:S06]  /*10880*/  MEMBAR.ALL.CTA ;  /* 0x0000000000007992 */ /* 0x0005ec0000008000 */
[----:B--2---:R-:W2:Y:S01]  /*10890*/  FENCE.VIEW.ASYNC.S ;  /* 0x00000000000073c6 */ /* 0x004ea20000000000 */
[----:B-1----:R-:W-:-:S02]  /*108a0*/  IMAD.U32 R3, RZ, RZ, UR7 ;  /* 0x00000007ff037e24 */ /* 0x002fc4000f8e00ff */
[----:B------:R-:W-:Y:S02]  /*108b0*/  IMAD R0, R0, UR8, RZ ;  /* 0x0000000800007c24 */ /* 0x000fe4000f8e02ff */
[----:B------:R-:W-:Y:S02]  /*108c0*/  IMAD R25, R44, R25, R20 ;  /* 0x000000192c197224 */ /* 0x000fe400078e0214 */
[----:B------:R-:W-:Y:S01]  /*108d0*/  IMAD.U32 R2, RZ, RZ, UR6 ;  /* 0x00000006ff027e24 */ /* 0x000fe2000f8e00ff */
[----:B------:R-:W-:Y:S01]  /*108e0*/  ULDC.64 UR6, c[0x0][0xad8] ;  /* 0x0002b60000067ab9 */ /* 0x000fe20000000a00 */
[----:B------:R-:W-:Y:S02]  /*108f0*/  IMAD.U32 R3, RZ, RZ, UR5 ;  /* 0x00000005ff037e24 */ /* 0x000fe4000f8e00ff */
[C---:B0-----:R-:W-:Y:S01]  /*10900*/  IMAD R27, R21.reuse, UR9, R0 ;  /* 0x00000009151b7c24 */ /* 0x041fe2000f8e0200 */
[----:B------:R-:W-:Y:S01]  /*10910*/  SHF.R.S32.HI R0, RZ, 0x1f, R25 ;  /* 0x0000001fff007819 */ /* 0x000fe20000011419 */
[----:B------:R-:W-:-:S04]  /*10920*/  IMAD.WIDE.U32 R2, R21, UR8, R2 ;  /* 0x0000000815027c25 */ /* 0x000fc8000f8e0002 */
[----:B------:R-:W-:Y:S02]  /*10930*/  IMAD.IADD R3, R3, 0x1, R27 ;  /* 0x0000000103037824 */ /* 0x000fe400078e021b */
[----:B------:R-:W-:Y:S02]  /*10940*/  IMAD R20, R0, UR6, RZ ;  /* 0x0000000600147c24 */ /* 0x000fe4000f8e02ff */
[----:B------:R-:W-:Y:S02]  /*10950*/  VIADD R26, R184, UR36 ;  /* 0x00000024b81a7c36 */ /* 0x000fe40008000000 */
[C---:B------:R-:W-:Y:S02]  /*10960*/  IMAD R21, R25.reuse, UR7, R20 ;  /* 0x0000000719157c24 */ /* 0x040fe4000f8e0214 */
[----:B------:R-:W-:Y:S01]  /*10970*/  IMAD.WIDE.U32 R2, R25, UR6, R2 ;  /* 0x0000000619027c25 */ /* 0x000fe2000f8e0002 */
[----:B------:R-:W-:Y:S01]  /*10980*/  ISETP.GE.AND P2, PT, R26, R45, PT ;  /* 0x0000002d1a00720c */ /* 0x000fe20003f46270 */
[----:B------:R-:W-:-:S02]  /*10990*/  ULDC.64 UR6, c[0x0][0xa80] ;  /* 0x0002a00000067ab9 */ /* 0x000fc40000000a00 */
[----:B------:R-:W-:Y:S01]  /*109a0*/  VIADD R0, R26, 0x20 ;  /* 0x000000201a007836 */ /* 0x000fe20000000000 */
[----:B------:R-:W-:Y:S01]  /*109b0*/  LEA R24, P3, R2, UR6, 0x1 ;  /* 0x0000000602187c11 */ /* 0x000fe2000f8608ff */
[----:B------:R-:W-:Y:S02]  /*109c0*/  IMAD.IADD R3, R3, 0x1, R21 ;  /* 0x0000000103037824 */ /* 0x000fe400078e0215 */
[----:B------:R-:W-:Y:S01]  /*109d0*/  VIADD R37, R37, 0x28820 ;  /* 0x0002882025257836 */ /* 0x000fe20000000000 */
[-C--:B------:R-:W-:Y:S01]  /*109e0*/  ISETP.GE.AND P0, PT, R0, R45.reuse, PT ;  /* 0x0000002d0000720c */ /* 0x080fe20003f06270 */
[----:B------:R-:W-:Y:S01]  /*109f0*/  VIADD R0, R26, 0x40 ;  /* 0x000000401a007836 */ /* 0x000fe20000000000 */
[----:B------:R-:W-:Y:S02]  /*10a00*/  LEA.HI.X R25, R2, UR7, R3, 0x1, P3 ;  /* 0x0000000702197c11 */ /* 0x000fe400098f0c03 */
[----:B------:R-:W-:Y:S01]  /*10a10*/  PRMT R37, RZ, 0x654, R37 ;  /* 0x00000654ff257816 */ /* 0x000fe20000000025 */
[----:B--2---:R0:W1:Y:S01]  /*10a20*/  SHFL.IDX PT, R20, R24, RZ, 0x181f ;  /* 0x00181fff18147589 */ /* 0x00406200000e0000 */
[----:B------:R-:W-:Y:S01]  /*10a30*/  ISETP.GE.AND P1, PT, R0, R45, PT ;  /* 0x0000002d0000720c */ /* 0x000fe20003f26270 */
[----:B------:R-:W-:Y:S01]  /*10a40*/  BSSY B1, `(.L_x_1180) ;  /* 0x000000d000017945 */ /* 0x000fe20003800000 */
[----:B------:R0:W-:Y:S01]  /*10a50*/  SYNCS.ARRIVE.TRANS64.RED.A1T0 RZ, [R37+URZ], RZ ;  /* 0x000000ff25ff79a7 */ /* 0x0001e2000810043f */
[----:B------:R0:W2:Y:S02]  /*10a60*/  SHFL.IDX PT, R0, R25, RZ, 0x181f ;  /* 0x00181fff19007589 */ /* 0x0000a400000e0000 */
[----:B------:R-:W-:Y:S08]  /*10a70*/  @P2 BRA `(.L_x_1181) ;  /* 0x0000000000242947 */ /* 0x000ff00003800000 */
[----:B------:R-:W-:Y:S02]  /*10a80*/  ULDC UR5, c[0x0][0xac8] ;  /* 0x0002b20000057ab9 */ /* 0x000fe40000000800 */
        /* <DEDUP_REMOVED lines=8> */
.L_x_1181:
[----:B------:R-:W-:Y:S05]  /*10b10*/  BSYNC B1 ;  /* 0x0000000000017941 */ /* 0x000fea0003800000 */
.L_x_1180:
[----:B--2---:R2:W4:Y:S01]  /*10b20*/  SHFL.IDX PT, R0, R25, 0x1, 0x181f ;  /* 0x00381f0019007f89 */ /* 0x00452200000e0000 */
[----:B------:R-:W-:Y:S03]  /*10b30*/  BSSY B1, `(.L_x_1182) ;  /* 0x000000c000017945 */ /* 0x000fe60003800000 */
[----:B-1-3--:R2:W1:Y:S01]  /*10b40*/  SHFL.IDX PT, R20, R24, 0x1, 0x181f ;  /* 0x00381f0018147f89 */ /* 0x00a46200000e0000 */
[----:B------:R-:W-:Y:S05]  /*10b50*/  @P0 BRA `(.L_x_1183) ;  /* 0x0000000000240947 */ /* 0x000fea0003800000 */
[----:B------:R-:W-:Y:S02]  /*10b60*/  ULDC UR5, c[0x0][0xac8] ;  /* 0x0002b20000057ab9 */ /* 0x000fe40000000800 */
[----:B------:R-:W-:Y:S02]  /*10b70*/  ISETP.GE.AND P3, PT, R18, UR5, PT ;  /* 0x0000000512007c0c */ /* 0x000fe4000bf66270 */
[----:B------:R-:W-:-:S11]  /*10b80*/  ISETP.GE.AND P4, PT, R19, UR5, PT ;  /* 0x0000000513007c0c */ /* 0x000fd6000bf86270 */
[CC--:B-1----:R-:W-:Y:S02]  /*10b90*/  @!P3 LEA R2, P0, R18.reuse, R20.reuse, 0x1 ;  /* 0x000000141202b211 */ /* 0x0c2fe400078008ff */
[C---:B------:R-:W-:Y:S02]  /*10ba0*/  @!P4 LEA R20, P2, R19.reuse, R20, 0x1 ;  /* 0x000000141314c211 */ /* 0x040fe400078408ff */
[-C--:B----4-:R-:W-:Y:S02]  /*10bb0*/  @!P3 LEA.HI.X R3, R18, R0.reuse, R190, 0x1, P0 ;  /* 0x000000001203b211 */ /* 0x090fe400000f0cbe */
[----:B------:R-:W-:-:S03]  /*10bc0*/  @!P4 LEA.HI.X R21, R19, R0, R189, 0x1, P2 ;  /* 0x000000001315c211 */ /* 0x000fc600010f0cbd */
[----:B-----5:R3:W-:Y:S04]  /*10bd0*/  @!P3 ST.E.128 desc[UR50][R2.64], R48 ;  /* 0x000000300200b985 */ /* 0x0207e8000c101d32 */
[----:B------:R3:W-:Y:S02]  /*10be0*/  @!P4 ST.E.128 desc[UR50][R20.64], R56 ;  /* 0x000000381400c985 */ /* 0x0007e4000c101d32 */
.L_x_1183:
[----:B------:R-:W-:Y:S05]  /*10bf0*/  BSYNC B1 ;  /* 0x0000000000017941 */ /* 0x000fea0003800000 */
.L_x_1182:
[----:B----4-:R4:W0:Y:S01]  /*10c00*/  SHFL.IDX PT, R0, R25, 0x2, 0x181f ;  /* 0x00581f0019007f89 */ /* 0x01082200000e0000 */
        /* <DEDUP_REMOVED lines=8> */
[-C--:B0-----:R-:W-:Y:S02]  /*10c90*/  @!P2 LEA.HI.X R3, R18, R0.reuse, R190, 0x1, P0 ;  /* 0x000000001203a211 */ /* 0x081fe400000f0cbe */
[----:B------:R-:W-:-:S03]  /*10ca0*/  @!P3 LEA.HI.X R21, R19, R0, R189, 0x1, P1 ;  /* 0x000000001315b211 */ /* 0x000fc600008f0cbd */
[----:B-----5:R3:W-:Y:S04]  /*10cb0*/  @!P2 ST.E.128 desc[UR50][R2.64], R40 ;  /* 0x000000280200a985 */ /* 0x0207e8000c101d32 */
[----:B------:R3:W-:Y:S02]  /*10cc0*/  @!P3 ST.E.128 desc[UR50][R20.64], R12 ;  /* 0x0000000c1400b985 */ /* 0x0007e4000c101d32 */
.L_x_1185:
[----:B------:R-:W-:Y:S05]  /*10cd0*/  BSYNC B1 ;  /* 0x0000000000017941 */ /* 0x000fea0003800000 */
.L_x_1184:
[----:B0-----:R-:W-:Y:S01]  /*10ce0*/  VIADD R0, R26, 0x60 ;  /* 0x000000601a007836 */ /* 0x001fe20000000000 */
[----:B--2-4-:R-:W0:Y:S04]  /*10cf0*/  SHFL.IDX PT, R25, R25, 0x3, 0x181f ;  /* 0x00781f0019197f89 */ /* 0x014e2800000e0000 */
[----:B------:R-:W-:Y:S01]  /*10d00*/  ISETP.GE.AND P0, PT, R0, R45, PT ;  /* 0x0000002d0000720c */ /* 0x000fe20003f06270 */
[----:B------:R-:W2:-:S12]  /*10d10*/  SHFL.IDX PT, R24, R24, 0x3, 0x181f ;  /* 0x00781f0018187f89 */ /* 0x000e9800000e0000 */
[----:B------:R-:W-:Y:S05]  /*10d20*/  @P0 BRA `(.L_x_1186) ;  /* 0x0000000800800947 */ /* 0x000fea0003800000 */
[----:B------:R-:W-:Y:S02]  /*10d30*/  ULDC UR5, c[0x0][0xac8] ;  /* 0x0002b20000057ab9 */ /* 0x000fe40000000800 */
[----:B------:R-:W-:-:S13]  /*10d40*/  ISETP.GE.AND P1, PT, R18, UR5, PT ;  /* 0x0000000512007c0c */ /* 0x000fda000bf26270 */
[----:B--23--:R-:W-:-:S04]  /*10d50*/  @!P1 LEA R2, P0, R18, R24, 0x1 ;  /* 0x0000001812029211 */ /* 0x00cfc800078008ff */
[----:B0-----:R-:W-:Y:S02]  /*10d60*/  @!P1 LEA.HI.X R3, R18, R25, R190, 0x1, P0 ;  /* 0x0000001912039211 */ /* 0x001fe400000f0cbe */
[----:B------:R-:W-:-:S03]  /*10d70*/  ISETP.GE.AND P0, PT, R19, UR5, PT ;  /* 0x0000000513007c0c */ /* 0x000fc6000bf06270 */
[----:B-----5:R0:W-:Y:S10]  /*10d80*/  @!P1 ST.E.128 desc[UR50][R2.64], R4 ;  /* 0x0000000402009985 */ /* 0x0201f4000c101d32 */
[----:B------:R-:W-:Y:S05]  /*10d90*/  @P0 BRA `(.L_x_1186) ;  /* 0x0000000800640947 */ /* 0x000fea0003800000 */
[----:B0-----:R-:W-:-:S04]  /*10da0*/  LEA R2, P0, R19, R24, 0x1 ;  /* 0x0000001813027211 */ /* 0x001fc800078008ff */
[----:B------:R-:W-:-:S05]  /*10db0*/  LEA.HI.X R3, R19, R25, R189, 0x1, P0 ;  /* 0x0000001913037211 */ /* 0x000fca00000f0cbd */
[----:B------:R0:W-:Y:S01]  /*10dc0*/  ST.E.128 desc[UR50][R2.64], R8 ;  /* 0x0000000802007985 */ /* 0x0001e2000c101d32 */
[----:B------:R-:W-:Y:S05]  /*10dd0*/  BRA `(.L_x_1186) ;  /* 0x0000000800547947 */ /* 0x000fea0003800000 */
.L_x_1179:
[----:B------:R-:W0:Y:S01]  /*10de0*/  LDC R8, c[0x0][0xbe8] ;  /* 0x0002fa00ff087b82 */ /* 0x000e220000000800 */
[----:B------:R-:W-:Y:S01]  /*10df0*/  ISETP.GE.AND P0, PT, R191, 0x80, PT ;  /* 0x00000080bf00780c */ /* 0x000fe20003f06270 */
[----:B------:R-:W-:Y:S01]  /*10e00*/  USHF.R.S32.HI UR8, URZ, 0x1f, UR37 ;  /* 0x0000001f3f087899 */ /* 0x000fe20008011425 */
[----:B------:R-:W-:Y:S01]  /*10e10*/  BSSY B1, `(.L_x_1187) ;  /* 0x000002f000017945 */ /* 0x000fe20003800000 */
[----:B------:R-:W-:Y:S01]  /*10e20*/  USHF.R.S32.HI UR9, URZ, 0x1f, UR43 ;  /* 0x0000001f3f097899 */ /* 0x000fe2000801142b */
[----:B------:R-:W-:Y:S01]  /*10e30*/  IMAD R6, R22, 0x20, R184 ;  /* 0x0000002016067824 */ /* 0x000fe200078e02b8 */
[----:B0-----:R-:W-:-:S13]  /*10e40*/  ISETP.NE.AND P1, PT, R8, 0x1, PT ;  /* 0x000000010800780c */ /* 0x001fda0003f25270 */
[----:B------:R-:W0:Y:S08]  /*10e50*/  @P1 LDC R9, c[0x0][0xbec] ;  /* 0x0002fb00ff091b82 */ /* 0x000e300000000800 */
[----:B------:R-:W1:Y:S01]  /*10e60*/  @P1 LDC R11, c[0x0][0xbf0] ;  /* 0x0002fc00ff0b1b82 */ /* 0x000e620000000800 */
[----:B------:R-:W-:Y:S05]  /*10e70*/  @P0 BRA `(.L_x_1188) ;  /* 0x0000000000a00947 */ /* 0x000fea0003800000 */
[----:B------:R-:W2:Y:S01]  /*10e80*/  S2R R0, SR_TID.X ;  /* 0x0000000000007919 */ /* 0x000ea20000002100 */
[----:B------:R-:W3:Y:S01]  /*10e90*/  LDC R3, c[0x0][0xbe8] ;  /* 0x0002fa00ff037b82 */ /* 0x000ee20000000800 */
[----:B------:R-:W-:Y:S01]  /*10ea0*/  IMAD.U32 R4, RZ, RZ, UR36 ;  /* 0x00000024ff047e24 */ /* 0x000fe2000f8e00ff */
[----:B------:R-:W-:Y:S02]  /*10eb0*/  ULDC UR5, c[0x0][0xa88] ;  /* 0x0002a20000057ab9 */ /* 0x000fe40000000800 */
[----:B---3--:R-:W-:Y:S02]  /*10ec0*/  IMAD R5, R3, UR5, RZ ;  /* 0x0000000503057c24 */ /* 0x008fe4000f8e02ff */
[----:B--2---:R-:W-:-:S04]  /*10ed0*/  IADD3 R4, R4, -0x80, R0 ;  /* 0xffffff8004047810 */ /* 0x004fc80007ffe000 */
[----:B------:R-:W-:-:S13]  /*10ee0*/  ISETP.GE.AND P0, PT, R4, R5, PT ;  /* 0x000000050400720c */ /* 0x000fda0003f06270 */
[----:B------:R-:W-:Y:S05]  /*10ef0*/  @P0 BRA `(.L_x_1188) ;  /* 0x0000000000800947 */ /* 0x000fea0003800000 */
[----:B------:R-:W-:Y:S01]  /*10f00*/  ISETP.NE.AND P0, PT, R3, 0x1, PT ;  /* 0x000000010300780c */ /* 0x000fe20003f05270 */
[----:B------:R-:W-:Y:S01]  /*10f10*/  ULDC.64 UR10, c[0x0][0xb90] ;  /* 0x0002e400000a7ab9 */ /* 0x000fe20000000a00 */
[----:B------:R-:W-:Y:S01]  /*10f20*/  IMAD.MOV.U32 R2, RZ, RZ, R4 ;  /* 0x000000ffff027224 */ /* 0x000fe200078e0004 */
[----:B------:R-:W-:Y:S02]  /*10f30*/  UIMAD UR5, UR8, UR10, URZ ;  /* 0x0000000a080572a4 */ /* 0x000fe4000f8e023f */
[----:B------:R-:W-:Y:S02]  /*10f40*/  UIMAD.WIDE.U32 UR6, UR37, UR10, URZ ;  /* 0x0000000a250672a5 */ /* 0x000fe4000f8e003f */
[----:B------:R-:W-:-:S03]  /*10f50*/  UIMAD UR5, UR37, UR11, UR5 ;  /* 0x0000000b250572a4 */ /* 0x000fc6000f8e0205 */
[----:B------:R-:W-:Y:S01]  /*10f60*/  ULDC.64 UR10, c[0x0][0xb98] ;  /* 0x0002e600000a7ab9 */ /* 0x000fe20000000a00 */
[----:B------:R-:W-:Y:S02]  /*10f70*/  UIADD3 UR7, UR7, UR5, URZ ;  /* 0x0000000507077290 */ /* 0x000fe4000fffe03f */
[----:B------:R-:W2:Y:S01]  /*10f80*/  @P0 LDC R5, c[0x0][0xbec] ;  /* 0x0002fb00ff050b82 */ /* 0x000ea20000000800 */
[----:B------:R-:W-:Y:S02]  /*10f90*/  UIMAD UR5, UR9, UR10, URZ ;  /* 0x0000000a090572a4 */ /* 0x000fe4000f8e023f */
[----:B------:R-:W-:Y:S02]  /*10fa0*/  UIMAD.WIDE.U32 UR6, UR43, UR10, UR6 ;  /* 0x0000000a2b0672a5 */ /* 0x000fe4000f8e0006 */
[----:B------:R-:W-:-:S03]  /*10fb0*/  UIMAD UR5, UR43, UR11, UR5 ;  /* 0x0000000b2b0572a4 */ /* 0x000fc6000f8e0205 */
[----:B------:R-:W3:Y:S01]  /*10fc0*/  @P0 LDC R7, c[0x0][0xbf0] ;  /* 0x0002fc00ff070b82 */ /* 0x000ee20000000800 */
[----:B------:R-:W-:Y:S01]  /*10fd0*/  ULDC.64 UR10, c[0x0][0xb88] ;  /* 0x0002e200000a7ab9 */ /* 0x000fe20000000a00 */
[----:B--2---:R-:W-:-:S05]  /*10fe0*/  @P0 IMAD.HI.U32 R0, R4, R5, RZ ;  /* 0x0000000504000227 */ /* 0x004fca00078e00ff */
[----:B---3--:R-:W-:-:S05]  /*10ff0*/  @P0 SHF.R.U32.HI R2, RZ, R7, R0 ;  /* 0x00000007ff020219 */ /* 0x008fca0000011600 */
[----:B------:R-:W-:-:S04]  /*11000*/  IMAD.MOV R5, RZ, RZ, -R2 ;  /* 0x000000ffff057224 */ /* 0x000fc800078e0a02 */
[----:B------:R-:W-:Y:S01]  /*11010*/  IMAD R5, R3, R5, R4 ;  /* 0x0000000503057224 */ /* 0x000fe200078e0204 */
[----:B------:R-:W-:Y:S01]  /*11020*/  SHF.R.S32.HI R3, RZ, 0x1f, R2 ;  /* 0x0000001fff037819 */ /* 0x000fe20000011402 */
[----:B------:R-:W-:Y:S01]  /*11030*/  IMAD.U32 R4, RZ, RZ, UR5 ;  /* 0x00000005ff047e24 */ /* 0x000fe2000f8e00ff */
[----:B------:R-:W-:Y:S02]  /*11040*/  IADD3 R2, P0, R2, UR6, RZ ;  /* 0x0000000602027c10 */ /* 0x000fe4000ff1e0ff */
[----:B------:R-:W-:Y:S02]  /*11050*/  SHF.R.S32.HI R0, RZ, 0x1f, R5 ;  /* 0x0000001fff007819 */ /* 0x000fe40000011405 */
[----:B------:R-:W-:Y:S01]  /*11060*/  IADD3.X R3, R3, UR7, R4, P0, !PT ;  /* 0x0000000703037c10 */ /* 0x000fe200087fe404 */
[----:B------:R-:W-:Y:S02]  /*11070*/  ULDC.64 UR6, c[0x0][0xb50] ;  /* 0x0002d40000067ab9 */ /* 0x000fe40000000a00 */
[----:B------:R-:W-:-:S02]  /*11080*/  IMAD R0, R0, UR10, RZ ;  /* 0x0000000a00007c24 */ /* 0x000fc4000f8e02ff */
[----:B------:R-:W-:-:S04]  /*11090*/  IMAD.WIDE.U32 R2, R5, UR10, R2 ;  /* 0x0000000a05027c25 */ /* 0x000fc8000f8e0002 */
[----:B------:R-:W-:Y:S01]  /*110a0*/  IMAD R7, R5, UR11, R0 ;  /* 0x0000000b05077c24 */ /* 0x000fe2000f8e0200 */
[----:B------:R-:W-:-:S03]  /*110b0*/  LEA R4, P0, R2, UR6, 0x2 ;  /* 0x0000000602047c11 */ /* 0x000fc6000f8010ff */
[----:B------:R-:W-:-:S05]  /*110c0*/  IMAD.IADD R3, R3, 0x1, R7 ;  /* 0x0000000103037824 */ /* 0x000fca00078e0207 */
[----:B------:R-:W-:Y:S01]  /*110d0*/  LEA.HI.X R5, R2, UR7, R3, 0x2, P0 ;  /* 0x0000000702057c11 */ /* 0x000fe200080f1403 */
[----:B------:R-:W-:-:S05]  /*110e0*/  IMAD.MOV.U32 R3, RZ, RZ, -0x800000 ;  /* 0xff800000ff037424 */ /* 0x000fca00078e00ff */
[----:B------:R2:W-:Y:S02]  /*110f0*/  STG.E desc[UR50][R4.64], R3 ;  /* 0x0000000304007986 */ /* 0x0005e4000c101932 */
.L_x_1188:
[----:B------:R-:W-:Y:S05]  /*11100*/  BSYNC B1 ;  /* 0x0000000000017941 */ /* 0x000fea0003800000 */
.L_x_1187:
[----:B------:R-:W-:Y:S01]  /*11110*/  ULDC.64 UR10, c[0x0][0xae8] ;  /* 0x0002ba00000a7ab9 */ /* 0x000fe20000000a00 */
[----:B------:R-:W-:Y:S01]  /*11120*/  VIADD R6, R6, UR36 ;  /* 0x0000002406067c36 */ /* 0x000fe20008000000 */
[----:B------:R-:W-:Y:S01]  /*11130*/  UIMAD UR5, UR8, UR10, URZ ;  /* 0x0000000a080572a4 */ /* 0x000fe2000f8e023f */
[----:B------:R-:W-:Y:S01]  /*11140*/  BSSY B1, `(.L_x_1189) ;  /* 0x0000034000017945 */ /* 0x000fe20003800000 */
[----:B------:R-:W-:Y:S01]  /*11150*/  UIMAD.WIDE.U32 UR6, UR37, UR10, URZ ;  /* 0x0000000a250672a5 */ /* 0x000fe2000f8e003f */
[----:B0-----:R-:W-:Y:S01]  /*11160*/  @P1 IMAD.HI.U32 R0, R6, R9, RZ ;  /* 0x0000000906001227 */ /* 0x001fe200078e00ff */
[----:B------:R-:W-:-:S03]  /*11170*/  UIMAD UR5, UR37, UR11, UR5 ;  /* 0x0000000b250572a4 */ /* 0x000fc6000f8e0205 */
[----:B------:R-:W-:Y:S01]  /*11180*/  ULDC.64 UR10, c[0x0][0xaf0] ;  /* 0x0002bc00000a7ab9 */ /* 0x000fe20000000a00 */
[----:B------:R-:W-:Y:S01]  /*11190*/  UIADD3 UR7, UR7, UR5, URZ ;  /* 0x0000000507077290 */ /* 0x000fe2000fffe03f */
[----:B--2---:R-:W-:Y:S01]  /*111a0*/  IMAD.MOV.U32 R5, RZ, RZ, R6 ;  /* 0x000000ffff057224 */ /* 0x004fe200078e0006 */
[----:B------:R-:W-:Y:S01]  /*111b0*/  UIMAD UR5, UR9, UR10, URZ ;  /* 0x0000000a090572a4 */ /* 0x000fe2000f8e023f */
[----:B-1----:R-:W-:Y:S01]  /*111c0*/  @P1 SHF.R.U32.HI R5, RZ, R11, R0 ;  /* 0x0000000bff051219 */ /* 0x002fe20000011600 */
[----:B------:R-:W-:Y:S02]  /*111d0*/  UIMAD.WIDE.U32 UR6, UR43, UR10, UR6 ;  /* 0x0000000a2b0672a5 */ /* 0x000fe4000f8e0006 */
[----:B------:R-:W-:Y:S01]  /*111e0*/  UIMAD UR5, UR43, UR11, UR5 ;  /* 0x0000000b2b0572a4 */ /* 0x000fe2000f8e0205 */
[--C-:B------:R-:W-:Y:S01]  /*111f0*/  SHF.R.S32.HI R0, RZ, 0x1f, R5.reuse ;  /* 0x0000001fff007819 */ /* 0x100fe20000011405 */
[----:B------:R-:W-:Y:S01]  /*11200*/  IMAD.MOV R7, RZ, RZ, -R5 ;  /* 0x000000ffff077224 */ /* 0x000fe200078e0a05 */
[----:B------:R-:W-:Y:S01]  /*11210*/  ULDC.64 UR8, c[0x0][0xae0] ;  /* 0x0002b80000087ab9 */ /* 0x000fe20000000a00 */
[----:B------:R-:W-:-:S02]  /*11220*/  UIADD3 UR5, UR7, UR5, URZ ;  /* 0x0000000507057290 */ /* 0x000fc4000fffe03f */
[----:B------:R-:W-:Y:S02]  /*11230*/  IMAD.U32 R3, RZ, RZ, UR7 ;  /* 0x00000007ff037e24 */ /* 0x000fe4000f8e00ff */
[----:B------:R-:W-:Y:S02]  /*11240*/  IMAD R0, R0, UR8, RZ ;  /* 0x0000000800007c24 */ /* 0x000fe4000f8e02ff */
[----:B------:R-:W-:Y:S02]  /*11250*/  IMAD R7, R8, R7, R6 ;  /* 0x0000000708077224 */ /* 0x000fe400078e0206 */
[----:B------:R-:W-:Y:S01]  /*11260*/  IMAD.U32 R2, RZ, RZ, UR6 ;  /* 0x00000006ff027e24 */ /* 0x000fe2000f8e00ff */
[----:B------:R-:W-:Y:S01]  /*11270*/  ULDC.64 UR6, c[0x0][0xad8] ;  /* 0x0002b60000067ab9 */ /* 0x000fe20000000a00 */
[----:B------:R-:W-:Y:S01]  /*11280*/  IMAD.U32 R3, RZ, RZ, UR5 ;  /* 0x00000005ff037e24 */ /* 0x000fe2000f8e00ff */
[----:B------:R-:W-:Y:S01]  /*11290*/  ULDC UR5, c[0x0][0xa88] ;  /* 0x0002a20000057ab9 */ /* 0x000fe20000000800 */
[C---:B------:R-:W-:Y:S01]  /*112a0*/  IMAD R9, R5.reuse, UR9, R0 ;  /* 0x0000000905097c24 */ /* 0x040fe2000f8e0200 */
[----:B------:R-:W-:Y:S01]  /*112b0*/  SHF.R.S32.HI R0, RZ, 0x1f, R7 ;  /* 0x0000001fff007819 */ /* 0x000fe20000011407 */
[----:B------:R-:W-:-:S04]  /*112c0*/  IMAD.WIDE.U32 R2, R5, UR8, R2 ;  /* 0x0000000805027c25 */ /* 0x000fc8000f8e0002 */
[----:B------:R-:W-:Y:S02]  /*112d0*/  IMAD.IADD R3, R3, 0x1, R9 ;  /* 0x0000000103037824 */ /* 0x000fe400078e0209 */
[----:B------:R-:W-:Y:S02]  /*112e0*/  IMAD R4, R0, UR6, RZ ;  /* 0x0000000600047c24 */ /* 0x000fe4000f8e02ff */
[----:B------:R-:W-:Y:S02]  /*112f0*/  VIADD R6, R184, UR36 ;  /* 0x00000024b8067c36 */ /* 0x000fe40008000000 */
[----:B------:R-:W-:Y:S02]  /*11300*/  IMAD R9, R8, UR5, RZ ;  /* 0x0000000508097c24 */ /* 0x000fe4000f8e02ff */
[C---:B------:R-:W-:Y:S02]  /*11310*/  IMAD R5, R7.reuse, UR7, R4 ;  /* 0x0000000707057c24 */ /* 0x040fe4000f8e0204 */
[----:B------:R-:W-:Y:S01]  /*11320*/  IMAD.WIDE.U32 R2, R7, UR6, R2 ;  /* 0x0000000607027c25 */ /* 0x000fe2000f8e0002 */
[----:B------:R-:W-:Y:S01]  /*11330*/  ISETP.GE.AND P2, PT, R6, R9, PT ;  /* 0x000000090600720c */ /* 0x000fe20003f46270 */
[----:B------:R-:W-:-:S02]  /*11340*/  ULDC.64 UR6, c[0x0][0xa80] ;  /* 0x0002a00000067ab9 */ /* 0x000fc40000000a00 */
[----:B------:R-:W-:Y:S01]  /*11350*/  VIADD R0, R6, 0x20 ;  /* 0x0000002006007836 */ /* 0x000fe20000000000 */
[----:B------:R-:W-:Y:S01]  /*11360*/  LEA R4, P3, R2, UR6, 0x1 ;  /* 0x0000000602047c11 */ /* 0x000fe2000f8608ff */
[----:B------:R-:W-:-:S03]  /*11370*/  IMAD.IADD R3, R3, 0x1, R5 ;  /* 0x0000000103037824 */ /* 0x000fc600078e0205 */
[-C--:B------:R-:W-:Y:S01]  /*11380*/  ISETP.GE.AND P1, PT, R0, R9.reuse, PT ;  /* 0x000000090000720c */ /* 0x080fe20003f26270 */
[----:B------:R-:W-:Y:S01]  /*11390*/  VIADD R0, R6, 0x40 ;  /* 0x0000004006007836 */ /* 0x000fe20000000000 */
[----:B------:R-:W-:Y:S02]  /*113a0*/  LEA.HI.X R5, R2, UR7, R3, 0x1, P3 ;  /* 0x0000000702057c11 */ /* 0x000fe400098f0c03 */
[----:B------:R0:W1:Y:S02]  /*113b0*/  SHFL.IDX PT, R2, R4, RZ, 0x181f ;  /* 0x00181fff04027589 */ /* 0x00006400000e0000 */
[----:B------:R-:W-:Y:S02]  /*113c0*/  ISETP.GE.AND P0, PT, R0, R9, PT ;  /* 0x000000090000720c */ /* 0x000fe40003f06270 */
[----:B------:R0:W2:Y:S01]  /*113d0*/  SHFL.IDX PT, R0, R5, RZ, 0x181f ;  /* 0x00181fff05007589 */ /* 0x0000a200000e0000 */
[----:B------:R-:W-:Y:S10]  /*113e0*/  @P2 BRA `(.L_x_1190) ;  /* 0x0000000000242947 */ /* 0x000ff40003800000 */
[----:B------:R-:W-:Y:S02]  /*113f0*/  ULDC UR5, c[0x0][0xac8] ;  /* 0x0002b20000057ab9 */ /* 0x000fe40000000800 */
[----:B------:R-:W-:Y:S02]  /*11400*/  ISETP.GE.AND P4, PT, R18, UR5, PT ;  /* 0x0000000512007c0c */ /* 0x000fe4000bf86270 */
[----:B------:R-:W-:-:S11]  /*11410*/  ISETP.GE.AND P5, PT, R19, UR5, PT ;  /* 0x0000000513007c0c */ /* 0x000fd6000bfa6270 */
[CC--:B-1----:R-:W-:Y:S02]  /*11420*/  @!P4 LEA R10, P2, R18.reuse, R2.reuse, 0x1 ;  /* 0x00000002120ac211 */ /* 0x0c2fe400078408ff */
[C---:B------:R-:W-:Y:S02]  /*11430*/  @!P5 LEA R2, P3, R19.reuse, R2, 0x1 ;  /* 0x000000021302d211 */ /* 0x040fe400078608ff */
[-C--:B--2---:R-:W-:Y:S02]  /*11440*/  @!P4 LEA.HI.X R11, R18, R0.reuse, R190, 0x1, P2 ;  /* 0x00000000120bc211 */ /* 0x084fe400010f0cbe */
[----:B------:R-:W-:-:S03]  /*11450*/  @!P5 LEA.HI.X R3, R19, R0, R189, 0x1, P3 ;  /* 0x000000001303d211 */ /* 0x000fc600018f0cbd */
[----:B------:R3:W-:Y:S04]  /*11460*/  @!P4 ST.E.128 desc[UR50][R10.64], RZ ;  /* 0x000000ff0a00c985 */ /* 0x0007e8000c101d32 */
[----:B------:R3:W-:Y:S02]  /*11470*/  @!P5 ST.E.128 desc[UR50][R2.64], RZ ;  /* 0x000000ff0200d985 */ /* 0x0007e4000c101d32 */
.L_x_1190:
[----:B------:R-:W-:Y:S05]  /*11480*/  BSYNC B1 ;  /* 0x0000000000017941 */ /* 0x000fea0003800000 */
.L_x_1189:
        /* <DEDUP_REMOVED lines=11> */
[----:B------:R3:W-:Y:S04]  /*11540*/  @!P3 ST.E.128 desc[UR50][R10.64], RZ ;  /* 0x000000ff0a00b985 */ /* 0x0007e8000c101d32 */
[----:B------:R3:W-:Y:S02]  /*11550*/  @!P4 ST.E.128 desc[UR50][R2.64], RZ ;  /* 0x000000ff0200c985 */ /* 0x0007e4000c101d32 */
.L_x_1192:
[----:B------:R-:W-:Y:S05]  /*11560*/  BSYNC B1 ;  /* 0x0000000000017941 */ /* 0x000fea0003800000 */
.L_x_1191:
        /* <DEDUP_REMOVED lines=11> */
[----:B------:R3:W-:Y:S04]  /*11620*/  @!P2 ST.E.128 desc[UR50][R10.64], RZ ;  /* 0x000000ff0a00a985 */ /* 0x0007e8000c101d32 */
[----:B------:R3:W-:Y:S02]  /*11630*/  @!P3 ST.E.128 desc[UR50][R2.64], RZ ;  /* 0x000000ff0200b985 */ /* 0x0007e4000c101d32 */
.L_x_1194:
[----:B------:R-:W-:Y:S05]  /*11640*/  BSYNC B1 ;  /* 0x0000000000017941 */ /* 0x000fea0003800000 */
.L_x_1193:
[----:B---3--:R-:W-:Y:S01]  /*11650*/  VIADD R3, R6, 0x60 ;  /* 0x0000006006037836 */ /* 0x008fe20000000000 */
[----:B0-----:R0:W3:Y:S04]  /*11660*/  SHFL.IDX PT, R0, R5, 0x3, 0x181f ;  /* 0x00781f0005007f89 */ /* 0x0010e800000e0000 */
[----:B------:R-:W-:Y:S01]  /*11670*/  ISETP.GE.AND P0, PT, R3, R9, PT ;  /* 0x000000090300720c */ /* 0x000fe20003f06270 */
[----:B-1----:R0:W1:-:S12]  /*11680*/  SHFL.IDX PT, R2, R4, 0x3, 0x181f ;  /* 0x00781f0004027f89 */ /* 0x00205800000e0000 */
[----:B0-----:R-:W-:Y:S05]  /*11690*/  @P0 BRA `(.L_x_1186) ;  /* 0x0000000000240947 */ /* 0x001fea0003800000 */
[----:B------:R-:W-:Y:S02]  /*116a0*/  ULDC UR5, c[0x0][0xac8] ;  /* 0x0002b20000057ab9 */ /* 0x000fe40000000800 */
[----:B------:R-:W-:Y:S02]  /*116b0*/  ISETP.GE.AND P2, PT, R18, UR5, PT ;  /* 0x0000000512007c0c */ /* 0x000fe4000bf46270 */
[----:B------:R-:W-:-:S11]  /*116c0*/  ISETP.GE.AND P3, PT, R19, UR5, PT ;  /* 0x0000000513007c0c */ /* 0x000fd6000bf66270 */
[CC--:B-12-4-:R-:W-:Y:S02]  /*116d0*/  @!P2 LEA R4, P0, R18.reuse, R2.reuse, 0x1 ;  /* 0x000000021204a211 */ /* 0x0d6fe400078008ff */
[C---:B------:R-:W-:Y:S02]  /*116e0*/  @!P3 LEA R2, P1, R19.reuse, R2, 0x1 ;  /* 0x000000021302b211 */ /* 0x040fe400078208ff */
[-C--:B---3--:R-:W-:Y:S02]  /*116f0*/  @!P2 LEA.HI.X R5, R18, R0.reuse, R190, 0x1, P0 ;  /* 0x000000001205a211 */ /* 0x088fe400000f0cbe */
[----:B------:R-:W-:-:S03]  /*11700*/  @!P3 LEA.HI.X R3, R19, R0, R189, 0x1, P1 ;  /* 0x000000001303b211 */ /* 0x000fc600008f0cbd */
[----:B------:R0:W-:Y:S04]  /*11710*/  @!P2 ST.E.128 desc[UR50][R4.64], RZ ;  /* 0x000000ff0400a985 */ /* 0x0001e8000c101d32 */
[----:B------:R0:W-:Y:S02]  /*11720*/  @!P3 ST.E.128 desc[UR50][R2.64], RZ ;  /* 0x000000ff0200b985 */ /* 0x0001e4000c101d32 */
.L_x_1186:
[----:B------:R-:W-:Y:S05]  /*11730*/  BSYNC B0 ;  /* 0x0000000000007941 */ /* 0x000fea0003800000 */
.L_x_1178:
[----:B------:R-:W-:Y:S02]  /*11740*/  ULDC UR5, c[0x0][0xc38] ;  /* 0x00030e0000057ab9 */ /* 0x000fe40000000800 */
[----:B------:R-:W-:-:S06]  /*11750*/  UISETP.GE.AND UP0, UPT, UR4, UR5, UPT ;  /* 0x000000050400728c */ /* 0x000fcc000bf06270 */
[----:B------:R-:W-:-:S13]  /*11760*/  PLOP3.LUT P0, PT, PT, PT, UP0, 0x80, 0x0 ;  /* 0x000000000000781c */ /* 0x000fda0003f0f008 */
[----:B------:R-:W-:Y:S05]  /*11770*/  @!P0 BRA `(.L_x_1195) ;  /* 0xfffffef400888947 */ /* 0x000fea000383ffff */
[----:B------:R-:W-:Y:S05]  /*11780*/  EXIT ;  /* 0x000000000000794d */ /* 0x000fea0003800000 */
.L_x_1097:
[----:B------:R-:W-:-:S08]  /*11790*/  NOP ;  /* 0x0000000000007918 */ /* 0x000fd00000000000 */
[----:B------:R-:W0:-:S00]  /*117a0*/  USETMAXREG.DEALLOC.CTAPOOL 0x18 ;  /* 0x00000018000079c8 */ /* 0x000e0000080e0500 */
[----:B0-----:R-:W-:-:S06]  /*117b0*/  LOP3.LUT R0, R0, 0x3, RZ, 0xc0, !PT ;  /* 0x0000000300007812 */ /* 0x001fcc00078ec0ff */
[----:B------:R-:W0:Y:S01]  /*117c0*/  S2UR UR6, SR_CTAID.X ;  /* 0x00000000000679c3 */ /* 0x000e220000002500 */
[----:B------:R-:W-:Y:S01]  /*117d0*/  LOP3.LUT R19, R19, 0xfffffffb, RZ, 0xc0, !PT ;  /* 0xfffffffb13137812 */ /* 0x000fe200078ec0ff */
[----:B------:R-:W-:Y:S01]  /*117e0*/  STL [R1+0x18], RZ ;  /* 0x000018ff01007387 */ /* 0x000fe20000100800 */
[----:B------:R-:W-:-:S03]  /*117f0*/  IMAD.MOV.U32 R18, RZ, RZ, RZ ;  /* 0x000000ffff127224 */ /* 0x000fc600078e00ff */
[----:B------:R-:W1:Y:S02]  /*11800*/  SHFL.IDX PT, R0, R0, RZ, 0x1f ;  /* 0x00001fff00007589 */ /* 0x000e6400000e0000 */
[----:B-1----:R-:W-:Y:S02]  /*11810*/  ISETP.NE.AND P0, PT, R0, RZ, PT ;  /* 0x000000ff0000720c */ /* 0x002fe40003f05270 */
[----:B------:R-:W0:Y:S11]  /*11820*/  LDC R0, c[0x0][0xc38] ;  /* 0x00030e00ff007b82 */ /* 0x000e360000000800 */
[----:B------:R-:W-:Y:S01]  /*11830*/  @P0 LOP3.LUT R19, R19, 0x4, RZ, 0xfc, !PT ;  /* 0x0000000413130812 */ /* 0x000fe200078efcff */
[----:B------:R-:W-:Y:S06]  /*11840*/  @P0 BAR.ARV 0x4, 0x180 ;  /* 0x0106000000000b1d */ /* 0x000fec0000002000 */
[----:B0-----:R-:W-:Y:S01]  /*11850*/  ISETP.LE.AND P0, PT, R0, UR6, PT ;  /* 0x0000000600007c0c */ /* 0x001fe2000bf03270 */
[----:B------:R-:W-:-:S05]  /*11860*/  IMAD.MOV.U32 R0, RZ, RZ, 0x1 ;  /* 0x00000001ff007424 */ /* 0x000fca00078e00ff */
[----:B------:R0:W-:Y:S07]  /*11870*/  STL [R1+0x8], R0 ;  /* 0x0000080001007387 */ /* 0x0001ee0000100800 */
[----:B------:R-:W-:Y:S05]  /*11880*/  @P0 BRA `(.L_x_1196) ;  /* 0x0000004400300947 */ /* 0x000fea0003800000 */
[----:B------:R-:W1:Y:S01]  /*11890*/  S2R R6, SR_TID.X ;  /* 0x0000000000067919 */ /* 0x000e620000002100 */
[----:B------:R-:W2:Y:S01]  /*118a0*/  S2UR UR5, SR_CgaCtaId ;  /* 0x00000000000579c3 */ /* 0x000ea20000008800 */
[----:B------:R-:W-:Y:S01]  /*118b0*/  UMOV UR4, 0x400 ;  /* 0x0000040000047882 */ /* 0x000fe20000000000 */
[----:B------:R-:W-:Y:S01]  /*118c0*/  IMAD.MOV.U32 R18, RZ, RZ, RZ ;  /* 0x000000ffff127224 */ /* 0x000fe200078e00ff */
[----:B------:R-:W-:Y:S01]  /*118d0*/  ULDC UR42, c[0x0][0xc] ;  /* 0x00000300002a7ab9 */ /* 0x000fe20000000800 */
[----:B------:R-:W-:Y:S01]  /*118e0*/  ULDC.64 UR44, c[0x0][0x198] ;  /* 0x00006600002c7ab9 */ /* 0x000fe20000000a00 */
[----:B--2---:R-:W-:-:S06]  /*118f0*/  ULEA UR4, UR5, UR4, 0x18 ;  /* 0x0000000405047291 */ /* 0x004fcc000f8ec03f */
[----:B------:R-:W-:Y:S01]  /*11900*/  IMAD.U32 R17, RZ, RZ, UR4 ;  /* 0x00000004ff117e24 */ /* 0x000fe2000f8e00ff */
[C---:B-1----:R-:W-:Y:S01]  /*11910*/  LOP3.LUT R5, R6.reuse, 0x7f, RZ, 0xc0, !PT ;  /* 0x0000007f06057812 */ /* 0x042fe200078ec0ff */
[----:B0-----:R-:W-:-:S05]  /*11920*/  IMAD.SHL.U32 R0, R6, 0x8, RZ ;  /* 0x0000000806007824 */ /* 0x001fca00078e00ff */
[C---:B------:R-:W-:Y:S02]  /*11930*/  LOP3.LUT R2, R0.reuse, 0x1f8, RZ, 0xc0, !PT ;  /* 0x000001f800027812 */ /* 0x040fe400078ec0ff */
[----:B------:R-:W-:Y:S02]  /*11940*/  LOP3.LUT R0, R0, 0x38, RZ, 0xc0, !PT ;  /* 0x0000003800007812 */ /* 0x000fe400078ec0ff */
[----:B------:R-:W-:Y:S01]  /*11950*/  LOP3.LUT R3, R2, 0x38, R6, 0x78, !PT ;  /* 0x0000003802037812 */ /* 0x000fe200078e7806 */
[----:B------:R-:W-:Y:S01]  /*11960*/  IMAD.SHL.U32 R2, R5, 0x8, RZ ;  /* 0x0000000805027824 */ /* 0x000fe200078e00ff */
[----:B------:R-:W-:-:S04]  /*11970*/  LOP3.LUT R0, R0, 0x40, RZ, 0xfc, !PT ;  /* 0x0000004000007812 */ /* 0x000fc800078efcff */
[----:B------:R-:W-:Y:S01]  /*11980*/  LOP3.LUT R4, R3, 0x200, R2, 0xf8, !PT ;  /* 0x0000020003047812 */ /* 0x000fe200078ef802 */
[----:B------:R-:W-:Y:S01]  /*11990*/  IMAD.SHL.U32 R2, R6, 0x10, RZ ;  /* 0x0000001006027824 */ /* 0x000fe200078e00ff */
[----:B------:R-:W-:-:S03]  /*119a0*/  SHF.R.U32.HI R3, RZ, 0x3, R5 ;  /* 0x00000003ff037819 */ /* 0x000fc60000011605 */
[----:B------:R-:W-:Y:S01]  /*119b0*/  IMAD R4, R4, 0x2, R17 ;  /* 0x0000000204047824 */ /* 0x000fe200078e0211 */
[----:B------:R-:W-:Y:S01]  /*119c0*/  LOP3.LUT R2, R3, 0x70, R2, 0xf8, !PT ;  /* 0x0000007003027812 */ /* 0x000fe200078ef802 */
[----:B------:R-:W-:Y:S02]  /*119d0*/  IMAD.U32 R3, RZ, RZ, UR6 ;  /* 0x00000006ff037e24 */ /* 0x000fe4000f8e00ff */
[----:B------:R-:W-:Y:S01]  /*119e0*/  IMAD.MOV.U32 R2, RZ, RZ, 0x1 ;  /* 0x00000001ff027424 */ /* 0x000fe200078e00ff */
[----:B------:R0:W-:Y:S04]  /*119f0*/  STL [R1+0x10], R4 ;  /* 0x0000100401007387 */ /* 0x0001e80000100800 */
[----:B------:R0:W-:Y:S04]  /*11a00*/  STL [R1+0x14], R3 ;  /* 0x0000140301007387 */ /* 0x0001e80000100800 */
[----:B------:R0:W-:Y:S04]  /*11a10*/  STL [R1+0x18], RZ ;  /* 0x000018ff01007387 */ /* 0x0001e80000100800 */
[----:B------:R0:W-:Y:S02]  /*11a20*/  STL [R1+0x8], R2 ;  /* 0x0000080201007387 */ /* 0x0001e40000100800 */
.L_x_1289:
[----:B--2---:R-:W2:Y:S01]  /*11a30*/  LDL R0, [R1+0x14] ;  /* 0x0000140001007983 */ /* 0x004ea20000100800 */
[----:B------:R-:W-:Y:S02]  /*11a40*/  ULDC UR8, c[0x0][0xc60] ;  /* 0x0003180000087ab9 */ /* 0x000fe40000000800 */
[----:B------:R-:W-:-:S11]  /*11a50*/  UISETP.NE.AND UP0, UPT, UR8, 0x1, UPT ;  /* 0x000000010800788c */ /* 0x000fd6000bf05270 */
[----:B------:R-:W-:Y:S01]  /*11a60*/  @UP0 ULDC UR4, c[0x0][0xc64] ;  /* 0x0003190000040ab9 */ /* 0x000fe20000000800 */
[----:B------:R-:W-:Y:S01]  /*11a70*/  @UP0 ULDC UR9, c[0x0][0xc68] ;  /* 0x00031a0000090ab9 */ /* 0x000fe20000000800 */
[C---:B--2---:R-:W-:Y:S02]  /*11a80*/  R2UR UR7, R0.reuse ;  /* 0x00000000000772ca */ /* 0x044fe400000e0000 */
[----:B------:R-:W-:-:S11]  /*11a90*/  R2UR UR6, R0 ;  /* 0x00000000000672ca */ /* 0x000fd600000e0000 */
[----:B------:R-:W-:-:S04]  /*11aa0*/  UIMAD.WIDE.U32 UR4, UR7, UR4, URZ ;  /* 0x00000004070472a5 */ /* 0x000fc8000f8e003f */
[----:B------:R-:W-:-:S03]  /*11ab0*/  @UP0 USHF.R.U32.HI UR7, URZ, UR9, UR5 ;  /* 0x000000093f070299 */ /* 0x000fc60008011605 */
[----:B------:R-:W-:Y:S02]  /*11ac0*/  ULDC UR4, c[0x0][0xc78] ;  /* 0x00031e0000047ab9 */ /* 0x000fe40000000800 */
[----:B------:R-:W-:Y:S02]  /*11ad0*/  UISETP.GE.AND UP0, UPT, UR7, UR4, UPT ;  /* 0x000000040700728c */ /* 0x000fe4000bf06270 */
[----:B------:R-:W-:-:S04]  /*11ae0*/  UIADD3 UR4, -UR7, URZ, URZ ;  /* 0x0000003f07047290 */ /* 0x000fc8000fffe13f */
[----:B------:R-:W-:Y:S01]  /*11af0*/  PLOP3.LUT P0, PT, PT, PT, UP0, 0x80, 0x0 ;  /* 0x000000000000781c */ /* 0x000fe20003f0f008 */
[----:B------:R-:W-:-:S12]  /*11b00*/  UIMAD UR8, UR8, UR4, UR6 ;  /* 0x00000004080872a4 */ /* 0x000fd8000f8e0206 */
[----:B---34-:R-:W-:Y:S05]  /*11b10*/  @!P0 BRA `(.L_x_1197) ;  /* 0x0000000000208947 */ /* 0x018fea0003800000 */
        /* <DEDUP_REMOVED lines=8> */
.L_x_1197:
[----:B------:R-:W-:Y:S01]  /*11ba0*/  ULDC UR9, c[0x0][0xc54] ;  /* 0x0003150000097ab9 */ /* 0x000fe20000000800 */
[----:B------:R-:W-:Y:S01]  /*11bb0*/  UMOV UR6, UR8 ;  /* 0x0000000800067c82 */ /* 0x000fe20008000000 */
[----:B------:R-:W-:-:S11]  /*11bc0*/  UISETP.NE.AND UP0, UPT, UR9, 0x1, UPT ;  /* 0x000000010900788c */ /* 0x000fd6000bf05270 */
[----:B------:R-:W-:Y:S02]  /*11bd0*/  @UP0 ULDC.64 UR10, c[0x0][0xc58] ;  /* 0x00031600000a0ab9 */ /* 0x000fe40000000a00 */
[----:B------:R-:W-:-:S04]  /*11be0*/  UIMAD.WIDE.U32 UR4, UR8, UR10, URZ ;  /* 0x0000000a080472a5 */ /* 0x000fc8000f8e003f */
[----:B------:R-:W-:-:S04]  /*11bf0*/  @UP0 USHF.R.U32.HI UR6, URZ, UR11, UR5 ;  /* 0x0000000b3f060299 */ /* 0x000fc80008011605 */
[----:B------:R-:W-:-:S12]  /*11c00*/  UIMAD UR4, UR6, UR9, URZ ;  /* 0x00000009060472a4 */ /* 0x000fd8000f8e023f */
.L_x_1198:
[----:B------:R-:W-:Y:S02]  /*11c10*/  UIADD3 UR4, UR8, -UR4, URZ ;  /* 0x8000000408047290 */ /* 0x000fe4000fffe03f */
[----:B------:R-:W-:Y:S01]  /*11c20*/  ULOP3.LUT UR5, URZ, UR6, URZ, 0x33, !UPT ;  /* 0x000000063f057292 */ /* 0x000fe2000f8e333f */
[----:B------:R-:W-:Y:S01]  /*11c30*/  ULDC UR14, c[0x0][0xc48] ;  /* 0x00031200000e7ab9 */ /* 0x000fe20000000800 */
[----:B------:R-:W-:Y:S01]  /*11c40*/  ULDC UR8, c[0x0][0x448] ;  /* 0x0001120000087ab9 */ /* 0x000fe20000000800 */
[----:B------:R-:W-:Y:S01]  /*11c50*/  ULDC UR41, c[0x0][0xc3c] ;  /* 0x00030f0000297ab9 */ /* 0x000fe20000000800 */
[----:B------:R-:W-:Y:S02]  /*11c60*/  UISETP.NE.AND UP2, UPT, UR14, 0x1, UPT ;  /* 0x000000010e00788c */ /* 0x000fe4000bf45270 */
[----:B------:R-:W-:Y:S02]  /*11c70*/  UISETP.NE.AND UP1, UPT, UR8, 0x1, UPT ;  /* 0x000000010800788c */ /* 0x000fe4000bf25270 */
[----:B------:R-:W-:Y:S01]  /*11c80*/  UIADD3 UR41, UR5, UR41, URZ ;  /* 0x0000002905297290 */ /* 0x000fe2000fffe03f */
[----:B------:R-:W-:Y:S01]  /*11c90*/  ULDC.64 UR10, c[0x0][0x418] ;  /* 0x00010600000a7ab9 */ /* 0x000fe20000000a00 */
[----:B------:R-:W-:Y:S01]  /*11ca0*/  ULDC UR13, c[0x0][0xc54] ;  /* 0x00031500000d7ab9 */ /* 0x000fe20000000800 */
[----:B------:R-:W-:-:S02]  /*11cb0*/  UISETP.NE.U32.AND UP0, UPT, UR10, URZ, UPT ;  /* 0x0000003f0a00728c */ /* 0x000fc4000bf05070 */
[----:B------:R-:W-:Y:S02]  /*11cc0*/  UIMAD UR13, UR7, UR13, UR4 ;  /* 0x0000000d070d72a4 */ /* 0x000fe4000f8e0204 */
[----:B------:R-:W-:Y:S01]  /*11cd0*/  USHF.L.U32 UR41, UR41, 0x7, URZ ;  /* 0x0000000729297899 */ /* 0x000fe2000800063f */
[----:B------:R-:W-:Y:S01]  /*11ce0*/  ULDC.64 UR4, c[0x0][0x9e0] ;  /* 0x0002780000047ab9 */ /* 0x000fe20000000a00 */
[----:B------:R-:W-:Y:S02]  /*11cf0*/  UISETP.NE.AND.EX UP0, UPT, UR11, URZ, UPT, UP0 ;  /* 0x0000003f0b00728c */ /* 0x000fe4000bf05300 */
[----:B------:R-:W-:Y:S02]  /*11d00*/  UISETP.GE.AND UP3, UPT, UR5, 0x1, UPT ;  /* 0x000000010500788c */ /* 0x000fe4000bf66270 */
[----:B------:R-:W-:Y:S01]  /*11d10*/  UIADD3 UR12, UR41, 0x7f, URZ ;  /* 0x0000007f290c7890 */ /* 0x000fe2000fffe03f */
[----:B------:R-:W-:Y:S01]  /*11d20*/  ULDC UR10, c[0x0][0x424] ;  /* 0x00010900000a7ab9 */ /* 0x000fe20000000800 */
[----:B------:R-:W-:Y:S01]  /*11d30*/  ULDC UR6, c[0x0][0x288] ;  /* 0x0000a20000067ab9 */ /* 0x000fe20000000800 */
[----:B------:R-:W-:Y:S01]  /*11d40*/  @UP2 ULDC UR8, c[0x0][0xc4c] ;  /* 0x0003130000082ab9 */ /* 0x000fe20000000800 */
[----:B------:R-:W-:Y:S01]  /*11d50*/  @UP1 ULDC UR11, c[0x0][0x44c] ;  /* 0x00011300000b1ab9 */ /* 0x000fe20000000800 */
[----:B------:R-:W-:Y:S01]  /*11d60*/  USEL UR15, UR10, 0x1, UP0 ;  /* 0x000000010a0f7887 */ /* 0x000fe20008000000 */
[----:B------:R-:W-:Y:S01]  /*11d70*/  PLOP3.LUT P1, PT, PT, PT, UP3, 0x80, 0x0 ;  /* 0x000000000000781c */ /* 0x000fe20003f2f038 */
[----:B------:R-:W-:-:S02]  /*11d80*/  UIADD3 UR16, -UR6, 0x1, URZ ;  /* 0x0000000106107890 */ /* 0x000fc4000fffe13f */
[----:B------:R-:W-:Y:S02]  /*11d90*/  UIMAD.WIDE.U32 UR8, UR13, UR8, URZ ;  /* 0x000000080d0872a5 */ /* 0x000fe4000f8e003f */
[----:B------:R-:W-:Y:S01]  /*11da0*/  UIMAD.WIDE.U32 UR10, UR12, UR11, URZ ;  /* 0x0000000b0c0a72a5 */ /* 0x000fe2000f8e003f */
[----:B------:R-:W-:Y:S01]  /*11db0*/  ULDC UR7, c[0x0][0x2f0] ;  /* 0x0000bc0000077ab9 */ /* 0x000fe20000000800 */
[----:B------:R-:W-:Y:S01]  /*11dc0*/  @UP2 ULDC UR17, c[0x0][0xc50] ;  /* 0x0003140000112ab9 */ /* 0x000fe20000000800 */
[----:B------:R-:W-:Y:S01]  /*11dd0*/  @UP1 ULDC UR18, c[0x0][0x450] ;  /* 0x0001140000121ab9 */ /* 0x000fe20000000800 */
[----:B------:R-:W-:Y:S01]  /*11de0*/  UMOV UR43, UR13 ;  /* 0x0000000d002b7c82 */ /* 0x000fe20008000000 */
[----:B------:R-:W-:Y:S02]  /*11df0*/  UIMAD UR16, UR15, UR7, UR16 ;  /* 0x000000070f1072a4 */ /* 0x000fe4000f8e0210 */
[----:B------:R-:W-:Y:S02]  /*11e00*/  @UP2 USHF.R.U32.HI UR43, URZ, UR17, UR9 ;  /* 0x000000113f2b2299 */ /* 0x000fe40008011609 */
[----:B------:R-:W-:-:S02]  /*11e10*/  @UP1 USHF.R.U32.HI UR12, URZ, UR18, UR11 ;  /* 0x000000123f0c1299 */ /* 0x000fc4000801160b */
[----:B------:R-:W-:Y:S02]  /*11e20*/  UIADD3 UR36, -UR43, URZ, URZ ;  /* 0x0000003f2b247290 */ /* 0x000fe4000fffe13f */
[----:B------:R-:W-:Y:S02]  /*11e30*/  UIADD3 UR12, UR16, UR12, URZ ;  /* 0x0000000c100c7290 */ /* 0x000fe4000fffe03f */
[----:B------:R-:W-:Y:S02]  /*11e40*/  UIMAD UR36, UR14, UR36, UR13 ;  /* 0x000000240e2472a4 */ /* 0x000fe4000f8e020d */
[----:B------:R-:W-:Y:S01]  /*11e50*/  UIADD3 UR4, UR12, UR4, URZ ;  /* 0x000000040c047290 */ /* 0x000fe2000fffe03f */
[----:B------:R-:W-:Y:S11]  /*11e60*/  @!P1 BRA `(.L_x_1199) ;  /* 0x0000000000449947 */ /* 0x000ff60003800000 */
        /* <DEDUP_REMOVED lines=10> */
.L_x_1200:
[----:B------:R-:W-:-:S11]  /*11f10*/  UISETP.NE.AND UP0, UPT, UR5, 0x1, UPT ;  /* 0x000000010500788c */ /* 0x000fd6000bf05270 */
[----:B------:R-:W-:Y:S02]  /*11f20*/  @UP0 ULDC.64 UR12, c[0x0][0x9e8] ;  /* 0x00027a00000c0ab9 */ /* 0x000fe40000000a00 */
[----:B------:R-:W-:-:S04]  /*11f30*/  UIMAD.WIDE.U32 UR8, UR10, UR12, URZ ;  /* 0x0000000c0a0872a5 */ /* 0x000fc8000f8e003f */
[----:B------:R-:W-:-:S12]  /*11f40*/  @UP0 USHF.R.U32.HI UR10, URZ, UR13, UR9 ;  /* 0x0000000d3f0a0299 */ /* 0x000fd80008011609 */
.L_x_1201:
[----:B------:R-:W-:-:S04]  /*11f50*/  UIMAD UR10, UR10, UR5, UR5 ;  /* 0x000000050a0a72a4 */ /* 0x000fc8000f8e0205 */
[----:B------:R-:W-:-:S04]  /*11f60*/  UISETP.LT.AND UP0, UPT, UR4, UR10, UPT ;  /* 0x0000000a0400728c */ /* 0x000fc8000bf01270 */
[----:B------:R-:W-:-:S12]  /*11f70*/  USEL UR4, UR4, UR10, UP0 ;  /* 0x0000000a04047287 */ /* 0x000fd80008000000 */
.L_x_1199:
[----:B------:R-:W-:Y:S02]  /*11f80*/  UIMAD UR12, UR15, UR7, 0x7f ;  /* 0x0000007f0f0c74a4 */ /* 0x000fe4000f8e0207 */
[----:B------:R-:W-:Y:S02]  /*11f90*/  UIADD3 UR4, UR4, 0x7f, URZ ;  /* 0x0000007f04047890 */ /* 0x000fe4000fffe03f */
[----:B------:R-:W-:Y:S02]  /*11fa0*/  USHF.R.S32.HI UR13, URZ, 0x1f, UR12 ;  /* 0x0000001f3f0d7899 */ /* 0x000fe4000801140c */
[----:B------:R-:W-:Y:S01]  /*11fb0*/  USHF.R.S32.HI UR10, URZ, 0x1f, UR4 ;  /* 0x0000001f3f0a7899 */ /* 0x000fe20008011404 */
[----:B------:R-:W-:Y:S01]  /*11fc0*/  @UP1 ULDC UR8, c[0x0][0x44c] ;  /* 0x0001130000081ab9 */ /* 0x000fe20000000800 */
[----:B------:R-:W-:Y:S02]  /*11fd0*/  ULEA.HI UR13, UR13, UR12, URZ, 0x7 ;  /* 0x0000000c0d0d7291 */ /* 0x000fe4000f8f383f */
[----:B------:R-:W-:-:S02]  /*11fe0*/  UIMAD.WIDE.U32 UR8, UR41, UR8, URZ ;  /* 0x00000008290872a5 */ /* 0x000fc4000f8e003f */
[----:B------:R-:W-:Y:S01]  /*11ff0*/  ULEA.HI UR10, UR10, UR4, URZ, 0x7 ;  /* 0x000000040a0a7291 */ /* 0x000fe2000f8f383f */
[----:B------:R-:W-:Y:S01]  /*12000*/  @UP1 ULDC UR14, c[0x0][0x450] ;  /* 0x00011400000e1ab9 */ /* 0x000fe20000000800 */
[----:B------:R-:W-:Y:S01]  /*12010*/  UMOV UR11, UR41 ;  /* 0x00000029000b7c82 */ /* 0x000fe20008000000 */
[----:B------:R-:W-:Y:S02]  /*12020*/  UIMAD UR4, UR15, UR7, -UR6 ;  /* 0x000000070f0472a4 */ /* 0x000fe4000f8e0a06 */
[----:B------:R-:W-:Y:S02]  /*12030*/  USHF.R.S32.HI UR13, URZ, 0x7, UR13 ;  /* 0x000000073f0d7899 */ /* 0x000fe4000801140d */
[----:B------:R-:W-:Y:S02]  /*12040*/  USHF.R.S32.HI UR10, URZ, 0x7, UR10 ;  /* 0x000000073f0a7899 */ /* 0x000fe4000801140a */
[----:B------:R-:W-:Y:S02]  /*12050*/  @UP1 USHF.R.U32.HI UR11, URZ, UR14, UR9 ;  /* 0x0000000e3f0b1299 */ /* 0x000fe40008011609 */
[----:B------:R-:W-:-:S02]  /*12060*/  UISETP.LT.AND UP0, UPT, UR13, UR10, UPT ;  /* 0x0000000a0d00728c */ /* 0x000fc4000bf01270 */
[----:B------:R-:W-:Y:S01]  /*12070*/  UIADD3 UR4, UR4, UR11, URZ ;  /* 0x0000000b04047290 */ /* 0x000fe2000fffe03f */
[----:B------:R-:W-:Y:S01]  /*12080*/  ULDC UR8, c[0x0][0x9dc] ;  /* 0x0002770000087ab9 */ /* 0x000fe20000000800 */
[----:B------:R-:W-:Y:S02]  /*12090*/  USEL UR40, UR13, UR10, UP0 ;  /* 0x0000000a0d287287 */ /* 0x000fe40008000000 */
        /* <DEDUP_REMOVED lines=12> */
.L_x_1203:
[----:B------:R-:W-:-:S11]  /*12160*/  UISETP.NE.AND UP0, UPT, UR5, 0x1, UPT ;  /* 0x000000010500788c */ /* 0x000fd6000bf05270 */
[----:B------:R-:W-:Y:S02]  /*12170*/  @UP0 ULDC.64 UR10, c[0x0][0x9e8] ;  /* 0x00027a00000a0ab9 */ /* 0x000fe40000000a00 */
[----:B------:R-:W-:-:S04]  /*12180*/  UIMAD.WIDE.U32 UR6, UR4, UR10, URZ ;  /* 0x0000000a040672a5 */ /* 0x000fc8000f8e003f */
[----:B------:R-:W-:-:S12]  /*12190*/  @UP0 USHF.R.U32.HI UR4, URZ, UR11, UR7 ;  /* 0x0000000b3f040299 */ /* 0x000fd80008011607 */
.L_x_1204:
[----:B------:R-:W-:-:S04]  /*121a0*/  UIMAD UR4, UR4, UR5, URZ ;  /* 0x00000005040472a4 */ /* 0x000fc8000f8e023f */
[----:B------:R-:W-:-:S04]  /*121b0*/  UISETP.LT.AND UP0, UPT, UR8, UR4, UPT ;  /* 0x000000040800728c */ /* 0x000fc8000bf01270 */
[----:B------:R-:W-:-:S12]  /*121c0*/  USEL UR8, UR8, UR4, !UP0 ;  /* 0x0000000408087287 */ /* 0x000fd8000c000000 */
.L_x_1202:
[----:B------:R-:W-:Y:S01]  /*121d0*/  USHF.R.S32.HI UR4, URZ, 0x1f, UR8 ;  /* 0x0000001f3f047899 */ /* 0x000fe20008011408 */
[----:B------:R-:W-:Y:S03]  /*121e0*/  BSSY B7, `(.L_x_1205) ;  /* 0x000039a000077945 */ /* 0x000fe60003800000 */
[----:B------:R-:W-:-:S04]  /*121f0*/  ULEA.HI UR4, UR4, UR8, URZ, 0x7 ;  /* 0x0000000804047291 */ /* 0x000fc8000f8f383f */
[----:B------:R-:W-:-:S04]  /*12200*/  USHF.R.S32.HI UR4, URZ, 0x7, UR4 ;  /* 0x000000073f047899 */ /* 0x000fc80008011404 */
[----:B------:R-:W-:-:S04]  /*12210*/  UISETP.LT.AND UP0, UPT, URZ, UR4, UPT ;  /* 0x000000043f00728c */ /* 0x000fc8000bf01270 */
[----:B------:R-:W-:-:S04]  /*12220*/  USEL UR39, URZ, UR4, !UP0 ;  /* 0x000000043f277287 */ /* 0x000fc8000c000000 */
[----:B------:R-:W-:-:S06]  /*12230*/  UISETP.GT.AND UP0, UPT, UR40, UR39, UPT ;  /* 0x000000272800728c */ /* 0x000fcc000bf04270 */
[----:B------:R-:W-:-:S13]  /*12240*/  PLOP3.LUT P0, PT, PT, PT, UP0, 0x80, 0x0 ;  /* 0x000000000000781c */ /* 0x000fda0003f0f008 */
[----:B------:R-:W-:Y:S05]  /*12250*/  @P0 BRA `(.L_x_1206) ;  /* 0x0000000000480947 */ /* 0x000fea0003800000 */
[----:B------:R-:W1:Y:S02]  /*12260*/  S2R R0, SR_TID.X ;  /* 0x0000000000007919 */ /* 0x000e640000002100 */
[----:B-1----:R-:W-:-:S04]  /*12270*/  LOP3.LUT R0, R0, 0x7f, RZ, 0xc0, !PT ;  /* 0x0000007f00007812 */ /* 0x002fc800078ec0ff */
[----:B------:R-:W-:-:S13]  /*12280*/  ISETP.NE.AND P1, PT, R0, RZ, PT ;  /* 0x000000ff0000720c */ /* 0x000fda0003f25270 */
[----:B------:R-:W-:Y:S05]  /*12290*/  @P1 BRA `(.L_x_1207) ;  /* 0x0000003800381947 */ /* 0x000fea0003800000 */
[----:B------:R-:W1:Y:S01]  /*122a0*/  S2R R5, SR_LANEID ;  /* 0x0000000000057919 */ /* 0x000e620000000000 */
[----:B------:R-:W-:Y:S01]  /*122b0*/  VOTEU.ANY UR4, UPT, PT ;  /* 0x0000000000047886 */ /* 0x000fe200038e0100 */
[----:B0-----:R-:W0:Y:S01]  /*122c0*/  LDC.64 R2, c[0x0][0xc80] ;  /* 0x00032000ff027b82 */ /* 0x001e220000000a00 */
[----:B------:R-:W1:Y:S02]  /*122d0*/  FLO.U32 R0, UR4 ;  /* 0x0000000400007d00 */ /* 0x000e6400080e0000 */
[----:B-1----:R-:W-:-:S06]  /*122e0*/  ISETP.EQ.U32.AND P0, PT, R0, R5, PT ;  /* 0x000000050000720c */ /* 0x002fcc0003f02070 */
[----:B------:R-:W0:Y:S07]  /*122f0*/  POPC R5, UR4 ;  /* 0x0000000400057d09 */ /* 0x000e2e0008000000 */
[----:B0-----:R-:W2:Y:S01]  /*12300*/  @P0 ATOMG.E.ADD.STRONG.GPU PT, R3, desc[UR50][R2.64], R5 ;  /* 0x00000005020309a8 */ /* 0x001ea200081ee1f2 */
[----:B------:R-:W0:Y:S02]  /*12310*/  S2R R4, SR_LTMASK ;  /* 0x0000000000047919 */ /* 0x000e240000003900 */
[----:B0-----:R-:W-:-:S04]  /*12320*/  LOP3.LUT R4, R4, UR4, RZ, 0xc0, !PT ;  /* 0x0000000404047c12 */ /* 0x001fc8000f8ec0ff */
[----:B------:R-:W0:Y:S01]  /*12330*/  POPC R7, R4 ;  /* 0x0000000400077309 */ /* 0x000e220000000000 */
[----:B--2---:R-:W0:Y:S02]  /*12340*/  SHFL.IDX PT, R0, R3, R0, 0x1f ;  /* 0x00001f0003007589 */ /* 0x004e2400000e0000 */
[----:B0-----:R-:W-:-:S05]  /*12350*/  IADD3 R0, R0, UR42, R7 ;  /* 0x0000002a00007c10 */ /* 0x001fca000fffe007 */
[----:B------:R1:W-:Y:S01]  /*12360*/  STL [R1+0x14], R0 ;  /* 0x0000140001007387 */ /* 0x0003e20000100800 */
[----:B------:R-:W-:Y:S05]  /*12370*/  BRA `(.L_x_1207) ;  /* 0x0000003800007947 */ /* 0x000fea0003800000 */
.L_x_1206:
[----:B------:R-:W-:Y:S01]  /*12380*/  VIADD R0, R17, 0x18400 ;  /* 0x0001840011007836 */ /* 0x000fe20000000000 */
[----:B------:R-:W-:Y:S04]  /*12390*/  BSSY B6, `(.L_x_1208) ;  /* 0x0000013000067945 */ /* 0x000fe80003800000 */
[----:B------:R-:W-:-:S13]  /*123a0*/  LOP3.LUT P0, RZ, R0, 0x3ff, RZ, 0xc0, !PT ;  /* 0x000003ff00ff7812 */ /* 0x000fda000780c0ff */
[----:B------:R-:W-:Y:S05]  /*123b0*/  @!P0 BRA `(.L_x_1209) ;  /* 0x0000000000408947 */ /* 0x000fea0003800000 */
[----:B0-----:R-:W-:Y:S01]  /*123c0*/  MOV R2, 0x0 ;  /* 0x0000000000027802 */ /* 0x001fe20000000f00 */
[----:B------:R-:W-:Y:S01]  /*123d0*/  ULDC.64 UR6, c[0x4][0xa0] ;  /* 0x0100280000067ab9 */ /* 0x000fe20000000a00 */
[----:B------:R-:W-:Y:S01]  /*123e0*/  ULDC.64 UR8, c[0x4][0xa8] ;  /* 0x01002a0000087ab9 */ /* 0x000fe20000000a00 */
[----:B------:R-:W-:Y:S01]  /*123f0*/  ULDC.64 UR4, c[0x4][0x8] ;  /* 0x0100020000047ab9 */ /* 0x000fe20000000a00 */
[----:B------:R-:W-:Y:S02]  /*12400*/  IMAD.U32 R4, RZ, RZ, UR6 ;  /* 0x00000006ff047e24 */ /* 0x000fe4000f8e00ff */
[----:B------:R-:W0:Y:S01]  /*12410*/  LDC.64 R2, c[0x4][R2] ;  /* 0x0100000002027b82 */ /* 0x000e220000000a00 */
        /* <DEDUP_REMOVED lines=9> */
[----:B0-----:R-:W-:Y:S05]  /*124b0*/  CALL.ABS.NOINC R2 ;  /* 0x0000000002007343 */ /* 0x001fea0003c00000 */
.L_x_1209:
[----:B------:R-:W-:Y:S05]  /*124c0*/  BSYNC B6 ;  /* 0x0000000000067941 */ /* 0x000fea0003800000 */
.L_x_1208:
[----:B------:R-:W-:Y:S01]  /*124d0*/  VIADD R0, R17, 0x400 ;  /* 0x0000040011007836 */ /* 0x000fe20000000000 */
[----:B------:R-:W-:Y:S04]  /*124e0*/  BSSY B6, `(.L_x_1210) ;  /* 0x0000022000067945 */ /* 0x000fe80003800000 */
[----:B------:R-:W-:-:S13]  /*124f0*/  LOP3.LUT P0, RZ, R0, 0x3ff, RZ, 0xc0, !PT ;  /* 0x000003ff00ff7812 */ /* 0x000fda000780c0ff */
[----:B------:R-:W-:Y:S05]  /*12500*/  @!P0 BRA `(.L_x_1211) ;  /* 0x00000000007c8947 */ /* 0x000fea0003800000 */
[----:B------:R-:W-:Y:S01]  /*12510*/  MOV R16, 0x0 ;  /* 0x0000000000107802 */ /* 0x000fe20000000f00 */
[----:B------:R-:W-:Y:S01]  /*12520*/  ULDC.64 UR6, c[0x4][0xa0] ;  /* 0x0100280000067ab9 */ /* 0x000fe20000000a00 */
[----:B------:R-:W-:Y:S01]  /*12530*/  ULDC.64 UR8, c[0x4][0xa8] ;  /* 0x01002a0000087ab9 */ /* 0x000fe20000000a00 */
[----:B------:R-:W-:Y:S01]  /*12540*/  ULDC.64 UR4, c[0x4][0x10] ;  /* 0x0100040000047ab9 */ /* 0x000fe20000000a00 */
[----:B0-----:R0:W1:Y:S01]  /*12550*/  LDC.64 R2, c[0x4][R16] ;  /* 0x0100000010027b82 */ /* 0x0010620000000a00 */
        /* <DEDUP_REMOVED lines=8> */
[----:B0-----:R-:W-:-:S07]  /*125e0*/  IMAD.MOV.U32 R13, RZ, RZ, RZ ;  /* 0x000000ffff0d7224 */ /* 0x001fce00078e00ff */
[----:B------:R-:W-:-:S07]  /*125f0*/  LEPC R20, `(.L_x_1212) ;  /* 0x000000001014794e */ /* 0x000fce0000000000 */
[----:B-1----:R-:W-:Y:S05]  /*12600*/  CALL.ABS.NOINC R2 ;  /* 0x0000000002007343 */ /* 0x002fea0003c00000 */
.L_x_1212:
[----:B------:R0:W1:Y:S01]  /*12610*/  LDC.64 R2, c[0x4][R16] ;  /* 0x0100000010027b82 */ /* 0x0000620000000a00 */
[----:B------:R-:W-:Y:S01]  /*12620*/  ULDC.64 UR6, c[0x4][0xa0] ;  /* 0x0100280000067ab9 */ /* 0x000fe20000000a00 */
[----:B------:R-:W-:Y:S01]  /*12630*/  ULDC.64 UR8, c[0x4][0xa8] ;  /* 0x01002a0000087ab9 */ /* 0x000fe20000000a00 */
[----:B------:R-:W-:Y:S01]  /*12640*/  ULDC.64 UR4, c[0x4][0x18] ;  /* 0x0100060000047ab9 */ /* 0x000fe20000000a00 */
        /* <DEDUP_REMOVED lines=11> */
.L_x_1211:
[----:B------:R-:W-:Y:S05]  /*12700*/  BSYNC B6 ;  /* 0x0000000000067941 */ /* 0x000fea0003800000 */
.L_x_1210:
[----:B------:R-:W-:Y:S01]  /*12710*/  ULDC.64 UR4, c[0x0][0x9f8] ;  /* 0x00027e0000047ab9 */ /* 0x000fe20000000a00 */
[----:B------:R-:W-:Y:S01]  /*12720*/  IMAD.U32 R7, RZ, RZ, UR43 ;  /* 0x0000002bff077e24 */ /* 0x000fe2000f8e00ff */
[----:B------:R-:W-:-:S04]  /*12730*/  UISETP.NE.U32.AND UP0, UPT, UR4, URZ, UPT ;  /* 0x0000003f0400728c */ /* 0x000fc8000bf05070 */
[----:B------:R-:W-:-:S06]  /*12740*/  UISETP.NE.AND.EX UP0, UPT, UR5, URZ, UPT, UP0 ;  /* 0x0000003f0500728c */ /* 0x000fcc000bf05300 */
[----:B------:R-:W-:-:S05]  /*12750*/  PLOP3.LUT P0, PT, PT, PT, UP0, 0x80, 0x0 ;  /* 0x000000000000781c */ /* 0x000fca0003f0f008 */
[----:B------:R-:W-:Y:S02]  /*12760*/  @UP0 ULDC.64 UR4, c[0x0][0x9f8] ;  /* 0x00027e0000040ab9 */ /* 0x000fe40000000a00 */
[----:B------:R-:W-:-:S06]  /*12770*/  @UP0 UIMAD.WIDE UR4, UR43, 0x4, UR4 ;  /* 0x000000042b0408a5 */ /* 0x000fcc000f8e0204 */
[----:B0-----:R-:W-:Y:S02]  /*12780*/  IMAD.U32 R2, RZ, RZ, UR4 ;  /* 0x00000004ff027e24 */ /* 0x001fe4000f8e00ff */
[----:B------:R-:W-:-:S05]  /*12790*/  IMAD.U32 R3, RZ, RZ, UR5 ;  /* 0x00000005ff037e24 */ /* 0x000fca000f8e00ff */
[----:B------:R0:W2:Y:S01]  /*127a0*/  @P0 LDG.E R7, desc[UR50][R2.64] ;  /* 0x0000003202070981 */ /* 0x0000a2000c1e1900 */
[----:B------:R-:W-:Y:S01]  /*127b0*/  UMOV UR4, 0xffffffff ;  /* 0xffffffff00047882 */ /* 0x000fe20000000000 */
[----:B------:R-:W-:Y:S01]  /*127c0*/  IMAD.U32 R0, RZ, RZ, UR40 ;  /* 0x00000028ff007e24 */ /* 0x000fe2000f8e00ff */
[----:B------:R-:W-:Y:S01]  /*127d0*/  LOP3.LUT R19, R19, 0xfffffffe, RZ, 0xc0, !PT ;  /* 0xfffffffe13137812 */ /* 0x000fe200078ec0ff */
[----:B------:R-:W1:Y:S02]  /*127e0*/  S2R R4, SR_TID.X ;  /* 0x0000000000047919 */ /* 0x000e640000002100 */
[----:B------:R-:W-:Y:S01]  /*127f0*/  VIADD R0, R0, 0xffffffff ;  /* 0xffffffff00007836 */ /* 0x000fe20000000000 */
[----:B0-----:R-:W0:Y:S02]  /*12800*/  LDC.64 R2, c[0x0][0x418] ;  /* 0x00010600ff027b82 */ /* 0x001e240000000a00 */
[----:B0-----:R-:W-:Y:S02]  /*12810*/  ISETP.NE.U32.AND P0, PT, R2, RZ, PT ;  /* 0x000000ff0200720c */ /* 0x001fe40003f05070 */
[----:B-1----:R-:W-:-:S02]  /*12820*/  SHF.R.U32.HI R4, RZ, 0x5, R4 ;  /* 0x00000005ff047819 */ /* 0x002fc40000011604 */
[----:B------:R-:W-:Y:S02]  /*12830*/  ISETP.NE.AND.EX P1, PT, R3, RZ, PT, P0 ;  /* 0x000000ff0300720c */ /* 0x000fe40003f25300 */
[----:B------:R-:W-:-:S11]  /*12840*/  LOP3.LUT R4, R4, 0x3, RZ, 0xc0, !PT ;  /* 0x0000000304047812 */ /* 0x000fd600078ec0ff */
[----:B------:R-:W-:Y:S02]  /*12850*/  @P1 LOP3.LUT R19, R19, 0x1, RZ, 0xfc, !PT ;  /* 0x0000000113131812 */ /* 0x000fe400078efcff */
[----:B--2---:R-:W-:Y:S01]  /*12860*/  SHF.R.S32.HI R8, RZ, 0x1f, R7 ;  /* 0x0000001fff087819 */ /* 0x004fe20000011407 */
[----:B------:R0:W-:Y:S01]  /*12870*/  STL [R1+0x4], R7 ;  /* 0x0000040701007387 */ /* 0x0001e20000100800 */
[----:B------:R-:W-:-:S03]  /*12880*/  SEL R16, R7, RZ, !P1 ;  /* 0x000000ff07107207 */ /* 0x000fc60004800000 */
[----:B------:R0:W-:Y:S01]  /*12890*/  STL [R1+0xc], R8 ;  /* 0x00000c0801007387 */ /* 0x0001e20000100800 */
[----:B------:R-:W-:Y:S05]  /*128a0*/  BRA.DIV UR4, `(.L_x_1213) ;  /* 0x0000003a04e87947 */ /* 0x000fea000b800000 */
[----:B------:R1:W2:Y:S02]  /*128b0*/  SHFL.IDX PT, R14, R4, RZ, 0x1f ;  /* 0x00001fff040e7589 */ /* 0x0002a400000e0000 */
.L_x_1304:
[----:B------:R3:W-:Y:S01]  /*128c0*/  STL [R1], R0 ;  /* 0x0000000001007387 */ /* 0x0007e20000100800 */
[----:B--2---:R-:W-:Y:S02]  /*128d0*/  ISETP.NE.AND P0, PT, R14, RZ, PT ;  /* 0x000000ff0e00720c */ /* 0x004fe40003f05270 */
[----:B------:R-:W-:Y:S02]  /*128e0*/  PLOP3.LUT P2, PT, PT, PT, PT, 0x8, 0x0 ;  /* 0x000000000000781c */ /* 0x000fe40003f4e170 */
[----:B------:R-:W-:-:S11]  /*128f0*/  LOP3.LUT R19, R19, 0xfffffffd, RZ, 0xc0, !PT ;  /* 0xfffffffd13137812 */ /* 0x000fd600078ec0ff */
[----:B------:R-:W-:Y:S01]  /*12900*/  @P2 LOP3.LUT R19, R19, 0x2, RZ, 0xfc, !PT ;  /* 0x0000000213132812 */ /* 0x000fe200078efcff */
[----:B---3--:R-:W-:Y:S06]  /*12910*/  @P0 BRA `(.L_x_1214) ;  /* 0x00000004000c0947 */ /* 0x008fec0003800000 */
[----:B------:R-:W-:-:S03]  /*12920*/  UMOV UR4, 0xffffffff ;  /* 0xffffffff00047882 */ /* 0x000fc60000000000 */
[----:B------:R-:W-:Y:S05]  /*12930*/  BRA.DIV UR4, `(.L_x_1215) ;  /* 0x0000003a04e47947 */ /* 0x000fea000b800000 */
[----:B------:R-:W-:-:S13]  /*12940*/  ELECT P6, URZ, PT ;  /* 0x00000000003f782f */ /* 0x000fda00038c0000 */
.L_x_1307:
[----:B------:R-:W-:Y:S05]  /*12950*/  @!P6 BRA `(.L_x_1214) ;  /* 0x0000000000fce947 */ /* 0x000fea0003800000 */
[----:B------:R-:W-:Y:S01]  /*12960*/  IMAD.MOV.U32 R16, RZ, RZ, R7 ;  /* 0x000000ffff107224 */ /* 0x000fe200078e0007 */
[----:B------:R-:W-:Y:S06]  /*12970*/  @!P1 BRA `(.L_x_1216) ;  /* 0x00000000004c9947 */ /* 0x000fec0003800000 */
[----:B------:R-:W2:Y:S01]  /*12980*/  LDC R6, c[0x0][0x43c] ;  /* 0x00010f00ff067b82 */ /* 0x000ea20000000800 */
[----:B------:R-:W-:Y:S01]  /*12990*/  IMAD.MOV.U32 R9, RZ, RZ, R0 ;  /* 0x000000ffff097224 */ /* 0x000fe200078e0000 */
[----:B------:R-:W-:Y:S01]  /*129a0*/  ULDC.64 UR4, c[0x0][0x428] ;  /* 0x00010a0000047ab9 */ /* 0x000fe20000000a00 */
[----:B--2---:R-:W-:-:S13]  /*129b0*/  ISETP.NE.AND P0, PT, R6, 0x1, PT ;  /* 0x000000010600780c */ /* 0x004fda0003f05270 */
[----:B-1----:R-:W1:Y:S02]  /*129c0*/  @P0 LDC.64 R4, c[0x0][0x440] ;  /* 0x00011000ff040b82 */ /* 0x002e640000000a00 */
[----:B-1----:R-:W-:-:S04]  /*129d0*/  @P0 IMAD.HI.U32 R0, R9, R4, RZ ;  /* 0x0000000409000227 */ /* 0x002fc800078e00ff */
[----:B------:R-:W-:Y:S01]  /*129e0*/  IMAD.MOV.U32 R4, RZ, RZ, R9 ;  /* 0x000000ffff047224 */ /* 0x000fe200078e0009 */
[----:B------:R-:W-:-:S04]  /*129f0*/  @P0 SHF.R.U32.HI R4, RZ, R5, R0 ;  /* 0x00000005ff040219 */ /* 0x000fc80000011600 */
[--C-:B------:R-:W-:Y:S01]  /*12a00*/  SHF.R.S32.HI R5, RZ, 0x1f, R4.reuse ;  /* 0x0000001fff057819 */ /* 0x100fe20000011404 */
[----:B------:R-:W-:-:S04]  /*12a10*/  IMAD.MOV R0, RZ, RZ, -R4 ;  /* 0x000000ffff007224 */ /* 0x000fc800078e0a04 */
[----:B------:R-:W-:Y:S02]  /*12a20*/  IMAD R9, R6, R0, R9 ;  /* 0x0000000006097224 */ /* 0x000fe400078e0209 */
[----:B------:R-:W-:Y:S02]  /*12a30*/  IMAD R0, R8, UR4, RZ ;  /* 0x0000000408007c24 */ /* 0x000fe4000f8e02ff */
[C---:B------:R-:W-:Y:S01]  /*12a40*/  IMAD.WIDE.U32 R4, R7.reuse, UR4, R4 ;  /* 0x0000000407047c25 */ /* 0x040fe2000f8e0004 */
[----:B------:R2:W-:Y:S03]  /*12a50*/  STL [R1], R9 ;  /* 0x0000000901007387 */ /* 0x0005e60000100800 */
[----:B------:R-:W-:Y:S01]  /*12a60*/  IMAD R0, R7, UR5, R0 ;  /* 0x0000000507007c24 */ /* 0x000fe2000f8e0200 */
[----:B------:R-:W-:-:S03]  /*12a70*/  LEA R2, P0, R4, R2, 0x2 ;  /* 0x0000000204027211 */ /* 0x000fc600078010ff */
[----:B------:R-:W-:-:S05]  /*12a80*/  IMAD.IADD R0, R5, 0x1, R0 ;  /* 0x0000000105007824 */ /* 0x000fca00078e0200 */
[----:B------:R-:W-:-:S05]  /*12a90*/  LEA.HI.X R3, R4, R3, R0, 0x2, P0 ;  /* 0x0000000304037211 */ /* 0x000fca00000f1400 */
[----:B------:R2:W5:Y:S02]  /*12aa0*/  LDG.E R16, desc[UR50][R2.64] ;  /* 0x0000003202107981 */ /* 0x000564000c1e1900 */
.L_x_1216:
[----:B------:R-:W3:Y:S01]  /*12ab0*/  LDL R0, [R1+0x8] ;  /* 0x0000080001007983 */ /* 0x000ee20000100800 */
[----:B--2---:R-:W-:Y:S01]  /*12ac0*/  IMAD R3, R18, 0x8, R17 ;  /* 0x0000000812037824 */ /* 0x004fe200078e0211 */
[----:B---3--:R-:W-:-:S04]  /*12ad0*/  SHF.L.U32 R0, R0, 0x1f, RZ ;  /* 0x0000001f00007819 */ /* 0x008fc800000006ff */
[----:B------:R-:W2:Y:S02]  /*12ae0*/  SYNCS.PHASECHK.TRANS64.TRYWAIT P0, [R3+URZ+0x28840], R0 ;  /* 0x02884000030075a7 */ /* 0x000ea4000800017f */
[----:B--2---:R-:W-:Y:S05]  /*12af0*/  @!P0 BRA `(.L_x_1217) ;  /* 0x0000003800948947 */ /* 0x004fea0003800000 */
.L_x_1308:
        /* <DEDUP_REMOVED lines=11> */
.L_x_1218:
[----:B------:R-:W3:Y:S01]  /*12bb0*/  LDL R2, [R1] ;  /* 0x0000000001027983 */ /* 0x000ee20000100800 */
[----:B--2---:R-:W-:Y:S01]  /*12bc0*/  IMAD R0, R18, 0x8000, R17 ;  /* 0x0000800012007824 */ /* 0x004fe200078e0211 */
[----:B------:R-:W-:Y:S01]  /*12bd0*/  R2UR UR33, R3 ;  /* 0x00000000032172ca */ /* 0x000fe200000e0000 */
[----:B------:R-:W-:Y:S01]  /*12be0*/  UIADD3 UR4, UP0, UR44, 0x370, URZ ;  /* 0x000003702c047890 */ /* 0x000fe2000ff1e03f */
[----:B-----5:R-:W-:Y:S01]  /*12bf0*/  R2UR UR37, R16 ;  /* 0x00000000102572ca */ /* 0x020fe200000e0000 */
[----:B------:R-:W-:Y:S01]  /*12c00*/  UMOV UR6, 0x0 ;  /* 0x0000000000067882 */ /* 0x000fe20000000000 */
[----:B------:R-:W-:Y:S01]  /*12c10*/  R2UR UR8, R0 ;  /* 0x00000000000872ca */ /* 0x000fe200000e0000 */
[----:B------:R-:W-:Y:S01]  /*12c20*/  UIADD3.X UR5, URZ, UR45, URZ, UP0, !UPT ;  /* 0x0000002d3f057290 */ /* 0x000fe200087fe43f */
[----:B------:R-:W-:Y:S01]  /*12c30*/  PLOP3.LUT P0, PT, PT, PT, PT, 0x80, 0x0 ;  /* 0x000000000000781c */ /* 0x000fe20003f0f070 */
[----:B------:R-:W-:Y:S01]  /*12c40*/  UMOV UR7, 0x14f00000 ;  /* 0x14f0000000077882 */ /* 0x000fe20000000000 */
[----:B------:R-:W-:Y:S01]  /*12c50*/  UMOV UR34, URZ ;  /* 0x0000003f00227c82 */ /* 0x000fe20008000000 */
[----:B------:R-:W-:Y:S01]  /*12c60*/  UMOV UR10, 0x40 ;  /* 0x00000040000a7882 */ /* 0x000fe20000000000 */
[----:B------:R-:W-:Y:S01]  /*12c70*/  UMOV UR12, UR36 ;  /* 0x00000024000c7c82 */ /* 0x000fe20008000000 */
[----:B------:R-:W-:-:S02]  /*12c80*/  LOP3.LUT R19, R19, 0xfffffffd, RZ, 0xc0, !PT ;  /* 0xfffffffd13137812 */ /* 0x000fc400078ec0ff */
[----:B------:R-:W-:Y:S02]  /*12c90*/  UIADD3 UR33, UR33, 0x28830, URZ ;  /* 0x0002883021217890 */ /* 0x000fe4000fffe03f */
[----:B------:R-:W-:Y:S02]  /*12ca0*/  UMOV UR13, UR37 ;  /* 0x00000025000d7c82 */ /* 0x000fe40008000000 */
[----:B------:R-:W-:Y:S02]  /*12cb0*/  UIADD3 UR32, UR8, 0x18400, URZ ;  /* 0x0001840008207890 */ /* 0x000fe4000fffe03f */
[----:B------:R-:W-:Y:S01]  /*12cc0*/  UIADD3 UR8, UR8, 0x1c400, URZ ;  /* 0x0001c40008087890 */ /* 0x000fe2000fffe03f */
[----:B------:R-:W-:Y:S01]  /*12cd0*/  @P0 LOP3.LUT R19, R19, 0x2, RZ, 0xfc, !PT ;  /* 0x0000000213130812 */ /* 0x000fe200078efcff */
[----:B------:R-:W-:Y:S01]  /*12ce0*/  UMOV UR9, UR33 ;  /* 0x0000002100097c82 */ /* 0x000fe20008000000 */
[----:B---3--:R-:W-:-:S13]  /*12cf0*/  R2UR UR35, R2 ;  /* 0x00000000022372ca */ /* 0x008fda00000e0000 */
[----:B------:R-:W-:-:S07]  /*12d00*/  USHF.L.U32 UR35, UR35, 0x7, URZ ;  /* 0x0000000723237899 */ /* 0x000fce000800063f */
[----:B------:R-:W-:Y:S02]  /*12d10*/  UMOV UR11, UR35 ;  /* 0x00000023000b7c82 */ /* 0x000fe40008000000 */
[----:B------:R2:W-:Y:S01]  /*12d20*/  UTMALDG.4D [UR32], [UR4], desc[UR6] ;  /* 0x00000620040075b4 */ /* 0x0005e20008019000 */
[----:B------:R2:W-:Y:S02]  /*12d30*/  UTMALDG.4D [UR8], [UR4], desc[UR6] ;  /* 0x00000608040075b4 */ /* 0x0005e40008019000 */
[----:B--2---:R-:W-:Y:S01]  /*12d40*/  NOP ;  /* 0x0000000000007918 */ /* 0x004fe20000000000 */
.L_x_1214:
[----:B------:R-:W-:Y:S01]  /*12d50*/  VIADD R0, R17, 0x10400 ;  /* 0x0001040011007836 */ /* 0x000fe20000000000 */
[----:B------:R-:W-:Y:S05]  /*12d60*/  WARPSYNC.ALL ;  /* 0x0000000000007948 */ /* 0x000fea0003800000 */
[----:B------:R-:W-:Y:S01]  /*12d70*/  BAR.SYNC.DEFER_BLOCKING 0x8, 0x180 ;  /* 0x0206000000007b1d */ /* 0x000fe20000010000 */
[----:B------:R-:W-:-:S05]  /*12d80*/  LOP3.LUT P0, RZ, R0, 0x3ff, RZ, 0xc0, !PT ;  /* 0x000003ff00ff7812 */ /* 0x000fca000780c0ff */
[----:B------:R-:W-:Y:S08]  /*12d90*/  BSSY B6, `(.L_x_1219) ;  /* 0x0000012000067945 */ /* 0x000ff00003800000 */
[----:B------:R-:W-:Y:S05]  /*12da0*/  @!P0 BRA `(.L_x_1220) ;  /* 0x0000000000408947 */ /* 0x000fea0003800000 */
[----:B------:R-:W-:Y:S01]  /*12db0*/  MOV R2, 0x0 ;  /* 0x0000000000027802 */ /* 0x000fe20000000f00 */
[----:B------:R-:W-:Y:S01]  /*12dc0*/  ULDC.64 UR4, c[0x4][0xa0] ;  /* 0x0100280000047ab9 */ /* 0x000fe20000000a00 */
[----:B------:R-:W-:Y:S01]  /*12dd0*/  ULDC.64 UR6, c[0x4][0xa8] ;  /* 0x01002a0000067ab9 */ /* 0x000fe20000000a00 */
[----:B------:R-:W-:Y:S01]  /*12de0*/  ULDC.64 UR8, c[0x4][0x20] ;  /* 0x0100080000087ab9 */ /* 0x000fe20000000a00 */
[----:B-1----:R-:W-:Y:S02]  /*12df0*/  IMAD.U32 R4, RZ, RZ, UR4 ;  /* 0x00000004ff047e24 */ /* 0x002fe4000f8e00ff */
[----:B------:R-:W1:Y:S01]  /*12e00*/  LDC.64 R2, c[0x4][R2] ;  /* 0x0100000002027b82 */ /* 0x000e620000000a00 */
[----:B------:R-:W-:Y:S02]  /*12e10*/  IMAD.U32 R5, RZ, RZ, UR5 ;  /* 0x00000005ff057e24 */ /* 0x000fe4000f8e00ff */
[----:B------:R-:W-:Y:S02]  /*12e20*/  IMAD.U32 R6, RZ, RZ, UR6 ;  /* 0x00000006ff067e24 */ /* 0x000fe4000f8e00ff */
[----:B0-----:R-:W-:-:S02]  /*12e30*/  IMAD.U32 R7, RZ, RZ, UR7 ;  /* 0x00000007ff077e24 */ /* 0x001fc4000f8e00ff */
[----:B------:R-:W-:Y:S02]  /*12e40*/  IMAD.U32 R10, RZ, RZ, UR8 ;  /* 0x00000008ff0a7e24 */ /* 0x000fe4000f8e00ff */
[----:B------:R-:W-:Y:S02]  /*12e50*/  IMAD.U32 R11, RZ, RZ, UR9 ;  /* 0x00000009ff0b7e24 */ /* 0x000fe4000f8e00ff */
[----:B------:R-:W-:Y:S02]  /*12e60*/  IMAD.MOV.U32 R8, RZ, RZ, 0x70 ;  /* 0x00000070ff087424 */ /* 0x000fe400078e00ff */
[----:B------:R-:W-:Y:S02]  /*12e70*/  IMAD.MOV.U32 R12, RZ, RZ, 0x1 ;  /* 0x00000001ff0c7424 */ /* 0x000fe400078e00ff */
[----:B------:R-:W-:-:S07]  /*12e80*/  IMAD.MOV.U32 R13, RZ, RZ, RZ ;  /* 0x000000ffff0d7224 */ /* 0x000fce00078e00ff */
[----:B------:R-:W-:-:S07]  /*12e90*/  LEPC R20, `(.L_x_1220) ;  /* 0x000000001014794e */ /* 0x000fce0000000000 */
[----:B-1----:R-:W-:Y:S05]  /*12ea0*/  CALL.ABS.NOINC R2 ;  /* 0x0000000002007343 */ /* 0x002fea0003c00000 */
.L_x_1220:
[----:B------:R-:W-:Y:S05]  /*12eb0*/  BSYNC B6 ;  /* 0x0000000000067941 */ /* 0x000fea0003800000 */
.L_x_1219:
[----:B------:R-:W2:Y:S01]  /*12ec0*/  S2R R2, SR_TID.X ;  /* 0x0000000000027919 */ /* 0x000ea20000002100 */
[----:B0-----:R-:W0:Y:S01]  /*12ed0*/  LDC R7, c[0x0][0x448] ;  /* 0x00011200ff077b82 */ /* 0x001e220000000800 */
[----:B------:R-:W-:Y:S01]  /*12ee0*/  USHF.R.S32.HI UR4, URZ, 0x1f, UR36 ;  /* 0x0000001f3f047899 */ /* 0x000fe20008011424 */
[----:B------:R-:W-:Y:S01]  /*12ef0*/  ULDC.64 UR8, c[0x0][0x2d8] ;  /* 0x0000b60000087ab9 */ /* 0x000fe20000000a00 */
[----:B------:R-:W3:Y:S02]  /*12f00*/  S2R R9, SR_TID.X ;  /* 0x0000000000097919 */ /* 0x000ee40000002100 */
[----:B------:R-:W-:Y:S02]  /*12f10*/  UIMAD UR6, UR4, UR8, URZ ;  /* 0x00000008040672a4 */ /* 0x000fe4000f8e023f */
[----:B------:R-:W-:Y:S01]  /*12f20*/  UIMAD.WIDE.U32 UR4, UR36, UR8, URZ ;  /* 0x00000008240472a5 */ /* 0x000fe2000f8e003f */
[----:B------:R-:W4:Y:S01]  /*12f30*/  S2R R8, SR_TID.X ;  /* 0x0000000000087919 */ /* 0x000f220000002100 */
[----:B------:R-:W-:-:S02]  /*12f40*/  UIMAD UR6, UR36, UR9, UR6 ;  /* 0x00000009240672a4 */ /* 0x000fc4000f8e0206 */
[----:B------:R-:W-:Y:S02]  /*12f50*/  USHF.R.S32.HI UR7, URZ, 0x1f, UR43 ;  /* 0x0000001f3f077899 */ /* 0x000fe4000801142b */
[----:B------:R-:W-:Y:S01]  /*12f60*/  UIADD3 UR5, UR5, UR6, URZ ;  /* 0x0000000605057290 */ /* 0x000fe2000fffe03f */
[----:B------:R-:W-:-:S03]  /*12f70*/  ULDC.64 UR8, c[0x0][0x2e0] ;  /* 0x0000b80000087ab9 */ /* 0x000fc60000000a00 */
[----:B------:R-:W-:Y:S02]  /*12f80*/  UIMAD.WIDE.U32 UR4, UR43, UR8, UR4 ;  /* 0x000000082b0472a5 */ /* 0x000fe4000f8e0004 */
[----:B------:R-:W-:-:S04]  /*12f90*/  UIMAD UR6, UR7, UR8, URZ ;  /* 0x00000008070672a4 */ /* 0x000fc8000f8e023f */
[----:B------:R-:W-:Y:S01]  /*12fa0*/  UIMAD UR6, UR43, UR9, UR6 ;  /* 0x000000092b0672a4 */ /* 0x000fe2000f8e0206 */
[----:B0-----:R-:W-:Y:S01]  /*12fb0*/  ISETP.NE.AND P0, PT, R7, 0x1, PT ;  /* 0x000000010700780c */ /* 0x001fe20003f05270 */
[----:B-1----:R-:W-:Y:S02]  /*12fc0*/  IMAD.U32 R4, RZ, RZ, UR4 ;  /* 0x00000004ff047e24 */ /* 0x002fe4000f8e00ff */
[----:B------:R-:W-:Y:S02]  /*12fd0*/  UIADD3 UR6, UR5, UR6, URZ ;  /* 0x0000000605067290 */ /* 0x000fe4000fffe03f */
[----:B------:R-:W-:Y:S01]  /*12fe0*/  IMAD.U32 R5, RZ, RZ, UR5 ;  /* 0x00000005ff057e24 */ /* 0x000fe2000f8e00ff */
[----:B------:R-:W-:Y:S01]  /*12ff0*/  ULDC.64 UR4, c[0x0][0x2d0] ;  /* 0x0000b40000047ab9 */ /* 0x000fe20000000a00 */
[C---:B--2---:R-:W-:Y:S01]  /*13000*/  LOP3.LUT R0, R2.reuse, 0x7f, RZ, 0xc0, !PT ;  /* 0x0000007f02007812 */ /* 0x044fe200078ec0ff */
[----:B------:R-:W-:-:S03]  /*13010*/  IMAD.SHL.U32 R2, R2, 0x10, RZ ;  /* 0x0000001002027824 */ /* 0x000fc600078e00ff */
[----:B------:R-:W-:Y:S01]  /*13020*/  SHF.R.U32.HI R0, RZ, 0x3, R0 ;  /* 0x00000003ff007819 */ /* 0x000fe20000011600 */
[----:B---3--:R-:W-:Y:S01]  /*13030*/  IMAD.SHL.U32 R9, R9, 0x8, RZ ;  /* 0x0000000809097824 */ /* 0x008fe200078e00ff */
[----:B------:R-:W0:Y:S02]  /*13040*/  @P0 LDC R3, c[0x0][0x44c] ;  /* 0x00011300ff030b82 */ /* 0x000e240000000800 */
[----:B------:R-:W-:Y:S01]  /*13050*/  LOP3.LUT R2, R0, 0x70, R2, 0xf8, !PT ;  /* 0x0000007000027812 */ /* 0x000fe200078ef802 */
[----:B----4-:R-:W-:Y:S01]  /*13060*/  IMAD.SHL.U32 R10, R8, 0x8, RZ ;  /* 0x00000008080a7824 */ /* 0x010fe200078e00ff */
[----:B------:R-:W-:-:S03]  /*13070*/  LOP3.LUT R9, R9, 0x38, RZ, 0xc0, !PT ;  /* 0x0000003809097812 */ /* 0x000fc600078ec0ff */
[----:B------:R-:W-:Y:S01]  /*13080*/  VIADD R2, R2, UR41 ;  /* 0x0000002902027c36 */ /* 0x000fe20008000000 */
[----:B------:R-:W1:Y:S01]  /*13090*/  @P0 LDC R0, c[0x0][0x450] ;  /* 0x00011400ff000b82 */ /* 0x000e620000000800 */
[----:B------:R-:W-:Y:S02]  /*130a0*/  LOP3.LUT R9, R9, 0x40, RZ, 0xfc, !PT ;  /* 0x0000004009097812 */ /* 0x000fe400078efcff */
[----:B------:R-:W-:Y:S01]  /*130b0*/  IMAD.MOV.U32 R6, RZ, RZ, R2 ;  /* 0x000000ffff067224 */ /* 0x000fe200078e0002 */
[----:B------:R-:W-:Y:S01]  /*130c0*/  LOP3.LUT R10, R10, 0x38, RZ, 0xc0, !PT ;  /* 0x000000380a0a7812 */ /* 0x000fe200078ec0ff */
[----:B0-----:R-:W-:-:S05]  /*130d0*/  @P0 IMAD.HI.U32 R3, R2, R3, RZ ;  /* 0x0000000302030227 */ /* 0x001fca00078e00ff */
[----:B-1----:R-:W-:Y:S01]  /*130e0*/  @P0 SHF.R.U32.HI R6, RZ, R0, R3 ;  /* 0x00000000ff060219 */ /* 0x002fe20000011603 */
[----:B------:R-:W-:Y:S01]  /*130f0*/  IMAD.U32 R3, RZ, RZ, UR6 ;  /* 0x00000006ff037e24 */ /* 0x000fe2000f8e00ff */
[----:B------:R-:W-:-:S03]  /*13100*/  ULDC.64 UR6, c[0x0][0x280] ;  /* 0x0000a00000067ab9 */ /* 0x000fc60000000a00 */
[----:B------:R-:W-:-:S04]  /*13110*/  IMAD.MOV R0, RZ, RZ, -R6 ;  /* 0x000000ffff007224 */ /* 0x000fc800078e0a06 */
[----:B------:R-:W-:Y:S02]  /*13120*/  IMAD R0, R7, R0, R2 ;  /* 0x0000000007007224 */ /* 0x000fe400078e0202 */
[----:B------:R-:W-:Y:S01]  /*13130*/  IMAD.MOV.U32 R2, RZ, RZ, R4 ;  /* 0x000000ffff027224 */ /* 0x000fe200078e0004 */
[----:B------:R-:W-:-:S03]  /*13140*/  SHF.R.S32.HI R4, RZ, 0x1f, R6 ;  /* 0x0000001fff047819 */ /* 0x000fc60000011406 */
[----:B------:R-:W-:-:S04]  /*13150*/  IMAD.WIDE.U32 R2, R6, UR4, R2 ;  /* 0x0000000406027c25 */ /* 0x000fc8000f8e0002 */
        /* <DEDUP_REMOVED lines=18> */
[----:B------:R-:W-:Y:S02]  /*13280*/  ULDC UR4, c[0x0][0x288] ;  /* 0x0000a20000047ab9 */ /* 0x000fe40000000800 */
[----:B------:R-:W-:Y:S01]  /*13290*/  IMAD R3, R7, UR4, RZ ;  /* 0x0000000407037c24 */ /* 0x000fe2000f8e02ff */
[----:B------:R-:W1:Y:S04]  /*132a0*/  SHFL.IDX PT, R6, R0, RZ, 0x181f ;  /* 0x00181fff00067589 */ /* 0x000e6800000e0000 */
[----:B------:R-:W-:Y:S01]  /*132b0*/  SHFL.IDX PT, R8, R0, 0x1, 0x181f ;  /* 0x00381f0000087f89 */ /* 0x000fe200000e0000 */
[----:B0-----:R-:W-:-:S04]  /*132c0*/  LOP3.LUT R5, R5, 0x7f, RZ, 0xc0, !PT ;  /* 0x0000007f05057812 */ /* 0x001fc800078ec0ff */
[----:B------:R-:W-:-:S05]  /*132d0*/  SHF.R.U32.HI R5, RZ, 0x3, R5 ;  /* 0x00000003ff057819 */ /* 0x000fca0000011605 */
[----:B------:R-:W-:-:S04]  /*132e0*/  VIADD R2, R5, UR41 ;  /* 0x0000002905027c36 */ /* 0x000fc80008000000 */
[C---:B------:R-:W-:Y:S01]  /*132f0*/  VIADD R5, R2.reuse, 0x10 ;  /* 0x0000001002057836 */ /* 0x040fe20000000000 */
[----:B------:R-:W-:-:S04]  /*13300*/  ISETP.GE.AND P3, PT, R2, R3, PT ;  /* 0x000000030200720c */ /* 0x000fc80003f66270 */
[----:B------:R-:W-:Y:S02]  /*13310*/  ISETP.GE.AND P2, PT, R5, R3, PT ;  /* 0x000000030500720c */ /* 0x000fe40003f46270 */
[----:B------:R-:W0:Y:S07]  /*13320*/  SHFL.IDX PT, R5, R4, RZ, 0x181f ;  /* 0x00181fff04057589 */ /* 0x000e2e00000e0000 */
[----:B-1----:R-:W-:-:S05]  /*13330*/  @!P3 LEA R6, P4, R10, R6, 0x1 ;  /* 0x000000060a06b211 */ /* 0x002fca00078808ff */
[----:B0-----:R-:W-:Y:S01]  /*13340*/  @!P3 IMAD.X R7, RZ, RZ, R5, P4 ;  /* 0x000000ffff07b224 */ /* 0x001fe200020e0605 */
[----:B------:R-:W-:Y:S01]  /*13350*/  @!P2 LEA R8, P4, R10, R8, 0x1 ;  /* 0x000000080a08a211 */ /* 0x000fe200078808ff */
[----:B------:R-:W0:Y:S04]  /*13360*/  SHFL.IDX PT, R5, R4, 0x1, 0x181f ;  /* 0x00381f0004057f89 */ /* 0x000e2800000e0000 */
[----:B-----5:R-:W-:Y:S04]  /*13370*/  @!P3 LDGSTS.E.BYPASS.LTC128B.128 [R9+0x10400], desc[UR50][R6.64], !P1 ;  /* 0x104000000609bfae */ /* 0x020fe8000c901d72 */
[----:B------:R1:W-:Y:S02]  /*13380*/  @!P3 LDGSTS.E.BYPASS.LTC128B.128 [R9+0x14400], desc[UR50][R6.64+0x80], !P0 ;  /* 0x144000800609bfae */ /* 0x0003e4000c101d72 */
[----:B-1----:R-:W-:-:S02]  /*13390*/  @!P2 IMAD.MOV.U32 R6, RZ, RZ, R8 ;  /* 0x000000ffff06a224 */ /* 0x002fc400078e0008 */
[----:B0-----:R-:W-:-:S04]  /*133a0*/  @!P2 IMAD.X R5, RZ, RZ, R5, P4 ;  /* 0x000000ffff05a224 */ /* 0x001fc800020e0605 */
        /* <DEDUP_REMOVED lines=38> */
[----:B------:R-:W-:Y:S02]  /*13610*/  @!P2 LDGSTS.E.BYPASS.LTC128B.128 [R9+0x12c00], desc[UR50][R6.64], !P1 ;  /* 0x12c000000609afae */ /* 0x000fe4000c901d72 */
[----:B------:R-:W-:Y:S02]  /*13620*/  ISETP.GE.AND P3, PT, R5, R3, PT ;  /* 0x000000030500720c */ /* 0x000fe40003f66270 */
[----:B------:R0:W-:Y:S04]  /*13630*/  @!P2 LDGSTS.E.BYPASS.LTC128B.128 [R9+0x16c00], desc[UR50][R6.64+0x80], !P0 ;  /* 0x16c000800609afae */ /* 0x0001e8000c101d72 */
[----:B------:R-:W-:Y:S04]  /*13640*/  SHFL.IDX PT, R5, R4, 0x6, 0x181f ;  /* 0x00d81f0004057f89 */ /* 0x000fe800000e0000 */
[----:B------:R-:W-:Y:S04]  /*13650*/  SHFL.IDX PT, R4, R4, 0x7, 0x181f ;  /* 0x00f81f0004047f89 */ /* 0x000fe800000e0000 */
[----:B0-----:R-:W0:Y:S04]  /*13660*/  SHFL.IDX PT, R6, R0, 0x6, 0x181f ;  /* 0x00d81f0000067f89 */ /* 0x001e2800000e0000 */
[----:B------:R-:W1:Y:S01]  /*13670*/  SHFL.IDX PT, R0, R0, 0x7, 0x181f ;  /* 0x00f81f0000007f89 */ /* 0x000e6200000e0000 */
[----:B0-----:R-:W-:-:S05]  /*13680*/  @!P3 LEA R6, P2, R10, R6, 0x1 ;  /* 0x000000060a06b211 */ /* 0x001fca00078408ff */
[----:B------:R-:W-:-:S04]  /*13690*/  @!P3 IMAD.X R5, RZ, RZ, R5, P2 ;  /* 0x000000ffff05b224 */ /* 0x000fc800010e0605 */
[----:B------:R-:W-:-:S05]  /*136a0*/  @!P3 IMAD.MOV.U32 R7, RZ, RZ, R5 ;  /* 0x000000ffff07b224 */ /* 0x000fca00078e0005 */
[----:B------:R0:W-:Y:S04]  /*136b0*/  @!P3 LDGSTS.E.BYPASS.LTC128B.128 [R9+0x13400], desc[UR50][R6.64], !P1 ;  /* 0x134000000609bfae */ /* 0x0001e8000c901d72 */
[----:B-1----:R0:W-:Y:S02]  /*136c0*/  @!P3 LDGSTS.E.BYPASS.LTC128B.128 [R9+0x17400], desc[UR50][R6.64+0x80], !P0 ;  /* 0x174000800609bfae */ /* 0x0021e4000c101d72 */
.L_x_1325:
[----:B------:R-:W-:Y:S01]  /*136d0*/  VIADD R2, R2, 0x70 ;  /* 0x0000007002027836 */ /* 0x000fe20000000000 */
[----:B------:R-:W-:Y:S04]  /*136e0*/  BSSY B0, `(.L_x_1222) ;  /* 0x000000a000007945 */ /* 0x000fe80003800000 */
[----:B------:R-:W-:-:S13]  /*136f0*/  ISETP.GE.AND P2, PT, R2, R3, PT ;  /* 0x000000030200720c */ /* 0x000fda0003f46270 */
[----:B------:R-:W-:Y:S05]  /*13700*/  @P2 BRA `(.L_x_1223) ;  /* 0x00000000001c2947 */ /* 0x000fea0003800000 */
[----:B------:R-:W-:-:S05]  /*13710*/  LEA R2, P2, R10, R0, 0x1 ;  /* 0x000000000a027211 */ /* 0x000fca00078408ff */
[----:B------:R-:W-:-:S05]  /*13720*/  IMAD.X R3, RZ, RZ, R4, P2 ;  /* 0x000000ffff037224 */ /* 0x000fca00010e0604 */
[----:B------:R-:W-:Y:S01]  /*13730*/  @!PT LDS RZ, [RZ] ;  /* 0x00000000fffff984 */ /* 0x000fe20000000800 */
[----:B------:R-:W-:Y:S01]  /*13740*/  @!PT LDS RZ, [RZ] ;  /* 0x00000000fffff984 */ /* 0x000fe20000000800 */
[----:B------:R-:W-:Y:S01]  /*13750*/  @!PT LDS RZ, [RZ] ;  /* 0x00000000fffff984 */ /* 0x000fe20000000800 */
[----:B------:R1:W-:Y:S04]  /*13760*/  LDGSTS.E.BYPASS.LTC128B.128 [R9+0x13c00], desc[UR50][R2.64], !P1 ;  /* 0x13c0000002097fae */ /* 0x0003e8000c901d72 */
[----:B------:R1:W-:Y:S02]  /*13770*/  LDGSTS.E.BYPASS.LTC128B.128 [R9+0x17c00], desc[UR50][R2.64+0x80], !P0 ;  /* 0x17c0008002097fae */ /* 0x0003e4000c101d72 */
.L_x_1223:
[----:B------:R-:W-:Y:S05]  /*13780*/  BSYNC B0 ;  /* 0x0000000000007941 */ /* 0x000fea0003800000 */
.L_x_1222:
[----:B------:R-:W-:Y:S01]  /*13790*/  NOP ;  /* 0x0000000000007918 */ /* 0x000fe20000000000 */
[----:B------:R-:W-:Y:S01]  /*137a0*/  PLOP3.LUT P0, PT, PT, PT, PT, 0x80, 0x0 ;  /* 0x000000000000781c */ /* 0x000fe20003f0f070 */
[----:B0-----:R-:W-:-:S12]  /*137b0*/  VIADD R6, R17, 0x28800 ;  /* 0x0002880011067836 */ /* 0x001fd80000000000 */
.L_x_1224:
[----:B------:R-:W-:Y:S02]  /*137c0*/  PLOP3.LUT P1, PT, P1, P0, PT, 0xa2, 0x0 ;  /* 0x000000000000781c */ /* 0x000fe40000f21472 */
[----:B------:R-:W-:-:S08]  /*137d0*/  @P0 R2UR P1, UR4, R17 ;  /* 0x00000000110402ca */ /* 0x000fd00000020000 */
[----:B------:R-:W-:-:S05]  /*137e0*/  @P0 PLOP3.LUT P0, PT, P1, PT, PT, 0x80, 0x0 ;  /* 0x000000000000081c */ /* 0x000fca0000f0f070 */
[----:B------:R-:W-:Y:S01]  /*137f0*/  @!P1 SYNCS.ARRIVE.TRANS64.RED.A0T1 RZ, [UR4+0x28800], RZ ;  /* 0x028800ffffff99a7 */ /* 0x000fe20008200404 */
[----:B------:R-:W-:Y:S07]  /*13800*/  @!P1 ARRIVES.LDGSTSBAR.64.TRANSCNT [UR4+0x28800] ;  /* 0x02880000ff0099b0 */ /* 0x000fee0008000a84 */
[----:B------:R-:W-:Y:S05]  /*13810*/  @P0 BRA.U.ANY `(.L_x_1224) ;  /* 0xfffffffd00e80947 */ /* 0x000fea000393ffff */
[----:B-1----:R-:W2:Y:S02]  /*13820*/  LDL.LU R2, [R1+0x18] ;  /* 0x0000180001027983 */ /* 0x002ea40000300800 */
[----:B--2---:R-:W-:-:S05]  /*13830*/  VIADD R2, R2, 0x1 ;  /* 0x0000000102027836 */ /* 0x004fca0000000000 */
[----:B------:R0:W-:Y:S01]  /*13840*/  STL [R1+0x18], R2 ;  /* 0x0000180201007387 */ /* 0x0001e20000100800 */
[----:B------:R-:W-:-:S04]  /*13850*/  LEA.HI R0, R2, R2, RZ, 0x1 ;  /* 0x0000000202007211 */ /* 0x000fc800078f08ff */
[----:B------:R-:W-:-:S05]  /*13860*/  LOP3.LUT R0, R0, 0xfffffffe, RZ, 0xc0, !PT ;  /* 0xfffffffe00007812 */ /* 0x000fca00078ec0ff */
[----:B------:R-:W-:-:S05]  /*13870*/  IMAD.IADD R0, R2, 0x1, -R0 ;  /* 0x0000000102007824 */ /* 0x000fca00078e0a00 */
[----:B------:R-:W-:Y:S01]  /*13880*/  SHF.L.U32 R0, R0, 0x1f, RZ ;  /* 0x0000001f00007819 */ /* 0x000fe200000006ff */
[----:B------:R-:W-:Y:S01]  /*13890*/  NOP ;  /* 0x0000000000007918 */ /* 0x000fe20000000000 */
[----:B------:R0:W-:Y:S01]  /*138a0*/  SYNCS.ARRIVE.TRANS64.A1T0 RZ, [R17+URZ+0x28800], RZ ;  /* 0x028800ff11ff79a7 */ /* 0x0001e2000810003f */
[----:B------:R-:W-:Y:S01]  /*138b0*/  BSSY B0, `(.L_x_1225) ;  /* 0x0000003000007945 */ /* 0x000fe20003800000 */
[----:B------:R-:W1:Y:S03]  /*138c0*/  SYNCS.PHASECHK.TRANS64.TRYWAIT P0, [R17+URZ+0x28820], R0 ;  /* 0x02882000110075a7 */ /* 0x000e66000800017f */
[----:B01----:R-:W-:Y:S05]  /*138d0*/  @!P0 BRA `(.L_x_1226) ;  /* 0x0000003400c48947 */ /* 0x003fea0003800000 */
.L_x_1326:
[----:B------:R-:W-:Y:S05]  /*138e0*/  BSYNC B0 ;  /* 0x0000000000007941 */ /* 0x000fea0003800000 */
.L_x_1225:
[----:B------:R-:W-:-:S04]  /*138f0*/  UIADD3 UR4, UR40, -0x2, URZ ;  /* 0xfffffffe28047890 */ /* 0x000fc8000fffe03f */
[----:B------:R-:W-:-:S06]  /*13900*/  UISETP.GE.AND UP0, UPT, UR4, UR39, UPT ;  /* 0x000000270400728c */ /* 0x000fcc000bf06270 */
[----:B------:R-:W-:-:S13]  /*13910*/  PLOP3.LUT P0, PT, PT, PT, UP0, 0x80, 0x0 ;  /* 0x000000000000781c */ /* 0x000fda0003f0f008 */
[----:B------:R-:W-:Y:S05]  /*13920*/  @!P0 BRA `(.L_x_1227) ;  /* 0x0000001c00448947 */ /* 0x000fea0003800000 */
[----:B0-----:R-:W-:Y:S01]  /*13930*/  IMAD R0, RZ, RZ, -UR40 ;  /* 0x80000028ff007e24 */ /* 0x001fe2000f8e02ff */
[----:B------:R-:W-:Y:S01]  /*13940*/  LOP3.LUT R5, RZ, UR39, RZ, 0x33, !PT ;  /* 0x00000027ff057c12 */ /* 0x000fe2000f8e33ff */
[----:B------:R-:W-:-:S03]  /*13950*/  IMAD.U32 R4, RZ, RZ, UR4 ;  /* 0x00000004ff047e24 */ /* 0x000fc6000f8e00ff */
[----:B------:R-:W-:-:S05]  /*13960*/  VIADDMNMX R5, R0, 0x1, R5, !PT ;  /* 0x0000000100057846 */ /* 0x000fca0007800105 */
[----:B------:R-:W-:-:S05]  /*13970*/  VIADD R0, R5, UR40 ;  /* 0x0000002805007c36 */ /* 0x000fca0008000000 */
[----:B------:R-:W-:-:S04]  /*13980*/  LOP3.LUT R0, R0, 0x1, RZ, 0xc0, !PT ;  /* 0x0000000100007812 */ /* 0x000fc800078ec0ff */
[----:B------:R-:W-:-:S13]  /*13990*/  ISETP.NE.U32.AND P0, PT, R0, 0x1, PT ;  /* 0x000000010000780c */ /* 0x000fda0003f05070 */
[----:B------:R-:W-:Y:S05]  /*139a0*/  @P0 BRA `(.L_x_1228) ;  /* 0x0000000800640947 */ /* 0x000fea0003800000 */
[----:B------:R-:W2:Y:S01]  /*139b0*/  LDL R2, [R1+0x8] ;  /* 0x0000080001027983 */ /* 0x000ea20000100800 */
        /* <DEDUP_REMOVED lines=12> */
[----:B------:R-:W0:Y:S03]  /*13a80*/  LDC R8, c[0x0][0x43c] ;  /* 0x00010f00ff087b82 */ /* 0x000e260000000800 */
[----:B------:R-:W3:Y:S01]  /*13a90*/  LDL R12, [R1+0x4] ;  /* 0x00000400010c7983 */ /* 0x000ee20000100800 */
[----:B------:R-:W-:Y:S01]  /*13aa0*/  IMAD.MOV.U32 R7, RZ, RZ, R4 ;  /* 0x000000ffff077224 */ /* 0x000fe200078e0004 */
[----:B------:R-:W-:Y:S01]  /*13ab0*/  ULDC.64 UR4, c[0x0][0x428] ;  /* 0x00010a0000047ab9 */ /* 0x000fe20000000a00 */
[----:B0-----:R-:W-:-:S13]  /*13ac0*/  ISETP.NE.AND P0, PT, R8, 0x1, PT ;  /* 0x000000010800780c */ /* 0x001fda0003f05270 */
[----:B------:R-:W0:Y:S02]  /*13ad0*/  @P0 LDC.64 R2, c[0x0][0x440] ;  /* 0x00011000ff020b82 */ /* 0x000e240000000a00 */
[----:B0-----:R-:W-:-:S05]  /*13ae0*/  @P0 IMAD.HI.U32 R2, R4, R2, RZ ;  /* 0x0000000204020227 */ /* 0x001fca00078e00ff */
[----:B------:R-:W-:-:S05]  /*13af0*/  @P0 SHF.R.U32.HI R7, RZ, R3, R2 ;  /* 0x00000003ff070219 */ /* 0x000fca0000011602 */
[----:B------:R-:W-:-:S04]  /*13b00*/  IMAD.MOV R2, RZ, RZ, -R7 ;  /* 0x000000ffff027224 */ /* 0x000fc800078e0a07 */
[----:B------:R-:W-:Y:S02]  /*13b10*/  IMAD R4, R8, R2, R4 ;  /* 0x0000000208047224 */ /* 0x000fe400078e0204 */
[----:B------:R-:W0:Y:S01]  /*13b20*/  LDC.64 R2, c[0x0][0x418] ;  /* 0x00010600ff027b82 */ /* 0x000e220000000a00 */
[----:B--2---:R-:W-:Y:S01]  /*13b30*/  IMAD R8, R9, UR4, RZ ;  /* 0x0000000409087c24 */ /* 0x004fe2000f8e02ff */
[----:B------:R-:W-:-:S03]  /*13b40*/  SHF.R.S32.HI R9, RZ, 0x1f, R7 ;  /* 0x0000001fff097819 */ /* 0x000fc60000011407 */
[----:B---3--:R-:W-:Y:S02]  /*13b50*/  IMAD R11, R12, UR5, R8 ;  /* 0x000000050c0b7c24 */ /* 0x008fe4000f8e0208 */
[----:B------:R-:W-:-:S04]  /*13b60*/  IMAD.MOV.U32 R8, RZ, RZ, R7 ;  /* 0x000000ffff087224 */ /* 0x000fc800078e0007 */
[----:B------:R-:W-:-:S04]  /*13b70*/  IMAD.WIDE.U32 R8, R12, UR4, R8 ;  /* 0x000000040c087c25 */ /* 0x000fc8000f8e0008 */
[----:B------:R-:W-:Y:S01]  /*13b80*/  IMAD.IADD R7, R11, 0x1, R9 ;  /* 0x000000010b077824 */ /* 0x000fe200078e0209 */
[----:B0-----:R-:W-:-:S04]  /*13b90*/  LEA R2, P0, R8, R2, 0x2 ;  /* 0x0000000208027211 */ /* 0x001fc800078010ff */
[----:B------:R-:W-:-:S05]  /*13ba0*/  LEA.HI.X R3, R8, R3, R7, 0x2, P0 ;  /* 0x0000000308037211 */ /* 0x000fca00000f1407 */
[----:B------:R0:W5:Y:S04]  /*13bb0*/  LDG.E R2, desc[UR50][R2.64] ;  /* 0x0000003202027981 */ /* 0x000168000c1e1900 */
.L_x_1231:
[----:B------:R-:W-:Y:S01]  /*13bc0*/  IMAD R7, R0, 0x8, R17 ;  /* 0x0000000800077824 */ /* 0x000fe200078e0211 */
[----:B0-----:R-:W-:Y:S01]  /*13bd0*/  SHF.L.U32 R3, R10, 0x1f, RZ ;  /* 0x0000001f0a037819 */ /* 0x001fe200000006ff */
[----:B------:R-:W-:Y:S03]  /*13be0*/  BSSY B1, `(.L_x_1232) ;  /* 0x0000003000017945 */ /* 0x000fe60003800000 */
[----:B------:R-:W0:Y:S02]  /*13bf0*/  SYNCS.PHASECHK.TRANS64.TRYWAIT P0, [R7+URZ+0x28840], R3 ;  /* 0x02884003070075a7 */ /* 0x000e24000800017f */
[----:B0-----:R-:W-:Y:S05]  /*13c00*/  @!P0 BRA `(.L_x_1233) ;  /* 0x00000034000c8947 */ /* 0x001fea0003800000 */
.L_x_1327:
[----:B------:R-:W-:Y:S05]  /*13c10*/  BSYNC B1 ;  /* 0x0000000000017941 */ /* 0x000fea0003800000 */
.L_x_1232:
[----:B------:R-:W1:Y:S01]  /*13c20*/  S2R R8, SR_TID.X ;  /* 0x0000000000087919 */ /* 0x000e620000002100 */
[----:B------:R-:W-:Y:S01]  /*13c30*/  BSSY B1, `(.L_x_1234) ;  /* 0x000000b000017945 */ /* 0x000fe20003800000 */
[----:B-1----:R-:W-:-:S04]  /*13c40*/  LOP3.LUT R8, R8, 0x7f, RZ, 0xc0, !PT ;  /* 0x0000007f08087812 */ /* 0x002fc800078ec0ff */
[----:B------:R-:W-:-:S13]  /*13c50*/  ISETP.NE.AND P1, PT, R8, RZ, PT ;  /* 0x000000ff0800720c */ /* 0x000fda0003f25270 */
        /* <DEDUP_REMOVED lines=8> */
.L_x_1235:
[----:B------:R-:W-:Y:S05]  /*13ce0*/  BSYNC B1 ;  /* 0x0000000000017941 */ /* 0x000fea0003800000 */
.L_x_1234:
[----:B------:R-:W-:Y:S01]  /*13cf0*/  IMAD.MOV.U32 R11, RZ, RZ, RZ ;  /* 0x000000ffff0b7224 */ /* 0x000fe200078e00ff */
[----:B------:R-:W-:Y:S01]  /*13d00*/  UIADD3 UR4, UP0, UR44, 0x370, URZ ;  /* 0x000003702c047890 */ /* 0x000fe2000ff1e03f */
[----:B0-----:R-:W-:Y:S01]  /*13d10*/  IMAD R3, R0, 0x8000, R17 ;  /* 0x0000800000037824 */ /* 0x001fe200078e0211 */
[----:B------:R-:W-:Y:S01]  /*13d20*/  PLOP3.LUT P0, PT, PT, PT, PT, 0x80, 0x0 ;  /* 0x000000000000781c */ /* 0x000fe20003f0f070 */
[----:B------:R-:W-:Y:S01]  /*13d30*/  VIADD R7, R7, 0x28830 ;  /* 0x0002883007077836 */ /* 0x000fe20000000000 */
[----:B------:R-:W-:Y:S01]  /*13d40*/  R2UR UR10, R11 ;  /* 0x000000000b0a72ca */ /* 0x000fe200000e0000 */
[----:B------:R-:W-:Y:S01]  /*13d50*/  IMAD.SHL.U32 R8, R4, 0x80, RZ ;  /* 0x0000008004087824 */ /* 0x000fe200078e00ff */
[----:B------:R-:W-:Y:S01]  /*13d60*/  UIADD3.X UR5, URZ, UR45, URZ, UP0, !UPT ;  /* 0x0000002d3f057290 */ /* 0x000fe200087fe43f */
[----:B------:R-:W-:Y:S01]  /*13d70*/  VIADD R9, R3, 0x18400 ;  /* 0x0001840003097836 */ /* 0x000fe20000000000 */
[----:B------:R-:W-:Y:S01]  /*13d80*/  UMOV UR6, 0x0 ;  /* 0x0000000000067882 */ /* 0x000fe20000000000 */
[----:B------:R-:W-:-:S10]  /*13d90*/  UMOV UR7, 0x14f00000 ;  /* 0x14f0000000077882 */ /* 0x000fd40000000000 */
.L_x_1236:
[----:B------:R-:W-:-:S13]  /*13da0*/  @P0 ELECT P2, URZ, PT ;  /* 0x00000000003f082f */ /* 0x000fda0003840000 */
[----:B-----5:R-:W-:Y:S01]  /*13db0*/  @P2 R2UR UR13, R2 ;  /* 0x00000000020d22ca */ /* 0x020fe200000e0000 */
[----:B------:R-:W-:Y:S01]  /*13dc0*/  UMOV UR12, UR36 ;  /* 0x00000024000c7c82 */ /* 0x000fe20008000000 */
[----:B------:R-:W-:Y:S02]  /*13dd0*/  @P2 R2UR UR11, R8 ;  /* 0x00000000080b22ca */ /* 0x000fe400000e0000 */
[----:B------:R-:W-:Y:S02]  /*13de0*/  @P2 R2UR UR9, R7 ;  /* 0x00000000070922ca */ /* 0x000fe400000e0000 */
[----:B------:R-:W-:Y:S02]  /*13df0*/  @P2 R2UR UR8, R9 ;  /* 0x00000000090822ca */ /* 0x000fe400000e0000 */
[----:B------:R-:W-:Y:S02]  /*13e00*/  @P2 PLOP3.LUT P0, PT, P2, PT, PT, 0x8, 0x0 ;  /* 0x000000000000281c */ /* 0x000fe4000170e170 */
        /* <DEDUP_REMOVED lines=9> */
.L_x_1237:
[----:B------:R-:W-:-:S13]  /*13ea0*/  @P0 ELECT P2, URZ, PT ;  /* 0x00000000003f082f */ /* 0x000fda0003840000 */
[----:B------:R-:W-:Y:S01]  /*13eb0*/  @P2 R2UR UR13, R2 ;  /* 0x00000000020d22ca */ /* 0x000fe200000e0000 */
        /* <DEDUP_REMOVED lines=8> */
[----:B------:R-:W2:Y:S01]  /*13f40*/  LDL.LU R9, [R1+0x8] ;  /* 0x0000080001097983 */ /* 0x000ea20000300800 */
[----:B------:R-:W-:Y:S01]  /*13f50*/  IMAD R7, R18, 0x8, R6 ;  /* 0x0000000812077824 */ /* 0x000fe200078e0206 */
[----:B------:R-:W-:Y:S01]  /*13f60*/  BSSY B1, `(.L_x_1238) ;  /* 0x0000004000017945 */ /* 0x000fe20003800000 */
[----:B--2---:R-:W-:-:S04]  /*13f70*/  SHF.L.U32 R3, R9, 0x1f, RZ ;  /* 0x0000001f09037819 */ /* 0x004fc800000006ff */
[----:B------:R-:W0:Y:S02]  /*13f80*/  SYNCS.PHASECHK.TRANS64.TRYWAIT P0, [R7+URZ+0x60], R3 ;  /* 0x00006003070075a7 */ /* 0x000e24000800017f */
[----:B0-----:R-:W-:Y:S05]  /*13f90*/  @!P0 BRA `(.L_x_1239) ;  /* 0x00000030003c8947 */ /* 0x001fea0003800000 */
.L_x_1328:
[----:B------:R-:W-:Y:S05]  /*13fa0*/  BSYNC B1 ;  /* 0x0000000000017941 */ /* 0x000fea0003800000 */
.L_x_1238:
[----:B------:R-:W-:Y:S01]  /*13fb0*/  BSSY B1, `(.L_x_1240) ;  /* 0x000000c000017945 */ /* 0x000fe20003800000 */
[----:B------:R-:W-:Y:S02]  /*13fc0*/  IMAD.MOV.U32 R12, RZ, RZ, 0x0 ;  /* 0x00000000ff0c7424 */ /* 0x000fe400078e00ff */
[----:B------:R-:W-:Y:S01]  /*13fd0*/  IMAD.MOV.U32 R13, RZ, RZ, 0x14f00000 ;  /* 0x14f00000ff0d7424 */ /* 0x000fe200078e00ff */
[----:B------:R-:W-:Y:S06]  /*13fe0*/  @P1 BRA `(.L_x_1241) ;  /* 0x0000000000201947 */ /* 0x000fec0003800000 */
[----:B------:R-:W1:Y:S01]  /*13ff0*/  S2R R8, SR_TID.X ;  /* 0x0000000000087919 */ /* 0x000e620000002100 */
[----:B0-----:R-:W-:Y:S02]  /*14000*/  IMAD R3, R18, 0x8, R17 ;  /* 0x0000000812037824 */ /* 0x001fe400078e0211 */
[----:B------:R-:W-:-:S04]  /*14010*/  IMAD.MOV.U32 R7, RZ, RZ, 0x8000 ;  /* 0x00008000ff077424 */ /* 0x000fc800078e00ff */
[----:B------:R2:W-:Y:S01]  /*14020*/  SYNCS.ARRIVE.TRANS64 RZ, [R3+URZ+0x28850], R7 ;  /* 0x0288500703ff79a7 */ /* 0x0005e2000800003f */
[----:B-1----:R-:W-:-:S04]  /*14030*/  LOP3.LUT R8, R8, 0x1f, RZ, 0xc0, !PT ;  /* 0x0000001f08087812 */ /* 0x002fc800078ec0ff */
[----:B------:R-:W-:-:S13]  /*14040*/  ISETP.NE.AND P0, PT, R8, RZ, PT ;  /* 0x000000ff0800720c */ /* 0x000fda0003f05270 */
[----:B--2---:R-:W-:Y:S05]  /*14050*/  @!P0 BRA `(.L_x_1241) ;  /* 0x0000000000048947 */ /* 0x004fea0003800000 */
[----:B------:R-:W-:Y:S01]  /*14060*/  BPT.TRAP 0x1 ;  /* 0x000000040000795c */ /* 0x000fe20000300000 */
.L_x_1241:
[----:B------:R-:W-:Y:S05]  /*14070*/  BSYNC B1 ;  /* 0x0000000000017941 */ /* 0x000fea0003800000 */
.L_x_1240:
[----:B------:R-:W2:Y:S01]  /*14080*/  LDL.LU R8, [R1] ;  /* 0x0000000001087983 */ /* 0x000ea20000300800 */
[----:B------:R-:W-:Y:S01]  /*14090*/  R2UR UR10, R11 ;  /* 0x000000000b0a72ca */ /* 0x000fe200000e0000 */
[--C-:B0-----:R-:W-:Y:S01]  /*140a0*/  IMAD R3, R18, 0x8, R17.reuse ;  /* 0x0000000812037824 */ /* 0x101fe200078e0211 */
[----:B------:R-:W-:Y:S01]  /*140b0*/  R2UR UR6, R12 ;  /* 0x000000000c0672ca */ /* 0x000fe200000e0000 */
[----:B------:R-:W-:Y:S01]  /*140c0*/  IMAD R7, R18, 0x8000, R17 ;  /* 0x0000800012077824 */ /* 0x000fe200078e0211 */
[----:B------:R-:W-:Y:S01]  /*140d0*/  R2UR UR7, R13 ;  /* 0x000000000d0772ca */ /* 0x000fe200000e0000 */
[----:B------:R-:W-:Y:S01]  /*140e0*/  UIADD3 UR4, UP0, UR44, 0x470, URZ ;  /* 0x000004702c047890 */ /* 0x000fe2000ff1e03f */
[----:B------:R-:W-:Y:S01]  /*140f0*/  PLOP3.LUT P0, PT, PT, PT, PT, 0x80, 0x0 ;  /* 0x000000000000781c */ /* 0x000fe20003f0f070 */
[----:B------:R-:W-:Y:S02]  /*14100*/  VIADD R3, R3, 0x28850 ;  /* 0x0002885003037836 */ /* 0x000fe40000000000 */
[----:B------:R-:W-:Y:S01]  /*14110*/  VIADD R9, R7, 0x400 ;  /* 0x0000040007097836 */ /* 0x000fe20000000000 */
[----:B------:R-:W-:Y:S01]  /*14120*/  UIADD3.X UR5, URZ, UR45, URZ, UP0, !UPT ;  /* 0x0000002d3f057290 */ /* 0x000fe200087fe43f */
[----:B--2---:R-:W-:-:S11]  /*14130*/  IMAD.SHL.U32 R8, R8, 0x80, RZ ;  /* 0x0000008008087824 */ /* 0x004fd600078e00ff */
.L_x_1242:
        /* <DEDUP_REMOVED lines=15> */
.L_x_1243:
        /* <DEDUP_REMOVED lines=10> */
[----:B------:R0:W-:Y:S01]  /*142d0*/  STL [R1], R4 ;  /* 0x0000000401007387 */ /* 0x0001e20000100800 */
[----:B------:R-:W-:-:S07]  /*142e0*/  IMAD.MOV.U32 R16, RZ, RZ, R2 ;  /* 0x000000ffff107224 */ /* 0x000fce00078e0002 */
.L_x_1230:
[----:B------:R-:W-:Y:S05]  /*142f0*/  BSYNC B0 ;  /* 0x0000000000007941 */ /* 0x000fea0003800000 */
.L_x_1229:
[----:B------:R1:W-:Y:S01]  /*14300*/  STL [R1+0x8], R10 ;  /* 0x0000080a01007387 */ /* 0x0003e20000100800 */
[----:B------:R-:W-:Y:S01]  /*14310*/  UIADD3 UR4, UR40, -0x3, URZ ;  /* 0xfffffffd28047890 */ /* 0x000fe2000fffe03f */
[----:B------:R-:W-:-:S05]  /*14320*/  IMAD.MOV.U32 R18, RZ, RZ, R0 ;  /* 0x000000ffff127224 */ /* 0x000fca00078e0000 */
[----:B0-----:R-:W-:-:S07]  /*14330*/  IMAD.U32 R4, RZ, RZ, UR4 ;  /* 0x00000004ff047e24 */ /* 0x001fce000f8e00ff */
.L_x_1228:
[----:B------:R-:W-:Y:S01]  /*14340*/  ULOP3.LUT UR4, URZ, UR40, URZ, 0x33, !UPT ;  /* 0x000000283f047292 */ /* 0x000fe2000f8e333f */
[----:B------:R-:W-:Y:S01]  /*14350*/  VIADD R5, R5, 0xfffffffe ;  /* 0xfffffffe05057836 */ /* 0x000fe20000000000 */
[----:B------:R-:W-:Y:S04]  /*14360*/  BSSY B0, `(.L_x_1227) ;  /* 0x000012d000007945 */ /* 0x000fe80003800000 */
[----:B------:R-:W-:-:S13]  /*14370*/  ISETP.NE.AND P0, PT, R5, UR4, PT ;  /* 0x0000000405007c0c */ /* 0x000fda000bf05270 */
[----:B------:R-:W-:Y:S05]  /*14380*/  @!P0 BRA `(.L_x_1244) ;  /* 0x0000001000a88947 */ /* 0x000fea0003800000 */
[----:B------:R-:W-:-:S07]  /*14390*/  IMAD.MOV.U32 R8, RZ, RZ, R16 ;  /* 0x000000ffff087224 */ /* 0x000fce00078e0010 */
.L_x_1275:
[----:B--2---:R-:W2:Y:S01]  /*143a0*/  LDL R2, [R1+0x8] ;  /* 0x0000080001027983 */ /* 0x004ea20000100800 */
[----:B------:R-:W-:Y:S01]  /*143b0*/  LOP3.LUT P1, RZ, R19, 0x2, RZ, 0xc0, !PT ;  /* 0x0000000213ff7812 */ /* 0x000fe2000782c0ff */
[----:B------:R-:W-:Y:S01]  /*143c0*/  VIADD R0, R18, 0x1 ;  /* 0x0000000112007836 */ /* 0x000fe20000000000 */
[----:B------:R-:W-:Y:S05]  /*143d0*/  YIELD ;  /* 0x0000000000007946 */ /* 0x000fea0003800000 */
[----:B------:R-:W-:Y:S01]  /*143e0*/  ISETP.NE.AND P0, PT, R0, 0x2, PT ;  /* 0x000000020000780c */ /* 0x000fe20003f05270 */
[----:B------:R-:W-:Y:S03]  /*143f0*/  BSSY B1, `(.L_x_1245) ;  /* 0x000008d000017945 */ /* 0x000fe60003800000 */
[----:B------:R-:W-:-:S02]  /*14400*/  SEL R5, RZ, 0x1, P0 ;  /* 0x00000001ff057807 */ /* 0x000fc40000000000 */
[----:B------:R-:W-:Y:S02]  /*14410*/  SEL R0, R0, RZ, P0 ;  /* 0x000000ff00007207 */ /* 0x000fe40000000000 */
[----:B--2---:R-:W-:Y:S01]  /*14420*/  LOP3.LUT R5, R2, R5, RZ, 0x3c, !PT ;  /* 0x0000000502057212 */ /* 0x004fe200078e3cff */
[----:B0-----:R-:W-:Y:S06]  /*14430*/  @!P1 BRA `(.L_x_1246) ;  /* 0x0000000800209947 */ /* 0x001fec0003800000 */
[----:B------:R-:W-:Y:S01]  /*14440*/  LOP3.LUT P1, RZ, R19, 0x1, RZ, 0xc0, !PT ;  /* 0x0000000113ff7812 */ /* 0x000fe2000782c0ff */
[----:B------:R-:W-:-:S12]  /*14450*/  IMAD.MOV.U32 R7, RZ, RZ, R4 ;  /* 0x000000ffff077224 */ /* 0x000fd800078e0004 */
[----:B------:R-:W-:Y:S05]  /*14460*/  @!P1 BRA `(.L_x_1247) ;  /* 0x0000000000509947 */ /* 0x000fea0003800000 */
[----:B-1----:R-:W2:Y:S01]  /*14470*/  LDL R10, [R1+0xc] ;  /* 0x00000c00010a7983 */ /* 0x002ea20000100800 */
[----:B------:R-:W0:Y:S01]  /*14480*/  LDC R8, c[0x0][0x43c] ;  /* 0x00010f00ff087b82 */ /* 0x000e220000000800 */
[----:B------:R-:W-:Y:S02]  /*14490*/  ULDC.64 UR4, c[0x0][0x428] ;  /* 0x00010a0000047ab9 */ /* 0x000fe40000000a00 */
[----:B------:R-:W3:Y:S01]  /*144a0*/  LDL R9, [R1+0x4] ;  /* 0x0000040001097983 */ /* 0x000ee20000100800 */
        /* <DEDUP_REMOVED lines=16> */
.L_x_1247:
[----:B------:R-:W-:Y:S01]  /*145b0*/  IMAD R3, R0, 0x8, R17 ;  /* 0x0000000800037824 */ /* 0x000fe200078e0211 */
[----:B------:R-:W-:Y:S01]  /*145c0*/  SHF.L.U32 R2, R5, 0x1f, RZ ;  /* 0x0000001f05027819 */ /* 0x000fe200000006ff */
[----:B------:R-:W-:Y:S03]  /*145d0*/  BSSY B2, `(.L_x_1248) ;  /* 0x0000003000027945 */ /* 0x000fe60003800000 */
[----:B------:R-:W2:Y:S02]  /*145e0*/  SYNCS.PHASECHK.TRANS64.TRYWAIT P0, [R3+URZ+0x28840], R2 ;  /* 0x02884002030075a7 */ /* 0x000ea4000800017f */
[----:B--2---:R-:W-:Y:S05]  /*145f0*/  @!P0 BRA `(.L_x_1249) ;  /* 0x0000002800b88947 */ /* 0x004fea0003800000 */
.L_x_1329:
[----:B------:R-:W-:Y:S05]  /*14600*/  BSYNC B2 ;  /* 0x0000000000027941 */ /* 0x000fea0003800000 */
.L_x_1248:
[----:B0-----:R-:W0:Y:S01]  /*14610*/  S2R R9, SR_TID.X ;  /* 0x0000000000097919 */ /* 0x001e220000002100 */
        /* <DEDUP_REMOVED lines=9> */
[----:B---3--:R-:W-:Y:S05]  /*146b0*/  @!P0 BRA `(.L_x_1251) ;  /* 0x0000000000048947 */ /* 0x008fea0003800000 */
[----:B------:R-:W-:Y:S01]  /*146c0*/  BPT.TRAP 0x1 ;  /* 0x000000040000795c */ /* 0x000fe20000300000 */
.L_x_1251:
[----:B------:R-:W-:Y:S05]  /*146d0*/  BSYNC B2 ;  /* 0x0000000000027941 */ /* 0x000fea0003800000 */
.L_x_1250:
[----:B------:R-:W-:Y:S01]  /*146e0*/  IMAD.MOV.U32 R12, RZ, RZ, RZ ;  /* 0x000000ffff0c7224 */ /* 0x000fe200078e00ff */
[----:B------:R-:W-:Y:S01]  /*146f0*/  UIADD3 UR4, UP0, UR44, 0x370, URZ ;  /* 0x000003702c047890 */ /* 0x000fe2000ff1e03f */
[----:B--2---:R-:W-:Y:S01]  /*14700*/  IMAD R2, R0, 0x8000, R17 ;  /* 0x0000800000027824 */ /* 0x004fe200078e0211 */
[----:B------:R-:W-:Y:S01]  /*14710*/  PLOP3.LUT P0, PT, PT, PT, PT, 0x80, 0x0 ;  /* 0x000000000000781c */ /* 0x000fe20003f0f070 */
[----:B------:R-:W-:Y:S01]  /*14720*/  VIADD R3, R3, 0x28830 ;  /* 0x0002883003037836 */ /* 0x000fe20000000000 */
[----:B------:R-:W-:Y:S01]  /*14730*/  R2UR UR10, R12 ;  /* 0x000000000c0a72ca */ /* 0x000fe200000e0000 */
[----:B------:R-:W-:Y:S01]  /*14740*/  IMAD.SHL.U32 R9, R7, 0x80, RZ ;  /* 0x0000008007097824 */ /* 0x000fe200078e00ff */
[----:B------:R-:W-:Y:S01]  /*14750*/  UIADD3.X UR5, URZ, UR45, URZ, UP0, !UPT ;  /* 0x0000002d3f057290 */ /* 0x000fe200087fe43f */
[----:B-1----:R-:W-:Y:S01]  /*14760*/  VIADD R10, R2, 0x18400 ;  /* 0x00018400020a7836 */ /* 0x002fe20000000000 */
[----:B------:R-:W-:Y:S01]  /*14770*/  UMOV UR6, 0x0 ;  /* 0x0000000000067882 */ /* 0x000fe20000000000 */
[----:B------:R-:W-:-:S10]  /*14780*/  UMOV UR7, 0x14f00000 ;  /* 0x14f0000000077882 */ /* 0x000fd40000000000 */
.L_x_1252:
        /* <DEDUP_REMOVED lines=16> */
.L_x_1253:
        /* <DEDUP_REMOVED lines=16> */
.L_x_1330:
[----:B------:R-:W-:Y:S05]  /*14990*/  BSYNC B2 ;  /* 0x0000000000027941 */ /* 0x000fea0003800000 */
.L_x_1254:
[----:B------:R-:W-:Y:S01]  /*149a0*/  BSSY B2, `(.L_x_1256) ;  /* 0x000000b000027945 */ /* 0x000fe20003800000 */
[----:B------:R-:W-:Y:S02]  /*149b0*/  IMAD.MOV.U32 R10, RZ, RZ, 0x0 ;  /* 0x00000000ff0a7424 */ /* 0x000fe400078e00ff */
[----:B------:R-:W-:Y:S01]  /*149c0*/  IMAD.MOV.U32 R11, RZ, RZ, 0x14f00000 ;  /* 0x14f00000ff0b7424 */ /* 0x000fe200078e00ff */
[----:B------:R-:W-:Y:S06]  /*149d0*/  @P1 BRA `(.L_x_1257) ;  /* 0x00000000001c1947 */ /* 0x000fec0003800000 */
[----:B------:R-:W1:Y:S01]  /*149e0*/  S2R R9, SR_TID.X ;  /* 0x0000000000097919 */ /* 0x000e620000002100 */
[----:B0-----:R-:W-:-:S04]  /*149f0*/  IMAD.MOV.U32 R3, RZ, RZ, 0x8000 ;  /* 0x00008000ff037424 */ /* 0x001fc800078e00ff */
[----:B------:R2:W-:Y:S01]  /*14a00*/  SYNCS.ARRIVE.TRANS64 RZ, [R2+URZ+0x50], R3 ;  /* 0x0000500302ff79a7 */ /* 0x0005e2000800003f */
[----:B-1----:R-:W-:-:S04]  /*14a10*/  LOP3.LUT R9, R9, 0x1f, RZ, 0xc0, !PT ;  /* 0x0000001f09097812 */ /* 0x002fc800078ec0ff */
[----:B------:R-:W-:-:S13]  /*14a20*/  ISETP.NE.AND P0, PT, R9, RZ, PT ;  /* 0x000000ff0900720c */ /* 0x000fda0003f05270 */
[----:B--2---:R-:W-:Y:S05]  /*14a30*/  @!P0 BRA `(.L_x_1257) ;  /* 0x0000000000048947 */ /* 0x004fea0003800000 */
[----:B------:R-:W-:Y:S01]  /*14a40*/  BPT.TRAP 0x1 ;  /* 0x000000040000795c */ /* 0x000fe20000300000 */
.L_x_1257:
[----:B------:R-:W-:Y:S05]  /*14a50*/  BSYNC B2 ;  /* 0x0000000000027941 */ /* 0x000fea0003800000 */
.L_x_1256:
[----:B0-----:R-:W2:Y:S01]  /*14a60*/  LDL.LU R3, [R1] ;  /* 0x0000000001037983 */ /* 0x001ea20000300800 */
        /* <DEDUP_REMOVED lines=9> */
[----:B--2---:R-:W-:-:S11]  /*14b00*/  IMAD.SHL.U32 R3, R3, 0x80, RZ ;  /* 0x0000008003037824 */ /* 0x004fd600078e00ff */
.L_x_1258:
        /* <DEDUP_REMOVED lines=15> */
.L_x_1259:
        /* <DEDUP_REMOVED lines=12> */
.L_x_1246:
[----:B------:R-:W-:Y:S05]  /*14cc0*/  BSYNC B1 ;  /* 0x0000000000017941 */ /* 0x000fea0003800000 */
.L_x_1245:
[----:B------:R-:W-:Y:S01]  /*14cd0*/  VIADD R18, R0, 0x1 ;  /* 0x0000000100127836 */ /* 0x000fe20000000000 */
[----:B------:R-:W-:Y:S01]  /*14ce0*/  LOP3.LUT P1, RZ, R19, 0x2, RZ, 0xc0, !PT ;  /* 0x0000000213ff7812 */ /* 0x000fe2000782c0ff */
[----:B------:R-:W-:Y:S01]  /*14cf0*/  BSSY B1, `(.L_x_1260) ;  /* 0x0000090000017945 */ /* 0x000fe20003800000 */
[----:B0-----:R-:W-:Y:S02]  /*14d00*/  VIADD R7, R4, 0xffffffff ;  /* 0xffffffff04077836 */ /* 0x001fe40000000000 */
[----:B------:R-:W-:-:S04]  /*14d10*/  ISETP.NE.AND P0, PT, R18, 0x2, PT ;  /* 0x000000021200780c */ /* 0x000fc80003f05270 */
[----:B------:R-:W-:Y:S02]  /*14d20*/  SEL R2, RZ, 0x1, P0 ;  /* 0x00000001ff027807 */ /* 0x000fe40000000000 */
[----:B------:R-:W-:Y:S02]  /*14d30*/  SEL R18, R18, RZ, P0 ;  /* 0x000000ff12127207 */ /* 0x000fe40000000000 */
[----:B------:R-:W-:-:S05]  /*14d40*/  LOP3.LUT R11, R5, R2, RZ, 0x3c, !PT ;  /* 0x00000002050b7212 */ /* 0x000fca00078e3cff */
[----:B------:R0:W-:Y:S01]  /*14d50*/  STL [R1+0x8], R11 ;  /* 0x0000080b01007387 */ /* 0x0001e20000100800 */
[----:B------:R-:W-:Y:S05]  /*14d60*/  @!P1 BRA `(.L_x_1261) ;  /* 0x0000000800209947 */ /* 0x000fea0003800000 */
[----:B------:R-:W-:Y:S01]  /*14d70*/  LOP3.LUT P1, RZ, R19, 0x1, RZ, 0xc0, !PT ;  /* 0x0000000113ff7812 */ /* 0x000fe2000782c0ff */
[----:B-1----:R-:W-:-:S12]  /*14d80*/  IMAD.MOV.U32 R10, RZ, RZ, R7 ;  /* 0x000000ffff0a7224 */ /* 0x002fd800078e0007 */
[----:B------:R-:W-:Y:S05]  /*14d90*/  @!P1 BRA `(.L_x_1262) ;  /* 0x0000000000509947 */ /* 0x000fea0003800000 */
[----:B------:R-:W2:Y:S01]  /*14da0*/  LDL R13, [R1+0xc] ;  /* 0x00000c00010d7983 */ /* 0x000ea20000100800 */
[----:B------:R-:W1:Y:S01]  /*14db0*/  LDC R9, c[0x0][0x43c] ;  /* 0x00010f00ff097b82 */ /* 0x000e620000000800 */
[----:B------:R-:W-:Y:S02]  /*14dc0*/  ULDC.64 UR4, c[0x0][0x428] ;  /* 0x00010a0000047ab9 */ /* 0x000fe40000000a00 */
[----:B------:R-:W3:Y:S01]  /*14dd0*/  LDL R12, [R1+0x4] ;  /* 0x00000400010c7983 */ /* 0x000ee20000100800 */
        /* <DEDUP_REMOVED lines=16> */
.L_x_1262:
[----:B------:R-:W-:Y:S01]  /*14ee0*/  IMAD R2, R18, 0x8, R17 ;  /* 0x0000000812027824 */ /* 0x000fe200078e0211 */
[----:B------:R-:W-:Y:S01]  /*14ef0*/  SHF.L.U32 R3, R11, 0x1f, RZ ;  /* 0x0000001f0b037819 */ /* 0x000fe200000006ff */
[----:B------:R-:W-:Y:S03]  /*14f00*/  BSSY B2, `(.L_x_1263) ;  /* 0x0000003000027945 */ /* 0x000fe60003800000 */
[----:B------:R-:W2:Y:S02]  /*14f10*/  SYNCS.PHASECHK.TRANS64.TRYWAIT P0, [R2+URZ+0x28840], R3 ;  /* 0x02884003020075a7 */ /* 0x000ea4000800017f */
[----:B--2---:R-:W-:Y:S05]  /*14f20*/  @!P0 BRA `(.L_x_1264) ;  /* 0x0000002000948947 */ /* 0x004fea0003800000 */
.L_x_1331:
[----:B------:R-:W-:Y:S05]  /*14f30*/  BSYNC B2 ;  /* 0x0000000000027941 */ /* 0x000fea0003800000 */
.L_x_1263:
[----:B-1----:R-:W1:Y:S01]  /*14f40*/  S2R R9, SR_TID.X ;  /* 0x0000000000097919 */ /* 0x002e620000002100 */
[----:B------:R-:W-:Y:S01]  /*14f50*/  BSSY B2, `(.L_x_1265) ;  /* 0x000000b000027945 */ /* 0x000fe20003800000 */
[----:B-1----:R-:W-:-:S04]  /*14f60*/  LOP3.LUT R9, R9, 0x7f, RZ, 0xc0, !PT ;  /* 0x0000007f09097812 */ /* 0x002fc800078ec0ff */
[----:B------:R-:W-:-:S13]  /*14f70*/  ISETP.NE.AND P1, PT, R9, RZ, PT ;  /* 0x000000ff0900720c */ /* 0x000fda0003f25270 */
[----:B------:R-:W-:Y:S05]  /*14f80*/  @P1 BRA `(.L_x_1266) ;  /* 0x00000000001c1947 */ /* 0x000fea0003800000 */
[----:B------:R-:W1:Y:S01]  /*14f90*/  S2R R9, SR_TID.X ;  /* 0x0000000000097919 */ /* 0x000e620000002100 */
[----:B--2---:R-:W-:-:S04]  /*14fa0*/  IMAD.MOV.U32 R3, RZ, RZ, 0x8000 ;  /* 0x00008000ff037424 */ /* 0x004fc800078e00ff */
[----:B------:R3:W-:Y:S01]  /*14fb0*/  SYNCS.ARRIVE.TRANS64 RZ, [R2+URZ+0x28830], R3 ;  /* 0x0288300302ff79a7 */ /* 0x0007e2000800003f */
[----:B-1----:R-:W-:-:S04]  /*14fc0*/  LOP3.LUT R9, R9, 0x1f, RZ, 0xc0, !PT ;  /* 0x0000001f09097812 */ /* 0x002fc800078ec0ff */
[----:B------:R-:W-:-:S13]  /*14fd0*/  ISETP.NE.AND P0, PT, R9, RZ, PT ;  /* 0x000000ff0900720c */ /* 0x000fda0003f05270 */
[----:B---3--:R-:W-:Y:S05]  /*14fe0*/  @!P0 BRA `(.L_x_1266) ;  /* 0x0000000000048947 */ /* 0x008fea0003800000 */
[----:B------:R-:W-:Y:S01]  /*14ff0*/  BPT.TRAP 0x1 ;  /* 0x000000040000795c */ /* 0x000fe20000300000 */
.L_x_1266:
[----:B------:R-:W-:Y:S05]  /*15000*/  BSYNC B2 ;  /* 0x0000000000027941 */ /* 0x000fea0003800000 */
.L_x_1265:
[----:B------:R-:W-:Y:S01]  /*15010*/  IMAD.MOV.U32 R14, RZ, RZ, RZ ;  /* 0x000000ffff0e7224 */ /* 0x000fe200078e00ff */
[----:B------:R-:W-:Y:S01]  /*15020*/  UIADD3 UR4, UP0, UR44, 0x370, URZ ;  /* 0x000003702c047890 */ /* 0x000fe2000ff1e03f */
[C---:B--2---:R-:W-:Y:S01]  /*15030*/  IMAD R3, R18.reuse, 0x8, R6 ;  /* 0x0000000812037824 */ /* 0x044fe200078e0206 */
[----:B------:R-:W-:Y:S01]  /*15040*/  PLOP3.LUT P0, PT, PT, PT, PT, 0x80, 0x0 ;  /* 0x000000000000781c */ /* 0x000fe20003f0f070 */
[----:B------:R-:W-:Y:S01]  /*15050*/  IMAD R2, R18, 0x8000, R17 ;  /* 0x0000800012027824 */ /* 0x000fe200078e0211 */
[----:B------:R-:W-:Y:S01]  /*15060*/  R2UR UR10, R14 ;  /* 0x000000000e0a72ca */ /* 0x000fe200000e0000 */
[----:B------:R-:W-:Y:S01]  /*15070*/  VIADD R3, R3, 0x30 ;  /* 0x0000003003037836 */ /* 0x000fe20000000000 */
[----:B------:R-:W-:Y:S01]  /*15080*/  UIADD3.X UR5, URZ, UR45, URZ, UP0, !UPT ;  /* 0x0000002d3f057290 */ /* 0x000fe200087fe43f */
[----:B------:R-:W-:Y:S01]  /*15090*/  IMAD.SHL.U32 R9, R10, 0x80, RZ ;  /* 0x000000800a097824 */ /* 0x000fe200078e00ff */
[----:B------:R-:W-:Y:S01]  /*150a0*/  UMOV UR6, 0x0 ;  /* 0x0000000000067882 */ /* 0x000fe20000000000 */
[----:B0-----:R-:W-:Y:S01]  /*150b0*/  VIADD R11, R2, 0x18400 ;  /* 0x00018400020b7836 */ /* 0x001fe20000000000 */
[----:B------:R-:W-:-:S09]  /*150c0*/  UMOV UR7, 0x14f00000 ;  /* 0x14f0000000077882 */ /* 0x000fd20000000000 */
.L_x_1267:
        /* <DEDUP_REMOVED lines=16> */
.L_x_1268:
        /* <DEDUP_REMOVED lines=15> */
.L_x_1332:
[----:B------:R-:W-:Y:S05]  /*152c0*/  BSYNC B2 ;  /* 0x0000000000027941 */ /* 0x000fea0003800000 */
.L_x_1269:
[----:B------:R-:W-:Y:S01]  /*152d0*/  BSSY B2, `(.L_x_1271) ;  /* 0x000000b000027945 */ /* 0x000fe20003800000 */
[----:B------:R-:W-:Y:S02]  /*152e0*/  IMAD.MOV.U32 R12, RZ, RZ, 0x0 ;  /* 0x00000000ff0c7424 */ /* 0x000fe400078e00ff */
[----:B------:R-:W-:Y:S01]  /*152f0*/  IMAD.MOV.U32 R13, RZ, RZ, 0x14f00000 ;  /* 0x14f00000ff0d7424 */ /* 0x000fe200078e00ff */
[----:B------:R-:W-:Y:S06]  /*15300*/  @P1 BRA `(.L_x_1272) ;  /* 0x00000000001c1947 */ /* 0x000fec0003800000 */
[----:B------:R-:W1:Y:S02]  /*15310*/  S2R R3, SR_TID.X ;  /* 0x0000000000037919 */ /* 0x000e640000002100 */
[----:B-1----:R-:W-:Y:S01]  /*15320*/  LOP3.LUT R9, R3, 0x1f, RZ, 0xc0, !PT ;  /* 0x0000001f03097812 */ /* 0x002fe200078ec0ff */
[----:B------:R-:W-:-:S03]  /*15330*/  IMAD.MOV.U32 R3, RZ, RZ, 0x8000 ;  /* 0x00008000ff037424 */ /* 0x000fc600078e00ff */
[----:B------:R-:W-:Y:S01]  /*15340*/  ISETP.NE.AND P0, PT, R9, RZ, PT ;  /* 0x000000ff0900720c */ /* 0x000fe20003f05270 */
[----:B------:R1:W-:-:S12]  /*15350*/  SYNCS.ARRIVE.TRANS64 RZ, [R2+URZ+0x50], R3 ;  /* 0x0000500302ff79a7 */ /* 0x0003d8000800003f */
[----:B-1----:R-:W-:Y:S05]  /*15360*/  @!P0 BRA `(.L_x_1272) ;  /* 0x0000000000048947 */ /* 0x002fea0003800000 */
[----:B------:R-:W-:Y:S01]  /*15370*/  BPT.TRAP 0x1 ;  /* 0x000000040000795c */ /* 0x000fe20000300000 */
.L_x_1272:
[----:B------:R-:W-:Y:S05]  /*15380*/  BSYNC B2 ;  /* 0x0000000000027941 */ /* 0x000fea0003800000 */
.L_x_1271:
[----:B------:R-:W2:Y:S01]  /*15390*/  LDL.LU R3, [R1] ;  /* 0x0000000001037983 */ /* 0x000ea20000300800 */
[----:B------:R-:W-:Y:S01]  /*153a0*/  R2UR UR10, R14 ;  /* 0x000000000e0a72ca */ /* 0x000fe200000e0000 */
[----:B------:R-:W-:Y:S01]  /*153b0*/  IMAD R0, R0, 0x8000, R17 ;  /* 0x0000800000007824 */ /* 0x000fe200078e0211 */
[----:B------:R-:W-:Y:S01]  /*153c0*/  R2UR UR6, R12 ;  /* 0x000000000c0672ca */ /* 0x000fe200000e0000 */
[----:B------:R-:W-:Y:S01]  /*153d0*/  UIADD3 UR4, UP0, UR44, 0x470, URZ ;  /* 0x000004702c047890 */ /* 0x000fe2000ff1e03f */
[----:B------:R-:W-:Y:S01]  /*153e0*/  R2UR UR7, R13 ;  /* 0x000000000d0772ca */ /* 0x000fe200000e0000 */
[----:B0-----:R-:W-:Y:S01]  /*153f0*/  VIADD R2, R2, 0x50 ;  /* 0x0000005002027836 */ /* 0x001fe20000000000 */
[----:B------:R-:W-:Y:S01]  /*15400*/  PLOP3.LUT P0, PT, PT, PT, PT, 0x80, 0x0 ;  /* 0x000000000000781c */ /* 0x000fe20003f0f070 */
[----:B------:R-:W-:Y:S01]  /*15410*/  VIADD R5, R0, 0x400 ;  /* 0x0000040000057836 */ /* 0x000fe20000000000 */
[----:B------:R-:W-:Y:S01]  /*15420*/  UIADD3.X UR5, URZ, UR45, URZ, UP0, !UPT ;  /* 0x0000002d3f057290 */ /* 0x000fe200087fe43f */
[----:B--2---:R-:W-:-:S11]  /*15430*/  IMAD.SHL.U32 R3, R3, 0x80, RZ ;  /* 0x0000008003037824 */ /* 0x004fd600078e00ff */
.L_x_1273:
        /* <DEDUP_REMOVED lines=15> */
.L_x_1274:
        /* <DEDUP_REMOVED lines=12> */
.L_x_1261:
[----:B------:R-:W-:Y:S05]  /*155f0*/  BSYNC B1 ;  /* 0x0000000000017941 */ /* 0x000fea0003800000 */
.L_x_1260:
[----:B------:R-:W-:Y:S01]  /*15600*/  ISETP.GT.AND P0, PT, R7, UR39, PT ;  /* 0x0000002707007c0c */ /* 0x000fe2000bf04270 */
[----:B------:R-:W-:-:S12]  /*15610*/  VIADD R4, R4, 0xfffffffe ;  /* 0xfffffffe04047836 */ /* 0x000fd80000000000 */
[----:B------:R-:W-:Y:S05]  /*15620*/  @P0 BRA `(.L_x_1275) ;  /* 0xffffffec005c0947 */ /* 0x000fea000383ffff */
.L_x_1244:
[----:B------:R-:W-:Y:S05]  /*15630*/  BSYNC B0 ;  /* 0x0000000000007941 */ /* 0x000fea0003800000 */
.L_x_1227:
[----:B0-----:R-:W0:Y:S01]  /*15640*/  S2R R0, SR_TID.X ;  /* 0x0000000000007919 */ /* 0x001e220000002100 */
[----:B------:R-:W-:Y:S01]  /*15650*/  BSSY B0, `(.L_x_1276) ;  /* 0x0000011000007945 */ /* 0x000fe20003800000 */
[----:B0-----:R-:W-:-:S04]  /*15660*/  LOP3.LUT R6, R0, 0x7f, RZ, 0xc0, !PT ;  /* 0x0000007f00067812 */ /* 0x001fc800078ec0ff */
[----:B------:R-:W-:-:S13]  /*15670*/  ISETP.NE.AND P1, PT, R6, RZ, PT ;  /* 0x000000ff0600720c */ /* 0x000fda0003f25270 */
[----:B------:R-:W-:Y:S05]  /*15680*/  @P1 BRA `(.L_x_1277) ;  /* 0x0000000000341947 */ /* 0x000fea0003800000 */
[----:B------:R-:W0:Y:S01]  /*15690*/  S2R R5, SR_LANEID ;  /* 0x0000000000057919 */ /* 0x000e220000000000 */
[----:B------:R-:W-:Y:S01]  /*156a0*/  VOTEU.ANY UR4, UPT, PT ;  /* 0x0000000000047886 */ /* 0x000fe200038e0100 */
[----:B------:R-:W3:Y:S01]  /*156b0*/  LDC.64 R2, c[0x0][0xc80] ;  /* 0x00032000ff027b82 */ /* 0x000ee20000000a00 */
[----:B------:R-:W0:Y:S02]  /*156c0*/  FLO.U32 R0, UR4 ;  /* 0x0000000400007d00 */ /* 0x000e2400080e0000 */
[----:B0-----:R-:W-:-:S06]  /*156d0*/  ISETP.EQ.U32.AND P0, PT, R0, R5, PT ;  /* 0x000000050000720c */ /* 0x001fcc0003f02070 */
[----:B------:R-:W3:Y:S07]  /*156e0*/  POPC R5, UR4 ;  /* 0x0000000400057d09 */ /* 0x000eee0008000000 */
[----:B---3--:R-:W3:Y:S01]  /*156f0*/  @P0 ATOMG.E.ADD.STRONG.GPU PT, R3, desc[UR50][R2.64], R5 ;  /* 0x00000005020309a8 */ /* 0x008ee200081ee1f2 */
[----:B------:R-:W0:Y:S02]  /*15700*/  S2R R4, SR_LTMASK ;  /* 0x0000000000047919 */ /* 0x000e240000003900 */
[----:B0-----:R-:W-:-:S04]  /*15710*/  LOP3.LUT R4, R4, UR4, RZ, 0xc0, !PT ;  /* 0x0000000404047c12 */ /* 0x001fc8000f8ec0ff */
[----:B------:R-:W0:Y:S01]  /*15720*/  POPC R7, R4 ;  /* 0x0000000400077309 */ /* 0x000e220000000000 */
[----:B---3--:R-:W0:Y:S02]  /*15730*/  SHFL.IDX PT, R0, R3, R0, 0x1f ;  /* 0x00001f0003007589 */ /* 0x008e2400000e0000 */
[----:B0-----:R-:W-:-:S05]  /*15740*/  IADD3 R0, R0, UR42, R7 ;  /* 0x0000002a00007c10 */ /* 0x001fca000fffe007 */
[----:B------:R0:W-:Y:S02]  /*15750*/  STL [R1+0x14], R0 ;  /* 0x0000140001007387 */ /* 0x0001e40000100800 */
.L_x_1277:
[----:B------:R-:W-:Y:S05]  /*15760*/  BSYNC B0 ;  /* 0x0000000000007941 */ /* 0x000fea0003800000 */
.L_x_1276:
[----:B------:R-:W-:Y:S01]  /*15770*/  LOP3.LUT P0, RZ, R19, 0x2, RZ, 0xc0, !PT ;  /* 0x0000000213ff7812 */ /* 0x000fe2000780c0ff */
[----:B------:R-:W-:-:S12]  /*15780*/  BSSY B0, `(.L_x_1278) ;  /* 0x0000038000007945 */ /* 0x000fd80003800000 */
[----:B------:R-:W-:Y:S05]  /*15790*/  @!P0 BRA `(.L_x_1279) ;  /* 0x0000000000d88947 */ /* 0x000fea0003800000 */
[----:B0-----:R-:W3:Y:S01]  /*157a0*/  LDL R0, [R1+0x8] ;  /* 0x0000080001007983 */ /* 0x001ee20000100800 */
[----:B------:R-:W-:Y:S01]  /*157b0*/  IMAD R3, R18, 0x8, R17 ;  /* 0x0000000812037824 */ /* 0x000fe200078e0211 */
[----:B------:R-:W-:Y:S01]  /*157c0*/  BSSY B1, `(.L_x_1280) ;  /* 0x0000005000017945 */ /* 0x000fe20003800000 */
[----:B------:R-:W-:Y:S02]  /*157d0*/  ISETP.NE.AND P2, PT, R6, RZ, PT ;  /* 0x000000ff0600720c */ /* 0x000fe40003f45270 */
[----:B---3--:R-:W-:-:S04]  /*157e0*/  SHF.L.U32 R0, R0, 0x1f, RZ ;  /* 0x0000001f00007819 */ /* 0x008fc800000006ff */
[----:B------:R-:W0:Y:S02]  /*157f0*/  SYNCS.PHASECHK.TRANS64.TRYWAIT P0, [R3+URZ+0x28860], R0 ;  /* 0x02886000030075a7 */ /* 0x000e24000800017f */
[----:B0-----:R-:W-:Y:S05]  /*15800*/  @!P0 BRA `(.L_x_1281) ;  /* 0x0000001800848947 */ /* 0x001fea0003800000 */
.L_x_1333:
[----:B------:R-:W-:Y:S05]  /*15810*/  BSYNC B1 ;  /* 0x0000000000017941 */ /* 0x000fea0003800000 */
.L_x_1280:
[----:B------:R-:W-:Y:S04]  /*15820*/  BSSY B1, `(.L_x_1282) ;  /* 0x0000009000017945 */ /* 0x000fe80003800000 */
        /* <DEDUP_REMOVED lines=8> */
.L_x_1283:
[----:B------:R-:W-:Y:S05]  /*158b0*/  BSYNC B1 ;  /* 0x0000000000017941 */ /* 0x000fea0003800000 */
.L_x_1282:
[----:B0-----:R-:W3:Y:S01]  /*158c0*/  LDL.LU R0, [R1] ;  /* 0x0000000001007983 */ /* 0x001ee20000300800 */
[----:B------:R-:W-:Y:S01]  /*158d0*/  UIADD3 UR4, UP0, UR44, 0x470, URZ ;  /* 0x000004702c047890 */ /* 0x000fe2000ff1e03f */
[----:B------:R-:W-:Y:S01]  /*158e0*/  PLOP3.LUT P0, PT, PT, PT, PT, 0x80, 0x0 ;  /* 0x000000000000781c */ /* 0x000fe20003f0f070 */
[----:B------:R-:W-:Y:S01]  /*158f0*/  VIADD R3, R3, 0x28850 ;  /* 0x0002885003037836 */ /* 0x000fe20000000000 */
[----:B------:R-:W-:Y:S01]  /*15900*/  UMOV UR6, 0x0 ;  /* 0x0000000000067882 */ /* 0x000fe20000000000 */
[----:B------:R-:W-:Y:S01]  /*15910*/  UIADD3.X UR5, URZ, UR45, URZ, UP0, !UPT ;  /* 0x0000002d3f057290 */ /* 0x000fe200087fe43f */
[----:B------:R-:W-:Y:S01]  /*15920*/  UMOV UR7, 0x14f00000 ;  /* 0x14f0000000077882 */ /* 0x000fe20000000000 */
[----:B------:R-:W-:Y:S01]  /*15930*/  UMOV UR10, URZ ;  /* 0x0000003f000a7c82 */ /* 0x000fe20008000000 */
[----:B---3--:R-:W-:Y:S02]  /*15940*/  IMAD.SHL.U32 R2, R0, 0x80, RZ ;  /* 0x0000008000027824 */ /* 0x008fe400078e00ff */
[----:B------:R-:W-:-:S04]  /*15950*/  IMAD R0, R18, 0x8000, R17 ;  /* 0x0000800012007824 */ /* 0x000fc800078e0211 */
[----:B------:R-:W-:-:S07]  /*15960*/  VIADD R4, R0, 0x400 ;  /* 0x0000040000047836 */ /* 0x000fce0000000000 */
.L_x_1284:
        /* <DEDUP_REMOVED lines=15> */
.L_x_1285:
        /* <DEDUP_REMOVED lines=9> */
[----:B---3--:R-:W-:Y:S05]  /*15af0*/  @P0 BRA.U.ANY `(.L_x_1285) ;  /* 0xfffffffd00d80947 */ /* 0x008fea000393ffff */
.L_x_1279:
[----:B------:R-:W-:Y:S05]  /*15b00*/  BSYNC B0 ;  /* 0x0000000000007941 */ /* 0x000fea0003800000 */
.L_x_1278:
[----:B------:R-:W3:Y:S01]  /*15b10*/  LDL.LU R4, [R1+0x8] ;  /* 0x0000080001047983 */ /* 0x000ee20000300800 */
[----:B------:R-:W-:-:S05]  /*15b20*/  VIADD R18, R18, 0x1 ;  /* 0x0000000112127836 */ /* 0x000fca0000000000 */
[----:B------:R-:W-:-:S04]  /*15b30*/  ISETP.NE.AND P0, PT, R18, 0x2, PT ;  /* 0x000000021200780c */ /* 0x000fc80003f05270 */
[----:B0-----:R-:W-:Y:S02]  /*15b40*/  SEL R0, RZ, 0x1, P0 ;  /* 0x00000001ff007807 */ /* 0x001fe40000000000 */
[----:B------:R-:W-:Y:S02]  /*15b50*/  SEL R18, R18, RZ, P0 ;  /* 0x000000ff12127207 */ /* 0x000fe40000000000 */
[----:B---3--:R-:W-:-:S05]  /*15b60*/  LOP3.LUT R4, R4, R0, RZ, 0x3c, !PT ;  /* 0x0000000004047212 */ /* 0x008fca00078e3cff */
[----:B------:R3:W-:Y:S02]  /*15b70*/  STL [R1+0x8], R4 ;  /* 0x0000080401007387 */ /* 0x0007e40000100800 */
.L_x_1207:
[----:B------:R-:W-:Y:S05]  /*15b80*/  BSYNC B7 ;  /* 0x0000000000077941 */ /* 0x000fea0003800000 */
.L_x_1205:
[----:B0-----:R0:W5:Y:S01]  /*15b90*/  LDL R2, [R1+0x14] ;  /* 0x0000140001027983 */ /* 0x0011620000100800 */
[----:B------:R-:W-:-:S13]  /*15ba0*/  LOP3.LUT P0, RZ, R19, 0x4, RZ, 0xc0, !PT ;  /* 0x0000000413ff7812 */ /* 0x000fda000780c0ff */
[----:B0-----:R-:W-:Y:S05]  /*15bb0*/  @!P0 BRA `(.L_x_1286) ;  /* 0x0000000000288947 */ /* 0x001fea0003800000 */
[----:B------:R-:W-:Y:S05]  /*15bc0*/  WARPSYNC.ALL ;  /* 0x0000000000007948 */ /* 0x000fea0003800000 */
[----:B------:R-:W0:Y:S08]  /*15bd0*/  S2UR UR5, SR_CgaCtaId ;  /* 0x00000000000579c3 */ /* 0x000e300000008800 */
[----:B------:R-:W-:Y:S06]  /*15be0*/  BAR.SYNC.DEFER_BLOCKING 0x5, 0x180 ;  /* 0x0146000000007b1d */ /* 0x000fec0000010000 */
[----:B------:R-:W-:-:S02]  /*15bf0*/  UMOV UR4, 0x400 ;  /* 0x0000040000047882 */ /* 0x000fc40000000000 */
[----:B0-----:R-:W-:-:S06]  /*15c00*/  ULEA UR4, UR5, UR4, 0x18 ;  /* 0x0000000405047291 */ /* 0x001fcc000f8ec03f */
[----:B------:R-:W-:-:S05]  /*15c10*/  IMAD.U32 R17, RZ, RZ, UR4 ;  /* 0x00000004ff117e24 */ /* 0x000fca000f8e00ff */
[----:B-----5:R-:W0:Y:S04]  /*15c20*/  LDS R2, [R17+0x288d0] ;  /* 0x0288d00011027984 */ /* 0x020e280000000800 */
[----:B0-----:R4:W-:Y:S01]  /*15c30*/  STL [R1+0x14], R2 ;  /* 0x0000140201007387 */ /* 0x0019e20000100800 */
[----:B------:R-:W-:Y:S06]  /*15c40*/  BAR.ARV 0x4, 0x180 ;  /* 0x0106000000007b1d */ /* 0x000fec0000002000 */
[----:B------:R-:W-:Y:S05]  /*15c50*/  BRA `(.L_x_1287) ;  /* 0x00000000002c7947 */ /* 0x000fea0003800000 */
.L_x_1286:
[----:B------:R-:W-:-:S03]  /*15c60*/  UMOV UR4, 0xffffffff ;  /* 0xffffffff00047882 */ /* 0x000fc60000000000 */
[----:B------:R-:W-:Y:S05]  /*15c70*/  BRA.DIV UR4, `(.L_x_1288) ;  /* 0x00000016047c7947 */ /* 0x000fea000b800000 */
[----:B-----5:R0:W4:Y:S02]  /*15c80*/  SHFL.IDX PT, R14, R2, RZ, 0x1f ;  /* 0x00001fff020e7589 */ /* 0x02012400000e0000 */
.L_x_1336:
[----:B------:R-:W5:Y:S01]  /*15c90*/  @!P1 S2R R3, SR_CgaCtaId ;  /* 0x0000000000039919 */ /* 0x000f620000008800 */
[----:B------:R-:W-:Y:S05]  /*15ca0*/  WARPSYNC.ALL ;  /* 0x0000000000007948 */ /* 0x000fea0003800000 */
[----:B------:R-:W-:Y:S01]  /*15cb0*/  BAR.SYNC.DEFER_BLOCKING 0x4, 0x180 ;  /* 0x0106000000007b1d */ /* 0x000fe20000010000 */
[----:B-1----:R-:W-:-:S05]  /*15cc0*/  @!P1 MOV R0, 0x400 ;  /* 0x0000040000009802 */ /* 0x002fca0000000f00 */
[----:B----4-:R1:W-:Y:S01]  /*15cd0*/  STL [R1+0x14], R14 ;  /* 0x0000140e01007387 */ /* 0x0103e20000100800 */
[----:B-----5:R-:W-:-:S05]  /*15ce0*/  @!P1 LEA R17, R3, R0, 0x18 ;  /* 0x0000000003119211 */ /* 0x020fca00078ec0ff */
[----:B------:R1:W-:Y:S01]  /*15cf0*/  @!P1 STS [R17+0x288d0], R2 ;  /* 0x0288d00211009388 */ /* 0x0003e20000000800 */
[----:B------:R-:W-:Y:S06]  /*15d00*/  BAR.ARV 0x5, 0x180 ;  /* 0x0146000000007b1d */ /* 0x000fec0000002000 */
.L_x_1287:
[----:B-1----:R-:W5:Y:S01]  /*15d10*/  LDL R0, [R1+0x14] ;  /* 0x0000140001007983 */ /* 0x002f620000100800 */
[----:B------:R-:W-:Y:S02]  /*15d20*/  ULDC UR4, c[0x0][0xc38] ;  /* 0x00030e0000047ab9 */ /* 0x000fe40000000800 */
[----:B-----5:R-:W-:-:S13]  /*15d30*/  ISETP.GE.AND P0, PT, R0, UR4, PT ;  /* 0x0000000400007c0c */ /* 0x020fda000bf06270 */
[----:B------:R-:W-:Y:S05]  /*15d40*/  @!P0 BRA `(.L_x_1289) ;  /* 0xffffffbc00388947 */ /* 0x000fea000383ffff */
.L_x_1196:
[----:B0-----:R-:W5:Y:S01]  /*15d50*/  LDL.LU R0, [R1+0x18] ;  /* 0x0000180001007983 */ /* 0x001f620000300800 */
[----:B------:R-:W-:Y:S01]  /*15d60*/  BSSY B0, `(.L_x_1290) ;  /* 0x000000b000007945 */ /* 0x000fe20003800000 */
[----:B------:R-:W0:Y:S01]  /*15d70*/  S2R R5, SR_CgaCtaId ;  /* 0x0000000000057919 */ /* 0x000e220000008800 */
[----:B-----5:R-:W-:-:S05]  /*15d80*/  VIADD R0, R0, 0x1 ;  /* 0x0000000100007836 */ /* 0x020fca0000000000 */
[----:B----4-:R-:W-:-:S04]  /*15d90*/  LEA.HI R2, R0, R0, RZ, 0x1 ;  /* 0x0000000000027211 */ /* 0x010fc800078f08ff */
[----:B------:R-:W-:-:S05]  /*15da0*/  LOP3.LUT R3, R2, 0xfffffffe, RZ, 0xc0, !PT ;  /* 0xfffffffe02037812 */ /* 0x000fca00078ec0ff */
[----:B------:R-:W-:Y:S01]  /*15db0*/  IMAD.IADD R3, R0, 0x1, -R3 ;  /* 0x0000000100037824 */ /* 0x000fe200078e0a03 */
[----:B------:R-:W-:-:S04]  /*15dc0*/  MOV R0, 0x400 ;  /* 0x0000040000007802 */ /* 0x000fc80000000f00 */
[----:B0-----:R-:W-:Y:S02]  /*15dd0*/  LEA R0, R5, R0, 0x18 ;  /* 0x0000000005007211 */ /* 0x001fe400078ec0ff */
[----:B------:R-:W-:-:S04]  /*15de0*/  SHF.L.U32 R3, R3, 0x1f, RZ ;  /* 0x0000001f03037819 */ /* 0x000fc800000006ff */
[----:B------:R-:W0:Y:S02]  /*15df0*/  SYNCS.PHASECHK.TRANS64.TRYWAIT P0, [R0+URZ+0x28820], R3 ;  /* 0x02882003000075a7 */ /* 0x000e24000800017f */
[----:B0-----:R-:W-:Y:S05]  /*15e00*/  @!P0 BRA `(.L_x_1291) ;  /* 0x0000001400408947 */ /* 0x001fea0003800000 */
.L_x_1337:
[----:B------:R-:W-:Y:S05]  /*15e10*/  BSYNC B0 ;  /* 0x0000000000007941 */ /* 0x000fea0003800000 */
.L_x_1290:
[----:B------:R-:W-:-:S03]  /*15e20*/  UMOV UR4, 0xffffffff ;  /* 0xffffffff00047882 */ /* 0x000fc60000000000 */
[----:B------:R-:W-:Y:S05]  /*15e30*/  BRA.DIV UR4, `(.L_x_1292) ;  /* 0x0000001604487947 */ /* 0x000fea000b800000 */
[----:B------:R-:W1:Y:S02]  /*15e40*/  S2R R2, SR_TID.X ;  /* 0x0000000000027919 */ /* 0x000e640000002100 */
[----:B-1----:R-:W-:-:S04]  /*15e50*/  SHF.R.U32.HI R2, RZ, 0x5, R2 ;  /* 0x00000005ff027819 */ /* 0x002fc80000011602 */
[----:B------:R-:W-:-:S05]  /*15e60*/  LOP3.LUT R2, R2, 0x3, RZ, 0xc0, !PT ;  /* 0x0000000302027812 */ /* 0x000fca00078ec0ff */
[----:B------:R1:W4:Y:S02]  /*15e70*/  SHFL.IDX PT, R14, R2, RZ, 0x1f ;  /* 0x00001fff020e7589 */ /* 0x00032400000e0000 */
.L_x_1340:
[----:B----4-:R-:W-:Y:S01]  /*15e80*/  ISETP.NE.AND P0, PT, R14, RZ, PT ;  /* 0x000000ff0e00720c */ /* 0x010fe20003f05270 */
[----:B------:R-:W-:-:S12]  /*15e90*/  BSSY B0, `(.L_x_1293) ;  /* 0x0000025000007945 */ /* 0x000fd80003800000 */
[----:B------:R-:W-:Y:S05]  /*15ea0*/  @P0 BRA `(.L_x_1294) ;  /* 0x00000000008c0947 */ /* 0x000fea0003800000 */
[----:B------:R-:W-:-:S03]  /*15eb0*/  UMOV UR4, 0xffffffff ;  /* 0xffffffff00047882 */ /* 0x000fc60000000000 */
[----:B------:R-:W-:Y:S05]  /*15ec0*/  BRA.DIV UR4, `(.L_x_1295) ;  /* 0x0000001604587947 */ /* 0x000fea000b800000 */
[----:B------:R-:W-:-:S13]  /*15ed0*/  ELECT P6, URZ, PT ;  /* 0x00000000003f782f */ /* 0x000fda00038c0000 */
.L_x_1343:
[----:B------:R-:W-:Y:S05]  /*15ee0*/  @!P6 BRA `(.L_x_1294) ;  /* 0x00000000007ce947 */ /* 0x000fea0003800000 */
[----:B------:R-:W-:-:S06]  /*15ef0*/  ULOP3.LUT UR4, UR38, 0x2, URZ, 0xfc, !UPT ;  /* 0x0000000226047892 */ /* 0x000fcc000f8efc3f */
[----:B-1----:R-:W-:-:S05]  /*15f00*/  IMAD.U32 R2, RZ, RZ, UR4 ;  /* 0x00000004ff027e24 */ /* 0x002fca000f8e00ff */
[----:B------:R-:W-:-:S13]  /*15f10*/  ISETP.NE.AND P2, PT, R2, 0x3, PT ;  /* 0x000000030200780c */ /* 0x000fda0003f45270 */
[----:B------:R-:W-:Y:S05]  /*15f20*/  @!P2 BRA `(.L_x_1296) ;  /* 0x000000000004a947 */ /* 0x000fea0003800000 */
[----:B------:R-:W-:Y:S01]  /*15f30*/  BPT.TRAP 0x1 ;  /* 0x000000040000795c */ /* 0x000fe20000300000 */
.L_x_1296:
[----:B------:R-:W4:Y:S01]  /*15f40*/  LDL.LU R7, [R1+0x8] ;  /* 0x0000080001077983 */ /* 0x000f220000300800 */
[----:B0-----:R-:W-:Y:S02]  /*15f50*/  VIADD R3, R0, 0x28840 ;  /* 0x0002884000037836 */ /* 0x001fe40000000000 */
[C---:B------:R-:W-:Y:S02]  /*15f60*/  VIADD R2, R18.reuse, 0x1 ;  /* 0x0000000112027836 */ /* 0x040fe40000000000 */
[----:B------:R-:W-:-:S03]  /*15f70*/  IMAD R6, R18, 0x8, R3 ;  /* 0x0000000812067824 */ /* 0x000fc600078e0203 */
[----:B------:R-:W-:-:S04]  /*15f80*/  ISETP.NE.AND P1, PT, R2, 0x2, PT ;  /* 0x000000020200780c */ /* 0x000fc80003f25270 */
[----:B---3--:R-:W-:Y:S02]  /*15f90*/  SEL R4, RZ, 0x1, P1 ;  /* 0x00000001ff047807 */ /* 0x008fe40000800000 */
[C---:B----4-:R-:W-:Y:S02]  /*15fa0*/  SHF.L.U32 R5, R7.reuse, 0x1f, RZ ;  /* 0x0000001f07057819 */ /* 0x050fe400000006ff */
[----:B------:R-:W-:Y:S02]  /*15fb0*/  LOP3.LUT R7, R7, R4, RZ, 0x3c, !PT ;  /* 0x0000000407077212 */ /* 0x000fe400078e3cff */
[----:B------:R-:W0:Y:S01]  /*15fc0*/  SYNCS.PHASECHK.TRANS64.TRYWAIT P0, [R6+URZ], R5 ;  /* 0x00000005060075a7 */ /* 0x000e22000800017f */
[----:B------:R-:W-:Y:S02]  /*15fd0*/  SEL R4, R2, RZ, P1 ;  /* 0x000000ff02047207 */ /* 0x000fe40000800000 */
[----:B------:R-:W-:-:S03]  /*15fe0*/  SHF.L.U32 R2, R7, 0x1f, RZ ;  /* 0x0000001f07027819 */ /* 0x000fc600000006ff */
[----:B------:R-:W-:Y:S01]  /*15ff0*/  IMAD R3, R4, 0x8, R3 ;  /* 0x0000000804037824 */ /* 0x000fe200078e0203 */
[----:B0-----:R-:W-:Y:S06]  /*16000*/  @!P0 BRA `(.L_x_1297) ;  /* 0x0000001400288947 */ /* 0x001fec0003800000 */
.L_x_1344:
[----:B------:R-:W1:Y:S02]  /*16010*/  SYNCS.PHASECHK.TRANS64.TRYWAIT P0, [R3+URZ], R2 ;  /* 0x00000002030075a7 */ /* 0x000e64000800017f */
[----:B-1----:R-:W-:Y:S05]  /*16020*/  @!P0 BRA `(.L_x_1298) ;  /* 0x0000001400348947 */ /* 0x002fea0003800000 */
.L_x_1345:
[----:B------:R-:W-:Y:S05]  /*16030*/  @!P2 BRA `(.L_x_1299) ;  /* 0x000000000004a947 */ /* 0x000fea0003800000 */
[----:B------:R-:W-:Y:S01]  /*16040*/  BPT.TRAP 0x1 ;  /* 0x000000040000795c */ /* 0x000fe20000300000 */
.L_x_1299:
[----:B-1----:R-:W-:-:S04]  /*16050*/  VIADD R3, R0, 0x28860 ;  /* 0x0002886000037836 */ /* 0x002fc80000000000 */
[----:B------:R-:W-:-:S04]  /*16060*/  IMAD R18, R18, 0x8, R3 ;  /* 0x0000000812127824 */ /* 0x000fc800078e0203 */
[----:B------:R-:W1:Y:S02]  /*16070*/  SYNCS.PHASECHK.TRANS64.TRYWAIT P0, [R18+URZ], R5 ;  /* 0x00000005120075a7 */ /* 0x000e64000800017f */
[----:B-1----:R-:W-:Y:S05]  /*16080*/  @!P0 BRA `(.L_x_1300) ;  /* 0x0000001400308947 */ /* 0x002fea0003800000 */
.L_x_1346:
[----:B------:R-:W-:-:S07]  /*16090*/  IMAD R3, R4, 0x8, R3 ;  /* 0x0000000804037824 */ /* 0x000fce00078e0203 */
.L_x_1301:
[----:B---3--:R3:W4:Y:S02]  /*160a0*/  SYNCS.PHASECHK.TRANS64.TRYWAIT P0, [R3+URZ], R2 ;  /* 0x00000002030075a7 */ /* 0x008724000800017f */
[----:B----4-:R-:W-:Y:S05]  /*160b0*/  @!P0 NANOSLEEP.SYNCS 0x989680 ;  /* 0x009896800000895d */ /* 0x010fea0003900000 */
[----:B------:R-:W4:Y:S02]  /*160c0*/  @!P0 SYNCS.PHASECHK.TRANS64 P0, [R3+URZ], R2 ;  /* 0x00000002030085a7 */ /* 0x000f24000800007f */
[----:B----4-:R-:W-:Y:S05]  /*160d0*/  @!P0 BRA `(.L_x_1301) ;  /* 0xfffffffc00f08947 */ /* 0x010fea000383ffff */
.L_x_1294:
[----:B------:R-:W-:Y:S05]  /*160e0*/  BSYNC B0 ;  /* 0x0000000000007941 */ /* 0x000fea0003800000 */
.L_x_1293:
[----:B------:R-:W-:Y:S05]  /*160f0*/  EXIT ;  /* 0x000000000000794d */ /* 0x000fea0003800000 */
.L_x_1109:
[----:B0-----:R-:W-:-:S04]  /*16100*/  IMAD.U32 R3, RZ, RZ, UR41 ;  /* 0x00000029ff037e24 */ /* 0x001fc8000f8e00ff */
[----:B------:R0:W1:Y:S03]  /*16110*/  SYNCS.PHASECHK.TRANS64.TRYWAIT P1, [R3+URZ+0x28800], R0 ;  /* 0x02880000030075a7 */ /* 0x000066000802017f */
[----:B-1----:R-:W-:Y:S05]  /*16120*/  @!P1 NANOSLEEP.SYNCS 0x989680 ;  /* 0x009896800000995d */ /* 0x002fea0003900000 */
[----:B------:R-:W1:Y:S02]  /*16130*/  @!P1 SYNCS.PHASECHK.TRANS64 P1, [R3+URZ+0x28800], R0 ;  /* 0x02880000030095a7 */ /* 0x000e64000802007f */
[----:B-1----:R-:W-:Y:S05]  /*16140*/  @!P1 BRA `(.L_x_1109) ;  /* 0xfffffffc00ec9947 */ /* 0x002fea000383ffff */
[----:B------:R-:W-:Y:S05]  /*16150*/  BRA `(.L_x_1302) ;  /* 0xfffffeb800387947 */ /* 0x000fea000383ffff */
.L_x_1113:
[----:B-1----:R1:W2:Y:S02]  /*16160*/  SYNCS.PHASECHK.TRANS64.TRYWAIT P2, [R11+URZ+0x28830], R0 ;  /* 0x028830000b0075a7 */ /* 0x0022a4000804017f */
[----:B--2---:R-:W-:Y:S05]  /*16170*/  @!P2 NANOSLEEP.SYNCS 0x989680 ;  /* 0x009896800000a95d */ /* 0x004fea0003900000 */
[----:B------:R-:W2:Y:S02]  /*16180*/  @!P2 SYNCS.PHASECHK.TRANS64 P2, [R11+URZ+0x28830], R0 ;  /* 0x028830000b00a5a7 */ /* 0x000ea4000804007f */
[----:B--2---:R-:W-:Y:S05]  /*16190*/  @!P2 BRA `(.L_x_1113) ;  /* 0xfffffffc00f0a947 */ /* 0x004fea000383ffff */
[----:B------:R-:W-:Y:S05]  /*161a0*/  BRA `(.L_x_1112) ;  /* 0xfffffeb8005c7947 */ /* 0x000fea000383ffff */
.L_x_1129:
[----:B-1----:R-:W-:-:S04]  /*161b0*/  IMAD.U32 R7, RZ, RZ, UR6 ;  /* 0x00000006ff077e24 */ /* 0x002fc8000f8e00ff */
[----:B------:R1:W2:Y:S03]  /*161c0*/  SYNCS.PHASECHK.TRANS64.TRYWAIT P2, [R7+URZ+0x28830], R6 ;  /* 0x02883006070075a7 */ /* 0x0002a6000804017f */
[----:B--2---:R-:W-:Y:S05]  /*161d0*/  @!P2 NANOSLEEP.SYNCS 0x989680 ;  /* 0x009896800000a95d */ /* 0x004fea0003900000 */
[----:B------:R-:W2:Y:S02]  /*161e0*/  @!P2 SYNCS.PHASECHK.TRANS64 P2, [R7+URZ+0x28830], R6 ;  /* 0x028830060700a5a7 */ /* 0x000ea4000804007f */
[----:B--2---:R-:W-:Y:S05]  /*161f0*/  @!P2 BRA `(.L_x_1129) ;  /* 0xfffffffc00eca947 */ /* 0x004fea000383ffff */
[----:B------:R-:W-:Y:S05]  /*16200*/  BRA `(.L_x_1126) ;  /* 0xfffffef4000c7947 */ /* 0x000fea000383ffff */
.L_x_1133:
[----:B-1----:R-:W-:-:S04]  /*16210*/  IMAD.U32 R7, RZ, RZ, UR6 ;  /* 0x00000006ff077e24 */ /* 0x002fc8000f8e00ff */
[----:B------:R1:W2:Y:S03]  /*16220*/  SYNCS.PHASECHK.TRANS64.TRYWAIT P2, [R7+URZ+0x28850], R6 ;  /* 0x02885006070075a7 */ /* 0x0002a6000804017f */
[----:B--2---:R-:W-:Y:S05]  /*16230*/  @!P2 NANOSLEEP.SYNCS 0x989680 ;  /* 0x009896800000a95d */ /* 0x004fea0003900000 */
[----:B------:R-:W2:Y:S02]  /*16240*/  @!P2 SYNCS.PHASECHK.TRANS64 P2, [R7+URZ+0x28850], R6 ;  /* 0x028850060700a5a7 */ /* 0x000ea4000804007f */
[----:B--2---:R-:W-:Y:S05]  /*16250*/  @!P2 BRA `(.L_x_1133) ;  /* 0xfffffffc00eca947 */ /* 0x004fea000383ffff */
[----:B------:R-:W-:Y:S05]  /*16260*/  BRA `(.L_x_1130) ;  /* 0xfffffef400cc7947 */ /* 0x000fea000383ffff */
.L_x_1150:
[----:B-1----:R-:W-:-:S04]  /*16270*/  IMAD.U32 R5, RZ, RZ, UR6 ;  /* 0x00000006ff057e24 */ /* 0x002fc8000f8e00ff */
[----:B------:R1:W2:Y:S03]  /*16280*/  SYNCS.PHASECHK.TRANS64.TRYWAIT P3, [R5+URZ+0x28830], R4 ;  /* 0x02883004050075a7 */ /* 0x0002a6000806017f */
[----:B--2---:R-:W-:Y:S05]  /*16290*/  @!P3 NANOSLEEP.SYNCS 0x989680 ;  /* 0x009896800000b95d */ /* 0x004fea0003900000 */
[----:B------:R-:W2:Y:S02]  /*162a0*/  @!P3 SYNCS.PHASECHK.TRANS64 P3, [R5+URZ+0x28830], R4 ;  /* 0x028830040500b5a7 */ /* 0x000ea4000806007f */
[----:B--2---:R-:W-:Y:S05]  /*162b0*/  @!P3 BRA `(.L_x_1150) ;  /* 0xfffffffc00ecb947 */ /* 0x004fea000383ffff */
[----:B------:R-:W-:Y:S05]  /*162c0*/  BRA `(.L_x_1147) ;  /* 0xffffff2c00b87947 */ /* 0x000fea000383ffff */
.L_x_1154:
[----:B-1----:R-:W-:-:S04]  /*162d0*/  IMAD.U32 R5, RZ, RZ, UR6 ;  /* 0x00000006ff057e24 */ /* 0x002fc8000f8e00ff */
[----:B------:R1:W2:Y:S03]  /*162e0*/  SYNCS.PHASECHK.TRANS64.TRYWAIT P2, [R5+URZ+0x28850], R4 ;  /* 0x02885004050075a7 */ /* 0x0002a6000804017f */
[----:B--2---:R-:W-:Y:S05]  /*162f0*/  @!P2 NANOSLEEP.SYNCS 0x989680 ;  /* 0x009896800000a95d */ /* 0x004fea0003900000 */
[----:B------:R-:W2:Y:S02]  /*16300*/  @!P2 SYNCS.PHASECHK.TRANS64 P2, [R5+URZ+0x28850], R4 ;  /* 0x028850040500a5a7 */ /* 0x000ea4000804007f */
[----:B--2---:R-:W-:Y:S05]  /*16310*/  @!P2 BRA `(.L_x_1154) ;  /* 0xfffffffc00eca947 */ /* 0x004fea000383ffff */
[----:B------:R-:W-:Y:S05]  /*16320*/  BRA `(.L_x_1151) ;  /* 0xffffff3000787947 */ /* 0x000fea000383ffff */
.L_x_1160:
[----:B-1----:R-:W-:-:S04]  /*16330*/  IMAD.U32 R5, RZ, RZ, UR6 ;  /* 0x00000006ff057e24 */ /* 0x002fc8000f8e00ff */
[----:B------:R1:W2:Y:S03]  /*16340*/  SYNCS.PHASECHK.TRANS64.TRYWAIT P3, [R5+URZ+0x28830], R4 ;  /* 0x02883004050075a7 */ /* 0x0002a6000806017f */
[----:B--2---:R-:W-:Y:S05]  /*16350*/  @!P3 NANOSLEEP.SYNCS 0x989680 ;  /* 0x009896800000b95d */ /* 0x004fea0003900000 */
[----:B------:R-:W2:Y:S02]  /*16360*/  @!P3 SYNCS.PHASECHK.TRANS64 P3, [R5+URZ+0x28830], R4 ;  /* 0x028830040500b5a7 */ /* 0x000ea4000806007f */
[----:B--2---:R-:W-:Y:S05]  /*16370*/  @!P3 BRA `(.L_x_1160) ;  /* 0xfffffffc00ecb947 */ /* 0x004fea000383ffff */
[----:B------:R-:W-:Y:S05]  /*16380*/  BRA `(.L_x_1157) ;  /* 0xffffff5400947947 */ /* 0x000fea000383ffff */
.L_x_1164:
[----:B-1----:R-:W-:-:S04]  /*16390*/  IMAD.U32 R5, RZ, RZ, UR6 ;  /* 0x00000006ff057e24 */ /* 0x002fc8000f8e00ff */
[----:B------:R1:W2:Y:S03]  /*163a0*/  SYNCS.PHASECHK.TRANS64.TRYWAIT P2, [R5+URZ+0x28850], R4 ;  /* 0x02885004050075a7 */ /* 0x0002a6000804017f */
[----:B--2---:R-:W-:Y:S05]  /*163b0*/  @!P2 NANOSLEEP.SYNCS 0x989680 ;  /* 0x009896800000a95d */ /* 0x004fea0003900000 */
[----:B------:R-:W2:Y:S02]  /*163c0*/  @!P2 SYNCS.PHASECHK.TRANS64 P2, [R5+URZ+0x28850], R4 ;  /* 0x028850040500a5a7 */ /* 0x000ea4000804007f */
[----:B--2---:R-:W-:Y:S05]  /*163d0*/  @!P2 BRA `(.L_x_1164) ;  /* 0xfffffffc00eca947 */ /* 0x004fea000383ffff */
[----:B------:R-:W-:Y:S05]  /*163e0*/  BRA `(.L_x_1161) ;  /* 0xffffff5800547947 */ /* 0x000fea000383ffff */
.L_x_1177:
[----:B-1----:R-:W-:-:S04]  /*163f0*/  IMAD.U32 R8, RZ, RZ, UR5 ;  /* 0x00000005ff087e24 */ /* 0x002fc8000f8e00ff */
[----:B------:R1:W2:Y:S03]  /*16400*/  SYNCS.PHASECHK.TRANS64.TRYWAIT P0, [R8+URZ+0x28850], R3 ;  /* 0x02885003080075a7 */ /* 0x0002a6000800017f */
[----:B--2---:R-:W-:Y:S05]  /*16410*/  @!P0 NANOSLEEP.SYNCS 0x989680 ;  /* 0x009896800000895d */ /* 0x004fea0003900000 */
[----:B------:R-:W2:Y:S02]  /*16420*/  @!P0 SYNCS.PHASECHK.TRANS64 P0, [R8+URZ+0x28850], R3 ;  /* 0x02885003080085a7 */ /* 0x000ea4000800007f */
[----:B--2---:R-:W-:Y:S05]  /*16430*/  @!P0 BRA `(.L_x_1177) ;  /* 0xfffffffc00ec8947 */ /* 0x004fea000383ffff */
[----:B------:R-:W-:Y:S05]  /*16440*/  BRA `(.L_x_1176) ;  /* 0xffffff8c00587947 */ /* 0x000fea000383ffff */
.L_x_1213:
[----:B------:R-:W-:Y:S02]  /*16450*/  IMAD.MOV.U32 R13, RZ, RZ, R4 ;  /* 0x000000ffff0d7224 */ /* 0x000fe400078e0004 */
[----:B------:R-:W-:Y:S02]  /*16460*/  IMAD.MOV.U32 R12, RZ, RZ, RZ ;  /* 0x000000ffff0c7224 */ /* 0x000fe400078e00ff */
[----:B------:R-:W-:Y:S02]  /*16470*/  IMAD.MOV.U32 R11, RZ, RZ, 0x1f ;  /* 0x0000001fff0b7424 */ /* 0x000fe400078e00ff */
[----:B------:R-:W-:-:S07]  /*16480*/  IMAD.MOV.U32 R15, RZ, RZ, -0x1 ;  /* 0xffffffffff0f7424 */ /* 0x000fce00078e00ff */
[----:B0-----:R-:W-:Y:S05]  /*16490*/  WARPSYNC.COLLECTIVE R15, `(.L_x_1303) ;  /* 0x000000000f087348 */ /* 0x001fea0003c00000 */
[----:B------:R1:W2:Y:S02]  /*164a0*/  SHFL.IDX P6, R14, R13, R12, R11 ;  /* 0x0000000c0d0e7389 */ /* 0x0002a400000c000b */
[----:B012---:R-:W-:Y:S01]  /*164b0*/  ENDCOLLECTIVE ;  /* 0x000000000000791b */ /* 0x007fe20003800000 */
.L_x_1303:
[----:B------:R-:W-:Y:S05]  /*164c0*/  BRA `(.L_x_1304) ;  /* 0xffffffc000fc7947 */ /* 0x000fea000383ffff */
.L_x_1215:
[----:B------:R-:W-:Y:S01]  /*164d0*/  BSSY B0, `(.L_x_1305) ;  /* 0x0000006000007945 */ /* 0x000fe20003800000 */
[----:B------:R-:W-:-:S07]  /*164e0*/  IMAD.MOV.U32 R15, RZ, RZ, -0x1 ;  /* 0xffffffffff0f7424 */ /* 0x000fce00078e00ff */
[----:B01----:R-:W-:Y:S05]  /*164f0*/  WARPSYNC.COLLECTIVE R15, `(.L_x_1306) ;  /* 0x000000000f0c7348 */ /* 0x003fea0003c00000 */
[----:B------:R-:W-:Y:S02]  /*16500*/  ELECT P6, UR62, PT ;  /* 0x00000000003e782f */ /* 0x000fe400038c0000 */
[----:B------:R-:W-:Y:S01]  /*16510*/  MOV R14, UR62 ;  /* 0x0000003e000e7c02 */ /* 0x000fe20008000f00 */
[----:B01----:R-:W-:Y:S10]  /*16520*/  ENDCOLLECTIVE ;  /* 0x000000000000791b */ /* 0x003ff40003800000 */
.L_x_1306:
[----:B------:R-:W-:Y:S05]  /*16530*/  BSYNC B0 ;  /* 0x0000000000007941 */ /* 0x000fea0003800000 */
.L_x_1305:
[----:B------:R-:W-:Y:S05]  /*16540*/  BRA `(.L_x_1307) ;  /* 0xffffffc400007947 */ /* 0x000fea000383ffff */
.L_x_1217:
[----:B--2---:R2:W3:Y:S02]  /*16550*/  SYNCS.PHASECHK.TRANS64.TRYWAIT P0, [R3+URZ+0x28840], R0 ;  /* 0x02884000030075a7 */ /* 0x0044e4000800017f */
[----:B---3--:R-:W-:Y:S05]  /*16560*/  @!P0 NANOSLEEP.SYNCS 0x989680 ;  /* 0x009896800000895d */ /* 0x008fea0003900000 */
[----:B------:R-:W3:Y:S02]  /*16570*/  @!P0 SYNCS.PHASECHK.TRANS64 P0, [R3+URZ+0x28840], R0 ;  /* 0x02884000030085a7 */ /* 0x000ee4000800007f */
[----:B---3--:R-:W-:Y:S05]  /*16580*/  @!P0 BRA `(.L_x_1217) ;  /* 0xfffffffc00f08947 */ /* 0x008fea000383ffff */
[----:B------:R-:W-:Y:S05]  /*16590*/  BRA `(.L_x_1308) ;  /* 0xffffffc400587947 */ /* 0x000fea000383ffff */
.L_x_1221:
[----:B------:R-:W-:Y:S01]  /*165a0*/  IMAD.MOV.U32 R13, RZ, RZ, R4 ;  /* 0x000000ffff0d7224 */ /* 0x000fe200078e0004 */
[----:B------:R-:W-:Y:S01]  /*165b0*/  LOP3.LUT R8, R8, 0x7f, RZ, 0xc0, !PT ;  /* 0x0000007f08087812 */ /* 0x000fe200078ec0ff */
[----:B------:R-:W-:Y:S02]  /*165c0*/  IMAD.MOV.U32 R12, RZ, RZ, RZ ;  /* 0x000000ffff0c7224 */ /* 0x000fe400078e00ff */
[----:B------:R-:W-:Y:S01]  /*165d0*/  IMAD.MOV.U32 R11, RZ, RZ, 0x181f ;  /* 0x0000181fff0b7424 */ /* 0x000fe200078e00ff */
[----:B------:R-:W-:Y:S01]  /*165e0*/  SHF.R.U32.HI R8, RZ, 0x3, R8 ;  /* 0x00000003ff087819 */ /* 0x000fe20000011608 */
[----:B------:R-:W-:-:S04]  /*165f0*/  IMAD.MOV.U32 R15, RZ, RZ, -0x1 ;  /* 0xffffffffff0f7424 */ /* 0x000fc800078e00ff */
[----:B------:R-:W-:-:S07]  /*16600*/  VIADD R2, R8, UR41 ;  /* 0x0000002908027c36 */ /* 0x000fce0008000000 */
[----:B-----5:R-:W-:Y:S05]  /*16610*/  WARPSYNC.COLLECTIVE R15, `(.L_x_1309) ;  /* 0x000000000f087348 */ /* 0x020fea0003c00000 */
[----:B------:R0:W1:Y:S02]  /*16620*/  SHFL.IDX P6, R14, R13, R12, R11 ;  /* 0x0000000c0d0e7389 */ /* 0x00006400000c000b */
[----:B01---5:R-:W-:Y:S01]  /*16630*/  ENDCOLLECTIVE ;  /* 0x000000000000791b */ /* 0x023fe20003800000 */
.L_x_1309:
[----:B------:R-:W-:Y:S02]  /*16640*/  IMAD.MOV.U32 R13, RZ, RZ, R0 ;  /* 0x000000ffff0d7224 */ /* 0x000fe400078e0000 */
[----:B------:R-:W-:-:S07]  /*16650*/  IMAD.MOV.U32 R5, RZ, RZ, R14 ;  /* 0x000000ffff057224 */ /* 0x000fce00078e000e */
[----:B------:R-:W-:Y:S05]  /*16660*/  WARPSYNC.COLLECTIVE R15, `(.L_x_1310) ;  /* 0x000000000f087348 */ /* 0x000fea0003c00000 */
[----:B------:R0:W1:Y:S02]  /*16670*/  SHFL.IDX P6, R14, R13, R12, R11 ;  /* 0x0000000c0d0e7389 */ /* 0x00006400000c000b */
[----:B01----:R-:W-:Y:S01]  /*16680*/  ENDCOLLECTIVE ;  /* 0x000000000000791b */ /* 0x003fe20003800000 */
.L_x_1310:
[----:B------:R-:W-:Y:S02]  /*16690*/  ULDC UR4, c[0x0][0x288] ;  /* 0x0000a20000047ab9 */ /* 0x000fe40000000800 */
[----:B------:R-:W-:-:S05]  /*166a0*/  IMAD R3, R7, UR4, RZ ;  /* 0x0000000407037c24 */ /* 0x000fca000f8e02ff */
[----:B------:R-:W-:Y:S01]  /*166b0*/  ISETP.GE.AND P2, PT, R2, R3, PT ;  /* 0x000000030200720c */ /* 0x000fe20003f46270 */
[----:B------:R-:W-:Y:S02]  /*166c0*/  IMAD.MOV.U32 R13, RZ, RZ, R4 ;  /* 0x000000ffff0d7224 */ /* 0x000fe400078e0004 */
[----:B------:R-:W-:Y:S02]  /*166d0*/  IMAD.MOV.U32 R12, RZ, RZ, 0x1 ;  /* 0x00000001ff0c7424 */ /* 0x000fe400078e00ff */
[----:B------:R-:W-:-:S08]  /*166e0*/  IMAD.MOV.U32 R6, RZ, RZ, R14 ;  /* 0x000000ffff067224 */ /* 0x000fd000078e000e */
[----:B------:R-:W-:Y:S05]  /*166f0*/  WARPSYNC.COLLECTIVE R15, `(.L_x_1311) ;  /* 0x000000000f087348 */ /* 0x000fea0003c00000 */
[----:B------:R0:W1:Y:S02]  /*16700*/  SHFL.IDX P6, R14, R13, R12, R11 ;  /* 0x0000000c0d0e7389 */ /* 0x00006400000c000b */
[----:B01----:R-:W-:Y:S01]  /*16710*/  ENDCOLLECTIVE ;  /* 0x000000000000791b */ /* 0x003fe20003800000 */
.L_x_1311:
[----:B------:R-:W-:-:S05]  /*16720*/  @!P2 LEA R6, P4, R10, R6, 0x1 ;  /* 0x000000060a06a211 */ /* 0x000fca00078808ff */
[----:B------:R-:W-:Y:S02]  /*16730*/  @!P2 IMAD.X R7, RZ, RZ, R5, P4 ;  /* 0x000000ffff07a224 */ /* 0x000fe400020e0605 */
[----:B------:R-:W-:-:S03]  /*16740*/  VIADD R5, R2, 0x10 ;  /* 0x0000001002057836 */ /* 0x000fc60000000000 */
[----:B------:R-:W-:Y:S01]  /*16750*/  @!PT LDS RZ, [RZ] ;  /* 0x00000000fffff984 */ /* 0x000fe20000000800 */
[----:B------:R-:W-:Y:S01]  /*16760*/  @!PT LDS RZ, [RZ] ;  /* 0x00000000fffff984 */ /* 0x000fe20000000800 */
[----:B------:R-:W-:Y:S01]  /*16770*/  @!PT LDS RZ, [RZ] ;  /* 0x00000000fffff984 */ /* 0x000fe20000000800 */
[----:B------:R0:W-:Y:S01]  /*16780*/  @!P2 LDGSTS.E.BYPASS.LTC128B.128 [R9+0x10400], desc[UR50][R6.64], !P1 ;  /* 0x104000000609afae */ /* 0x0001e2000c901d72 */
[----:B------:R-:W-:-:S03]  /*16790*/  IMAD.MOV.U32 R13, RZ, RZ, R0 ;  /* 0x000000ffff0d7224 */ /* 0x000fc600078e0000 */
[----:B------:R0:W-:Y:S01]  /*167a0*/  @!P2 LDGSTS.E.BYPASS.LTC128B.128 [R9+0x14400], desc[UR50][R6.64+0x80], !P0 ;  /* 0x144000800609afae */ /* 0x0001e2000c101d72 */
[----:B------:R-:W-:Y:S01]  /*167b0*/  ISETP.GE.AND P2, PT, R5, R3, PT ;  /* 0x000000030500720c */ /* 0x000fe20003f46270 */
[----:B------:R-:W-:-:S12]  /*167c0*/  IMAD.MOV.U32 R5, RZ, RZ, R14 ;  /* 0x000000ffff057224 */ /* 0x000fd800078e000e */
[----:B0-----:R-:W-:Y:S05]  /*167d0*/  WARPSYNC.COLLECTIVE R15, `(.L_x_1312) ;  /* 0x000000000f087348 */ /* 0x001fea0003c00000 */
[----:B------:R1:W2:Y:S02]  /*167e0*/  SHFL.IDX P6, R14, R13, R12, R11 ;  /* 0x0000000c0d0e7389 */ /* 0x0002a400000c000b */
[----:B012---:R-:W-:Y:S01]  /*167f0*/  ENDCOLLECTIVE ;  /* 0x000000000000791b */ /* 0x007fe20003800000 */
.L_x_1312:
[----:B------:R-:W-:Y:S02]  /*16800*/  IMAD.MOV.U32 R13, RZ, RZ, R4 ;  /* 0x000000ffff0d7224 */ /* 0x000fe400078e0004 */
[----:B------:R-:W-:Y:S02]  /*16810*/  IMAD.MOV.U32 R12, RZ, RZ, 0x2 ;  /* 0x00000002ff0c7424 */ /* 0x000fe400078e00ff */
[----:B------:R-:W-:-:S07]  /*16820*/  IMAD.MOV.U32 R8, RZ, RZ, R14 ;  /* 0x000000ffff087224 */ /* 0x000fce00078e000e */
[----:B------:R-:W-:Y:S05]  /*16830*/  WARPSYNC.COLLECTIVE R15, `(.L_x_1313) ;  /* 0x000000000f087348 */ /* 0x000fea0003c00000 */
[----:B------:R0:W1:Y:S02]  /*16840*/  SHFL.IDX P6, R14, R13, R12, R11 ;  /* 0x0000000c0d0e7389 */ /* 0x00006400000c000b */
[----:B01----:R-:W-:Y:S01]  /*16850*/  ENDCOLLECTIVE ;  /* 0x000000000000791b */ /* 0x003fe20003800000 */
.L_x_1313:
[----:B------:R-:W-:-:S05]  /*16860*/  @!P2 LEA R8, P4, R10, R8, 0x1 ;  /* 0x000000080a08a211 */ /* 0x000fca00078808ff */
[----:B------:R-:W-:Y:S02]  /*16870*/  @!P2 IMAD.X R5, RZ, RZ, R5, P4 ;  /* 0x000000ffff05a224 */ /* 0x000fe400020e0605 */
[----:B------:R-:W-:Y:S02]  /*16880*/  @!P2 IMAD.MOV.U32 R6, RZ, RZ, R8 ;  /* 0x000000ffff06a224 */ /* 0x000fe400078e0008 */
[----:B------:R-:W-:Y:S02]  /*16890*/  @!P2 IMAD.MOV.U32 R7, RZ, RZ, R5 ;  /* 0x000000ffff07a224 */ /* 0x000fe400078e0005 */
[C---:B------:R-:W-:Y:S02]  /*168a0*/  VIADD R5, R2.reuse, 0x20 ;  /* 0x0000002002057836 */ /* 0x040fe40000000000 */
[----:B------:R-:W-:Y:S01]  /*168b0*/  IMAD.MOV.U32 R13, RZ, RZ, R0 ;  /* 0x000000ffff0d7224 */ /* 0x000fe200078e0000 */
[----:B------:R-:W-:Y:S01]  /*168c0*/  @!PT LDS RZ, [RZ] ;  /* 0x00000000fffff984 */ /* 0x000fe20000000800 */
[----:B------:R-:W-:Y:S01]  /*168d0*/  @!PT LDS RZ, [RZ] ;  /* 0x00000000fffff984 */ /* 0x000fe20000000800 */
[----:B------:R-:W-:Y:S01]  /*168e0*/  @!PT LDS RZ, [RZ] ;  /* 0x00000000fffff984 */ /* 0x000fe20000000800 */
[----:B------:R0:W-:Y:S01]  /*168f0*/  @!P2 LDGSTS.E.BYPASS.LTC128B.128 [R9+0x10c00], desc[UR50][R6.64], !P1 ;  /* 0x10c000000609afae */ /* 0x0001e2000c901d72 */
[----:B------:R-:W-:-:S03]  /*16900*/  VIADD R8, R2, 0x60 ;  /* 0x0000006002087836 */ /* 0x000fc60000000000 */
[----:B------:R0:W-:Y:S01]  /*16910*/  @!P2 LDGSTS.E.BYPASS.LTC128B.128 [R9+0x14c00], desc[UR50][R6.64+0x80], !P0 ;  /* 0x14c000800609afae */ /* 0x0001e2000c101d72 */
[----:B------:R-:W-:Y:S01]  /*16920*/  ISETP.GE.AND P2, PT, R5, R3, PT ;  /* 0x000000030500720c */ /* 0x000fe20003f46270 */
[----:B------:R-:W-:-:S12]  /*16930*/  IMAD.MOV.U32 R5, RZ, RZ, R14 ;  /* 0x000000ffff057224 */ /* 0x000fd800078e000e */
[----:B0-----:R-:W-:Y:S05]  /*16940*/  WARPSYNC.COLLECTIVE R15, `(.L_x_1314) ;  /* 0x000000000f087348 */ /* 0x001fea0003c00000 */
[----:B------:R1:W2:Y:S02]  /*16950*/  SHFL.IDX P6, R14, R13, R12, R11 ;  /* 0x0000000c0d0e7389 */ /* 0x0002a400000c000b */
[----:B012---:R-:W-:Y:S01]  /*16960*/  ENDCOLLECTIVE ;  /* 0x000000000000791b */ /* 0x007fe20003800000 */
.L_x_1314:
[----:B------:R-:W-:Y:S02]  /*16970*/  IMAD.MOV.U32 R13, RZ, RZ, R4 ;  /* 0x000000ffff0d7224 */ /* 0x000fe400078e0004 */
[----:B------:R-:W-:Y:S02]  /*16980*/  IMAD.MOV.U32 R12, RZ, RZ, 0x3 ;  /* 0x00000003ff0c7424 */ /* 0x000fe400078e00ff */
[----:B------:R-:W-:-:S07]  /*16990*/  IMAD.MOV.U32 R6, RZ, RZ, R14 ;  /* 0x000000ffff067224 */ /* 0x000fce00078e000e */
[----:B------:R-:W-:Y:S05]  /*169a0*/  WARPSYNC.COLLECTIVE R15, `(.L_x_1315) ;  /* 0x000000000f087348 */ /* 0x000fea0003c00000 */
[----:B------:R0:W1:Y:S02]  /*169b0*/  SHFL.IDX P6, R14, R13, R12, R11 ;  /* 0x0000000c0d0e7389 */ /* 0x00006400000c000b */
[----:B01----:R-:W-:Y:S01]  /*169c0*/  ENDCOLLECTIVE ;  /* 0x000000000000791b */ /* 0x003fe20003800000 */
.L_x_1315:
[----:B------:R-:W-:-:S05]  /*169d0*/  @!P2 LEA R6, P3, R10, R6, 0x1 ;  /* 0x000000060a06a211 */ /* 0x000fca00078608ff */
[----:B------:R-:W-:-:S04]  /*169e0*/  @!P2 IMAD.X R5, RZ, RZ, R5, P3 ;  /* 0x000000ffff05a224 */ /* 0x000fc800018e0605 */
[----:B------:R-:W-:Y:S02]  /*169f0*/  @!P2 IMAD.MOV.U32 R7, RZ, RZ, R5 ;  /* 0x000000ffff07a224 */ /* 0x000fe400078e0005 */
[----:B------:R-:W-:Y:S02]  /*16a00*/  VIADD R5, R2, 0x30 ;  /* 0x0000003002057836 */ /* 0x000fe40000000000 */
[----:B------:R-:W-:Y:S01]  /*16a10*/  IMAD.MOV.U32 R13, RZ, RZ, R0 ;  /* 0x000000ffff0d7224 */ /* 0x000fe200078e0000 */
[----:B------:R-:W-:Y:S01]  /*16a20*/  @!PT LDS RZ, [RZ] ;  /* 0x00000000fffff984 */ /* 0x000fe20000000800 */
[----:B------:R-:W-:Y:S01]  /*16a30*/  @!PT LDS RZ, [RZ] ;  /* 0x00000000fffff984 */ /* 0x000fe20000000800 */
[----:B------:R-:W-:Y:S01]  /*16a40*/  @!PT LDS RZ, [RZ] ;  /* 0x00000000fffff984 */ /* 0x000fe20000000800 */
[----:B------:R0:W-:Y:S04]  /*16a50*/  @!P2 LDGSTS.E.BYPASS.LTC128B.128 [R9+0x11400], desc[UR50][R6.64], !P1 ;  /* 0x114000000609afae */ /* 0x0001e8000c901d72 */
[----:B------:R0:W-:Y:S01]  /*16a60*/  @!P2 LDGSTS.E.BYPASS.LTC128B.128 [R9+0x15400], desc[UR50][R6.64+0x80], !P0 ;  /* 0x154000800609afae */ /* 0x0001e2000c101d72 */
[----:B------:R-:W-:Y:S01]  /*16a70*/  ISETP.GE.AND P2, PT, R5, R3, PT ;  /* 0x000000030500720c */ /* 0x000fe20003f46270 */
[----:B------:R-:W-:-:S12]  /*16a80*/  IMAD.MOV.U32 R5, RZ, RZ, R14 ;  /* 0x000000ffff057224 */ /* 0x000fd800078e000e */
[----:B0-----:R-:W-:Y:S05]  /*16a90*/  WARPSYNC.COLLECTIVE R15, `(.L_x_1316) ;  /* 0x000000000f087348 */ /* 0x001fea0003c00000 */
[----:B------:R1:W2:Y:S02]  /*16aa0*/  SHFL.IDX P6, R14, R13, R12, R11 ;  /* 0x0000000c0d0e7389 */ /* 0x0002a400000c000b */
[----:B012---:R-:W-:Y:S01]  /*16ab0*/  ENDCOLLECTIVE ;  /* 0x000000000000791b */ /* 0x007fe20003800000 */
.L_x_1316:
[----:B------:R-:W-:Y:S02]  /*16ac0*/  IMAD.MOV.U32 R13, RZ, RZ, R4 ;  /* 0x000000ffff0d7224 */ /* 0x000fe400078e0004 */
[----:B------:R-:W-:Y:S02]  /*16ad0*/  IMAD.MOV.U32 R12, RZ, RZ, 0x4 ;  /* 0x00000004ff0c7424 */ /* 0x000fe400078e00ff */
[----:B------:R-:W-:-:S07]  /*16ae0*/  IMAD.MOV.U32 R6, RZ, RZ, R14 ;  /* 0x000000ffff067224 */ /* 0x000fce00078e000e */
[----:B------:R-:W-:Y:S05]  /*16af0*/  WARPSYNC.COLLECTIVE R15, `(.L_x_1317) ;  /* 0x000000000f087348 */ /* 0x000fea0003c00000 */
[----:B------:R0:W1:Y:S02]  /*16b00*/  SHFL.IDX P6, R14, R13, R12, R11 ;  /* 0x0000000c0d0e7389 */ /* 0x00006400000c000b */
[----:B01----:R-:W-:Y:S01]  /*16b10*/  ENDCOLLECTIVE ;  /* 0x000000000000791b */ /* 0x003fe20003800000 */
.L_x_1317:
        /* <DEDUP_REMOVED lines=15> */
.L_x_1318:
[----:B------:R-:W-:Y:S02]  /*16c10*/  IMAD.MOV.U32 R13, RZ, RZ, R4 ;  /* 0x000000ffff0d7224 */ /* 0x000fe400078e0004 */
[----:B------:R-:W-:Y:S02]  /*16c20*/  IMAD.MOV.U32 R12, RZ, RZ, 0x5 ;  /* 0x00000005ff0c7424 */ /* 0x000fe400078e00ff */
[----:B------:R-:W-:-:S07]  /*16c30*/  IMAD.MOV.U32 R6, RZ, RZ, R14 ;  /* 0x000000ffff067224 */ /* 0x000fce00078e000e */
[----:B------:R-:W-:Y:S05]  /*16c40*/  WARPSYNC.COLLECTIVE R15, `(.L_x_1319) ;  /* 0x000000000f087348 */ /* 0x000fea0003c00000 */
[----:B------:R0:W1:Y:S02]  /*16c50*/  SHFL.IDX P6, R14, R13, R12, R11 ;  /* 0x0000000c0d0e7389 */ /* 0x00006400000c000b */
[----:B01----:R-:W-:Y:S01]  /*16c60*/  ENDCOLLECTIVE ;  /* 0x000000000000791b */ /* 0x003fe20003800000 */
.L_x_1319:
        /* <DEDUP_REMOVED lines=15> */
.L_x_1320:
[----:B------:R-:W-:Y:S02]  /*16d60*/  IMAD.MOV.U32 R13, RZ, RZ, R4 ;  /* 0x000000ffff0d7224 */ /* 0x000fe400078e0004 */
[----:B------:R-:W-:Y:S02]  /*16d70*/  IMAD.MOV.U32 R12, RZ, RZ, 0x6 ;  /* 0x00000006ff0c7424 */ /* 0x000fe400078e00ff */
[----:B------:R-:W-:-:S07]  /*16d80*/  IMAD.MOV.U32 R6, RZ, RZ, R14 ;  /* 0x000000ffff067224 */ /* 0x000fce00078e000e */
[----:B------:R-:W-:Y:S05]  /*16d90*/  WARPSYNC.COLLECTIVE R15, `(.L_x_1321) ;  /* 0x000000000f087348 */ /* 0x000fea0003c00000 */
[----:B------:R0:W1:Y:S02]  /*16da0*/  SHFL.IDX P6, R14, R13, R12, R11 ;  /* 0x0000000c0d0e7389 */ /* 0x00006400000c000b */
[----:B01----:R-:W-:Y:S01]  /*16db0*/  ENDCOLLECTIVE ;  /* 0x000000000000791b */ /* 0x003fe20003800000 */
.L_x_1321:
[----:B------:R-:W-:-:S05]  /*16dc0*/  @!P2 LEA R6, P3, R10, R6, 0x1 ;  /* 0x000000060a06a211 */ /* 0x000fca00078608ff */
[----:B------:R-:W-:Y:S01]  /*16dd0*/  @!P2 IMAD.X R5, RZ, RZ, R5, P3 ;  /* 0x000000ffff05a224 */ /* 0x000fe200018e0605 */
[----:B------:R-:W-:-:S03]  /*16de0*/  ISETP.GE.AND P3, PT, R8, R3, PT ;  /* 0x000000030800720c */ /* 0x000fc60003f66270 */
[----:B------:R-:W-:Y:S02]  /*16df0*/  @!P2 IMAD.MOV.U32 R7, RZ, RZ, R5 ;  /* 0x000000ffff07a224 */ /* 0x000fe400078e0005 */
[----:B------:R-:W-:-:S03]  /*16e00*/  IMAD.MOV.U32 R13, RZ, RZ, R0 ;  /* 0x000000ffff0d7224 */ /* 0x000fc600078e0000 */
[----:B------:R-:W-:Y:S01]  /*16e10*/  @!PT LDS RZ, [RZ] ;  /* 0x00000000fffff984 */ /* 0x000fe20000000800 */
[----:B------:R-:W-:Y:S01]  /*16e20*/  @!PT LDS RZ, [RZ] ;  /* 0x00000000fffff984 */ /* 0x000fe20000000800 */
[----:B------:R-:W-:Y:S01]  /*16e30*/  @!PT LDS RZ, [RZ] ;  /* 0x00000000fffff984 */ /* 0x000fe20000000800 */
[----:B------:R0:W-:Y:S04]  /*16e40*/  @!P2 LDGSTS.E.BYPASS.LTC128B.128 [R9+0x12c00], desc[UR50][R6.64], !P1 ;  /* 0x12c000000609afae */ /* 0x0001e8000c901d72 */
[----:B------:R0:W-:Y:S01]  /*16e50*/  @!P2 LDGSTS.E.BYPASS.LTC128B.128 [R9+0x16c00], desc[UR50][R6.64+0x80], !P0 ;  /* 0x16c000800609afae */ /* 0x0001e2000c101d72 */
[----:B------:R-:W-:-:S07]  /*16e60*/  IMAD.MOV.U32 R5, RZ, RZ, R14 ;  /* 0x000000ffff057224 */ /* 0x000fce00078e000e */
[----:B0-----:R-:W-:Y:S05]  /*16e70*/  WARPSYNC.COLLECTIVE R15, `(.L_x_1322) ;  /* 0x000000000f087348 */ /* 0x001fea0003c00000 */
[----:B------:R1:W2:Y:S02]  /*16e80*/  SHFL.IDX P6, R14, R13, R12, R11 ;  /* 0x0000000c0d0e7389 */ /* 0x0002a400000c000b */
[----:B012---:R-:W-:Y:S01]  /*16e90*/  ENDCOLLECTIVE ;  /* 0x000000000000791b */ /* 0x007fe20003800000 */
.L_x_1322:
[----:B------:R-:W-:Y:S02]  /*16ea0*/  IMAD.MOV.U32 R13, RZ, RZ, R4 ;  /* 0x000000ffff0d7224 */ /* 0x000fe400078e0004 */
[----:B------:R-:W-:Y:S02]  /*16eb0*/  IMAD.MOV.U32 R12, RZ, RZ, 0x7 ;  /* 0x00000007ff0c7424 */ /* 0x000fe400078e00ff */
[----:B------:R-:W-:-:S07]  /*16ec0*/  IMAD.MOV.U32 R6, RZ, RZ, R14 ;  /* 0x000000ffff067224 */ /* 0x000fce00078e000e */
[----:B------:R-:W-:Y:S05]  /*16ed0*/  WARPSYNC.COLLECTIVE R15, `(.L_x_1323) ;  /* 0x000000000f087348 */ /* 0x000fea0003c00000 */
[----:B------:R0:W1:Y:S02]  /*16ee0*/  SHFL.IDX P6, R14, R13, R12, R11 ;  /* 0x0000000c0d0e7389 */ /* 0x00006400000c000b */
[----:B01----:R-:W-:Y:S01]  /*16ef0*/  ENDCOLLECTIVE ;  /* 0x000000000000791b */ /* 0x003fe20003800000 */
.L_x_1323:
[----:B------:R-:W-:-:S05]  /*16f00*/  @!P3 LEA R6, P2, R10, R6, 0x1 ;  /* 0x000000060a06b211 */ /* 0x000fca00078408ff */
[----:B------:R-:W-:-:S04]  /*16f10*/  @!P3 IMAD.X R5, RZ, RZ, R5, P2 ;  /* 0x000000ffff05b224 */ /* 0x000fc800010e0605 */
        /* <DEDUP_REMOVED lines=11> */
.L_x_1324:
[----:B------:R-:W-:Y:S01]  /*16fd0*/  IMAD.MOV.U32 R0, RZ, RZ, R14 ;  /* 0x000000ffff007224 */ /* 0x000fe200078e000e */
[----:B------:R-:W-:Y:S06]  /*16fe0*/  BRA `(.L_x_1325) ;  /* 0xffffffc400b87947 */ /* 0x000fec000383ffff */
.L_x_1226:
[----:B0-----:R0:W1:Y:S02]  /*16ff0*/  SYNCS.PHASECHK.TRANS64.TRYWAIT P0, [R17+URZ+0x28820], R0 ;  /* 0x02882000110075a7 */ /* 0x001064000800017f */
[----:B-1----:R-:W-:Y:S05]  /*17000*/  @!P0 NANOSLEEP.SYNCS 0x989680 ;  /* 0x009896800000895d */ /* 0x002fea0003900000 */
[----:B------:R-:W1:Y:S02]  /*17010*/  @!P0 SYNCS.PHASECHK.TRANS64 P0, [R17+URZ+0x28820], R0 ;  /* 0x02882000110085a7 */ /* 0x000e64000800007f */
[----:B-1----:R-:W-:Y:S05]  /*17020*/  @!P0 BRA `(.L_x_1226) ;  /* 0xfffffffc00f08947 */ /* 0x002fea000383ffff */
[----:B------:R-:W-:Y:S05]  /*17030*/  BRA `(.L_x_1326) ;  /* 0xffffffc800287947 */ /* 0x000fea000383ffff */
.L_x_1233:
[----:B0-----:R0:W1:Y:S02]  /*17040*/  SYNCS.PHASECHK.TRANS64.TRYWAIT P0, [R7+URZ+0x28840], R3 ;  /* 0x02884003070075a7 */ /* 0x001064000800017f */
[----:B-1----:R-:W-:Y:S05]  /*17050*/  @!P0 NANOSLEEP.SYNCS 0x989680 ;  /* 0x009896800000895d */ /* 0x002fea0003900000 */
[----:B------:R-:W1:Y:S02]  /*17060*/  @!P0 SYNCS.PHASECHK.TRANS64 P0, [R7+URZ+0x28840], R3 ;  /* 0x02884003070085a7 */ /* 0x000e64000800007f */
[----:B-1----:R-:W-:Y:S05]  /*17070*/  @!P0 BRA `(.L_x_1233) ;  /* 0xfffffffc00f08947 */ /* 0x002fea000383ffff */
[----:B------:R-:W-:Y:S05]  /*17080*/  BRA `(.L_x_1327) ;  /* 0xffffffc800e07947 */ /* 0x000fea000383ffff */
.L_x_1239:
[----:B0-----:R0:W1:Y:S02]  /*17090*/  SYNCS.PHASECHK.TRANS64.TRYWAIT P0, [R7+URZ+0x60], R3 ;  /* 0x00006003070075a7 */ /* 0x001064000800017f */
[----:B-1----:R-:W-:Y:S05]  /*170a0*/  @!P0 NANOSLEEP.SYNCS 0x989680 ;  /* 0x009896800000895d */ /* 0x002fea0003900000 */
[----:B------:R-:W1:Y:S02]  /*170b0*/  @!P0 SYNCS.PHASECHK.TRANS64 P0, [R7+URZ+0x60], R3 ;  /* 0x00006003070085a7 */ /* 0x000e64000800007f */
[----:B-1----:R-:W-:Y:S05]  /*170c0*/  @!P0 BRA `(.L_x_1239) ;  /* 0xfffffffc00f08947 */ /* 0x002fea000383ffff */
[----:B------:R-:W-:Y:S05]  /*170d0*/  BRA `(.L_x_1328) ;  /* 0xffffffcc00b07947 */ /* 0x000fea000383ffff */
.L_x_1249:
[----:B--2---:R2:W3:Y:S02]  /*170e0*/  SYNCS.PHASECHK.TRANS64.TRYWAIT P0, [R3+URZ+0x28840], R2 ;  /* 0x02884002030075a7 */ /* 0x0044e4000800017f */
[----:B---3--:R-:W-:Y:S05]  /*170f0*/  @!P0 NANOSLEEP.SYNCS 0x989680 ;  /* 0x009896800000895d */ /* 0x008fea0003900000 */
[----:B------:R-:W3:Y:S02]  /*17100*/  @!P0 SYNCS.PHASECHK.TRANS64 P0, [R3+URZ+0x28840], R2 ;  /* 0x02884002030085a7 */ /* 0x000ee4000800007f */
[----:B---3--:R-:W-:Y:S05]  /*17110*/  @!P0 BRA `(.L_x_1249) ;  /* 0xfffffffc00f08947 */ /* 0x008fea000383ffff */
[----:B------:R-:W-:Y:S05]  /*17120*/  BRA `(.L_x_1329) ;  /* 0xffffffd400347947 */ /* 0x000fea000383ffff */
.L_x_1255:
[----:B0-----:R0:W1:Y:S02]  /*17130*/  SYNCS.PHASECHK.TRANS64.TRYWAIT P0, [R2+URZ+0x60], R3 ;  /* 0x00006003020075a7 */ /* 0x001064000800017f */
[----:B-1----:R-:W-:Y:S05]  /*17140*/  @!P0 NANOSLEEP.SYNCS 0x989680 ;  /* 0x009896800000895d */ /* 0x002fea0003900000 */
[----:B------:R-:W1:Y:S02]  /*17150*/  @!P0 SYNCS.PHASECHK.TRANS64 P0, [R2+URZ+0x60], R3 ;  /* 0x00006003020085a7 */ /* 0x000e64000800007f */
[----:B-1----:R-:W-:Y:S05]  /*17160*/  @!P0 BRA `(.L_x_1255) ;  /* 0xfffffffc00f08947 */ /* 0x002fea000383ffff */
[----:B------:R-:W-:Y:S05]  /*17170*/  BRA `(.L_x_1330) ;  /* 0xffffffd800047947 */ /* 0x000fea000383ffff */
.L_x_1264:
[----:B--2---:R2:W3:Y:S02]  /*17180*/  SYNCS.PHASECHK.TRANS64.TRYWAIT P0, [R2+URZ+0x28840], R3 ;  /* 0x02884003020075a7 */ /* 0x0044e4000800017f */
[----:B---3--:R-:W-:Y:S05]  /*17190*/  @!P0 NANOSLEEP.SYNCS 0x989680 ;  /* 0x009896800000895d */ /* 0x008fea0003900000 */
[----:B------:R-:W3:Y:S02]  /*171a0*/  @!P0 SYNCS.PHASECHK.TRANS64 P0, [R2+URZ+0x28840], R3 ;  /* 0x02884003020085a7 */ /* 0x000ee4000800007f */
[----:B---3--:R-:W-:Y:S05]  /*171b0*/  @!P0 BRA `(.L_x_1264) ;  /* 0xfffffffc00f08947 */ /* 0x008fea000383ffff */
[----:B------:R-:W-:Y:S05]  /*171c0*/  BRA `(.L_x_1331) ;  /* 0xffffffdc00587947 */ /* 0x000fea000383ffff */
.L_x_1270:
[----:B0-----:R0:W1:Y:S02]  /*171d0*/  SYNCS.PHASECHK.TRANS64.TRYWAIT P0, [R2+URZ+0x60], R5 ;  /* 0x00006005020075a7 */ /* 0x001064000800017f */
[----:B-1----:R-:W-:Y:S05]  /*171e0*/  @!P0 NANOSLEEP.SYNCS 0x989680 ;  /* 0x009896800000895d */ /* 0x002fea0003900000 */
[----:B------:R-:W1:Y:S02]  /*171f0*/  @!P0 SYNCS.PHASECHK.TRANS64 P0, [R2+URZ+0x60], R5 ;  /* 0x00006005020085a7 */ /* 0x000e64000800007f */
[----:B-1----:R-:W-:Y:S05]  /*17200*/  @!P0 BRA `(.L_x_1270) ;  /* 0xfffffffc00f08947 */ /* 0x002fea000383ffff */
[----:B------:R-:W-:Y:S05]  /*17210*/  BRA `(.L_x_1332) ;  /* 0xffffffe000287947 */ /* 0x000fea000383ffff */
.L_x_1281:
[----:B0-----:R0:W3:Y:S02]  /*17220*/  SYNCS.PHASECHK.TRANS64.TRYWAIT P0, [R3+URZ+0x28860], R0 ;  /* 0x02886000030075a7 */ /* 0x0010e4000800017f */
[----:B---3--:R-:W-:Y:S05]  /*17230*/  @!P0 NANOSLEEP.SYNCS 0x989680 ;  /* 0x009896800000895d */ /* 0x008fea0003900000 */
[----:B------:R-:W3:Y:S02]  /*17240*/  @!P0 SYNCS.PHASECHK.TRANS64 P0, [R3+URZ+0x28860], R0 ;  /* 0x02886000030085a7 */ /* 0x000ee4000800007f */
[----:B---3--:R-:W-:Y:S05]  /*17250*/  @!P0 BRA `(.L_x_1281) ;  /* 0xfffffffc00f08947 */ /* 0x008fea000383ffff */
[----:B------:R-:W-:Y:S05]  /*17260*/  BRA `(.L_x_1333) ;  /* 0xffffffe400687947 */ /* 0x000fea000383ffff */
.L_x_1288:
[----:B------:R-:W-:Y:S01]  /*17270*/  BSSY B0, `(.L_x_1334) ;  /* 0x0000008000007945 */ /* 0x000fe20003800000 */
[----:B-----5:R-:W-:Y:S02]  /*17280*/  IMAD.MOV.U32 R13, RZ, RZ, R2 ;  /* 0x000000ffff0d7224 */ /* 0x020fe400078e0002 */
[----:B------:R-:W-:Y:S02]  /*17290*/  IMAD.MOV.U32 R12, RZ, RZ, RZ ;  /* 0x000000ffff0c7224 */ /* 0x000fe400078e00ff */
[----:B------:R-:W-:Y:S02]  /*172a0*/  IMAD.MOV.U32 R11, RZ, RZ, 0x1f ;  /* 0x0000001fff0b7424 */ /* 0x000fe400078e00ff */
[----:B------:R-:W-:-:S07]  /*172b0*/  IMAD.MOV.U32 R15, RZ, RZ, -0x1 ;  /* 0xffffffffff0f7424 */ /* 0x000fce00078e00ff */
[----:B-123--:R-:W-:Y:S05]  /*172c0*/  WARPSYNC.COLLECTIVE R15, `(.L_x_1335) ;  /* 0x000000000f087348 */ /* 0x00efea0003c00000 */
[----:B------:R0:W4:Y:S02]  /*172d0*/  SHFL.IDX P6, R14, R13, R12, R11 ;  /* 0x0000000c0d0e7389 */ /* 0x00012400000c000b */
[----:B01234-:R-:W-:Y:S01]  /*172e0*/  ENDCOLLECTIVE ;  /* 0x000000000000791b */ /* 0x01ffe20003800000 */
.L_x_1335:
[----:B------:R-:W-:Y:S05]  /*172f0*/  BSYNC B0 ;  /* 0x0000000000007941 */ /* 0x000fea0003800000 */
.L_x_1334:
[----:B------:R-:W-:Y:S05]  /*17300*/  BRA `(.L_x_1336) ;  /* 0xffffffe800607947 */ /* 0x000fea000383ffff */
.L_x_1291:
[----:B0-----:R0:W1:Y:S02]  /*17310*/  SYNCS.PHASECHK.TRANS64.TRYWAIT P0, [R0+URZ+0x28820], R3 ;  /* 0x02882003000075a7 */ /* 0x001064000800017f */
[----:B-1----:R-:W-:Y:S05]  /*17320*/  @!P0 NANOSLEEP.SYNCS 0x989680 ;  /* 0x009896800000895d */ /* 0x002fea0003900000 */
[----:B------:R-:W1:Y:S02]  /*17330*/  @!P0 SYNCS.PHASECHK.TRANS64 P0, [R0+URZ+0x28820], R3 ;  /* 0x02882003000085a7 */ /* 0x000e64000800007f */
[----:B-1----:R-:W-:Y:S05]  /*17340*/  @!P0 BRA `(.L_x_1291) ;  /* 0xfffffffc00f08947 */ /* 0x002fea000383ffff */
[----:B------:R-:W-:Y:S05]  /*17350*/  BRA `(.L_x_1337) ;  /* 0xffffffe800ac7947 */ /* 0x000fea000383ffff */
.L_x_1292:
        /* <DEDUP_REMOVED lines=8> */
[----:B0-23--:R-:W-:Y:S05]  /*173e0*/  WARPSYNC.COLLECTIVE R15, `(.L_x_1339) ;  /* 0x000000000f087348 */ /* 0x00dfea0003c00000 */
[----:B------:R1:W4:Y:S02]  /*173f0*/  SHFL.IDX P6, R14, R13, R12, R11 ;  /* 0x0000000c0d0e7389 */ /* 0x00032400000c000b */
[----:B01234-:R-:W-:Y:S01]  /*17400*/  ENDCOLLECTIVE ;  /* 0x000000000000791b */ /* 0x01ffe20003800000 */
.L_x_1339:
[----:B------:R-:W-:Y:S05]  /*17410*/  BSYNC B0 ;  /* 0x0000000000007941 */ /* 0x000fea0003800000 */
.L_x_1338:
[----:B------:R-:W-:Y:S05]  /*17420*/  BRA `(.L_x_1340) ;  /* 0xffffffe800947947 */ /* 0x000fea000383ffff */
.L_x_1295:
[----:B------:R-:W-:Y:S01]  /*17430*/  BSSY B1, `(.L_x_1341) ;  /* 0x0000006000017945 */ /* 0x000fe20003800000 */
[----:B------:R-:W-:-:S07]  /*17440*/  IMAD.MOV.U32 R15, RZ, RZ, -0x1 ;  /* 0xffffffffff0f7424 */ /* 0x000fce00078e00ff */
[----:B0123--:R-:W-:Y:S05]  /*17450*/  WARPSYNC.COLLECTIVE R15, `(.L_x_1342) ;  /* 0x000000000f0c7348 */ /* 0x00ffea0003c00000 */
[----:B------:R-:W-:Y:S02]  /*17460*/  ELECT P6, UR62, PT ;  /* 0x00000000003e782f */ /* 0x000fe400038c0000 */
[----:B------:R-:W-:Y:S01]  /*17470*/  MOV R14, UR62 ;  /* 0x0000003e000e7c02 */ /* 0x000fe20008000f00 */
[----:B0123--:R-:W-:Y:S10]  /*17480*/  ENDCOLLECTIVE ;  /* 0x000000000000791b */ /* 0x00fff40003800000 */
.L_x_1342:
[----:B------:R-:W-:Y:S05]  /*17490*/  BSYNC B1 ;  /* 0x0000000000017941 */ /* 0x000fea0003800000 */
.L_x_1341:
[----:B------:R-:W-:Y:S05]  /*174a0*/  BRA `(.L_x_1343) ;  /* 0xffffffe8008c7947 */ /* 0x000fea000383ffff */
.L_x_1297:
[----:B0-----:R0:W1:Y:S02]  /*174b0*/  SYNCS.PHASECHK.TRANS64.TRYWAIT P0, [R6+URZ], R5 ;  /* 0x00000005060075a7 */ /* 0x001064000800017f */
[----:B-1----:R-:W-:Y:S05]  /*174c0*/  @!P0 NANOSLEEP.SYNCS 0x989680 ;  /* 0x009896800000895d */ /* 0x002fea0003900000 */
[----:B------:R-:W1:Y:S02]  /*174d0*/  @!P0 SYNCS.PHASECHK.TRANS64 P0, [R6+URZ], R5 ;  /* 0x00000005060085a7 */ /* 0x000e64000800007f */
[----:B-1----:R-:W-:Y:S05]  /*174e0*/  @!P0 BRA `(.L_x_1297) ;  /* 0xfffffffc00f08947 */ /* 0x002fea000383ffff */
[----:B------:R-:W-:Y:S05]  /*174f0*/  BRA `(.L_x_1344) ;  /* 0xffffffe800c47947 */ /* 0x000fea000383ffff */
.L_x_1298:
[----:B-1----:R1:W3:Y:S02]  /*17500*/  SYNCS.PHASECHK.TRANS64.TRYWAIT P0, [R3+URZ], R2 ;  /* 0x00000002030075a7 */ /* 0x0022e4000800017f */
[----:B---3--:R-:W-:Y:S05]  /*17510*/  @!P0 NANOSLEEP.SYNCS 0x989680 ;  /* 0x009896800000895d */ /* 0x008fea0003900000 */
[----:B------:R-:W3:Y:S02]  /*17520*/  @!P0 SYNCS.PHASECHK.TRANS64 P0, [R3+URZ], R2 ;  /* 0x00000002030085a7 */ /* 0x000ee4000800007f */
[----:B---3--:R-:W-:Y:S05]  /*17530*/  @!P0 BRA `(.L_x_1298) ;  /* 0xfffffffc00f08947 */ /* 0x008fea000383ffff */
[----:B------:R-:W-:Y:S05]  /*17540*/  BRA `(.L_x_1345) ;  /* 0xffffffe800b87947 */ /* 0x000fea000383ffff */
.L_x_1300:
[----:B-1----:R1:W3:Y:S02]  /*17550*/  SYNCS.PHASECHK.TRANS64.TRYWAIT P0, [R18+URZ], R5 ;  /* 0x00000005120075a7 */ /* 0x0022e4000800017f */
[----:B---3--:R-:W-:Y:S05]  /*17560*/  @!P0 NANOSLEEP.SYNCS 0x989680 ;  /* 0x009896800000895d */ /* 0x008fea0003900000 */
[----:B------:R-:W3:Y:S02]  /*17570*/  @!P0 SYNCS.PHASECHK.TRANS64 P0, [R18+URZ], R5 ;  /* 0x00000005120085a7 */ /* 0x000ee4000800007f */
[----:B---3--:R-:W-:Y:S05]  /*17580*/  @!P0 BRA `(.L_x_1300) ;  /* 0xfffffffc00f08947 */ /* 0x008fea000383ffff */
[----:B------:R-:W-:Y:S05]  /*17590*/  BRA `(.L_x_1346) ;  /* 0xffffffe800bc7947 */ /* 0x000fea000383ffff */
.L_x_1347:
        /* <DEDUP_REMOVED lines=14> */
.L_x_3221:


//--------------------- .text._ZN7cutlass13device_kernelIN5flash11enable_sm90INS1_16FlashAttnFwdSm90INS1_25CollectiveMainloopFwdSm90ILi2EN4cute5tupleIJNS5_1CILi1EEES8_S8_EEENS6_IJNS7_ILi128EEESA_SA_EEELi128ENS_6half_tEfNS_4arch4Sm90ELb0ELb1ELb1ELb1ELb0ELb0ELb0ELb1ELb1ELb1ELb0ELb0EEENS1_21CollectiveEpilogueFwdISB_S9_SC_SE_Li256ELb1ELb1ELb0ELb0EEENS1_36VarlenDynamicPersistentTileSchedulerILi128ELi128ELi256ELi128ELb0ELb1ELb1ELb1ELb0ELb1EEEEEEEEEvNT_6ParamsE --------------------------
	.section	.text._ZN7cutlass13device_kernelIN5flash11enable_sm90INS1_16FlashAttnFwdSm90INS1_25CollectiveMainloopFwdSm90ILi2EN4cute5tupleIJNS5_1CILi1EEES8_S8_EEENS6_IJNS7_ILi128EEESA_SA_EEELi128ENS_6half_tEfNS_4arch4Sm90ELb0ELb1ELb1ELb1ELb0ELb0ELb0ELb1ELb1ELb1ELb0ELb0EEENS1_21CollectiveEpilogueFwdISB_S9_SC_SE_Li256ELb1ELb1ELb0ELb0EEENS1_36VarlenDynamicPersistentTileSchedulerILi128ELi128ELi256ELi128ELb0ELb1ELb1ELb1ELb0ELb1EEEEEEEEEvNT_6ParamsE,"ax",@progbits
	.align	128
.text._ZN7cutlass13device_kernelIN5flash11enable_sm90INS1_16FlashAttnFwdSm90INS1_25CollectiveMainloopFwdSm90ILi2EN4cute5tupleIJNS5_1CILi1EEES8_S8_EEENS6_IJNS7_ILi128EEESA_SA_EEELi128ENS_6half_tEfNS_4arch4Sm90ELb0ELb1ELb1ELb1ELb0ELb0ELb0ELb1ELb1ELb1ELb0ELb0EEENS1_21CollectiveEpilogueFwdISB_S9_SC_SE_Li256ELb1ELb1ELb0ELb0EEENS1_36VarlenDynamicPersistentTileSchedulerILi128ELi128ELi256ELi128ELb0ELb1ELb1ELb1ELb0ELb1EEEEEEEEEvNT_6ParamsE:
        .type           _ZN7cutlass13device_kernelIN5flash11enable_sm90INS1_16FlashAttnFwdSm90INS1_25CollectiveMainloopFwdSm90ILi2EN4cute5tupleIJNS5_1CILi1EEES8_S8_EEENS6_IJNS7_ILi128EEESA_SA_EEELi128ENS_6half_tEfNS_4arch4Sm90ELb0ELb1ELb1ELb1ELb0ELb0ELb0ELb1ELb1ELb1ELb0ELb0EEENS1_21CollectiveEpilogueFwdISB_S9_SC_SE_Li256ELb1ELb1ELb0ELb0EEENS1_36VarlenDynamicPersistentTileSchedulerILi128ELi128ELi256ELi128ELb0ELb1ELb1ELb1ELb0ELb1EEEEEEEEEvNT_6ParamsE,@function
        .size           _ZN7cutlass13device_kernelIN5flash11enable_sm90INS1_16FlashAttnFwdSm90INS1_25CollectiveMainloopFwdSm90ILi2EN4cute5tupleIJNS5_1CILi1EEES8_S8_EEENS6_IJNS7_ILi128EEESA_SA_EEELi128ENS_6half_tEfNS_4arch4Sm90ELb0ELb1ELb1ELb1ELb0ELb0ELb0ELb1ELb1ELb1ELb0ELb0EEENS1_21CollectiveEpilogueFwdISB_S9_SC_SE_Li256ELb1ELb1ELb0ELb0EEENS1_36VarlenDynamicPersistentTileSchedulerILi128ELi128ELi256ELi128ELb0ELb1ELb1ELb1ELb0ELb1EEEEEEEEEvNT_6ParamsE,(.L_x_3222 - _ZN7cutlass13device_kernelIN5flash11enable_sm90INS1_16FlashAttnFwdSm90INS1_25CollectiveMainloopFwdSm90ILi2EN4cute5tupleIJNS5_1CILi1EEES8_S8_EEENS6_IJNS7_ILi128EEESA_SA_EEELi128ENS_6half_tEfNS_4arch4Sm90ELb0ELb1ELb1ELb1ELb0ELb0ELb0ELb1ELb1ELb1ELb0ELb0EEENS1_21CollectiveEpilogueFwdISB_S9_SC_SE_Li256ELb1ELb1ELb0ELb0EEENS1_36VarlenDynamicPersistentTileSchedulerILi128ELi128ELi256ELi128ELb0ELb1ELb1ELb1ELb0ELb1EEEEEEEEEvNT_6ParamsE)
        .other          _ZN7cutlass13device_kernelIN5flash11enable_sm90INS1_16FlashAttnFwdSm90INS1_25CollectiveMainloopFwdSm90ILi2EN4cute5tupleIJNS5_1CILi1EEES8_S8_EEENS6_IJNS7_ILi128EEESA_SA_EEELi128ENS_6half_tEfNS_4arch4Sm90ELb0ELb1ELb1ELb1ELb0ELb0ELb0ELb1ELb1ELb1ELb0ELb0EEENS1_21CollectiveEpilogueFwdISB_S9_SC_SE_Li256ELb1ELb1ELb0ELb0EEENS1_36VarlenDynamicPersistentTileSchedulerILi128ELi128ELi256ELi128ELb0ELb1ELb1ELb1ELb0ELb1EEEEEEEEEvNT_6ParamsE,@"STO_CUDA_ENTRY STV_DEFAULT"
_ZN7cutlass13device_kernelIN5flash11enable_sm90INS1_16FlashAttnFwdSm90INS1_25CollectiveMainloopFwdSm90ILi2EN4cute5tupleIJNS5_1CILi1EEES8_S8_EEENS6_IJNS7_ILi128EEESA_SA_EEELi128ENS_6half_tEfNS_4arch4Sm90ELb0ELb1ELb1ELb1ELb0ELb0ELb0ELb1ELb1ELb1ELb0ELb0EEENS1_21CollectiveEpilogueFwdISB_S9_SC_SE_Li256ELb1ELb1ELb0ELb0EEENS1_36VarlenDynamicPersistentTileSchedulerILi128ELi128ELi256ELi128ELb0ELb1ELb1ELb1ELb0ELb1EEEEEEEEEvNT_6ParamsE:
        /* <DEDUP_REMOVED lines=18> */
.L_x_1349:
[----:B------:R-:W-:Y:S05]  /*0120*/  BSYNC B0 ;  /* 0x0000000000007941 */ /* 0x000fea0003800000 */
.L_x_1348:
        /* <DEDUP_REMOVED lines=41> */
.L_x_1350:
        /* <DEDUP_REMOVED lines=22> */
.L_x_1351:
        /* <DEDUP_REMOVED lines=18> */
.L_x_1352:
        /* <DEDUP_REMOVED lines=22> */
.L_x_1353:
        /* <DEDUP_REMOVED lines=22> */
.L_x_1354:
[----:B------:R-:W-:Y:S01]  /*0900*/  PLOP3.LUT P0, PT, PT, PT, UP0, 0x80, 0x0 ;  /* 0x000000000000781c */ /* 0x000fe20003f0f008 */
[----:B------:R-:W-:Y:S01]  /*0910*/  UMOV UR36, 0x1 ;  /* 0x0000000100247882 */ /* 0x000fe20000000000 */
[----:B------:R-:W-:Y:S01]  /*0920*/  NOP ;  /* 0x0000000000007918 */ /* 0x000fe20000000000 */
[----:B------:R-:W-:Y:S01]  /*0930*/  USEL UR36, UR36, 0x2, !UP0 ;  /* 0x0000000224247887 */ /* 0x000fe2000c000000 */
[----:B------:R-:W-:Y:S01]  /*0940*/  ULDC.64 UR50, c[0x0][0x208] ;  /* 0x0000820000327ab9 */ /* 0x000fe20000000a00 */
[----:B012-4-:R-:W-:Y:S08]  /*0950*/  BAR.SYNC.DEFER_BLOCKING 0x0 ;  /* 0x0000000000007b1d */ /* 0x017ff00000010000 */
[----:B------:R-:W-:Y:S05]  /*0960*/  @!P0 BRA `(.L_x_1355) ;  /* 0x0000011400088947 */ /* 0x000fea0003800000 */
.L_x_1356:
[----:B------:R-:W-:-:S08]  /*0970*/  NOP ;  /* 0x0000000000007918 */ /* 0x000fd00000000000 */
[----:B------:R-:W0:Y:S02]  /*0980*/  USETMAXREG.TRY_ALLOC.CTAPOOL UP0, 0xf0 ;  /* 0x000000f0000079c8 */ /* 0x000e240008000600 */
[----:B0-----:R-:W-:-:S13]  /*0990*/  PLOP3.LUT P0, PT, PT, PT, UP0, 0x80, 0x0 ;  /* 0x000000000000781c */ /* 0x001fda0003f0f008 */
[----:B------:R-:W-:Y:S05]  /*09a0*/  @!P0 BRA `(.L_x_1356) ;  /* 0xfffffffc00f08947 */ /* 0x000fea000383ffff */
[----:B------:R-:W0:Y:S01]  /*09b0*/  S2R R2, SR_TID.X ;  /* 0x0000000000027919 */ /* 0x000e220000002100 */
        /* <DEDUP_REMOVED lines=13> */
[----:B------:R-:W-:Y:S01]  /*0a90*/  VIADD R191, R2, 0xffffff80 ;  /* 0xffffff8002bf7836 */ /* 0x000fe20000000000 */
[----:B------:R-:W-:Y:S01]  /*0aa0*/  R2UR UR7, R6 ;  /* 0x00000000060772ca */ /* 0x000fe200000e0000 */
[----:B------:R-:W-:Y:S01]  /*0ab0*/  ULOP3.LUT UR48, UR36, 0x1, URZ, 0xfc, !UPT ;  /* 0x0000000124307892 */ /* 0x000fe2000f8efc3f */
[----:B------:R-:W-:Y:S01]  /*0ac0*/  R2UR UR6, R7 ;  /* 0x00000000070672ca */ /* 0x000fe200000e0000 */
[----:B------:R-:W-:Y:S01]  /*0ad0*/  UMOV UR47, URZ ;  /* 0x0000003f002f7c82 */ /* 0x000fe20008000000 */
[----:B------:R-:W-:Y:S01]  /*0ae0*/  SHF.R.S32.HI R0, RZ, 0x1f, R191 ;  /* 0x0000001fff007819 */ /* 0x000fe200000114bf */
[----:B------:R-:W-:Y:S01]  /*0af0*/  UMOV UR46, URZ ;  /* 0x0000003f002e7c82 */ /* 0x000fe20008000000 */
[----:B------:R-:W-:Y:S01]  /*0b00*/  R2UR UR5, R5 ;  /* 0x00000000050572ca */ /* 0x000fe200000e0000 */
[----:B------:R-:W-:Y:S01]  /*0b10*/  UMOV UR45, URZ ;  /* 0x0000003f002d7c82 */ /* 0x000fe20008000000 */
[CC--:B------:R-:W-:Y:S02]  /*0b20*/  LEA.HI R3, R0.reuse, R191.reuse, RZ, 0x7 ;  /* 0x000000bf00037211 */ /* 0x0c0fe400078f38ff */
[----:B------:R-:W-:-:S02]  /*0b30*/  LEA.HI R4, R0, R191, RZ, 0x5 ;  /* 0x000000bf00047211 */ /* 0x000fc400078f28ff */
[----:B------:R-:W-:Y:S02]  /*0b40*/  LOP3.LUT R2, R3, 0xffffff80, RZ, 0xc0, !PT ;  /* 0xffffff8003027812 */ /* 0x000fe400078ec0ff */
[----:B------:R-:W-:Y:S01]  /*0b50*/  SHF.R.S32.HI R186, RZ, 0x7, R3 ;  /* 0x00000007ffba7819 */ /* 0x000fe20000011403 */
[----:B------:R-:W-:Y:S02]  /*0b60*/  IMAD.SHL.U32 R6, R4, 0x20, RZ ;  /* 0x0000002004067824 */ /* 0x000fe400078e00ff */
[----:B------:R-:W-:Y:S01]  /*0b70*/  IMAD.IADD R185, R191, 0x1, -R2 ;  /* 0x00000001bfb97824 */ /* 0x000fe200078e0a02 */
[----:B------:R-:W-:Y:S02]  /*0b80*/  LEA.HI R2, R0, R191, RZ, 0x4 ;  /* 0x000000bf00027211 */ /* 0x000fe400078f20ff */
[----:B------:R-:W-:Y:S02]  /*0b90*/  LOP3.LUT R7, R6, 0xfffffc00, RZ, 0xc0, !PT ;  /* 0xfffffc0006077812 */ /* 0x000fe400078ec0ff */
[----:B------:R-:W-:-:S02]  /*0ba0*/  SHF.R.S32.HI R8, RZ, 0x1f, R185 ;  /* 0x0000001fff087819 */ /* 0x000fc400000114b9 */
[----:B------:R-:W-:Y:S02]  /*0bb0*/  LEA.HI R6, R0, R191, RZ, 0x2 ;  /* 0x000000bf00067211 */ /* 0x000fe400078f10ff */
[----:B------:R-:W-:Y:S02]  /*0bc0*/  LEA.HI R9, R8, R185, RZ, 0x2 ;  /* 0x000000b908097211 */ /* 0x000fe400078f10ff */
[----:B------:R-:W-:Y:S02]  /*0bd0*/  SHF.R.S32.HI R5, RZ, 0x4, R2 ;  /* 0x00000004ff057819 */ /* 0x000fe40000011402 */
[--C-:B------:R-:W-:Y:S02]  /*0be0*/  SHF.R.S32.HI R10, RZ, 0x2, R9.reuse ;  /* 0x00000002ff0a7819 */ /* 0x100fe40000011409 */
[----:B------:R-:W-:Y:S02]  /*0bf0*/  SHF.R.S32.HI R11, RZ, 0x1f, R9 ;  /* 0x0000001fff0b7819 */ /* 0x000fe40000011409 */
[----:B------:R-:W-:-:S02]  /*0c00*/  LOP3.LUT R4, R2, 0x3fffff0, RZ, 0xc0, !PT ;  /* 0x03fffff002047812 */ /* 0x000fc400078ec0ff */
[----:B------:R-:W-:Y:S02]  /*0c10*/  LOP3.LUT R6, R6, 0xfffffffc, RZ, 0xc0, !PT ;  /* 0xfffffffc06067812 */ /* 0x000fe400078ec0ff */
[----:B------:R-:W-:Y:S01]  /*0c20*/  LEA.HI R0, R0, R191, RZ, 0x3 ;  /* 0x000000bf00007211 */ /* 0x000fe200078f18ff */
[----:B------:R-:W-:Y:S01]  /*0c30*/  IMAD.IADD R4, R191, 0x1, -R4 ;  /* 0x00000001bf047824 */ /* 0x000fe200078e0a04 */
[----:B------:R-:W-:Y:S01]  /*0c40*/  LEA.HI R11, R11, R10, RZ, 0x3 ;  /* 0x0000000a0b0b7211 */ /* 0x000fe200078f18ff */
[----:B------:R-:W-:Y:S01]  /*0c50*/  IMAD.IADD R6, R191, 0x1, -R6 ;  /* 0x00000001bf067824 */ /* 0x000fe200078e0a06 */
[----:B------:R-:W-:Y:S01]  /*0c60*/  LEA.HI R2, R2, R5, RZ, 0x1 ;  /* 0x0000000502027211 */ /* 0x000fe200078f08ff */
[----:B------:R-:W-:Y:S01]  /*0c70*/  IMAD R7, R4, 0x40, R7 ;  /* 0x0000004004077824 */ /* 0x000fe200078e0207 */
[----:B------:R-:W-:Y:S02]  /*0c80*/  LOP3.LUT R22, R0, 0xfffffff8, RZ, 0xc0, !PT ;  /* 0xfffffff800167812 */ /* 0x000fe400078ec0ff */
[----:B------:R-:W-:-:S02]  /*0c90*/  LOP3.LUT R11, R11, 0xfffffff8, RZ, 0xc0, !PT ;  /* 0xfffffff80b0b7812 */ /* 0x000fc400078ec0ff */
[----:B------:R-:W-:Y:S01]  /*0ca0*/  LEA.HI R8, R8, R185, RZ, 0x5 ;  /* 0x000000b908087211 */ /* 0x000fe200078f28ff */
[----:B------:R-:W-:Y:S01]  /*0cb0*/  IMAD.IADD R22, R191, 0x1, -R22 ;  /* 0x00000001bf167824 */ /* 0x000fe200078e0a16 */
[----:B------:R-:W-:Y:S01]  /*0cc0*/  LEA.HI R3, R3, R186, RZ, 0x1 ;  /* 0x000000ba03037211 */ /* 0x000fe200078f08ff */
[----:B------:R-:W-:Y:S01]  /*0cd0*/  IMAD.IADD R11, R10, 0x1, -R11 ;  /* 0x000000010a0b7824 */ /* 0x000fe200078e0a0b */
[----:B------:R-:W-:Y:S01]  /*0ce0*/  LOP3.LUT R2, R2, 0x1ffffffe, RZ, 0xc0, !PT ;  /* 0x1ffffffe02027812 */ /* 0x000fe200078ec0ff */
[----:B------:R-:W-:Y:S01]  /*0cf0*/  IMAD.SHL.U32 R18, R22, 0x8, RZ ;  /* 0x0000000816127824 */ /* 0x000fe200078e00ff */
[----:B------:R-:W-:Y:S02]  /*0d00*/  SHF.R.S32.HI R8, RZ, 0x5, R8 ;  /* 0x00000005ff087819 */ /* 0x000fe40000011408 */
[----:B------:R-:W-:Y:S01]  /*0d10*/  LEA.HI R4, R6, R6, RZ, 0x1 ;  /* 0x0000000606047211 */ /* 0x000fe200078f08ff */
[----:B------:R-:W-:Y:S01]  /*0d20*/  IMAD.IADD R2, R5, 0x1, -R2 ;  /* 0x0000000105027824 */ /* 0x000fe200078e0a02 */
[----:B------:R-:W-:Y:S01]  /*0d30*/  LOP3.LUT R3, R3, 0x3fffffe, RZ, 0xc0, !PT ;  /* 0x03fffffe03037812 */ /* 0x000fe200078ec0ff */
[----:B------:R-:W-:Y:S01]  /*0d40*/  IMAD R8, R8, 0x10, R11 ;  /* 0x0000001008087824 */ /* 0x000fe200078e020b */
[----:B------:R-:W-:Y:S01]  /*0d50*/  LOP3.LUT R5, R4, 0x1ffffffe, RZ, 0xc0, !PT ;  /* 0x1ffffffe04057812 */ /* 0x000fe200078ec0ff */
[----:B------:R-:W-:Y:S01]  /*0d60*/  VIADD R19, R18, 0x40 ;  /* 0x0000004012137836 */ /* 0x000fe20000000000 */
[----:B------:R-:W-:Y:S01]  /*0d70*/  LOP3.LUT R16, R9, 0x7ffffffc, RZ, 0xc0, !PT ;  /* 0x7ffffffc09107812 */ /* 0x000fe200078ec0ff */
[----:B------:R-:W-:Y:S01]  /*0d80*/  IMAD.IADD R3, R186, 0x1, -R3 ;  /* 0x00000001ba037824 */ /* 0x000fe200078e0a03 */
[----:B------:R-:W-:Y:S01]  /*0d90*/  SHF.R.S32.HI R184, RZ, 0x3, R0 ;  /* 0x00000003ffb87819 */ /* 0x000fe20000011400 */
[----:B------:R-:W-:Y:S01]  /*0da0*/  IMAD.IADD R6, R6, 0x1, -R5 ;  /* 0x0000000106067824 */ /* 0x000fe200078e0a05 */
[----:B------:R-:W-:Y:S01]  /*0db0*/  SHF.R.S32.HI R190, RZ, 0x1f, R18 ;  /* 0x0000001fffbe7819 */ /* 0x000fe20000011412 */
[----:B------:R-:W-:Y:S01]  /*0dc0*/  IMAD R187, R3, 0x40, R8 ;  /* 0x0000004003bb7824 */ /* 0x000fe200078e0208 */
[----:B------:R-:W-:Y:S01]  /*0dd0*/  SHF.R.S32.HI R189, RZ, 0x1f, R19 ;  /* 0x0000001fffbd7819 */ /* 0x000fe20000011413 */
[----:B------:R-:W-:-:S02]  /*0de0*/  IMAD R188, R2, 0x8, R7 ;  /* 0x0000000802bc7824 */ /* 0x000fc400078e0207 */
[----:B------:R-:W-:Y:S02]  /*0df0*/  IMAD.IADD R16, R185, 0x1, -R16 ;  /* 0x00000001b9107824 */ /* 0x000fe400078e0a10 */
[----:B------:R-:W-:-:S07]  /*0e00*/  IMAD R17, R6, 0x8, R187 ;  /* 0x0000000806117824 */ /* 0x000fce00078e02bb */
.L_x_1456:
[----:B------:R-:W-:Y:S01]  /*0e10*/  ULDC.64 UR8, c[0x0][0xa28] ;  /* 0x00028a0000087ab9 */ /* 0x000fe20000000a00 */
[----:B------:R-:W-:Y:S01]  /*0e20*/  ULDC UR4, c[0x0][0x424] ;  /* 0x0001090000047ab9 */ /* 0x000fe20000000800 */
[----:B------:R-:W-:-:S04]  /*0e30*/  UISETP.NE.U32.AND UP0, UPT, UR8, URZ, UPT ;  /* 0x0000003f0800728c */ /* 0x000fc8000bf05070 */
[----:B------:R-:W-:-:S03]  /*0e40*/  UISETP.NE.AND.EX UP0, UPT, UR9, URZ, UPT, UP0 ;  /* 0x0000003f0900728c */ /* 0x000fc6000bf05300 */
[----:B------:R-:W-:Y:S02]  /*0e50*/  ULDC.64 UR8, c[0x0][0xa18] ;  /* 0x0002860000087ab9 */ /* 0x000fe40000000a00 */
[----:B------:R-:W-:Y:S01]  /*0e60*/  UISETP.NE.U32.AND UP1, UPT, UR8, URZ, UPT ;  /* 0x0000003f0800728c */ /* 0x000fe2000bf25070 */
[----:B------:R-:W-:-:S03]  /*0e70*/  PLOP3.LUT P0, PT, PT, PT, UP0, 0x80, 0x0 ;  /* 0x000000000000781c */ /* 0x000fc60003f0f008 */
[----:B------:R-:W-:-:S03]  /*0e80*/  UISETP.NE.AND.EX UP1, UPT, UR9, URZ, UPT, UP1 ;  /* 0x0000003f0900728c */ /* 0x000fc6000bf25310 */
[----:B------:R-:W-:Y:S02]  /*0e90*/  @UP0 ULDC.64 UR8, c[0x0][0xa28] ;  /* 0x00028a0000080ab9 */ /* 0x000fe40000000a00 */
[----:B------:R-:W-:Y:S01]  /*0ea0*/  @UP0 UIMAD.WIDE UR8, UR6, 0x4, UR8 ;  /* 0x00000004060808a5 */ /* 0x000fe2000f8e0208 */
[----:B------:R-:W-:-:S05]  /*0eb0*/  PLOP3.LUT P2, PT, PT, PT, UP1, 0x80, 0x0 ;  /* 0x000000000000781c */ /* 0x000fca0003f4f018 */
[----:B------:R-:W-:Y:S01]  /*0ec0*/  @UP1 ULDC.64 UR10, c[0x0][0xa18] ;  /* 0x00028600000a1ab9 */ /* 0x000fe20000000a00 */
[----:B0-2-4-:R-:W-:Y:S02]  /*0ed0*/  IMAD.U32 R2, RZ, RZ, UR8 ;  /* 0x00000008ff027e24 */ /* 0x015fe4000f8e00ff */
[----:B------:R-:W-:Y:S01]  /*0ee0*/  IMAD.U32 R3, RZ, RZ, UR9 ;  /* 0x00000009ff037e24 */ /* 0x000fe2000f8e00ff */
[----:B------:R-:W-:-:S04]  /*0ef0*/  @UP1 UIMAD.WIDE UR8, UR6, 0x4, UR10 ;  /* 0x00000004060818a5 */ /* 0x000fc8000f8e020a */
[----:B------:R-:W2:Y:S02]  /*0f00*/  @P0 LDG.E R2, desc[UR50][R2.64] ;  /* 0x0000003202020981 */ /* 0x000ea4000c1e1900 */
[----:B------:R-:W-:Y:S02]  /*0f10*/  IMAD.U32 R4, RZ, RZ, UR8 ;  /* 0x00000008ff047e24 */ /* 0x000fe4000f8e00ff */
[----:B------:R-:W-:Y:S01]  /*0f20*/  IMAD.U32 R5, RZ, RZ, UR9 ;  /* 0x00000009ff057e24 */ /* 0x000fe2000f8e00ff */
[----:B------:R-:W-:-:S04]  /*0f30*/  ULDC.64 UR8, c[0x0][0x418] ;  /* 0x0001060000087ab9 */ /* 0x000fc80000000a00 */
[----:B---3--:R-:W3:Y:S01]  /*0f40*/  @P2 LDG.E R4, desc[UR50][R4.64] ;  /* 0x0000003204042981 */ /* 0x008ee2000c1e1900 */
[----:B------:R-:W-:Y:S01]  /*0f50*/  UISETP.NE.U32.AND UP0, UPT, UR8, URZ, UPT ;  /* 0x0000003f0800728c */ /* 0x000fe2000bf05070 */
[----:B------:R-:W-:Y:S01]  /*0f60*/  UMOV UR39, URZ ;  /* 0x0000003f00277c82 */ /* 0x000fe20008000000 */
[----:B------:R-:W-:Y:S02]  /*0f70*/  ULDC UR44, c[0x0][0x288] ;  /* 0x0000a200002c7ab9 */ /* 0x000fe40000000800 */
[----:B------:R-:W-:Y:S01]  /*0f80*/  UISETP.NE.AND.EX UP0, UPT, UR9, URZ, UPT, UP0 ;  /* 0x0000003f0900728c */ /* 0x000fe2000bf05300 */
[----:B------:R-:W-:Y:S02]  /*0f90*/  UMOV UR42, UR7 ;  /* 0x00000007002a7c82 */ /* 0x000fe40008000000 */
[----:B------:R-:W-:Y:S01]  /*0fa0*/  ULDC.64 UR8, c[0x0][0xa20] ;  /* 0x0002880000087ab9 */ /* 0x000fe20000000a00 */
[----:B------:R-:W-:Y:S01]  /*0fb0*/  USEL UR4, UR4, 0x1, UP0 ;  /* 0x0000000104047887 */ /* 0x000fe20008000000 */
[----:B------:R-:W-:Y:S01]  /*0fc0*/  ISETP.NE.U32.AND P1, PT, RZ, UR8, PT ;  /* 0x00000008ff007c0c */ /* 0x000fe2000bf25070 */
[----:B------:R-:W-:-:S02]  /*0fd0*/  ULDC UR8, c[0x0][0x2f0] ;  /* 0x0000bc0000087ab9 */ /* 0x000fc40000000800 */
[----:B------:R-:W-:Y:S01]  /*0fe0*/  UIMAD UR4, UR4, UR8, URZ ;  /* 0x00000008040472a4 */ /* 0x000fe2000f8e023f */
[----:B------:R-:W-:Y:S02]  /*0ff0*/  ISETP.NE.AND.EX P1, PT, RZ, UR9, PT, P1 ;  /* 0x00000009ff007c0c */ /* 0x000fe4000bf25310 */
[----:B--2---:R-:W-:Y:S02]  /*1000*/  @P0 R2UR UR39, R2 ;  /* 0x00000000022702ca */ /* 0x004fe400000e0000 */
[----:B---3--:R-:W-:Y:S01]  /*1010*/  @P2 R2UR UR44, R4 ;  /* 0x00000000042c22ca */ /* 0x008fe200000e0000 */
[----:B-1----:R-:W-:-:S14]  /*1020*/  @P2 BRA `(.L_x_1357) ;  /* 0x0000000000342947 */ /* 0x002fdc0003800000 */
[----:B------:R-:W-:Y:S02]  /*1030*/  ULDC.64 UR8, c[0x0][0xa00] ;  /* 0x0002800000087ab9 */ /* 0x000fe40000000a00 */
[----:B------:R-:W-:-:S04]  /*1040*/  ISETP.NE.U32.AND P0, PT, RZ, UR8, PT ;  /* 0x00000008ff007c0c */ /* 0x000fc8000bf05070 */
[----:B------:R-:W-:-:S13]  /*1050*/  ISETP.NE.AND.EX P0, PT, RZ, UR9, PT, P0 ;  /* 0x00000009ff007c0c */ /* 0x000fda000bf05300 */
[----:B------:R-:W-:Y:S05]  /*1060*/  @!P0 BRA `(.L_x_1357) ;  /* 0x0000000000248947 */ /* 0x000fea0003800000 */
[----:B------:R-:W-:Y:S02]  /*1070*/  ULDC.64 UR8, c[0x0][0xa00] ;  /* 0x0002800000087ab9 */ /* 0x000fe40000000a00 */
[----:B------:R-:W-:-:S06]  /*1080*/  UIMAD.WIDE UR8, UR6, 0x4, UR8 ;  /* 0x00000004060878a5 */ /* 0x000fcc000f8e0208 */
[----:B------:R-:W-:Y:S02]  /*1090*/  IMAD.U32 R2, RZ, RZ, UR8 ;  /* 0x00000008ff027e24 */ /* 0x000fe4000f8e00ff */
[----:B------:R-:W-:-:S05]  /*10a0*/  IMAD.U32 R3, RZ, RZ, UR9 ;  /* 0x00000009ff037e24 */ /* 0x000fca000f8e00ff */
[----:B------:R-:W2:Y:S04]  /*10b0*/  LDG.E R4, desc[UR50][R2.64] ;  /* 0x0000003202047981 */ /* 0x000ea8000c1e1900 */
[----:B------:R-:W3:Y:S01]  /*10c0*/  LDG.E R0, desc[UR50][R2.64+0x4] ;  /* 0x0000043202007981 */ /* 0x000ee2000c1e1900 */
[----:B--2---:R-:W-:Y:S02]  /*10d0*/  R2UR UR44, R4 ;  /* 0x00000000042c72ca */ /* 0x004fe400000e0000 */
[----:B---3--:R-:W-:-:S13]  /*10e0*/  R2UR UR7, R0 ;  /* 0x00000000000772ca */ /* 0x008fda00000e0000 */
[----:B------:R-:W-:-:S12]  /*10f0*/  UIADD3 UR44, -UR44, UR7, URZ ;  /* 0x000000072c2c7290 */ /* 0x000fd8000fffe13f */
.L_x_1357:
[----:B------:R-:W-:Y:S01]  /*1100*/  UMOV UR37, UR6 ;  /* 0x0000000600257c82 */ /* 0x000fe20008000000 */
[----:B------:R-:W-:Y:S05]  /*1110*/  @!P1 BRA `(.L_x_1358) ;  /* 0x00000000001c9947 */ /* 0x000fea0003800000 */
[----:B------:R-:W-:Y:S02]  /*1120*/  ULDC.64 UR8, c[0x0][0xa20] ;  /* 0x0002880000087ab9 */ /* 0x000fe40000000a00 */
[----:B------:R-:W-:-:S06]  /*1130*/  UIMAD.WIDE UR6, UR6, 0x4, UR8 ;  /* 0x00000004060678a5 */ /* 0x000fcc000f8e0208 */
[----:B------:R-:W-:Y:S02]  /*1140*/  IMAD.U32 R2, RZ, RZ, UR6 ;  /* 0x00000006ff027e24 */ /* 0x000fe4000f8e00ff */
[----:B------:R-:W-:-:S05]  /*1150*/  IMAD.U32 R3, RZ, RZ, UR7 ;  /* 0x00000007ff037e24 */ /* 0x000fca000f8e00ff */
[----:B------:R-:W2:Y:S02]  /*1160*/  LDG.E R2, desc[UR50][R2.64] ;  /* 0x0000003202027981 */ /* 0x000ea4000c1e1900 */
[----:B--2---:R-:W-:Y:S01]  /*1170*/  R2UR UR4, R2 ;  /* 0x00000000020472ca */ /* 0x004fe200000e0000 */
[----:B------:R-:W-:-:S14]  /*1180*/  BRA `(.L_x_1359) ;  /* 0x0000000000347947 */ /* 0x000fdc0003800000 */
.L_x_1358:
        /* <DEDUP_REMOVED lines=13> */
.L_x_1359:
[----:B------:R-:W-:Y:S01]  /*1260*/  ULDC UR6, c[0x0][0x448] ;  /* 0x0001120000067ab9 */ /* 0x000fe20000000800 */
[----:B------:R-:W-:Y:S02]  /*1270*/  USHF.L.U32 UR38, UR5, 0x7, URZ ;  /* 0x0000000705267899 */ /* 0x000fe4000800063f */
[----:B------:R-:W-:Y:S02]  /*1280*/  UISETP.NE.AND UP0, UPT, UR6, 0x1, UPT ;  /* 0x000000010600788c */ /* 0x000fe4000bf05270 */
[----:B------:R-:W-:Y:S02]  /*1290*/  UIADD3 UR8, UR38, 0x7f, URZ ;  /* 0x0000007f26087890 */ /* 0x000fe4000fffe03f */
[----:B------:R-:W-:-:S03]  /*12a0*/  UIADD3 UR39, -UR39, UR4, URZ ;  /* 0x0000000427277290 */ /* 0x000fc6000fffe13f */
[----:B------:R-:W-:Y:S01]  /*12b0*/  ULDC.64 UR4, c[0x0][0x9e0] ;  /* 0x0002780000047ab9 */ /* 0x000fe20000000a00 */
[----:B------:R-:W-:Y:S02]  /*12c0*/  UIADD3 UR9, UR39, 0x1, -UR44 ;  /* 0x0000000127097890 */ /* 0x000fe4000fffe82c */
[----:B------:R-:W-:Y:S01]  /*12d0*/  UISETP.GE.AND UP1, UPT, UR5, 0x1, UPT ;  /* 0x000000010500788c */ /* 0x000fe2000bf26270 */
[----:B------:R-:W-:Y:S01]  /*12e0*/  @UP0 ULDC UR6, c[0x0][0x44c] ;  /* 0x0001130000060ab9 */ /* 0x000fe20000000800 */
[----:B------:R-:W-:Y:S01]  /*12f0*/  @UP0 ULDC UR10, c[0x0][0x450] ;  /* 0x00011400000a0ab9 */ /* 0x000fe20000000800 */
[----:B------:R-:W-:-:S03]  /*1300*/  UIMAD.WIDE.U32 UR6, UR8, UR6, URZ ;  /* 0x00000006080672a5 */ /* 0x000fc6000f8e003f */
[----:B------:R-:W-:Y:S01]  /*1310*/  PLOP3.LUT P1, PT, PT, PT, UP1, 0x80, 0x0 ;  /* 0x000000000000781c */ /* 0x000fe20003f2f018 */
[----:B------:R-:W-:-:S04]  /*1320*/  @UP0 USHF.R.U32.HI UR8, URZ, UR10, UR7 ;  /* 0x0000000a3f080299 */ /* 0x000fc80008011607 */
[----:B------:R-:W-:-:S04]  /*1330*/  UIADD3 UR8, UR9, UR8, URZ ;  /* 0x0000000809087290 */ /* 0x000fc8000fffe03f */
[----:B------:R-:W-:-:S06]  /*1340*/  UIADD3 UR4, UR8, UR4, URZ ;  /* 0x0000000408047290 */ /* 0x000fcc000fffe03f */
[----:B------:R-:W-:Y:S01]  /*1350*/  IMAD.U32 R0, RZ, RZ, UR4 ;  /* 0x00000004ff007e24 */ /* 0x000fe2000f8e00ff */
[----:B------:R-:W-:Y:S06]  /*1360*/  @!P1 BRA `(.L_x_1360) ;  /* 0x0000000000409947 */ /* 0x000fec0003800000 */
        /* <DEDUP_REMOVED lines=10> */
.L_x_1361:
[----:B------:R-:W-:-:S11]  /*1410*/  UISETP.NE.AND UP1, UPT, UR5, 0x1, UPT ;  /* 0x000000010500788c */ /* 0x000fd6000bf25270 */
[----:B------:R-:W-:Y:S02]  /*1420*/  @UP1 ULDC.64 UR8, c[0x0][0x9e8] ;  /* 0x00027a0000081ab9 */ /* 0x000fe40000000a00 */
[----:B------:R-:W-:-:S04]  /*1430*/  UIMAD.WIDE.U32 UR6, UR4, UR8, URZ ;  /* 0x00000008040672a5 */ /* 0x000fc8000f8e003f */
[----:B------:R-:W-:-:S12]  /*1440*/  @UP1 USHF.R.U32.HI UR4, URZ, UR9, UR7 ;  /* 0x000000093f041299 */ /* 0x000fd80008011607 */
.L_x_1362:
[----:B------:R-:W-:-:S06]  /*1450*/  UIMAD UR4, UR4, UR5, UR5 ;  /* 0x00000005040472a4 */ /* 0x000fcc000f8e0205 */
[----:B------:R-:W-:-:S07]  /*1460*/  VIMNMX R0, R0, UR4, PT ;  /* 0x0000000400007c48 */ /* 0x000fce000bfe0100 */
.L_x_1360:
[----:B------:R-:W-:Y:S01]  /*1470*/  UIADD3 UR4, UR39, 0x7f, URZ ;  /* 0x0000007f27047890 */ /* 0x000fe2000fffe03f */
        /* <DEDUP_REMOVED lines=10> */
[----:B------:R-:W-:-:S02]  /*1520*/  UIADD3 UR53, UR39, -UR44, URZ ;  /* 0x8000002c27357290 */ /* 0x000fc4000fffe03f */
        /* <DEDUP_REMOVED lines=17> */
.L_x_1364:
[----:B------:R-:W-:-:S11]  /*1640*/  UISETP.NE.AND UP0, UPT, UR5, 0x1, UPT ;  /* 0x000000010500788c */ /* 0x000fd6000bf05270 */
[----:B------:R-:W-:Y:S02]  /*1650*/  @UP0 ULDC.64 UR10, c[0x0][0x9e8] ;  /* 0x00027a00000a0ab9 */ /* 0x000fe40000000a00 */
[----:B------:R-:W-:-:S04]  /*1660*/  UIMAD.WIDE.U32 UR6, UR4, UR10, URZ ;  /* 0x0000000a040672a5 */ /* 0x000fc8000f8e003f */
[----:B------:R-:W-:-:S12]  /*1670*/  @UP0 USHF.R.U32.HI UR4, URZ, UR11, UR7 ;  /* 0x0000000b3f040299 */ /* 0x000fd80008011607 */
.L_x_1365:
[----:B------:R-:W-:-:S04]  /*1680*/  UIMAD UR4, UR4, UR5, URZ ;  /* 0x00000005040472a4 */ /* 0x000fc8000f8e023f */
[----:B------:R-:W-:-:S04]  /*1690*/  UISETP.LT.AND UP0, UPT, UR9, UR4, UPT ;  /* 0x000000040900728c */ /* 0x000fc8000bf01270 */
[----:B------:R-:W-:-:S12]  /*16a0*/  USEL UR9, UR9, UR4, !UP0 ;  /* 0x0000000409097287 */ /* 0x000fd8000c000000 */
.L_x_1363:
        /* <DEDUP_REMOVED lines=74> */
.L_x_1367:
        /* <DEDUP_REMOVED lines=9> */
.L_x_1586:
[----:B------:R-:W-:Y:S05]  /*1be0*/  @!P0 BRA `(.L_x_1369) ;  /* 0x0000000000048947 */ /* 0x000fea0003800000 */
[----:B------:R-:W-:Y:S01]  /*1bf0*/  BPT.TRAP 0x1 ;  /* 0x000000040000795c */ /* 0x000fe20000300000 */
.L_x_1369:
[----:B------:R-:W-:Y:S02]  /*1c00*/  IMAD.U32 R7, RZ, RZ, UR45 ;  /* 0x0000002dff077e24 */ /* 0x000fe4000f8e00ff */
[----:B0-----:R-:W-:-:S03]  /*1c10*/  IMAD.U32 R0, RZ, RZ, UR46 ;  /* 0x0000002eff007e24 */ /* 0x001fc6000f8e00ff */
[----:B------:R-:W-:Y:S02]  /*1c20*/  LEA R7, R7, UR41, 0x3 ;  /* 0x0000002907077c11 */ /* 0x000fe4000f8e18ff */
[----:B------:R-:W-:-:S04]  /*1c30*/  SHF.L.U32 R0, R0, 0x1f, RZ ;  /* 0x0000001f00007819 */ /* 0x000fc800000006ff */
[----:B------:R0:W1:Y:S01]  /*1c40*/  SYNCS.PHASECHK.TRANS64.TRYWAIT P2, [R7+URZ+0x28830], R0 ;  /* 0x02883000070075a7 */ /* 0x000062000804017f */
[----:B------:R-:W-:Y:S05]  /*1c50*/  @!P0 BRA `(.L_x_1370) ;  /* 0x0000000000048947 */ /* 0x000fea0003800000 */
[----:B------:R-:W-:Y:S01]  /*1c60*/  BPT.TRAP 0x1 ;  /* 0x000000040000795c */ /* 0x000fe20000300000 */
.L_x_1370:
[----:B------:R-:W2:Y:S02]  /*1c70*/  S2R R2, SR_TID.X ;  /* 0x0000000000027919 */ /* 0x000ea40000002100 */
[----:B--2---:R-:W-:Y:S01]  /*1c80*/  LOP3.LUT P1, RZ, R2, 0x7f, RZ, 0xc0, !PT ;  /* 0x0000007f02ff7812 */ /* 0x004fe2000782c0ff */
[----:B-1----:R-:W-:-:S12]  /*1c90*/  @P2 BRA `(.L_x_1371) ;  /* 0x0000000000082947 */ /* 0x002fd80003800000 */
[----:B------:R-:W1:Y:S02]  /*1ca0*/  SYNCS.PHASECHK.TRANS64.TRYWAIT P2, [R7+URZ+0x28830], R0 ;  /* 0x02883000070075a7 */ /* 0x000e64000804017f */
[----:B-1----:R-:W-:Y:S05]  /*1cb0*/  @!P2 BRA `(.L_x_1372) ;  /* 0x000001640048a947 */ /* 0x002fea0003800000 */
.L_x_1371:
[----:B------:R-:W-:Y:S05]  /*1cc0*/  WARPSYNC.ALL ;  /* 0x0000000000007948 */ /* 0x000fea0003800000 */
[----:B------:R-:W-:Y:S01]  /*1cd0*/  UIADD3 UR4, UR41, 0x18400, URZ ;  /* 0x0001840029047890 */ /* 0x000fe2000fffe03f */
[----:B------:R-:W-:Y:S01]  /*1ce0*/  WARPGROUP.ARRIVE ;  /* 0x00000000000079c5 */ /* 0x000fe20000000000 */
[----:B------:R-:W-:Y:S01]  /*1cf0*/  ULOP3.LUT UR32, UR52, 0x10000, URZ, 0xfc, !UPT ;  /* 0x0001000034207892 */ /* 0x000fe2000f8efc3f */
[----:B------:R-:W-:Y:S01]  /*1d00*/  VIADD R3, R17, UR38 ;  /* 0x0000002611037c36 */ /* 0x000fe20008000000 */
[----:B------:R-:W-:Y:S01]  /*1d10*/  USHF.R.U32.HI UR4, URZ, 0x4, UR4 ;  /* 0x000000043f047899 */ /* 0x000fe20008011604 */
[----:B------:R-:W-:Y:S01]  /*1d20*/  IMAD.U32 R20, RZ, RZ, UR44 ;  /* 0x0000002cff147e24 */ /* 0x000fe2000f8e00ff */
[----:B------:R-:W-:Y:S01]  /*1d30*/  UMOV UR33, 0x40000040 ;  /* 0x4000004000217882 */ /* 0x000fe20000000000 */
[----:B------:R-:W-:Y:S01]  /*1d40*/  UMOV UR35, 0x40000040 ;  /* 0x4000004000237882 */ /* 0x000fe20000000000 */
[----:B------:R-:W-:Y:S01]  /*1d50*/  ULOP3.LUT UR4, UR4, 0x3fff, URZ, 0xc0, !UPT ;  /* 0x00003fff04047892 */ /* 0x000fe2000f8ec03f */
[----:B------:R-:W-:Y:S01]  /*1d60*/  IMAD.MOV.U32 R6, RZ, RZ, R3 ;  /* 0x000000ffff067224 */ /* 0x000fe200078e0003 */
[----:B------:R-:W-:Y:S01]  /*1d70*/  UMOV UR5, 0x40000040 ;  /* 0x4000004000057882 */ /* 0x000fe20000000000 */
[----:B------:R-:W-:Y:S01]  /*1d80*/  UMOV UR7, 0x40000040 ;  /* 0x4000004000077882 */ /* 0x000fe20000000000 */
[----:B------:R-:W-:-:S02]  /*1d90*/  ULOP3.LUT UR49, UR4, 0x10000, URZ, 0xfc, !UPT ;  /* 0x0001000004317892 */ /* 0x000fc4000f8efc3f */
[----:B------:R-:W-:Y:S02]  /*1da0*/  UIADD3 UR4, UR32, 0x2, URZ ;  /* 0x0000000220047890 */ /* 0x000fe4000fffe03f */
        /* <DEDUP_REMOVED lines=38> */
[----:B------:R-:W-:-:S03]  /*2010*/  @UP0 ULDC UR6, c[0x0][0x450] ;  /* 0x0001140000060ab9 */ /* 0x000fc60000000800 */
[----:B------:R-:W-:Y:S01]  /*2020*/  @!P1 VIADD R3, R7, 0x28840 ;  /* 0x0002884007039836 */ /* 0x000fe20000000000 */
[----:B------:R-:W-:Y:S01]  /*2030*/  @P3 SHF.R.U32.HI R6, RZ, UR6, R5 ;  /* 0x00000006ff063c19 */ /* 0x000fe20008011605 */
[----:B------:R-:W-:Y:S01]  /*2040*/  IMAD.MOV.U32 R5, RZ, RZ, -0x80 ;  /* 0xffffff80ff057424 */ /* 0x000fe200078e00ff */
[----:B------:R-:W-:Y:S02]  /*2050*/  ULDC.64 UR6, c[0x0][0x9e0] ;  /* 0x0002780000067ab9 */ /* 0x000fe40000000a00 */
[----:B------:R-:W-:Y:S01]  /*2060*/  @!P1 PRMT R3, RZ, 0x654, R3 ;  /* 0x00000654ff039816 */ /* 0x000fe20000000003 */
[----:B------:R-:W-:-:S06]  /*2070*/  UISETP.GE.AND UP1, UPT, UR7, 0x1, UPT ;  /* 0x000000010700788c */ /* 0x000fcc000bf26270 */
[----:B------:R-:W-:Y:S01]  /*2080*/  PLOP3.LUT P2, PT, PT, PT, UP1, 0x40, 0x0 ;  /* 0x000000000000781c */ /* 0x000fe20003f4e818 */
        /* <DEDUP_REMOVED lines=21> */
[----:B------:R-:W-:Y:S01]  /*21e0*/  FMUL.FTZ R75, R75, UR10 ;  /* 0x0000000a4b4b7c20 */ /* 0x000fe20008410000 */
[----:B------:R-:W-:Y:S01]  /*21f0*/  FMUL.FTZ R9, R27, UR10 ;  /* 0x0000000a1b097c20 */ /* 0x000fe20008410000 */
[----:B------:R-:W-:Y:S01]  /*2200*/  FMUL.FTZ R15, R34, UR10 ;  /* 0x0000000a220f7c20 */ /* 0x000fe20008410000 */
[----:B------:R-:W-:Y:S01]  /*2210*/  FMUL.FTZ R74, R74, UR10 ;  /* 0x0000000a4a4a7c20 */ /* 0x000fe20008410000 */
[----:B------:R2:W3:Y:S01]  /*2220*/  MUFU.TANH R34, R37 ;  /* 0x0000002500227308 */ /* 0x0004e20000002400 */
[----:B------:R-:W-:Y:S01]  /*2230*/  FMUL.FTZ R27, R39, UR10 ;  /* 0x0000000a271b7c20 */ /* 0x000fe20008410000 */
[----:B------:R-:W-:Y:S01]  /*2240*/  FMUL.FTZ R39, R51, UR10 ;  /* 0x0000000a33277c20 */ /* 0x000fe20008410000 */
[----:B------:R-:W-:Y:S01]  /*2250*/  FMUL.FTZ R25, R25, UR10 ;  /* 0x0000000a19197c20 */ /* 0x000fe20008410000 */
[----:B------:R-:W-:Y:S01]  /*2260*/  FMUL.FTZ R29, R29, UR10 ;  /* 0x0000000a1d1d7c20 */ /* 0x000fe20008410000 */
[----:B------:R-:W-:Y:S01]  /*2270*/  FMUL.FTZ R33, R33, UR10 ;  /* 0x0000000a21217c20 */ /* 0x000fe20008410000 */
[----:B------:R-:W-:Y:S01]  /*2280*/  FMUL.FTZ R51, R63, UR10 ;  /* 0x0000000a3f337c20 */ /* 0x000fe20008410000 */
[----:B------:R-:W-:Y:S01]  /*2290*/  FMUL.FTZ R41, R41, UR10 ;  /* 0x0000000a29297c20 */ /* 0x000fe20008410000 */
[----:B------:R4:W3:Y:S01]  /*22a0*/  MUFU.TANH R63, R74 ;  /* 0x0000004a003f7308 */ /* 0x0008e20000002400 */
[----:B--2---:R-:W-:Y:S01]  /*22b0*/  FMUL.FTZ R37, R50, UR10 ;  /* 0x0000000a32257c20 */ /* 0x004fe20008410000 */
[----:B------:R-:W-:Y:S01]  /*22c0*/  FMUL.FTZ R45, R45, UR10 ;  /* 0x0000000a2d2d7c20 */ /* 0x000fe20008410000 */
[----:B------:R-:W-:Y:S01]  /*22d0*/  FMUL.FTZ R49, R49, UR10 ;  /* 0x0000000a31317c20 */ /* 0x000fe20008410000 */
[----:B------:R-:W-:Y:S01]  /*22e0*/  FMUL.FTZ R4, R24, UR10 ;  /* 0x0000000a18047c20 */ /* 0x000fe20008410000 */
[----:B01----:R-:W-:Y:S01]  /*22f0*/  FMUL.FTZ R0, R26, UR10 ;  /* 0x0000000a1a007c20 */ /* 0x003fe20008410000 */
[----:B------:R-:W-:Y:S01]  /*2300*/  FMUL.FTZ R11, R30, UR10 ;  /* 0x0000000a1e0b7c20 */ /* 0x000fe20008410000 */
[----:B------:R-:W-:Y:S01]  /*2310*/  FMUL.FTZ R13, R31, UR10 ;  /* 0x0000000a1f0d7c20 */ /* 0x000fe20008410000 */
[----:B------:R0:W1:Y:S01]  /*2320*/  MUFU.TANH R50, R75 ;  /* 0x0000004b00327308 */ /* 0x0000620000002400 */
[----:B----4-:R-:W-:-:S02]  /*2330*/  IMAD R74, R88, R5, 0x80 ;  /* 0x00000080584a7424 */ /* 0x010fc400078e0205 */
[----:B------:R-:W-:Y:S01]  /*2340*/  FMUL.FTZ R21, R35, UR10 ;  /* 0x0000000a23157c20 */ /* 0x000fe20008410000 */
[----:B------:R-:W-:Y:S01]  /*2350*/  FMUL.FTZ R31, R43, UR10 ;  /* 0x0000000a2b1f7c20 */ /* 0x000fe20008410000 */
[----:B------:R2:W-:Y:S01]  /*2360*/  @!P1 SYNCS.ARRIVE.TRANS64.RED.A1T0 RZ, [R3+URZ], RZ ;  /* 0x000000ff03ff99a7 */ /* 0x0005e2000810043f */
[----:B------:R-:W-:Y:S01]  /*2370*/  FMUL.FTZ R35, R47, UR10 ;  /* 0x0000000a2f237c20 */ /* 0x000fe20008410000 */
[----:B------:R-:W-:Y:S01]  /*2380*/  FMUL.FTZ R43, R55, UR10 ;  /* 0x0000000a372b7c20 */ /* 0x000fe20008410000 */
[----:B------:R-:W-:Y:S01]  /*2390*/  FMUL.FTZ R28, R28, UR10 ;  /* 0x0000000a1c1c7c20 */ /* 0x000fe20008410000 */
[----:B------:R4:W1:Y:S01]  /*23a0*/  MUFU.TANH R24, R25 ;  /* 0x0000001900187308 */ /* 0x0008620000002400 */
[----:B0-----:R-:W0:Y:S01]  /*23b0*/  SHFL.IDX PT, R75, R6, RZ, 0x1c1f ;  /* 0x001c1fff064b7589 */ /* 0x001e2200000e0000 */
[----:B------:R-:W-:Y:S01]  /*23c0*/  FMUL.FTZ R32, R32, UR10 ;  /* 0x0000000a20207c20 */ /* 0x000fe20008410000 */
[----:B------:R-:W-:Y:S01]  /*23d0*/  FMUL.FTZ R36, R36, UR10 ;  /* 0x0000000a24247c20 */ /* 0x000fe20008410000 */
[----:B--2---:R-:W-:-:S02]  /*23e0*/  VIADD R3, R74, 0x1 ;  /* 0x000000014a037836 */ /* 0x004fc40000000000 */
        /* <DEDUP_REMOVED lines=12> */
[----:B--2---:R-:W-:Y:S01]  /*24b0*/  FMUL.FTZ R29, R42, UR10 ;  /* 0x0000000a2a1d7c20 */ /* 0x004fe20008410000 */
        /* <DEDUP_REMOVED lines=28> */
[----:B------:R-:W-:-:S02]  /*2680*/  IMAD R5, R16, -0x2, R3 ;  /* 0xfffffffe10057824 */ /* 0x000fc400078e0203 */
[----:B------:R-:W-:Y:S01]  /*2690*/  FMUL.FTZ R78, R78, UR10 ;  /* 0x0000000a4e4e7c20 */ /* 0x000fe20008410000 */
[----:B------:R-:W4:Y:S01]  /*26a0*/  MUFU.TANH R4, R4 ;  /* 0x0000000400047308 */ /* 0x000f220000002400 */
[----:B--2---:R-:W-:Y:S01]  /*26b0*/  FMUL.FTZ R49, R62, UR10 ;  /* 0x0000000a3e317c20 */ /* 0x004fe20008410000 */
[----:B------:R-:W-:Y:S01]  /*26c0*/  VIADD R3, R74, UR39 ;  /* 0x000000274a037c36 */ /* 0x000fe20008000000 */
[----:B------:R-:W-:Y:S02]  /*26d0*/  IADD3 R5, -R20, UR39, R5 ;  /* 0x0000002714057c10 */ /* 0x000fe4000fffe105 */
[----:B------:R-:W-:-:S03]  /*26e0*/  LEA R66, R88, 0xffffff80, 0x7 ;  /* 0xffffff8058427811 */ /* 0x000fc600078e38ff */
[----:B------:R-:W2:Y:S01]  /*26f0*/  MUFU.TANH R0, R0 ;  /* 0x0000000000007308 */ /* 0x000ea20000002400 */
[C---:B------:R-:W-:Y:S02]  /*2700*/  VIADD R117, R5.reuse, UR6 ;  /* 0x0000000605757c36 */ /* 0x040fe40008000000 */
[----:B------:R-:W-:-:S04]  /*2710*/  VIADD R82, R5, UR52 ;  /* 0x0000003405527c36 */ /* 0x000fc80008000000 */
[----:B0-----:R-:W-:Y:S01]  /*2720*/  IMAD.IADD R20, R82, 0x1, R75 ;  /* 0x0000000152147824 */ /* 0x001fe200078e024b */
        /* <DEDUP_REMOVED lines=52> */
[----:B------:R5:W0:Y:S02]  /*2a70*/  MUFU.TANH R59, R78 ;  /* 0x0000004e003b7308 */ /* 0x000a240000002400 */
[----:B-----5:R-:W-:-:S05]  /*2a80*/  IMAD R78, R16, -0x2, R3 ;  /* 0xfffffffe104e7824 */ /* 0x020fca00078e0203 */
[----:B------:R-:W-:Y:S01]  /*2a90*/  VIADDMNMX R7, R75, R117, R78, PT ;  /* 0x000000754b077246 */ /* 0x000fe2000380014e */
[----:B-1234-:R-:W-:Y:S06]  /*2aa0*/  @P2 BRA `(.L_x_1373) ;  /* 0x00000000005c2947 */ /* 0x01efec0003800000 */
[----:B------:R-:W-:Y:S01]  /*2ab0*/  IMAD.U32 R86, RZ, RZ, UR44 ;  /* 0x0000002cff567e24 */ /* 0x000fe2000f8e00ff */
[----:B------:R-:W-:Y:S04]  /*2ac0*/  BSSY B0, `(.L_x_1374) ;  /* 0x0000011000007945 */ /* 0x000fe80003800000 */
[----:B------:R-:W-:-:S04]  /*2ad0*/  IADD3 R3, -R86, UR39, R75 ;  /* 0x0000002756037c10 */ /* 0x000fc8000fffe14b */
        /* <DEDUP_REMOVED lines=10> */
.L_x_1375:
[----:B------:R-:W-:-:S06]  /*2b80*/  UISETP.NE.AND UP2, UPT, UR7, 0x1, UPT ;  /* 0x000000010700788c */ /* 0x000fcc000bf45270 */
[----:B------:R-:W-:-:S05]  /*2b90*/  PLOP3.LUT P2, PT, PT, PT, UP2, 0x80, 0x0 ;  /* 0x000000000000781c */ /* 0x000fca0003f4f028 */
[----:B------:R-:W-:-:S08]  /*2ba0*/  @UP2 ULDC.64 UR10, c[0x0][0x9e8] ;  /* 0x00027a00000a2ab9 */ /* 0x000fd00000000a00 */
[----:B------:R-:W-:-:S05]  /*2bb0*/  @P2 IMAD.HI.U32 R5, R3, UR10, RZ ;  /* 0x0000000a03052c27 */ /* 0x000fca000f8e00ff */
[----:B------:R-:W-:-:S07]  /*2bc0*/  @P2 SHF.R.U32.HI R3, RZ, UR11, R5 ;  /* 0x0000000bff032c19 */ /* 0x000fce0008011605 */
.L_x_1376:
[----:B------:R-:W-:Y:S05]  /*2bd0*/  BSYNC B0 ;  /* 0x0000000000007941 */ /* 0x000fea0003800000 */
.L_x_1374:
[----:B------:R-:W-:-:S04]  /*2be0*/  IMAD R3, R3, UR7, -R66 ;  /* 0x0000000703037c24 */ /* 0x000fc8000f8e0a42 */
[----:B------:R-:W-:-:S05]  /*2bf0*/  IMAD R3, R16, -0x2, R3 ;  /* 0xfffffffe10037824 */ /* 0x000fca00078e0203 */
[----:B------:R-:W-:Y:S02]  /*2c00*/  VIMNMX R20, R20, R3, !PT ;  /* 0x0000000314147248 */ /* 0x000fe40007fe0100 */
[----:B------:R-:W-:-:S07]  /*2c10*/  VIADDMNMX R7, R3, UR7, R7, PT ;  /* 0x0000000703077c46 */ /* 0x000fce000b800107 */
.L_x_1373:
[C---:B------:R-:W-:Y:S02]  /*2c20*/  ISETP.GE.AND P2, PT, R74.reuse, 0x2, PT ;  /* 0x000000024a00780c */ /* 0x040fe40003f46270 */
        /* <DEDUP_REMOVED lines=12> */
[C---:B------:R-:W-:Y:S02]  /*2cf0*/  ISETP.LT.OR P4, PT, R7.reuse, 0x9, P4 ;  /* 0x000000090700780c */ /* 0x040fe40002781670 */
[----:B------:R-:W-:Y:S02]  /*2d00*/  ISETP.GT.AND P3, PT, R20, 0x10, !P5 ;  /* 0x000000101400780c */ /* 0x000fe40006f64270 */
[----:B0-----:R-:W-:Y:S02]  /*2d10*/  FSEL R121, R28, -INF , !P4 ;  /* 0xff8000001c797808 */ /* 0x001fe40006000000 */
        /* <DEDUP_REMOVED lines=58> */
[----:B------:R-:W-:Y:S01]  /*30c0*/  ISETP.GT.AND P3, PT, R20, 0x40, !P4 ;  /* 0x000000401400780c */ /* 0x000fe20006764270 */
[----:B------:R-:W0:Y:S01]  /*30d0*/  SHFL.IDX PT, R53, R6, 0x1, 0x1c1f ;  /* 0x003c1f0006357f89 */ /* 0x000e2200000e0000 */
        /* <DEDUP_REMOVED lines=11> */
[----:B------:R-:W-:Y:S01]  /*3190*/  ISETP.LT.OR P3, PT, R7, 0x49, P3 ;  /* 0x000000490700780c */ /* 0x000fe20001f61670 */
[----:B0-----:R-:W-:Y:S01]  /*31a0*/  IMAD.IADD R24, R82, 0x1, R53 ;  /* 0x0000000152187824 */ /* 0x001fe200078e0235 */
        /* <DEDUP_REMOVED lines=86> */
.L_x_1379:
[----:B------:R-:W-:-:S06]  /*3710*/  UISETP.NE.AND UP2, UPT, UR7, 0x1, UPT ;  /* 0x000000010700788c */ /* 0x000fcc000bf45270 */
[----:B------:R-:W-:-:S05]  /*3720*/  PLOP3.LUT P6, PT, PT, PT, UP2, 0x80, 0x0 ;  /* 0x000000000000781c */ /* 0x000fca0003fcf028 */
[----:B------:R-:W-:-:S08]  /*3730*/  @UP2 ULDC.64 UR10, c[0x0][0x9e8] ;  /* 0x00027a00000a2ab9 */ /* 0x000fd00000000a00 */
[----:B------:R-:W-:Y:S01]  /*3740*/  @P6 IMAD.HI.U32 R6, R4, UR10, RZ ;  /* 0x0000000a04066c27 */ /* 0x000fe2000f8e00ff */
[----:B------:R-:W-:-:S13]  /*3750*/  PLOP3.LUT P6, PT, PT, PT, UP2, 0x80, 0x0 ;  /* 0x000000000000781c */ /* 0x000fda0003fcf028 */
[----:B------:R-:W-:-:S07]  /*3760*/  @P6 SHF.R.U32.HI R4, RZ, UR11, R6 ;  /* 0x0000000bff046c19 */ /* 0x000fce0008011606 */
.L_x_1380:
[----:B------:R-:W-:Y:S05]  /*3770*/  BSYNC B0 ;  /* 0x0000000000007941 */ /* 0x000fea0003800000 */
.L_x_1378:
[----:B------:R-:W-:-:S04]  /*3780*/  IMAD R53, R4, UR7, -R66 ;  /* 0x0000000704357c24 */ /* 0x000fc8000f8e0a42 */
[----:B------:R-:W-:-:S05]  /*3790*/  IMAD R53, R16, -0x2, R53 ;  /* 0xfffffffe10357824 */ /* 0x000fca00078e0235 */
[----:B------:R-:W-:Y:S02]  /*37a0*/  VIMNMX R24, R24, R53, !PT ;  /* 0x0000003518187248 */ /* 0x000fe40007fe0100 */
[----:B------:R-:W-:-:S07]  /*37b0*/  VIADDMNMX R20, R53, UR7, R20, PT ;  /* 0x0000000735147c46 */ /* 0x000fce000b800114 */
.L_x_1377:
[----:B------:R-:W-:Y:S01]  /*37c0*/  ISETP.GT.AND P2, PT, R24, 0x1, !P2 ;  /* 0x000000011800780c */ /* 0x000fe20005744270 */
[----:B------:R-:W-:Y:S01]  /*37d0*/  ULDC UR10, c[0x0][0x988] ;  /* 0x00026200000a7ab9 */ /* 0x000fe20000000800 */
[----:B------:R-:W-:Y:S01]  /*37e0*/  ISETP.NE.AND P6, PT, R28, RZ, PT ;  /* 0x000000ff1c00720c */ /* 0x000fe20003fc5270 */
[----:B------:R-:W-:Y:S01]  /*37f0*/  IMAD.U32 R6, RZ, RZ, UR10 ;  /* 0x0000000aff067e24 */ /* 0x000fe2000f8e00ff */
[----:B------:R-:W-:Y:S01]  /*3800*/  ISETP.LT.OR P2, PT, R20, 0x2, P2 ;  /* 0x000000021400780c */ /* 0x000fe20001741670 */
[----:B------:R-:W-:Y:S01]  /*3810*/  @UP0 ULDC UR10, c[0x0][0x44c] ;  /* 0x00011300000a0ab9 */ /* 0x000fe20000000800 */
[----:B------:R-:W-:Y:S01]  /*3820*/  FMNMX.FTZ R4, R69, R119, !PT ;  /* 0x0000007745047209 */ /* 0x000fe20007810000 */
[----:B------:R-:W-:Y:S01]  /*3830*/  UIMAD.WIDE.U32 UR10, UR38, UR10, URZ ;  /* 0x0000000a260a72a5 */ /* 0x000fe2000f8e003f */
[----:B------:R-:W-:Y:S01]  /*3840*/  FSEL R9, R9, -INF , !P2 ;  /* 0xff80000009097808 */ /* 0x000fe20005000000 */
[----:B------:R-:W-:Y:S01]  /*3850*/  @UP0 ULDC UR15, c[0x0][0x450] ;  /* 0x00011400000f0ab9 */ /* 0x000fe20000000800 */
[----:B------:R-:W-:Y:S01]  /*3860*/  ISETP.NE.AND P2, PT, R86, RZ, PT ;  /* 0x000000ff5600720c */ /* 0x000fe20003f45270 */
[----:B------:R-:W-:Y:S01]  /*3870*/  UMOV UR14, UR38 ;  /* 0x00000026000e7c82 */ /* 0x000fe20008000000 */
[----:B------:R-:W-:Y:S01]  /*3880*/  FMNMX.FTZ R4, R121, R4, !PT ;  /* 0x0000000479047209 */ /* 0x000fe20007810000 */
[----:B------:R-:W-:Y:S01]  /*3890*/  @UP0 USHF.R.U32.HI UR14, URZ, UR15, UR11 ;  /* 0x0000000f3f0e0299 */ /* 0x000fe2000801160b */
[----:B------:R-:W-:-:S02]  /*38a0*/  ISETP.GT.AND P2, PT, R24, 0x8, !P2 ;  /* 0x000000081800780c */ /* 0x000fc40005744270 */
[----:B------:R-:W-:Y:S01]  /*38b0*/  FMNMX.FTZ R4, R123, R4, !PT ;  /* 0x000000047b047209 */ /* 0x000fe20007810000 */
[----:B------:R-:W-:Y:S01]  /*38c0*/  UIADD3 UR53, UR53, UR14, URZ ;  /* 0x0000000e35357290 */ /* 0x000fe2000fffe03f */
[----:B------:R-:W-:Y:S02]  /*38d0*/  ISETP.LT.OR P2, PT, R20, 0x9, P2 ;  /* 0x000000091400780c */ /* 0x000fe40001741670 */
[----:B------:R-:W-:Y:S01]  /*38e0*/  FMNMX.FTZ R4, R125, R4, !PT ;  /* 0x000000047d047209 */ /* 0x000fe20007810000 */
[----:B------:R-:W-:Y:S01]  /*38f0*/  UIADD3 UR6, UR53, UR6, URZ ;  /* 0x0000000635067290 */ /* 0x000fe2000fffe03f */
        /* <DEDUP_REMOVED lines=8> */
[----:B------:R-:W-:-:S02]  /*3980*/  ISETP.GT.AND P2, PT, R24, 0x10, !P6 ;  /* 0x000000101800780c */ /* 0x000fc40007744270 */
[----:B------:R-:W-:Y:S02]  /*3990*/  ISETP.NE.AND P6, PT, R52, RZ, PT ;  /* 0x000000ff3400720c */ /* 0x000fe40003fc5270 */
        /* <DEDUP_REMOVED lines=54> */
[C---:B------:R-:W-:Y:S02]  /*3d00*/  ISETP.GT.AND P2, PT, R24.reuse, 0x30, !P2 ;  /* 0x000000301800780c */ /* 0x040fe40005744270 */
[----:B------:R-:W-:Y:S02]  /*3d10*/  ISETP.GT.AND P3, PT, R24, 0x70, !P3 ;  /* 0x000000701800780c */ /* 0x000fe40005f64270 */
[----:B------:R-:W-:Y:S02]  /*3d20*/  ISETP.LT.OR P2, PT, R20, 0x31, P2 ;  /* 0x000000311400780c */ /* 0x000fe40001741670 */
[----:B------:R-:W-:Y:S02]  /*3d30*/  ISETP.GT.AND P4, PT, R24, 0x71, !P4 ;  /* 0x000000711800780c */ /* 0x000fe40006784270 */
[----:B------:R-:W-:-:S02]  /*3d40*/  FSEL R37, R37, -INF , !P2 ;  /* 0xff80000025257808 */ /* 0x000fc40005000000 */
[----:B------:R-:W-:Y:S02]  /*3d50*/  ISETP.NE.AND P2, PT, R48, RZ, PT ;  /* 0x000000ff3000720c */ /* 0x000fe40003f45270 */
[----:B------:R-:W-:Y:S02]  /*3d60*/  ISETP.LT.OR P3, PT, R20, 0x71, P3 ;  /* 0x000000711400780c */ /* 0x000fe40001f61670 */
[C---:B------:R-:W-:Y:S02]  /*3d70*/  ISETP.GT.AND P2, PT, R24.reuse, 0x31, !P2 ;  /* 0x000000311800780c */ /* 0x040fe40005744270 */
[----:B------:R-:W-:Y:S02]  /*3d80*/  ISETP.GT.AND P5, PT, R24, 0x78, !P5 ;  /* 0x000000781800780c */ /* 0x000fe40006fa4270 */
[C---:B------:R-:W-:Y:S02]  /*3d90*/  ISETP.LT.OR P2, PT, R20.reuse, 0x32, P2 ;  /* 0x000000321400780c */ /* 0x040fe40001741670 */
[----:B------:R-:W-:-:S02]  /*3da0*/  ISETP.LT.OR P4, PT, R20, 0x72, P4 ;  /* 0x000000721400780c */ /* 0x000fc40002781670 */
[----:B------:R-:W-:Y:S02]  /*3db0*/  FSEL R39, R39, -INF , !P2 ;  /* 0xff80000027277808 */ /* 0x000fe40005000000 */
[----:B------:R-:W-:Y:S02]  /*3dc0*/  ISETP.NE.AND P2, PT, R46, RZ, PT ;  /* 0x000000ff2e00720c */ /* 0x000fe40003f45270 */
[----:B------:R-:W-:Y:S02]  /*3dd0*/  ISETP.LT.OR P5, PT, R20, 0x79, P5 ;  /* 0x000000791400780c */ /* 0x000fe40002fa1670 */
[----:B------:R-:W-:-:S04]  /*3de0*/  ISETP.GT.AND P2, PT, R24, 0x38, !P2 ;  /* 0x000000381800780c */ /* 0x000fc80005744270 */
[----:B------:R-:W-:-:S04]  /*3df0*/  ISETP.LT.OR P2, PT, R20, 0x39, P2 ;  /* 0x000000391400780c */ /* 0x000fc80001741670 */
[----:B------:R-:W-:Y:S02]  /*3e00*/  FSEL R41, R41, -INF , !P2 ;  /* 0xff80000029297808 */ /* 0x000fe40005000000 */
[----:B------:R-:W-:Y:S02]  /*3e10*/  ISETP.GT.AND P2, PT, R24, 0x39, !P6 ;  /* 0x000000391800780c */ /* 0x000fe40007744270 */
[----:B------:R-:W-:Y:S02]  /*3e20*/  ISETP.NE.AND P6, PT, R65, RZ, PT ;  /* 0x000000ff4100720c */ /* 0x000fe40003fc5270 */
        /* <DEDUP_REMOVED lines=43> */
[----:B------:R-:W-:Y:S02]  /*40e0*/  ISETP.NE.AND P6, PT, R26, RZ, PT ;  /* 0x000000ff1a00720c */ /* 0x000fe40003fc5270 */
[----:B------:R-:W-:Y:S02]  /*40f0*/  FMNMX.FTZ R26, R7, R4, !PT ;  /* 0x00000004071a7209 */ /* 0x000fe40007810000 */
[----:B------:R-:W-:-:S03]  /*4100*/  ISETP.LT.OR P2, PT, R20, 0x69, P2 ;  /* 0x000000691400780c */ /* 0x000fc60001741670 */
[----:B------:R-:W0:Y:S01]  /*4110*/  SHFL.BFLY PT, R67, R26, 0x2, 0x1f ;  /* 0x0c401f001a437f89 */ /* 0x000e2200000e0000 */
[----:B------:R-:W-:Y:S02]  /*4120*/  FSEL R59, R59, -INF , !P2 ;  /* 0xff8000003b3b7808 */ /* 0x000fe40005000000 */
[----:B0-----:R-:W-:-:S05]  /*4130*/  FMNMX.FTZ R67, R26, R67, !PT ;  /* 0x000000431a437209 */ /* 0x001fca0007810000 */
[----:B------:R-:W0:Y:S02]  /*4140*/  SHFL.BFLY PT, R4, R67, 0x1, 0x1f ;  /* 0x0c201f0043047f89 */ /* 0x000e2400000e0000 */
[----:B0-----:R-:W-:-:S04]  /*4150*/  FMNMX.FTZ R4, R67, R4, !PT ;  /* 0x0000000443047209 */ /* 0x001fc80007810000 */
[C---:B------:R-:W-:Y:S01]  /*4160*/  FSETP.NEU.FTZ.AND P2, PT, R4.reuse, -INF , PT ;  /* 0xff8000000400780b */ /* 0x040fe20003f5d000 */
[----:B------:R-:W-:-:S05]  /*4170*/  FMUL.FTZ R28, R4, R6 ;  /* 0x00000006041c7220 */ /* 0x000fca0000410000 */
        /* <DEDUP_REMOVED lines=105> */
[----:B------:R-:W-:Y:S01]  /*4810*/  MUFU.EX2 R168, R168 ;  /* 0x000000a800a87308 */ /* 0x000fe20000000800 */
[----:B------:R-:W-:Y:S01]  /*4820*/  FMNMX.FTZ R26, R113, R26, !PT ;  /* 0x0000001a711a7209 */ /* 0x000fe20007810000 */
[----:B0-----:R-:W-:-:S04]  /*4830*/  FADD.FTZ R36, R174, R7 ;  /* 0x00000007ae247221 */ /* 0x001fc80000010000 */
[----:B------:R-:W0:Y:S02]  /*4840*/  SHFL.BFLY PT, R101, R26, 0x2, 0x1f ;  /* 0x0c401f001a657f89 */ /* 0x000e2400000e0000 */
[----:B------:R-:W-:Y:S01]  /*4850*/  MUFU.EX2 R79, R79 ;  /* 0x0000004f004f7308 */ /* 0x000fe20000000800 */
[----:B-1----:R-:W-:-:S07]  /*4860*/  F2FP.F16.F32.PACK_AB R174, R77, R174 ;  /* 0x000000ae4dae723e */ /* 0x002fce00000000ff */
[----:B------:R-:W-:Y:S08]  /*4870*/  MUFU.EX2 R170, R170 ;  /* 0x000000aa00aa7308 */ /* 0x000ff00000000800 */
[----:B------:R-:W-:Y:S01]  /*4880*/  MUFU.EX2 R81, R81 ;  /* 0x0000005100517308 */ /* 0x000fe20000000800 */
[----:B0-----:R-:W-:-:S07]  /*4890*/  FMNMX.FTZ R101, R26, R101, !PT ;  /* 0x000000651a657209 */ /* 0x001fce0007810000 */
[----:B------:R-:W-:Y:S01]  /*48a0*/  MUFU.EX2 R164, R164 ;  /* 0x000000a400a47308 */ /* 0x000fe20000000800 */
[----:B------:R-:W0:Y:S07]  /*48b0*/  SHFL.BFLY PT, R2, R101, 0x1, 0x1f ;  /* 0x0c201f0065027f89 */ /* 0x000e2e00000e0000 */
[----:B------:R-:W-:Y:S08]  /*48c0*/  MUFU.EX2 R103, R103 ;  /* 0x0000006700677308 */ /* 0x000ff00000000800 */
[----:B------:R-:W1:Y:S08]  /*48d0*/  MUFU.EX2 R8, R8 ;  /* 0x0000000800087308 */ /* 0x000e700000000800 */
[----:B------:R-:W-:Y:S01]  /*48e0*/  MUFU.EX2 R99, R99 ;  /* 0x0000006300637308 */ /* 0x000fe20000000800 */
[----:B0-----:R-:W-:-:S04]  /*48f0*/  FMNMX.FTZ R5, R101, R2, !PT ;  /* 0x0000000265057209 */ /* 0x001fc80007810000 */
[C---:B------:R-:W-:Y:S01]  /*4900*/  FSETP.NEU.FTZ.AND P2, PT, R5.reuse, -INF , PT ;  /* 0xff8000000500780b */ /* 0x040fe20003f5d000 */
[----:B------:R-:W-:Y:S02]  /*4910*/  FMUL.FTZ R2, R5, R6 ;  /* 0x0000000605027220 */ /* 0x000fe40000410000 */
[----:B------:R-:W-:Y:S01]  /*4920*/  MUFU.EX2 R160, R97 ;  /* 0x0000006100a07308 */ /* 0x000fe20000000800 */
[----:B-1----:R-:W-:Y:S02]  /*4930*/  F2FP.F16.F32.PACK_AB R166, R8, R103 ;  /* 0x0000006708a6723e */ /* 0x002fe400000000ff */
[----:B------:R-:W-:Y:S02]  /*4940*/  FSEL R2, R2, RZ, P2 ;  /* 0x000000ff02027208 */ /* 0x000fe40001000000 */
[----:B------:R-:W-:-:S03]  /*4950*/  PLOP3.LUT P2, PT, PT, PT, UP1, 0x40, 0x0 ;  /* 0x000000000000781c */ /* 0x000fc60003f4e818 */
        /* <DEDUP_REMOVED lines=32> */
[----:B------:R2:W3:Y:S01]  /*4b60*/  MUFU.EX2 R12, R13 ;  /* 0x0000000d000c7308 */ /* 0x0004e20000000800 */
[----:B0-----:R-:W-:Y:S01]  /*4b70*/  FADD.FTZ R34, R0, R9 ;  /* 0x0000000900227221 */ /* 0x001fe20000010000 */
[-CC-:B------:R-:W-:Y:S01]  /*4b80*/  FFMA.FTZ R107, R107, R6.reuse, -R2.reuse ;  /* 0x000000066b6b7223 */ /* 0x180fe20000010802 */
[-CC-:B------:R-:W-:Y:S01]  /*4b90*/  FFMA.FTZ R111, R111, R6.reuse, -R2.reuse ;  /* 0x000000066f6f7223 */ /* 0x180fe20000010802 */
[-CC-:B------:R-:W-:Y:S01]  /*4ba0*/  FFMA.FTZ R105, R105, R6.reuse, -R2.reuse ;  /* 0x0000000669697223 */ /* 0x180fe20000010802 */
[----:B------:R-:W-:Y:S01]  /*4bb0*/  FFMA.FTZ R113, R113, R6, -R2 ;  /* 0x0000000671717223 */ /* 0x000fe20000010802 */
[----:B------:R-:W-:-:S02]  /*4bc0*/  F2FP.F16.F32.PACK_AB R181, R9, R0 ;  /* 0x0000000009b5723e */ /* 0x000fc400000000ff */
[----:B------:R-:W0:Y:S01]  /*4bd0*/  MUFU.EX2 R15, R15 ;  /* 0x0000000f000f7308 */ /* 0x000e220000000800 */
[----:B--2---:R-:W-:Y:S01]  /*4be0*/  FADD.FTZ R13, R77, R36 ;  /* 0x000000244d0d7221 */ /* 0x004fe20000010000 */
[----:B-1----:R-:W-:-:S03]  /*4bf0*/  FADD.FTZ R7, R11, R34 ;  /* 0x000000220b077221 */ /* 0x002fc60000010000 */
[----:B------:R-:W-:Y:S01]  /*4c00*/  FADD.FTZ R38, R168, R13 ;  /* 0x0000000da8267221 */ /* 0x000fe20000010000 */
[C---:B------:R-:W-:Y:S02]  /*4c10*/  F2FP.F16.F32.PACK_AB R168, R79.reuse, R168 ;  /* 0x000000a84fa8723e */ /* 0x040fe400000000ff */
[----:B------:R-:W1:Y:S01]  /*4c20*/  MUFU.EX2 R14, R21 ;  /* 0x00000015000e7308 */ /* 0x000e620000000800 */
[C---:B---3--:R-:W-:Y:S01]  /*4c30*/  FADD.FTZ R36, R12.reuse, R7 ;  /* 0x000000070c247221 */ /* 0x048fe20000010000 */
[----:B------:R-:W-:Y:S01]  /*4c40*/  FADD.FTZ R13, R79, R38 ;  /* 0x000000264f0d7221 */ /* 0x000fe20000010000 */
[----:B------:R-:W-:-:S03]  /*4c50*/  F2FP.F16.F32.PACK_AB R183, R12, R11 ;  /* 0x0000000b0cb7723e */ /* 0x000fc600000000ff */
[----:B------:R-:W-:Y:S01]  /*4c60*/  FADD.FTZ R38, R170, R13 ;  /* 0x0000000daa267221 */ /* 0x000fe20000010000 */
[----:B------:R-:W-:Y:S01]  /*4c70*/  F2FP.F16.F32.PACK_AB R170, R81, R170 ;  /* 0x000000aa51aa723e */ /* 0x000fe200000000ff */
[----:B------:R-:W2:Y:S01]  /*4c80*/  MUFU.EX2 R25, R25 ;  /* 0x0000001900197308 */ /* 0x000ea20000000800 */
[----:B0-----:R-:W-:Y:S01]  /*4c90*/  FADD.FTZ R7, R15, R36 ;  /* 0x000000240f077221 */ /* 0x001fe20000010000 */
[----:B------:R-:W-:-:S04]  /*4ca0*/  FADD.FTZ R13, R81, R38 ;  /* 0x00000026510d7221 */ /* 0x000fc80000010000 */
[----:B------:R-:W-:Y:S01]  /*4cb0*/  FADD.FTZ R40, R164, R13 ;  /* 0x0000000da4287221 */ /* 0x000fe20000010000 */
[C---:B------:R-:W-:Y:S01]  /*4cc0*/  F2FP.F16.F32.PACK_AB R164, R115.reuse, R164 ;  /* 0x000000a473a4723e */ /* 0x040fe200000000ff */
[----:B------:R-:W0:Y:S01]  /*4cd0*/  MUFU.EX2 R20, R27 ;  /* 0x0000001b00147308 */ /* 0x000e220000000800 */
[C---:B-1----:R-:W-:Y:S01]  /*4ce0*/  FADD.FTZ R36, R14.reuse, R7 ;  /* 0x000000070e247221 */ /* 0x042fe20000010000 */
[----:B------:R-:W-:Y:S01]  /*4cf0*/  FADD.FTZ R40, R115, R40 ;  /* 0x0000002873287221 */ /* 0x000fe20000010000 */
[----:B------:R-:W-:-:S03]  /*4d00*/  F2FP.F16.F32.PACK_AB R177, R14, R15 ;  /* 0x0000000f0eb1723e */ /* 0x000fc600000000ff */
[----:B------:R-:W-:Y:S02]  /*4d10*/  FADD.FTZ R13, R103, R40 ;  /* 0x00000028670d7221 */ /* 0x000fe40000010000 */
[----:B------:R-:W1:Y:S01]  /*4d20*/  MUFU.EX2 R29, R29 ;  /* 0x0000001d001d7308 */ /* 0x000e620000000800 */
[----:B--2---:R-:W-:Y:S01]  /*4d30*/  FADD.FTZ R7, R25, R36 ;  /* 0x0000002419077221 */ /* 0x004fe20000010000 */
[----:B------:R-:W-:-:S04]  /*4d40*/  FADD.FTZ R40, R8, R13 ;  /* 0x0000000d08287221 */ /* 0x000fc80000010000 */
[----:B------:R-:W-:Y:S02]  /*4d50*/  FADD.FTZ R13, R99, R40 ;  /* 0x00000028630d7221 */ /* 0x000fe40000010000 */
[----:B------:R-:W2:Y:S01]  /*4d60*/  MUFU.EX2 R24, R31 ;  /* 0x0000001f00187308 */ /* 0x000ea20000000800 */
[----:B0-----:R-:W-:Y:S01]  /*4d70*/  FADD.FTZ R38, R20, R7 ;  /* 0x0000000714267221 */ /* 0x001fe20000010000 */
[C---:B------:R-:W-:Y:S01]  /*4d80*/  FADD.FTZ R2, R160.reuse, R13 ;  /* 0x0000000da0027221 */ /* 0x040fe20000010000 */
[----:B------:R-:W-:Y:S02]  /*4d90*/  F2FP.F16.F32.PACK_AB R160, R160, R99 ;  /* 0x00000063a0a0723e */ /* 0x000fe400000000ff */
[----:B------:R-:W-:Y:S01]  /*4da0*/  F2FP.F16.F32.PACK_AB R179, R20, R25 ;  /* 0x0000001914b3723e */ /* 0x000fe200000000ff */
[----:B------:R-:W-:Y:S02]  /*4db0*/  FADD.FTZ R13, R95, R2 ;  /* 0x000000025f0d7221 */ /* 0x000fe40000010000 */
        /* <DEDUP_REMOVED lines=76> */
[----:B------:R-:W-:-:S03]  /*5280*/  F2FP.F16.F32.PACK_AB R153, R0, R107 ;  /* 0x0000006b0099723e */ /* 0x000fc600000000ff */
[----:B-1----:R-:W-:-:S04]  /*5290*/  FADD.FTZ R3, R105, R12 ;  /* 0x0000000c69037221 */ /* 0x002fc80000010000 */
[C---:B--2---:R-:W-:Y:S01]  /*52a0*/  FADD.FTZ R0, R10.reuse, R3 ;  /* 0x000000030a007221 */ /* 0x044fe20000010000 */
        /* <DEDUP_REMOVED lines=13> */
.L_x_1382:
[----:B------:R-:W-:-:S11]  /*5380*/  UISETP.NE.AND UP2, UPT, UR7, 0x1, UPT ;  /* 0x000000010700788c */ /* 0x000fd6000bf45270 */
[----:B------:R-:W-:Y:S02]  /*5390*/  @UP2 ULDC.64 UR10, c[0x0][0x9e8] ;  /* 0x00027a00000a2ab9 */ /* 0x000fe40000000a00 */
[----:B------:R-:W-:-:S04]  /*53a0*/  UIMAD.WIDE.U32 UR14, UR18, UR10, URZ ;  /* 0x0000000a120e72a5 */ /* 0x000fc8000f8e003f */
[----:B------:R-:W-:-:S12]  /*53b0*/  @UP2 USHF.R.U32.HI UR18, URZ, UR11, UR15 ;  /* 0x0000000b3f122299 */ /* 0x000fd8000801160f */
.L_x_1383:
[----:B------:R-:W-:-:S04]  /*53c0*/  UIMAD UR7, UR18, UR7, UR7 ;  /* 0x00000007120772a4 */ /* 0x000fc8000f8e0207 */
[----:B------:R-:W-:-:S04]  /*53d0*/  UISETP.LT.AND UP2, UPT, UR6, UR7, UPT ;  /* 0x000000070600728c */ /* 0x000fc8000bf41270 */
[----:B------:R-:W-:-:S12]  /*53e0*/  USEL UR6, UR6, UR7, UP2 ;  /* 0x0000000706067287 */ /* 0x000fd80009000000 */
.L_x_1381:
        /* <DEDUP_REMOVED lines=43> */
.L_x_1401:
        /* <DEDUP_REMOVED lines=9> */
.L_x_1386:
[----:B------:R-:W-:Y:S01]  /*5730*/  ULEA UR6, UR57, UR41, 0x3 ;  /* 0x0000002939067291 */ /* 0x000fe2000f8e183f */
[----:B------:R-:W-:-:S05]  /*5740*/  IMAD.U32 R6, RZ, RZ, UR56 ;  /* 0x00000038ff067e24 */ /* 0x000fca000f8e00ff */
[----:B------:R-:W-:-:S04]  /*5750*/  SHF.L.U32 R6, R6, 0x1f, RZ ;  /* 0x0000001f06067819 */ /* 0x000fc800000006ff */
[----:B------:R0:W1:Y:S01]  /*5760*/  SYNCS.PHASECHK.TRANS64.TRYWAIT P2, [UR6+0x28830], R6 ;  /* 0x02883006ff0075a7 */ /* 0x0000620008040146 */
[----:B------:R-:W-:Y:S05]  /*5770*/  @!P0 BRA `(.L_x_1387) ;  /* 0x0000000000048947 */ /* 0x000fea0003800000 */
[----:B------:R-:W-:Y:S01]  /*5780*/  BPT.TRAP 0x1 ;  /* 0x000000040000795c */ /* 0x000fe20000300000 */
.L_x_1387:
[----:B-1----:R-:W-:Y:S05]  /*5790*/  @P2 BRA `(.L_x_1385) ;  /* 0x0000000000082947 */ /* 0x002fea0003800000 */
[----:B------:R-:W1:Y:S02]  /*57a0*/  SYNCS.PHASECHK.TRANS64.TRYWAIT P2, [UR6+0x28830], R6 ;  /* 0x02883006ff0075a7 */ /* 0x000e640008040146 */
[----:B-1----:R-:W-:Y:S05]  /*57b0*/  @!P2 BRA `(.L_x_1388) ;  /* 0x00000128009ca947 */ /* 0x002fea0003800000 */
.L_x_1385:
        /* <DEDUP_REMOVED lines=45> */
.L_x_1390:
[----:B------:R-:W-:Y:S01]  /*5a90*/  ULEA UR6, UR45, UR41, 0x3 ;  /* 0x000000292d067291 */ /* 0x000fe2000f8e183f */
[----:B------:R-:W-:-:S05]  /*5aa0*/  IMAD.U32 R6, RZ, RZ, UR46 ;  /* 0x0000002eff067e24 */ /* 0x000fca000f8e00ff */
[----:B------:R-:W-:-:S04]  /*5ab0*/  SHF.L.U32 R6, R6, 0x1f, RZ ;  /* 0x0000001f06067819 */ /* 0x000fc800000006ff */
[----:B------:R0:W1:Y:S01]  /*5ac0*/  SYNCS.PHASECHK.TRANS64.TRYWAIT P2, [UR6+0x28850], R6 ;  /* 0x02885006ff0075a7 */ /* 0x0000620008040146 */
[----:B------:R-:W-:Y:S05]  /*5ad0*/  @!P0 BRA `(.L_x_1391) ;  /* 0x0000000000048947 */ /* 0x000fea0003800000 */
[----:B------:R-:W-:Y:S01]  /*5ae0*/  BPT.TRAP 0x1 ;  /* 0x000000040000795c */ /* 0x000fe20000300000 */
.L_x_1391:
[----:B-1----:R-:W-:Y:S05]  /*5af0*/  @P2 BRA `(.L_x_1389) ;  /* 0x0000000000082947 */ /* 0x002fea0003800000 */
[----:B------:R-:W1:Y:S02]  /*5b00*/  SYNCS.PHASECHK.TRANS64.TRYWAIT P2, [UR6+0x28850], R6 ;  /* 0x02885006ff0075a7 */ /* 0x000e640008040146 */
[----:B-1----:R-:W-:Y:S05]  /*5b10*/  @!P2 BRA `(.L_x_1392) ;  /* 0x0000012400dca947 */ /* 0x002fea0003800000 */
.L_x_1389:
[----:B------:R-:W-:Y:S01]  /*5b20*/  UIADD3 UR6, UR41, 0x400, URZ ;  /* 0x0000040029067890 */ /* 0x000fe2000fffe03f */
[----:B------:R-:W-:Y:S01]  /*5b30*/  WARPGROUP.ARRIVE ;  /* 0x00000000000079c5 */ /* 0x000fe20000000000 */
[----:B------:R-:W-:Y:S01]  /*5b40*/  UMOV UR7, 0x40000040 ;  /* 0x4000004000077882 */ /* 0x000fe20000000000 */
[----:B------:R-:W-:Y:S01]  /*5b50*/  PLOP3.LUT P2, PT, PT, PT, UP0, 0x80, 0x0 ;  /* 0x000000000000781c */ /* 0x000fe20003f4f008 */
[----:B------:R-:W-:Y:S01]  /*5b60*/  USHF.R.U32.HI UR6, URZ, 0x4, UR6 ;  /* 0x000000043f067899 */ /* 0x000fe20008011606 */
[----:B------:R-:W-:Y:S01]  /*5b70*/  PLOP3.LUT P3, PT, PT, PT, UP0, 0x80, 0x0 ;  /* 0x000000000000781c */ /* 0x000fe20003f6f008 */
[----:B------:R-:W-:Y:S01]  /*5b80*/  FMUL.FTZ R8, R27, UR55 ;  /* 0x000000371b087c20 */ /* 0x000fe20008410000 */
[----:B------:R-:W-:Y:S01]  /*5b90*/  FMUL.FTZ R13, R25, UR55 ;  /* 0x00000037190d7c20 */ /* 0x000fe20008410000 */
[----:B------:R-:W-:Y:S01]  /*5ba0*/  ULOP3.LUT UR6, UR6, 0x3fff, URZ, 0xc0, !UPT ;  /* 0x00003fff06067892 */ /* 0x000fe2000f8ec03f */
[----:B------:R-:W-:Y:S01]  /*5bb0*/  FMUL.FTZ R27, R55, UR55 ;  /* 0x00000037371b7c20 */ /* 0x000fe20008410000 */
[----:B------:R-:W-:Y:S01]  /*5bc0*/  FMUL.FTZ R25, R50, UR55 ;  /* 0x0000003732197c20 */ /* 0x000fe20008410000 */
[----:B------:R-:W-:Y:S01]  /*5bd0*/  FMUL.FTZ R55, R61, UR55 ;  /* 0x000000373d377c20 */ /* 0x000fe20008410000 */
[----:B------:R-:W-:Y:S01]  /*5be0*/  ULOP3.LUT UR6, UR6, 0x4000000, URZ, 0xfc, !UPT ;  /* 0x0400000006067892 */ /* 0x000fe2000f8efc3f */
[----:B------:R-:W-:-:S02]  /*5bf0*/  VIADD R61, R17, UR38 ;  /* 0x00000026113d7c36 */ /* 0x000fc40008000000 */
[----:B-1----:R-:W-:Y:S01]  /*5c00*/  FMUL.FTZ R7, R26, UR55 ;  /* 0x000000371a077c20 */ /* 0x002fe20008410000 */
[----:B------:R-:W-:Y:S01]  /*5c10*/  IMAD.U32 R50, RZ, RZ, UR57 ;  /* 0x00000039ff327e24 */ /* 0x000fe2000f8e00ff */
[----:B------:R-:W-:Y:S01]  /*5c20*/  ULEA UR10, UR45, UR6, 0xb ;  /* 0x000000062d0a7291 */ /* 0x000fe2000f8e583f */
[----:B------:R-:W-:Y:S01]  /*5c30*/  FMUL.FTZ R26, R51, UR55 ;  /* 0x00000037331a7c20 */ /* 0x000fe20008410000 */
[----:B0-----:R-:W-:Y:S01]  /*5c40*/  FMUL.FTZ R6, R24, UR55 ;  /* 0x0000003718067c20 */ /* 0x001fe20008410000 */
[----:B------:R-:W-:Y:S01]  /*5c50*/  FMUL.FTZ R10, R30, UR55 ;  /* 0x000000371e0a7c20 */ /* 0x000fe20008410000 */
[----:B------:R-:W-:Y:S01]  /*5c60*/  @!P1 LEA R50, R50, UR41, 0x3 ;  /* 0x0000002932329c11 */ /* 0x000fe2000f8e18ff */
[----:B------:R-:W-:Y:S01]  /*5c70*/  FMUL.FTZ R24, R43, UR55 ;  /* 0x000000372b187c20 */ /* 0x000fe20008410000 */
[----:B------:R-:W-:Y:S01]  /*5c80*/  FMUL.FTZ R30, R63, UR55 ;  /* 0x000000373f1e7c20 */ /* 0x000fe20008410000 */
[----:B------:R-:W-:Y:S01]  /*5c90*/  UMOV UR6, UR10 ;  /* 0x0000000a00067c82 */ /* 0x000fe20008000000 */
[----:B------:R-:W-:Y:S01]  /*5ca0*/  FMUL.FTZ R43, R78, UR55 ;  /* 0x000000374e2b7c20 */ /* 0x000fe20008410000 */
[----:B------:R-:W-:Y:S01]  /*5cb0*/  HGMMA.64x128x16.F32 R88, R180, gdesc[UR4].tnspB, R88, gsb0 ;  /* 0x41e00004b4587df0 */ /* 0x000fe20008000858 */
[----:B------:R-:W-:Y:S01]  /*5cc0*/  UIADD3 UR6, UR10, 0x80, URZ ;  /* 0x000000800a067890 */ /* 0x000fe2000fffe03f */
[----:B------:R-:W-:Y:S01]  /*5cd0*/  @!P1 VIADD R50, R50, 0x28840 ;  /* 0x0002884032329836 */ /* 0x000fe20000000000 */
[----:B------:R-:W-:Y:S01]  /*5ce0*/  UMOV UR7, 0x40000040 ;  /* 0x4000004000077882 */ /* 0x000fe20000000000 */
[----:B------:R-:W-:-:S02]  /*5cf0*/  IMAD.SHL.U32 R78, R3, 0x80, RZ ;  /* 0x00000080034e7824 */ /* 0x000fc400078e00ff */
        /* <DEDUP_REMOVED lines=12> */
[----:B------:R-:W-:Y:S01]  /*5dc0*/  IADD3 R57, -R78, 0x1, RZ ;  /* 0x000000014e397810 */ /* 0x000fe20007ffe1ff */
        /* <DEDUP_REMOVED lines=17> */
[----:B------:R-:W-:Y:S01]  /*5ee0*/  IMAD R57, R16, -0x2, R57 ;  /* 0xfffffffe10397824 */ /* 0x000fe200078e0239 */
[----:B------:R-:W0:Y:S08]  /*5ef0*/  MUFU.TANH R6, R6 ;  /* 0x0000000600067308 */ /* 0x000e300000002400 */
[----:B------:R-:W1:Y:S08]  /*5f00*/  MUFU.TANH R13, R13 ;  /* 0x0000000d000d7308 */ /* 0x000e700000002400 */
        /* <DEDUP_REMOVED lines=33> */
[----:B------:R0:W0:Y:S08]  /*6120*/  MUFU.TANH R66, R73 ;  /* 0x0000004900427308 */ /* 0x0000300000002400 */
        /* <DEDUP_REMOVED lines=11> */
[----:B------:R0:W0:Y:S08]  /*61e0*/  MUFU.TANH R70, R81 ;  /* 0x0000005100467308 */ /* 0x0000300000002400 */
[----:B------:R-:W0:Y:S01]  /*61f0*/  MUFU.TANH R84, R84 ;  /* 0x0000005400547308 */ /* 0x000e220000002400 */
        /* <DEDUP_REMOVED lines=8> */
[----:B------:R-:W-:-:S05]  /*6280*/  FMUL.FTZ R36, R71, UR55 ;  /* 0x0000003747247c20 */ /* 0x000fca0008410000 */
[----:B------:R-:W-:Y:S01]  /*6290*/  HGMMA.64x128x16.F32 R88, R164, gdesc[UR4].tnspB, R88, gsb0 ;  /* 0x41e00004a4587df0 */ /* 0x000fe20008000858 */
[----:B------:R-:W-:Y:S01]  /*62a0*/  UIADD3 UR6, UR10, 0x280, URZ ;  /* 0x000002800a067890 */ /* 0x000fe2000fffe03f */
[----:B------:R-:W0:Y:S01]  /*62b0*/  MUFU.TANH R168, R168 ;  /* 0x000000a800a87308 */ /* 0x000e220000002400 */
[----:B------:R-:W-:-:S07]  /*62c0*/  UMOV UR7, 0x40000040 ;  /* 0x4000004000077882 */ /* 0x000fce0000000000 */
[----:B------:R-:W0:Y:S01]  /*62d0*/  MUFU.TANH R36, R36 ;  /* 0x0000002400247308 */ /* 0x000e220000002400 */
[----:B------:R-:W-:Y:S02]  /*62e0*/  WARPGROUP.DEPBAR.LE gsb0, 0x0 ;  /* 0x00008000000079c5 */ /* 0x000fe40000010000 */
        /* <DEDUP_REMOVED lines=8> */
[----:B------:R-:W-:Y:S01]  /*6370*/  IADD3 R56, -R23, 0xb, RZ ;  /* 0x0000000b17387810 */ /* 0x000fe20007ffe1ff */
        /* <DEDUP_REMOVED lines=10> */
[----:B------:R-:W-:Y:S01]  /*6420*/  IMAD.U32 R62, RZ, RZ, UR44 ;  /* 0x0000002cff3e7e24 */ /* 0x000fe2000f8e00ff */
[----:B------:R-:W0:Y:S04]  /*6430*/  MUFU.TANH R164, R164 ;  /* 0x000000a400a47308 */ /* 0x000e280000002400 */
[----:B------:R-:W-:-:S04]  /*6440*/  IADD3 R57, -R62, UR39, R57 ;  /* 0x000000273e397c10 */ /* 0x000fc8000fffe139 */
        /* <DEDUP_REMOVED lines=24> */
[----:B------:R-:W0:Y:S01]  /*65d0*/  MUFU.TANH R160, R160 ;  /* 0x000000a000a07308 */ /* 0x000e220000002400 */
[----:B------:R-:W-:-:S07]  /*65e0*/  VIADD R82, R57, UR54 ;  /* 0x0000003639527c36 */ /* 0x000fce0008000000 */
        /* <DEDUP_REMOVED lines=14> */
[----:B------:R-:W-:Y:S02]  /*66d0*/  @!P1 PRMT R51, RZ, 0x654, R50 ;  /* 0x00000654ff339816 */ /* 0x000fe40000000032 */
[----:B------:R0:W0:Y:S01]  /*66e0*/  MUFU.TANH R50, R86 ;  /* 0x0000005600327308 */ /* 0x0000220000002400 */
[----:B------:R-:W5:Y:S02]  /*66f0*/  SHFL.IDX PT, R63, R61, RZ, 0x1c1f ;  /* 0x001c1fff3d3f7589 */ /* 0x000f6400000e0000 */
[----:B-----5:R-:W-:Y:S01]  /*6700*/  IMAD.IADD R62, R82, 0x1, R63 ;  /* 0x00000001523e7824 */ /* 0x020fe200078e023f */
[----:B------:R-:W-:Y:S02]  /*6710*/  WARPGROUP.DEPBAR.LE gsb0, 0x0 ;  /* 0x00008000000079c5 */ /* 0x000fe40000010000 */
[----:B------:R0:W-:Y:S06]  /*6720*/  BAR.ARV R56, 0x100 ;  /* 0x000400380000751d */ /* 0x0001ec0000002000 */
[----:B------:R5:W-:Y:S01]  /*6730*/  @!P1 SYNCS.ARRIVE.TRANS64.RED.A1T0 RZ, [R51+URZ], RZ ;  /* 0x000000ff33ff99a7 */ /* 0x000be2000810043f */
[----:B------:R-:W-:-:S04]  /*6740*/  VIADD R152, R57, UR52 ;  /* 0x0000003439987c36 */ /* 0x000fc80008000000 */
[----:B------:R-:W-:Y:S02]  /*6750*/  IMAD.IADD R64, R152, 0x1, R63 ;  /* 0x0000000198407824 */ /* 0x000fe400078e023f */
[----:B-----5:R-:W-:-:S06]  /*6760*/  FMUL.FTZ R51, R87, UR55 ;  /* 0x0000003757337c20 */ /* 0x020fcc0008410000 */
[----:B------:R-:W0:Y:S01]  /*6770*/  MUFU.TANH R51, R51 ;  /* 0x0000003300337308 */ /* 0x000e220000002400 */
[----:B-1234-:R-:W-:Y:S05]  /*6780*/  @P2 BRA `(.L_x_1393) ;  /* 0x00000000005c2947 */ /* 0x01efea0003800000 */
[----:B0-----:R-:W-:Y:S01]  /*6790*/  IMAD.U32 R56, RZ, RZ, UR44 ;  /* 0x0000002cff387e24 */ /* 0x001fe2000f8e00ff */
[----:B------:R-:W-:Y:S04]  /*67a0*/  BSSY B0, `(.L_x_1394) ;  /* 0x0000011000007945 */ /* 0x000fe80003800000 */
[----:B------:R-:W-:-:S04]  /*67b0*/  IADD3 R63, -R56, UR39, R63 ;  /* 0x00000027383f7c10 */ /* 0x000fc8000fffe13f */
        /* <DEDUP_REMOVED lines=10> */
.L_x_1395:
[----:B------:R-:W-:-:S05]  /*6860*/  IMAD.U32 R65, RZ, RZ, UR53 ;  /* 0x00000035ff417e24 */ /* 0x000fca000f8e00ff */
[----:B------:R-:W-:-:S13]  /*6870*/  ISETP.NE.AND P2, PT, R65, 0x1, PT ;  /* 0x000000014100780c */ /* 0x000fda0003f45270 */
[----:B------:R-:W0:Y:S02]  /*6880*/  @P2 LDC.64 R56, c[0x0][0x9e8] ;  /* 0x00027a00ff382b82 */ /* 0x000e240000000a00 */
[----:B0-----:R-:W-:-:S05]  /*6890*/  @P2 IMAD.HI.U32 R56, R63, R56, RZ ;  /* 0x000000383f382227 */ /* 0x001fca00078e00ff */
[----:B------:R-:W-:-:S07]  /*68a0*/  @P2 SHF.R.U32.HI R63, RZ, R57, R56 ;  /* 0x00000039ff3f2219 */ /* 0x000fce0000011638 */
.L_x_1396:
[----:B------:R-:W-:Y:S05]  /*68b0*/  BSYNC B0 ;  /* 0x0000000000007941 */ /* 0x000fea0003800000 */
.L_x_1394:
[----:B------:R-:W-:-:S04]  /*68c0*/  IMAD R63, R63, R65, -R78 ;  /* 0x000000413f3f7224 */ /* 0x000fc800078e0a4e */
[----:B------:R-:W-:-:S05]  /*68d0*/  IMAD R63, R16, -0x2, R63 ;  /* 0xfffffffe103f7824 */ /* 0x000fca00078e023f */
[----:B------:R-:W-:Y:S02]  /*68e0*/  VIADDMNMX R62, R63, R65, R62, PT ;  /* 0x000000413f3e7246 */ /* 0x000fe4000380013e */
[----:B------:R-:W-:-:S07]  /*68f0*/  VIMNMX R64, R64, R63, !PT ;  /* 0x0000003f40407248 */ /* 0x000fce0007fe0100 */
.L_x_1393:
[----:B------:R-:W-:Y:S01]  /*6900*/  ISETP.GT.AND P2, PT, R3, -0x1, PT ;  /* 0xffffffff0300780c */ /* 0x000fe20003f44270 */
[----:B------:R-:W1:Y:S03]  /*6910*/  SHFL.IDX PT, R155, R61, 0x1, 0x1c1f ;  /* 0x003c1f003d9b7f89 */ /* 0x000e6600000e0000 */
[C---:B------:R-:W-:Y:S02]  /*6920*/  ISETP.GT.AND P5, PT, R64.reuse, RZ, P2 ;  /* 0x000000ff4000720c */ /* 0x040fe400017a4270 */
[----:B------:R-:W-:Y:S02]  /*6930*/  ISETP.GT.AND P4, PT, R64, 0x1, P2 ;  /* 0x000000014000780c */ /* 0x000fe40001784270 */
[----:B------:R-:W-:Y:S02]  /*6940*/  ISETP.LT.OR P5, PT, R62, 0x1, P5 ;  /* 0x000000013e00780c */ /* 0x000fe40002fa1670 */
[----:B------:R-:W-:-:S02]  /*6950*/  ISETP.GT.AND P6, PT, R64, 0x8, P2 ;  /* 0x000000084000780c */ /* 0x000fc400017c4270 */
[----:B0-----:R-:W-:Y:S02]  /*6960*/  FSEL R163, R6, -INF , !P5 ;  /* 0xff80000006a37808 */ /* 0x001fe40006800000 */
[C---:B------:R-:W-:Y:S02]  /*6970*/  ISETP.GT.AND P5, PT, R64.reuse, 0x10, P2 ;  /* 0x000000104000780c */ /* 0x040fe400017a4270 */
[----:B------:R-:W-:Y:S02]  /*6980*/  ISETP.GT.AND P3, PT, R64, 0x9, P2 ;  /* 0x000000094000780c */ /* 0x000fe40001764270 */
[C---:B------:R-:W-:Y:S02]  /*6990*/  ISETP.LT.OR P5, PT, R62.reuse, 0x11, P5 ;  /* 0x000000113e00780c */ /* 0x040fe40002fa1670 */
[----:B------:R-:W-:Y:S02]  /*69a0*/  ISETP.LT.OR P4, PT, R62, 0x2, P4 ;  /* 0x000000023e00780c */ /* 0x000fe40002781670 */
[----:B------:R-:W-:-:S02]  /*69b0*/  FSEL R183, R166, -INF , !P5 ;  /* 0xff800000a6b77808 */ /* 0x000fc40006800000 */
[----:B------:R-:W-:Y:S02]  /*69c0*/  ISETP.GT.AND P5, PT, R64, 0x20, P2 ;  /* 0x000000204000780c */ /* 0x000fe400017a4270 */
        /* <DEDUP_REMOVED lines=22> */
[----:B-1----:R-:W-:Y:S01]  /*6b30*/  IMAD.IADD R46, R82, 0x1, R155 ;  /* 0x00000001522e7824 */ /* 0x002fe200078e029b */
        /* <DEDUP_REMOVED lines=66> */
[----:B------:R-:W-:Y:S01]  /*6f60*/  IMAD.U32 R6, RZ, RZ, UR44 ;  /* 0x0000002cff067e24 */ /* 0x000fe2000f8e00ff */
        /* <DEDUP_REMOVED lines=12> */
.L_x_1399:
[----:B------:R-:W-:-:S05]  /*7030*/  IMAD.U32 R6, RZ, RZ, UR53 ;  /* 0x00000035ff067e24 */ /* 0x000fca000f8e00ff */
[----:B------:R-:W-:-:S13]  /*7040*/  ISETP.NE.AND P3, PT, R6, 0x1, PT ;  /* 0x000000010600780c */ /* 0x000fda0003f65270 */
[----:B------:R-:W0:Y:S02]  /*7050*/  @P3 LDC.64 R40, c[0x0][0x9e8] ;  /* 0x00027a00ff283b82 */ /* 0x000e240000000a00 */
[----:B0-----:R-:W-:-:S05]  /*7060*/  @P3 IMAD.HI.U32 R40, R13, R40, RZ ;  /* 0x000000280d283227 */ /* 0x001fca00078e00ff */
[----:B------:R-:W-:-:S07]  /*7070*/  @P3 SHF.R.U32.HI R13, RZ, R41, R40 ;  /* 0x00000029ff0d3219 */ /* 0x000fce0000011628 */
.L_x_1400:
[----:B------:R-:W-:Y:S05]  /*7080*/  BSYNC B0 ;  /* 0x0000000000007941 */ /* 0x000fea0003800000 */
.L_x_1398:
[----:B------:R-:W-:-:S04]  /*7090*/  IMAD R13, R13, R6, -R78 ;  /* 0x000000060d0d7224 */ /* 0x000fc800078e0a4e */
[----:B------:R-:W-:-:S05]  /*70a0*/  IMAD R13, R16, -0x2, R13 ;  /* 0xfffffffe100d7824 */ /* 0x000fca00078e020d */
[----:B------:R-:W-:Y:S02]  /*70b0*/  VIADDMNMX R46, R13, R6, R46, PT ;  /* 0x000000060d2e7246 */ /* 0x000fe4000380012e */
[----:B------:R-:W-:-:S07]  /*70c0*/  VIMNMX R48, R48, R13, !PT ;  /* 0x0000000d30307248 */ /* 0x000fce0007fe0100 */
.L_x_1397:
[----:B------:R-:W-:Y:S01]  /*70d0*/  FMNMX.FTZ R6, R163, R4, !PT ;  /* 0x00000004a3067209 */ /* 0x000fe20007810000 */
[----:B------:R-:W-:Y:S01]  /*70e0*/  UMOV UR46, UR56 ;  /* 0x00000038002e7c82 */ /* 0x000fe20008000000 */
[C---:B------:R-:W-:Y:S02]  /*70f0*/  ISETP.GT.AND P4, PT, R48.reuse, 0x1, P2 ;  /* 0x000000013000780c */ /* 0x040fe40001784270 */
        /* <DEDUP_REMOVED lines=9> */
[----:B------:R-:W-:-:S02]  /*7190*/  FSEL R155, R10, -INF , !P6 ;  /* 0xff8000000a9b7808 */ /* 0x000fc40007000000 */
[----:B------:R-:W-:Y:S02]  /*71a0*/  FMNMX.FTZ R6, R181, R6, !PT ;  /* 0x00000006b5067209 */ /* 0x000fe40007810000 */
        /* <DEDUP_REMOVED lines=12> */
[----:B------:R-:W-:Y:S02]  /*7270*/  ISETP.LT.OR P5, PT, R46, 0x11, P5 ;  /* 0x000000112e00780c */ /* 0x000fe40002fa1670 */
[----:B------:R-:W-:Y:S02]  /*7280*/  FMNMX.FTZ R6, R85, R6, !PT ;  /* 0x0000000655067209 */ /* 0x000fe40007810000 */
[----:B------:R-:W-:Y:S02]  /*7290*/  ISETP.GT.AND P3, PT, R48, 0x18, P2 ;  /* 0x000000183000780c */ /* 0x000fe40001764270 */
[----:B------:R-:W-:Y:S02]  /*72a0*/  FMNMX.FTZ R6, R83, R6, !PT ;  /* 0x0000000653067209 */ /* 0x000fe40007810000 */
[----:B------:R-:W-:-:S02]  /*72b0*/  ISETP.LT.OR P3, PT, R46, 0x19, P3 ;  /* 0x000000192e00780c */ /* 0x000fc40001f61670 */
        /* <DEDUP_REMOVED lines=25> */
[----:B------:R-:W-:-:S04]  /*7450*/  ISETP.GT.AND P5, PT, R48, 0x19, P2 ;  /* 0x000000193000780c */ /* 0x000fc800017a4270 */
[----:B------:R-:W-:Y:S02]  /*7460*/  FSEL R8, R8, RZ, P6 ;  /* 0x000000ff08087208 */ /* 0x000fe40003000000 */
[----:B------:R-:W-:-:S03]  /*7470*/  ISETP.LT.OR P5, PT, R46, 0x1a, P5 ;  /* 0x0000001a2e00780c */ /* 0x000fc60002fa1670 */
[-CC-:B------:R-:W-:Y:S01]  /*7480*/  FFMA.FTZ R9, R163, R6.reuse, -R8.reuse ;  /* 0x00000006a3097223 */ /* 0x180fe20000010808 */
[----:B------:R-:W-:Y:S01]  /*7490*/  FSEL R163, R11, -INF , !P4 ;  /* 0xff8000000ba37808 */ /* 0x000fe20006000000 */
[-CC-:B------:R-:W-:Y:S01]  /*74a0*/  FFMA.FTZ R180, R171, R6.reuse, -R8.reuse ;  /* 0x00000006abb47223 */ /* 0x180fe20000010808 */
[----:B------:R-:W-:Y:S01]  /*74b0*/  ISETP.GT.AND P4, PT, R48, 0x20, P2 ;  /* 0x000000203000780c */ /* 0x000fe20001784270 */
[-CC-:B------:R-:W-:Y:S01]  /*74c0*/  FFMA.FTZ R182, R169, R6.reuse, -R8.reuse ;  /* 0x00000006a9b67223 */ /* 0x180fe20000010808 */
[----:B------:R-:W-:Y:S01]  /*74d0*/  FSEL R11, R20, -INF , !P3 ;  /* 0xff800000140b7808 */ /* 0x000fe20005800000 */
[-CC-:B------:R-:W-:Y:S01]  /*74e0*/  FFMA.FTZ R178, R181, R6.reuse, -R8.reuse ;  /* 0x00000006b5b27223 */ /* 0x180fe20000010808 */
[----:B------:R-:W-:Y:S01]  /*74f0*/  ISETP.LT.OR P4, PT, R46, 0x21, P4 ;  /* 0x000000212e00780c */ /* 0x000fe20002781670 */
[-CC-:B------:R-:W-:Y:S01]  /*7500*/  FFMA.FTZ R172, R173, R6.reuse, -R8.reuse ;  /* 0x00000006adac7223 */ /* 0x180fe20000010808 */
[C---:B------:R-:W-:Y:S01]  /*7510*/  ISETP.GT.AND P3, PT, R48.reuse, 0x21, P2 ;  /* 0x000000213000780c */ /* 0x040fe20001764270 */
[-CC-:B------:R-:W-:Y:S01]  /*7520*/  FFMA.FTZ R174, R161, R6.reuse, -R8.reuse ;  /* 0x00000006a1ae7223 */ /* 0x180fe20000010808 */
[----:B------:R-:W-:Y:S01]  /*7530*/  FSEL R21, R21, -INF , !P4 ;  /* 0xff80000015157808 */ /* 0x000fe20006000000 */
[-CC-:B------:R-:W-:Y:S01]  /*7540*/  FFMA.FTZ R168, R87, R6.reuse, -R8.reuse ;  /* 0x0000000657a87223 */ /* 0x180fe20000010808 */
[----:B------:R-:W-:Y:S01]  /*7550*/  ISETP.GT.AND P4, PT, R48, RZ, P2 ;  /* 0x000000ff3000720c */ /* 0x000fe20001784270 */
[-CC-:B------:R-:W-:Y:S01]  /*7560*/  FFMA.FTZ R176, R183, R6.reuse, -R8.reuse ;  /* 0x00000006b7b07223 */ /* 0x180fe20000010808 */
[----:B------:R-:W-:Y:S01]  /*7570*/  FSEL R167, R15, -INF , !P5 ;  /* 0xff8000000fa77808 */ /* 0x000fe20006800000 */
[-CC-:B------:R-:W-:Y:S01]  /*7580*/  FFMA.FTZ R15, R175, R6.reuse, -R8.reuse ;  /* 0x00000006af0f7223 */ /* 0x180fe20000010808 */
[----:B------:R-:W-:Y:S01]  /*7590*/  ISETP.LT.OR P4, PT, R46, 0x1, P4 ;  /* 0x000000012e00780c */ /* 0x000fe20002781670 */
[-CC-:B------:R-:W-:Y:S01]  /*75a0*/  FFMA.FTZ R170, R83, R6.reuse, -R8.reuse ;  /* 0x0000000653aa7223 */ /* 0x180fe20000010808 */
[----:B------:R-:W-:Y:S01]  /*75b0*/  ISETP.GT.AND P5, PT, R48, 0x28, P2 ;  /* 0x000000283000780c */ /* 0x000fe200017a4270 */
[-CC-:B------:R-:W-:Y:S01]  /*75c0*/  FFMA.FTZ R164, R79, R6.reuse, -R8.reuse ;  /* 0x000000064fa47223 */ /* 0x180fe20000010808 */
[----:B------:R-:W-:Y:S01]  /*75d0*/  FSEL R10, R7, -INF , !P4 ;  /* 0xff800000070a7808 */ /* 0x000fe20006000000 */
[-CC-:B------:R-:W-:Y:S01]  /*75e0*/  FFMA.FTZ R166, R75, R6.reuse, -R8.reuse ;  /* 0x000000064ba67223 */ /* 0x180fe20000010808 */
[----:B------:R-:W-:Y:S01]  /*75f0*/  ISETP.LT.OR P3, PT, R46, 0x22, P3 ;  /* 0x000000222e00780c */ /* 0x000fe20001f61670 */
[----:B------:R0:W-:Y:S01]  /*7600*/  MUFU.EX2 R7, R15 ;  /* 0x0000000f00077308 */ /* 0x0001e20000000800 */
[----:B------:R-:W-:Y:S01]  /*7610*/  FMNMX.FTZ R12, R10, R5, !PT ;  /* 0x000000050a0c7209 */ /* 0x000fe20007810000 */
[-CC-:B------:R-:W-:Y:S01]  /*7620*/  FFMA.FTZ R158, R57, R6.reuse, -R8.reuse ;  /* 0x00000006399e7223 */ /* 0x180fe20000010808 */
[----:B------:R-:W-:Y:S01]  /*7630*/  ISETP.LT.OR P5, PT, R46, 0x29, P5 ;  /* 0x000000292e00780c */ /* 0x000fe20002fa1670 */
[--C-:B------:R-:W-:Y:S01]  /*7640*/  FFMA.FTZ R156, R63, R6, -R8.reuse ;  /* 0x000000063f9c7223 */ /* 0x100fe20000010808 */
[----:B------:R-:W-:Y:S01]  /*7650*/  FMNMX.FTZ R12, R159, R12, !PT ;  /* 0x0000000c9f0c7209 */ /* 0x000fe20007810000 */
[--C-:B------:R-:W-:Y:S01]  /*7660*/  FFMA.FTZ R154, R49, R6, -R8.reuse ;  /* 0x00000006319a7223 */ /* 0x100fe20000010808 */
[----:B------:R-:W-:Y:S01]  /*7670*/  FSEL R171, R24, -INF , !P3 ;  /* 0xff80000018ab7808 */ /* 0x000fe20005800000 */
[----:B------:R-:W-:Y:S01]  /*7680*/  MUFU.EX2 R9, R9 ;  /* 0x0000000900097308 */ /* 0x000fe20000000800 */
[----:B------:R-:W-:Y:S01]  /*7690*/  FMNMX.FTZ R12, R155, R12, !PT ;  /* 0x0000000c9b0c7209 */ /* 0x000fe20007810000 */
[-CC-:B0-----:R-:W-:Y:S01]  /*76a0*/  FFMA.FTZ R15, R179, R6.reuse, -R8.reuse ;  /* 0x00000006b30f7223 */ /* 0x181fe20000010808 */
[----:B------:R-:W-:Y:S01]  /*76b0*/  ISETP.GT.AND P3, PT, R48, 0x29, P2 ;  /* 0x000000293000780c */ /* 0x000fe20001764270 */
[--C-:B------:R-:W-:Y:S01]  /*76c0*/  FFMA.FTZ R160, R65, R6, -R8.reuse ;  /* 0x0000000641a07223 */ /* 0x100fe20000010808 */
[----:B------:R-:W-:Y:S01]  /*76d0*/  FMNMX.FTZ R12, R157, R12, !PT ;  /* 0x0000000c9d0c7209 */ /* 0x000fe20007810000 */
[--C-:B------:R-:W-:Y:S01]  /*76e0*/  FFMA.FTZ R162, R67, R6, -R8.reuse ;  /* 0x0000000643a27223 */ /* 0x100fe20000010808 */
[----:B------:R-:W-:Y:S01]  /*76f0*/  FSEL R169, R28, -INF , !P5 ;  /* 0xff8000001ca97808 */ /* 0x000fe20006800000 */
[----:B------:R-:W-:Y:S01]  /*7700*/  MUFU.EX2 R180, R180 ;  /* 0x000000b400b47308 */ /* 0x000fe20000000800 */
[----:B------:R-:W-:Y:S01]  /*7710*/  FMNMX.FTZ R12, R41, R12, !PT ;  /* 0x0000000c290c7209 */ /* 0x000fe20007810000 */
[-CC-:B------:R-:W-:Y:S01]  /*7720*/  FFMA.FTZ R85, R85, R6.reuse, -R8.reuse ;  /* 0x0000000655557223 */ /* 0x180fe20000010808 */
[----:B------:R-:W-:Y:S01]  /*7730*/  ISETP.GT.AND P5, PT, R48, 0x30, P2 ;  /* 0x000000303000780c */ /* 0x000fe200017a4270 */
[--C-:B------:R-:W-:Y:S01]  /*7740*/  FFMA.FTZ R65, R73, R6, -R8.reuse ;  /* 0x0000000649417223 */ /* 0x100fe20000010808 */
[----:B------:R-:W-:Y:S01]  /*7750*/  FMNMX.FTZ R12, R163, R12, !PT ;  /* 0x0000000ca30c7209 */ /* 0x000fe20007810000 */
[--C-:B------:R-:W-:Y:S01]  /*7760*/  FFMA.FTZ R67, R71, R6, -R8.reuse ;  /* 0x0000000647437223 */ /* 0x100fe20000010808 */
[----:B------:R-:W-:Y:S01]  /*7770*/  ISETP.LT.OR P4, PT, R46, 0x2a, P3 ;  /* 0x0000002a2e00780c */ /* 0x000fe20001f81670 */
[----:B------:R-:W-:Y:S01]  /*7780*/  MUFU.EX2 R182, R182 ;  /* 0x000000b600b67308 */ /* 0x000fe20000000800 */
[----:B------:R-:W-:Y:S01]  /*7790*/  FMNMX.FTZ R12, R11, R12, !PT ;  /* 0x0000000c0b0c7209 */ /* 0x000fe20007810000 */
[-CC-:B------:R-:W-:Y:S01]  /*77a0*/  FFMA.FTZ R61, R61, R6.reuse, -R8.reuse ;  /* 0x000000063d3d7223 */ /* 0x180fe20000010808 */
[----:B------:R-:W-:Y:S01]  /*77b0*/  ISETP.GT.AND P3, PT, R48, 0x31, P2 ;  /* 0x000000313000780c */ /* 0x000fe20001764270 */
[--C-:B------:R-:W-:Y:S01]  /*77c0*/  FFMA.FTZ R55, R55, R6, -R8.reuse ;  /* 0x0000000637377223 */ /* 0x100fe20000010808 */
[----:B------:R-:W-:Y:S01]  /*77d0*/  FMNMX.FTZ R12, R167, R12, !PT ;  /* 0x0000000ca70c7209 */ /* 0x000fe20007810000 */
[-CC-:B------:R-:W-:Y:S01]  /*77e0*/  FFMA.FTZ R152, R59, R6.reuse, -R8.reuse ;  /* 0x000000063b987223 */ /* 0x180fe20000010808 */
[----:B------:R-:W-:Y:S01]  /*77f0*/  FSEL R175, R14, -INF , !P4 ;  /* 0xff8000000eaf7808 */ /* 0x000fe20006000000 */
[--C-:B------:R-:W-:Y:S01]  /*7800*/  FFMA.FTZ R14, R153, R6, -R8.reuse ;  /* 0x00000006990e7223 */ /* 0x100fe20000010808 */
[----:B------:R-:W-:Y:S01]  /*7810*/  FMNMX.FTZ R12, R21, R12, !PT ;  /* 0x0000000c150c7209 */ /* 0x000fe20007810000 */
[----:B------:R-:W-:Y:S01]  /*7820*/  MUFU.EX2 R176, R176 ;  /* 0x000000b000b07308 */ /* 0x000fe20000000800 */
[----:B------:R-:W-:Y:S01]  /*7830*/  ISETP.LT.OR P5, PT, R46, 0x31, P5 ;  /* 0x000000312e00780c */ /* 0x000fe20002fa1670 */
[--C-:B------:R-:W-:Y:S01]  /*7840*/  FFMA.FTZ R53, R53, R6, -R8.reuse ;  /* 0x0000000635357223 */ /* 0x100fe20000010808 */
[----:B------:R-:W-:Y:S01]  /*7850*/  FMNMX.FTZ R12, R171, R12, !PT ;  /* 0x0000000cab0c7209 */ /* 0x000fe20007810000 */
[----:B------:R-:W-:Y:S01]  /*7860*/  FFMA.FTZ R47, R47, R6, -R8 ;  /* 0x000000062f2f7223 */ /* 0x000fe20000010808 */
[----:B------:R-:W-:Y:S01]  /*7870*/  ISETP.GT.AND P4, PT, R48, 0x38, P2 ;  /* 0x000000383000780c */ /* 0x000fe20001784270 */
[----:B------:R-:W-:Y:S01]  /*7880*/  IMAD.U32 R28, RZ, RZ, UR45 ;  /* 0x0000002dff1c7e24 */ /* 0x000fe2000f8e00ff */
[----:B------:R-:W-:Y:S01]  /*7890*/  FMNMX.FTZ R12, R169, R12, !PT ;  /* 0x0000000ca90c7209 */ /* 0x000fe20007810000 */
[----:B------:R-:W-:Y:S01]  /*78a0*/  MUFU.EX2 R15, R15 ;  /* 0x0000000f000f7308 */ /* 0x000fe20000000800 */
[----:B------:R-:W-:Y:S01]  /*78b0*/  ISETP.LT.OR P3, PT, R46, 0x32, P3 ;  /* 0x000000322e00780c */ /* 0x000fe20001f61670 */
[----:B------:R-:W-:Y:S01]  /*78c0*/  UMOV UR45, UR57 ;  /* 0x00000039002d7c82 */ /* 0x000fe20008000000 */
[----:B------:R-:W-:-:S02]  /*78d0*/  FSEL R25, R25, -INF , !P5 ;  /* 0xff80000019197808 */ /* 0x000fc40006800000 */
[----:B------:R-:W-:Y:S02]  /*78e0*/  FMNMX.FTZ R12, R175, R12, !PT ;  /* 0x0000000caf0c7209 */ /* 0x000fe40007810000 */
[----:B------:R-:W-:Y:S01]  /*78f0*/  ISETP.GT.AND P5, PT, R48, 0x39, P2 ;  /* 0x000000393000780c */ /* 0x000fe200017a4270 */
[----:B------:R-:W-:Y:S01]  /*7900*/  MUFU.EX2 R178, R178 ;  /* 0x000000b200b27308 */ /* 0x000fe20000000800 */
[----:B------:R-:W-:Y:S02]  /*7910*/  FSEL R179, R26, -INF , !P3 ;  /* 0xff8000001ab37808 */ /* 0x000fe40005800000 */
[----:B------:R-:W-:Y:S02]  /*7920*/  ISETP.LT.OR P4, PT, R46, 0x39, P4 ;  /* 0x000000392e00780c */ /* 0x000fe40002781670 */
[----:B------:R-:W-:Y:S02]  /*7930*/  FMNMX.FTZ R12, R25, R12, !PT ;  /* 0x0000000c190c7209 */ /* 0x000fe40007810000 */
[----:B------:R-:W-:Y:S01]  /*7940*/  ISETP.GT.AND P3, PT, R48, 0x40, P2 ;  /* 0x000000403000780c */ /* 0x000fe20001764270 */
[----:B------:R-:W-:Y:S01]  /*7950*/  MUFU.EX2 R172, R172 ;  /* 0x000000ac00ac7308 */ /* 0x000fe20000000800 */
[----:B------:R-:W-:-:S02]  /*7960*/  ISETP.LT.OR P5, PT, R46, 0x3a, P5 ;  /* 0x0000003a2e00780c */ /* 0x000fc40002fa1670 */
[----:B------:R-:W-:Y:S02]  /*7970*/  FSEL R29, R29, -INF , !P4 ;  /* 0xff8000001d1d7808 */ /* 0x000fe40006000000 */
[----:B------:R-:W-:Y:S02]  /*7980*/  FMNMX.FTZ R12, R179, R12, !PT ;  /* 0x0000000cb30c7209 */ /* 0x000fe40007810000 */
[----:B------:R-:W-:Y:S01]  /*7990*/  ISETP.GT.AND P4, PT, R48, 0x41, P2 ;  /* 0x000000413000780c */ /* 0x000fe20001784270 */
[----:B------:R-:W-:Y:S01]  /*79a0*/  MUFU.EX2 R174, R174 ;  /* 0x000000ae00ae7308 */ /* 0x000fe20000000800 */
[----:B------:R-:W-:Y:S01]  /*79b0*/  FSEL R181, R27, -INF , !P5 ;  /* 0xff8000001bb57808 */ /* 0x000fe20006800000 */
[----:B------:R-:W-:Y:S01]  /*79c0*/  FFMA.FTZ R27, R177, R6, -R8 ;  /* 0x00000006b11b7223 */ /* 0x000fe20000010808 */
[----:B------:R-:W-:Y:S02]  /*79d0*/  ISETP.LT.OR P3, PT, R46, 0x41, P3 ;  /* 0x000000412e00780c */ /* 0x000fe40001f61670 */
[----:B------:R-:W-:-:S02]  /*79e0*/  FMNMX.FTZ R12, R29, R12, !PT ;  /* 0x0000000c1d0c7209 */ /* 0x000fc40007810000 */
[----:B------:R-:W-:Y:S01]  /*79f0*/  ISETP.GT.AND P5, PT, R48, 0x48, P2 ;  /* 0x000000483000780c */ /* 0x000fe200017a4270 */
[----:B------:R-:W-:Y:S01]  /*7a00*/  MUFU.EX2 R27, R27 ;  /* 0x0000001b001b7308 */ /* 0x000fe20000000800 */
[----:B------:R-:W-:Y:S02]  /*7a10*/  ISETP.LT.OR P4, PT, R46, 0x42, P4 ;  /* 0x000000422e00780c */ /* 0x000fe40002781670 */
[----:B------:R-:W-:Y:S02]  /*7a20*/  FSEL R177, R32, -INF , !P3 ;  /* 0xff80000020b17808 */ /* 0x000fe40005800000 */
[----:B------:R-:W-:Y:S02]  /*7a30*/  FMNMX.FTZ R12, R181, R12, !PT ;  /* 0x0000000cb50c7209 */ /* 0x000fe40007810000 */
[----:B------:R-:W-:Y:S01]  /*7a40*/  ISETP.GT.AND P3, PT, R48, 0x49, P2 ;  /* 0x000000493000780c */ /* 0x000fe20001764270 */
[----:B------:R-:W-:Y:S01]  /*7a50*/  MUFU.EX2 R168, R168 ;  /* 0x000000a800a87308 */ /* 0x000fe20000000800 */
[----:B------:R-:W-:Y:S01]  /*7a60*/  FSEL R173, R31, -INF , !P4 ;  /* 0xff8000001fad7808 */ /* 0x000fe20006000000 */
[----:B------:R-:W-:Y:S01]  /*7a70*/  FFMA.FTZ R31, R165, R6, -R8 ;  /* 0x00000006a51f7223 */ /* 0x000fe20000010808 */
[----:B------:R-:W-:-:S02]  /*7a80*/  ISETP.LT.OR P5, PT, R46, 0x49, P5 ;  /* 0x000000492e00780c */ /* 0x000fc40002fa1670 */
[----:B------:R-:W-:Y:S02]  /*7a90*/  FMNMX.FTZ R12, R177, R12, !PT ;  /* 0x0000000cb10c7209 */ /* 0x000fe40007810000 */
[----:B------:R-:W-:Y:S01]  /*7aa0*/  ISETP.GT.AND P4, PT, R48, 0x50, P2 ;  /* 0x000000503000780c */ /* 0x000fe20001784270 */
[----:B------:R-:W-:Y:S01]  /*7ab0*/  MUFU.EX2 R31, R31 ;  /* 0x0000001f001f7308 */ /* 0x000fe20000000800 */
[----:B------:R-:W-:Y:S02]  /*7ac0*/  ISETP.LT.OR P3, PT, R46, 0x4a, P3 ;  /* 0x0000004a2e00780c */ /* 0x000fe40001f61670 */
[----:B------:R-:W-:Y:S02]  /*7ad0*/  FSEL R33, R33, -INF , !P5 ;  /* 0xff80000021217808 */ /* 0x000fe40006800000 */
[----:B------:R-:W-:Y:S02]  /*7ae0*/  FMNMX.FTZ R12, R173, R12, !PT ;  /* 0x0000000cad0c7209 */ /* 0x000fe40007810000 */
[----:B------:R-:W-:Y:S01]  /*7af0*/  ISETP.GT.AND P5, PT, R48, 0x51, P2 ;  /* 0x000000513000780c */ /* 0x000fe200017a4270 */
[----:B------:R-:W-:Y:S01]  /*7b00*/  MUFU.EX2 R85, R85 ;  /* 0x0000005500557308 */ /* 0x000fe20000000800 */
[----:B------:R-:W-:-:S02]  /*7b10*/  FSEL R165, R30, -INF , !P3 ;  /* 0xff8000001ea57808 */ /* 0x000fc40005800000 */
[----:B------:R-:W-:Y:S02]  /*7b20*/  ISETP.LT.OR P4, PT, R46, 0x51, P4 ;  /* 0x000000512e00780c */ /* 0x000fe40002781670 */
[----:B------:R-:W-:Y:S02]  /*7b30*/  FMNMX.FTZ R12, R33, R12, !PT ;  /* 0x0000000c210c7209 */ /* 0x000fe40007810000 */
[----:B------:R-:W-:Y:S01]  /*7b40*/  ISETP.GT.AND P3, PT, R48, 0x58, P2 ;  /* 0x000000583000780c */ /* 0x000fe20001764270 */
[----:B------:R-:W-:Y:S01]  /*7b50*/  MUFU.EX2 R170, R170 ;  /* 0x000000aa00aa7308 */ /* 0x000fe20000000800 */
[----:B------:R-:W-:Y:S02]  /*7b60*/  ISETP.LT.OR P5, PT, R46, 0x52, P5 ;  /* 0x000000522e00780c */ /* 0x000fe40002fa1670 */
[----:B------:R-:W-:Y:S02]  /*7b70*/  FSEL R161, R34, -INF , !P4 ;  /* 0xff80000022a17808 */ /* 0x000fe40006000000 */
[----:B------:R-:W-:-:S02]  /*7b80*/  FMNMX.FTZ R12, R165, R12, !PT ;  /* 0x0000000ca50c7209 */ /* 0x000fc40007810000 */
[----:B------:R-:W-:Y:S01]  /*7b90*/  ISETP.GT.AND P4, PT, R48, 0x59, P2 ;  /* 0x000000593000780c */ /* 0x000fe20001784270 */
[----:B------:R-:W-:Y:S01]  /*7ba0*/  MUFU.EX2 R164, R164 ;  /* 0x000000a400a47308 */ /* 0x000fe20000000800 */
[----:B------:R-:W-:Y:S02]  /*7bb0*/  FSEL R153, R35, -INF , !P5 ;  /* 0xff80000023997808 */ /* 0x000fe40006800000 */
[----:B------:R-:W-:Y:S02]  /*7bc0*/  ISETP.LT.OR P3, PT, R46, 0x59, P3 ;  /* 0x000000592e00780c */ /* 0x000fe40001f61670 */
[----:B------:R-:W-:Y:S02]  /*7bd0*/  FMNMX.FTZ R12, R161, R12, !PT ;  /* 0x0000000ca10c7209 */ /* 0x000fe40007810000 */
[----:B------:R-:W-:Y:S01]  /*7be0*/  ISETP.GT.AND P5, PT, R48, 0x60, P2 ;  /* 0x000000603000780c */ /* 0x000fe200017a4270 */
[----:B------:R0:W-:Y:S01]  /*7bf0*/  MUFU.EX2 R35, R14 ;  /* 0x0000000e00237308 */ /* 0x0001e20000000800 */
[----:B------:R-:W-:-:S02]  /*7c00*/  ISETP.LT.OR P4, PT, R46, 0x5a, P4 ;  /* 0x0000005a2e00780c */ /* 0x000fc40002781670 */
[----:B------:R-:W-:Y:S02]  /*7c10*/  FSEL R87, R38, -INF , !P3 ;  /* 0xff80000026577808 */ /* 0x000fe40005800000 */
[----:B------:R-:W-:Y:S02]  /*7c20*/  FMNMX.FTZ R12, R153, R12, !PT ;  /* 0x0000000c990c7209 */ /* 0x000fe40007810000 */
[----:B------:R-:W-:Y:S01]  /*7c30*/  ISETP.GT.AND P3, PT, R48, 0x61, P2 ;  /* 0x000000613000780c */ /* 0x000fe20001764270 */
[----:B------:R-:W-:Y:S01]  /*7c40*/  MUFU.EX2 R166, R166 ;  /* 0x000000a600a67308 */ /* 0x000fe20000000800 */
[----:B------:R-:W-:Y:S01]  /*7c50*/  FSEL R183, R36, -INF , !P4 ;  /* 0xff80000024b77808 */ /* 0x000fe20006000000 */
[----:B0-----:R-:W-:Y:S01]  /*7c60*/  FFMA.FTZ R14, R77, R6, -R8 ;  /* 0x000000064d0e7223 */ /* 0x001fe20000010808 */
        /* <DEDUP_REMOVED lines=30> */
[C---:B------:R-:W-:Y:S02]  /*7e50*/  ISETP.LT.OR P5, PT, R46.reuse, 0x79, P5 ;  /* 0x000000792e00780c */ /* 0x040fe40002fa1670 */
[----:B------:R-:W-:Y:S02]  /*7e60*/  FSEL R77, R45, -INF , !P4 ;  /* 0xff8000002d4d7808 */ /* 0x000fe40006000000 */
[----:B------:R-:W-:Y:S02]  /*7e70*/  FMNMX.FTZ R12, R79, R12, !PT ;  /* 0x0000000c4f0c7209 */ /* 0x000fe40007810000 */
[----:B------:R-:W-:Y:S01]  /*7e80*/  ISETP.LT.OR P2, PT, R46, 0x7a, P2 ;  /* 0x0000007a2e00780c */ /* 0x000fe20001741670 */
[----:B------:R-:W-:Y:S01]  /*7e90*/  MUFU.EX2 R45, R14 ;  /* 0x0000000e002d7308 */ /* 0x000fe20000000800 */
[----:B------:R-:W-:-:S02]  /*7ea0*/  FSEL R193, R50, -INF , !P5 ;  /* 0xff80000032c17808 */ /* 0x000fc40006800000 */
[----:B------:R-:W-:Y:S02]  /*7eb0*/  FMNMX.FTZ R12, R77, R12, !PT ;  /* 0x0000000c4d0c7209 */ /* 0x000fe40007810000 */
[----:B------:R-:W-:Y:S01]  /*7ec0*/  FSEL R75, R51, -INF , !P2 ;  /* 0xff800000334b7808 */ /* 0x000fe20005000000 */
[----:B------:R-:W-:Y:S01]  /*7ed0*/  FFMA.FTZ R51, R69, R6, -R8 ;  /* 0x0000000645337223 */ /* 0x000fe20000010808 */
[----:B------:R-:W-:Y:S01]  /*7ee0*/  FMNMX.FTZ R12, R193, R12, !PT ;  /* 0x0000000cc10c7209 */ /* 0x000fe20007810000 */
[----:B------:R-:W-:Y:S01]  /*7ef0*/  MUFU.EX2 R61, R61 ;  /* 0x0000003d003d7308 */ /* 0x000fe20000000800 */
[----:B------:R-:W-:Y:S02]  /*7f00*/  FSEL R57, R13, RZ, P6 ;  /* 0x000000ff0d397208 */ /* 0x000fe40003000000 */
[----:B------:R-:W-:-:S03]  /*7f10*/  FMNMX.FTZ R12, R75, R12, !PT ;  /* 0x0000000c4b0c7209 */ /* 0x000fc60007810000 */
        /* <DEDUP_REMOVED lines=20> */
[----:B------:R-:W-:Y:S01]  /*8060*/  FADD.FTZ R63, R7, R2 ;  /* 0x00000002073f7221 */ /* 0x000fe20000010000 */
[-C--:B------:R-:W-:Y:S01]  /*8070*/  FMUL.FTZ R100, R100, R4.reuse ;  /* 0x0000000464647220 */ /* 0x080fe20000410000 */
[-C--:B------:R-:W-:Y:S01]  /*8080*/  FMUL.FTZ R101, R101, R4.reuse ;  /* 0x0000000465657220 */ /* 0x080fe20000410000 */
[----:B------:R-:W-:Y:S01]  /*8090*/  MUFU.EX2 R53, R53 ;  /* 0x0000003500357308 */ /* 0x000fe20000000800 */
[----:B------:R-:W-:Y:S01]  /*80a0*/  FADD.FTZ R2, R176, R63 ;  /* 0x0000003fb0027221 */ /* 0x000fe20000010000 */
        /* <DEDUP_REMOVED lines=23> */
[-C--:B------:R-:W-:Y:S01]  /*8220*/  FMUL.FTZ R137, R137, R4.reuse ;  /* 0x0000000489897220 */ /* 0x080fe20000410000 */
[----:B------:R-:W-:Y:S01]  /*8230*/  FMUL.FTZ R140, R140, R4 ;  /* 0x000000048c8c7220 */ /* 0x000fe20000410000 */
[-CC-:B------:R-:W-:Y:S01]  /*8240*/  FFMA.FTZ R24, R169, R6.reuse, -R34.reuse ;  /* 0x00000006a9187223 */ /* 0x180fe20000010822 */
[-C--:B------:R-:W-:Y:S01]  /*8250*/  FFMA.FTZ R169, R25, R6.reuse, -R34 ;  /* 0x0000000619a97223 */ /* 0x080fe20000010822 */
[----:B------:R-:W-:Y:S01]  /*8260*/  FADD.FTZ R25, R15, R2 ;  /* 0x000000020f197221 */ /* 0x000fe20000010000 */
[-CC-:B------:R-:W-:Y:S01]  /*8270*/  FFMA.FTZ R20, R21, R6.reuse, -R34.reuse ;  /* 0x0000000615147223 */ /* 0x180fe20000010822 */
[-CC-:B------:R-:W-:Y:S01]  /*8280*/  FFMA.FTZ R21, R171, R6.reuse, -R34.reuse ;  /* 0x00000006ab157223 */ /* 0x180fe20000010822 */
[-CC-:B------:R-:W-:Y:S01]  /*8290*/  FFMA.FTZ R171, R29, R6.reuse, -R34.reuse ;  /* 0x000000061dab7223 */ /* 0x180fe20000010822 */
[----:B------:R-:W-:Y:S01]  /*82a0*/  FADD.FTZ R2, R178, R25 ;  /* 0x00000019b2027221 */ /* 0x000fe20000010000 */
[----:B------:R-:W-:Y:S01]  /*82b0*/  @!P1 LEA R29, R28, UR41, 0x3 ;  /* 0x000000291c1d9c11 */ /* 0x000fe2000f8e18ff */
[-CC-:B------:R-:W-:Y:S01]  /*82c0*/  FFMA.FTZ R57, R10, R6.reuse, -R34.reuse ;  /* 0x000000060a397223 */ /* 0x180fe20000010822 */
[-C--:B------:R-:W-:Y:S01]  /*82d0*/  FFMA.FTZ R8, R159, R6.reuse, -R34 ;  /* 0x000000069f087223 */ /* 0x080fe20000010822 */
[----:B------:R-:W-:Y:S01]  /*82e0*/  FADD.FTZ R25, R27, R2 ;  /* 0x000000021b197221 */ /* 0x000fe20000010000 */
[-CC-:B------:R-:W-:Y:S01]  /*82f0*/  FFMA.FTZ R10, R155, R6.reuse, -R34.reuse ;  /* 0x000000069b0a7223 */ /* 0x180fe20000010822 */
[-CC-:B------:R-:W-:Y:S01]  /*8300*/  FFMA.FTZ R59, R157, R6.reuse, -R34.reuse ;  /* 0x000000069d3b7223 */ /* 0x180fe20000010822 */
[-CC-:B------:R-:W-:Y:S01]  /*8310*/  FFMA.FTZ R12, R41, R6.reuse, -R34.reuse ;  /* 0x00000006290c7223 */ /* 0x180fe20000010822 */
[----:B------:R-:W-:Y:S01]  /*8320*/  FADD.FTZ R2, R172, R25 ;  /* 0x00000019ac027221 */ /* 0x000fe20000010000 */
[----:B------:R-:W-:Y:S01]  /*8330*/  MUFU.EX2 R57, R57 ;  /* 0x0000003900397308 */ /* 0x000fe20000000800 */
[-CC-:B------:R-:W-:Y:S01]  /*8340*/  FFMA.FTZ R41, R163, R6.reuse, -R34.reuse ;  /* 0x00000006a3297223 */ /* 0x180fe20000010822 */
[-C--:B------:R-:W-:Y:S01]  /*8350*/  FFMA.FTZ R11, R11, R6.reuse, -R34 ;  /* 0x000000060b0b7223 */ /* 0x080fe20000010822 */
[----:B------:R-:W-:Y:S01]  /*8360*/  FADD.FTZ R25, R31, R2 ;  /* 0x000000021f197221 */ /* 0x000fe20000010000 */
[----:B------:R-:W-:Y:S01]  /*8370*/  FSEL R2, R49, RZ, P2 ;  /* 0x000000ff31027208 */ /* 0x000fe20001000000 */
[-CC-:B------:R-:W-:Y:S01]  /*8380*/  FFMA.FTZ R14, R167, R6.reuse, -R34.reuse ;  /* 0x00000006a70e7223 */ /* 0x180fe20000010822 */
[-CC-:B------:R-:W-:Y:S01]  /*8390*/  FFMA.FTZ R175, R175, R6.reuse, -R34.reuse ;  /* 0x00000006afaf7223 */ /* 0x180fe20000010822 */
[----:B------:R-:W-:Y:S01]  /*83a0*/  FADD.FTZ R28, R174, R25 ;  /* 0x00000019ae1c7221 */ /* 0x000fe20000010000 */
[----:B------:R-:W-:Y:S01]  /*83b0*/  MUFU.EX2 R8, R8 ;  /* 0x0000000800087308 */ /* 0x000fe20000000800 */
[----:B------:R-:W-:Y:S01]  /*83c0*/  FADD.FTZ R5, -R2, R5 ;  /* 0x0000000502057221 */ /* 0x000fe20000010100 */
[----:B------:R-:W-:Y:S01]  /*83d0*/  FFMA.FTZ R26, R179, R6, -R34 ;  /* 0x00000006b31a7223 */ /* 0x000fe20000010822 */
[----:B------:R-:W-:Y:S01]  /*83e0*/  FADD.FTZ R25, R35, R28 ;  /* 0x0000001c23197221 */ /* 0x000fe20000010000 */
[----:B------:R-:W-:-:S02]  /*83f0*/  @!P1 VIADD R28, R29, 0x28860 ;  /* 0x000288601d1c9836 */ /* 0x000fc40000000000 */
[-C--:B------:R-:W-:Y:S01]  /*8400*/  FMUL.FTZ R5, R5, R6.reuse ;  /* 0x0000000605057220 */ /* 0x080fe20000410000 */
[-C--:B------:R-:W-:Y:S01]  /*8410*/  FFMA.FTZ R30, R181, R6.reuse, -R34 ;  /* 0x00000006b51e7223 */ /* 0x080fe20000010822 */
[----:B------:R-:W-:Y:S01]  /*8420*/  FADD.FTZ R2, R168, R25 ;  /* 0x00000019a8027221 */ /* 0x000fe20000010000 */
[----:B------:R-:W-:Y:S01]  /*8430*/  MUFU.EX2 R10, R10 ;  /* 0x0000000a000a7308 */ /* 0x000fe20000000800 */
[----:B------:R-:W-:Y:S01]  /*8440*/  @!P1 PRMT R28, RZ, 0x654, R28 ;  /* 0x00000654ff1c9816 */ /* 0x000fe2000000001c */
[-C--:B------:R-:W-:Y:S01]  /*8450*/  FFMA.FTZ R177, R177, R6.reuse, -R34 ;  /* 0x00000006b1b17223 */ /* 0x080fe20000010822 */
[----:B------:R-:W-:Y:S01]  /*8460*/  FADD.FTZ R25, R85, R2 ;  /* 0x0000000255197221 */ /* 0x000fe20000010000 */
[-CC-:B------:R-:W-:Y:S01]  /*8470*/  FFMA.FTZ R2, R165, R6.reuse, -R34.reuse ;  /* 0x00000006a5027223 */ /* 0x180fe20000010822 */
[----:B------:R0:W-:Y:S01]  /*8480*/  @!P1 SYNCS.ARRIVE.TRANS64.RED.A1T0 RZ, [R28+URZ], RZ ;  /* 0x000000ff1cff99a7 */ /* 0x0001e2000810043f */
[-CC-:B------:R-:W-:Y:S01]  /*8490*/  FFMA.FTZ R32, R173, R6.reuse, -R34.reuse ;  /* 0x00000006ad207223 */ /* 0x180fe20000010822 */
[----:B------:R-:W-:Y:S01]  /*84a0*/  FADD.FTZ R36, R170, R25 ;  /* 0x00000019aa247221 */ /* 0x000fe20000010000 */
[----:B------:R-:W-:Y:S01]  /*84b0*/  MUFU.EX2 R59, R59 ;  /* 0x0000003b003b7308 */ /* 0x000fe20000000800 */
[-CC-:B------:R-:W-:Y:S01]  /*84c0*/  FFMA.FTZ R33, R33, R6.reuse, -R34.reuse ;  /* 0x0000000621217223 */ /* 0x180fe20000010822 */
[-C--:B------:R-:W-:Y:S01]  /*84d0*/  FFMA.FTZ R161, R161, R6.reuse, -R34 ;  /* 0x00000006a1a17223 */ /* 0x080fe20000010822 */
[----:B------:R-:W-:Y:S01]  /*84e0*/  FADD.FTZ R25, R39, R36 ;  /* 0x0000002427197221 */ /* 0x000fe20000010000 */
[-CC-:B------:R-:W-:Y:S01]  /*84f0*/  FFMA.FTZ R153, R153, R6.reuse, -R34.reuse ;  /* 0x0000000699997223 */ /* 0x180fe20000010822 */
[-CC-:B------:R-:W-:Y:S01]  /*8500*/  FFMA.FTZ R87, R87, R6.reuse, -R34.reuse ;  /* 0x0000000657577223 */ /* 0x180fe20000010822 */
[-CC-:B------:R-:W-:Y:S01]  /*8510*/  FFMA.FTZ R183, R183, R6.reuse, -R34.reuse ;  /* 0x00000006b7b77223 */ /* 0x180fe20000010822 */
[----:B------:R-:W-:Y:S01]  /*8520*/  FADD.FTZ R36, R164, R25 ;  /* 0x00000019a4247221 */ /* 0x000fe20000010000 */
[----:B0-----:R0:W1:Y:S01]  /*8530*/  MUFU.EX2 R28, R5 ;  /* 0x00000005001c7308 */ /* 0x0010620000000800 */
[-CC-:B------:R-:W-:Y:S01]  /*8540*/  FFMA.FTZ R37, R37, R6.reuse, -R34.reuse ;  /* 0x0000000625257223 */ /* 0x180fe20000010822 */
[-CC-:B------:R-:W-:Y:S01]  /*8550*/  FFMA.FTZ R83, R83, R6.reuse, -R34.reuse ;  /* 0x0000000653537223 */ /* 0x180fe20000010822 */
[-CC-:B------:R-:W-:Y:S01]  /*8560*/  FFMA.FTZ R43, R43, R6.reuse, -R34.reuse ;  /* 0x000000062b2b7223 */ /* 0x180fe20000010822 */
[-CC-:B------:R-:W-:Y:S01]  /*8570*/  FFMA.FTZ R81, R81, R6.reuse, -R34.reuse ;  /* 0x0000000651517223 */ /* 0x180fe20000010822 */
[-CC-:B------:R-:W-:Y:S01]  /*8580*/  FFMA.FTZ R79, R79, R6.reuse, -R34.reuse ;  /* 0x000000064f4f7223 */ /* 0x180fe20000010822 */
[-CC-:B------:R-:W-:Y:S01]  /*8590*/  FFMA.FTZ R77, R77, R6.reuse, -R34.reuse ;  /* 0x000000064d4d7223 */ /* 0x180fe20000010822 */
[-C--:B------:R-:W-:Y:S01]  /*85a0*/  FFMA.FTZ R193, R193, R6.reuse, -R34 ;  /* 0x00000006c1c17223 */ /* 0x080fe20000010822 */
[----:B------:R-:W2:Y:S01]  /*85b0*/  MUFU.EX2 R12, R12 ;  /* 0x0000000c000c7308 */ /* 0x000ea20000000800 */
[----:B0-----:R-:W-:Y:S01]  /*85c0*/  FADD.FTZ R5, R45, R36 ;  /* 0x000000242d057221 */ /* 0x001fe20000010000 */
[----:B------:R-:W-:Y:S01]  /*85d0*/  FFMA.FTZ R34, R75, R6, -R34 ;  /* 0x000000064b227223 */ /* 0x000fe20000010822 */
[----:B------:R-:W-:Y:S01]  /*85e0*/  ISETP.GT.AND P2, PT, R3, UR58, PT ;  /* 0x0000003a03007c0c */ /* 0x000fe2000bf44270 */
[-C--:B------:R-:W-:Y:S01]  /*85f0*/  FMUL.FTZ R141, R141, R4.reuse ;  /* 0x000000048d8d7220 */ /* 0x080fe20000410000 */
[----:B------:R-:W-:Y:S01]  /*8600*/  FADD.FTZ R36, R166, R5 ;  /* 0x00000005a6247221 */ /* 0x000fe20000010000 */
[-C--:B------:R-:W-:Y:S01]  /*8610*/  FMUL.FTZ R144, R144, R4.reuse ;  /* 0x0000000490907220 */ /* 0x080fe20000410000 */
[----:B------:R-:W-:Y:S01]  /*8620*/  FMUL.FTZ R145, R145, R4 ;  /* 0x0000000491917220 */ /* 0x000fe20000410000 */
[----:B------:R-:W0:Y:S01]  /*8630*/  MUFU.EX2 R41, R41 ;  /* 0x0000002900297308 */ /* 0x000e220000000800 */
[----:B-1----:R-:W-:Y:S01]  /*8640*/  FFMA.FTZ R5, R28, R0, R57 ;  /* 0x000000001c057223 */ /* 0x002fe20000010039 */
[----:B------:R-:W-:Y:S01]  /*8650*/  FADD.FTZ R25, R51, R36 ;  /* 0x0000002433197221 */ /* 0x000fe20000010000 */
[-C--:B------:R-:W-:Y:S01]  /*8660*/  FMUL.FTZ R148, R148, R4.reuse ;  /* 0x0000000494947220 */ /* 0x080fe20000410000 */
        /* <DEDUP_REMOVED lines=8> */
[----:B------:R-:W-:-:S02]  /*86f0*/  VIADD R3, R3, 0xffffffff ;  /* 0xffffffff03037836 */ /* 0x000fc40000000000 */
[----:B------:R-:W-:Y:S01]  /*8700*/  FADD.FTZ R5, R59, R0 ;  /* 0x000000003b057221 */ /* 0x000fe20000010000 */
[----:B------:R-:W-:Y:S01]  /*8710*/  FADD.FTZ R36, R162, R25 ;  /* 0x00000019a2247221 */ /* 0x000fe20000010000 */
[----:B------:R-:W-:Y:S01]  /*8720*/  F2FP.F16.F32.PACK_AB R178, R27, R178 ;  /* 0x000000b21bb2723e */ /* 0x000fe200000000ff */
[----:B------:R-:W3:Y:S01]  /*8730*/  MUFU.EX2 R14, R14 ;  /* 0x0000000e000e7308 */ /* 0x000ee20000000800 */
[----:B--2---:R-:W-:Y:S01]  /*8740*/  FADD.FTZ R0, R12, R5 ;  /* 0x000000050c007221 */ /* 0x004fe20000010000 */
[----:B------:R-:W-:Y:S01]  /*8750*/  FADD.FTZ R5, R67, R36 ;  /* 0x0000002443057221 */ /* 0x000fe20000010000 */
[----:B------:R-:W-:Y:S01]  /*8760*/  F2FP.F16.F32.PACK_AB R172, R31, R172 ;  /* 0x000000ac1fac723e */ /* 0x000fe200000000ff */
[----:B------:R-:W-:Y:S01]  /*8770*/  FMUL.FTZ R90, R90, R28 ;  /* 0x0000001c5a5a7220 */ /* 0x000fe20000410000 */
[----:B0-----:R-:W-:Y:S01]  /*8780*/  FADD.FTZ R0, R41, R0 ;  /* 0x0000000029007221 */ /* 0x001fe20000010000 */
[----:B------:R-:W-:Y:S01]  /*8790*/  FADD.FTZ R36, R156, R5 ;  /* 0x000000059c247221 */ /* 0x000fe20000010000 */
[----:B------:R-:W-:Y:S01]  /*87a0*/  F2FP.F16.F32.PACK_AB R174, R35, R174 ;  /* 0x000000ae23ae723e */ /* 0x000fe200000000ff */
[----:B------:R-:W0:Y:S01]  /*87b0*/  MUFU.EX2 R20, R20 ;  /* 0x0000001400147308 */ /* 0x000e220000000800 */
[----:B-1----:R-:W-:Y:S01]  /*87c0*/  FADD.FTZ R5, R11, R0 ;  /* 0x000000000b057221 */ /* 0x002fe20000010000 */
[----:B------:R-:W-:Y:S01]  /*87d0*/  FADD.FTZ R7, R61, R36 ;  /* 0x000000243d077221 */ /* 0x000fe20000010000 */
[----:B------:R-:W-:Y:S01]  /*87e0*/  F2FP.F16.F32.PACK_AB R168, R85, R168 ;  /* 0x000000a855a8723e */ /* 0x000fe200000000ff */
[----:B------:R-:W-:Y:S01]  /*87f0*/  FMUL.FTZ R91, R91, R28 ;  /* 0x0000001c5b5b7220 */ /* 0x000fe20000410000 */
[----:B------:R-:W-:Y:S01]  /*8800*/  F2FP.F16.F32.PACK_AB R170, R39, R170 ;  /* 0x000000aa27aa723e */ /* 0x000fe200000000ff */
[----:B------:R-:W-:Y:S01]  /*8810*/  FMUL.FTZ R94, R94, R28 ;  /* 0x0000001c5e5e7220 */ /* 0x000fe20000410000 */
[----:B------:R-:W-:Y:S01]  /*8820*/  F2FP.F16.F32.PACK_AB R164, R45, R164 ;  /* 0x000000a42da4723e */ /* 0x000fe200000000ff */
[----:B------:R-:W1:Y:S01]  /*8830*/  MUFU.EX2 R21, R21 ;  /* 0x0000001500157308 */ /* 0x000e620000000800 */
[----:B---3--:R-:W-:Y:S01]  /*8840*/  FADD.FTZ R5, R14, R5 ;  /* 0x000000050e057221 */ /* 0x008fe20000010000 */
[----:B------:R-:W-:Y:S01]  /*8850*/  F2FP.F16.F32.PACK_AB R166, R51, R166 ;  /* 0x000000a633a6723e */ /* 0x000fe200000000ff */
[----:B------:R-:W-:Y:S01]  /*8860*/  FMUL.FTZ R95, R95, R28 ;  /* 0x0000001c5f5f7220 */ /* 0x000fe20000410000 */
[----:B------:R-:W-:Y:S01]  /*8870*/  F2FP.F16.F32.PACK_AB R160, R65, R160 ;  /* 0x000000a041a0723e */ /* 0x000fe200000000ff */
[----:B------:R-:W-:Y:S01]  /*8880*/  FMUL.FTZ R98, R98, R28 ;  /* 0x0000001c62627220 */ /* 0x000fe20000410000 */
[----:B------:R-:W-:Y:S01]  /*8890*/  F2FP.F16.F32.PACK_AB R162, R67, R162 ;  /* 0x000000a243a2723e */ /* 0x000fe200000000ff */
[----:B------:R-:W-:Y:S01]  /*88a0*/  FMUL.FTZ R99, R99, R28 ;  /* 0x0000001c63637220 */ /* 0x000fe20000410000 */
[----:B------:R-:W2:Y:S01]  /*88b0*/  MUFU.EX2 R24, R24 ;  /* 0x0000001800187308 */ /* 0x000ea20000000800 */
[----:B0-----:R-:W-:Y:S01]  /*88c0*/  FADD.FTZ R0, R20, R5 ;  /* 0x0000000514007221 */ /* 0x001fe20000010000 */
[----:B------:R-:W-:Y:S01]  /*88d0*/  F2FP.F16.F32.PACK_AB R156, R61, R156 ;  /* 0x0000009c3d9c723e */ /* 0x000fe200000000ff */
[-C--:B------:R-:W-:Y:S01]  /*88e0*/  FMUL.FTZ R102, R102, R28.reuse ;  /* 0x0000001c66667220 */ /* 0x080fe20000410000 */
[----:B------:R-:W-:Y:S01]  /*88f0*/  F2FP.F16.F32.PACK_AB R181, R8, R57 ;  /* 0x0000003908b5723e */ /* 0x000fe200000000ff */
[-C--:B------:R-:W-:Y:S01]  /*8900*/  FMUL.FTZ R103, R103, R28.reuse ;  /* 0x0000001c67677220 */ /* 0x080fe20000410000 */
[----:B------:R-:W-:Y:S01]  /*8910*/  F2FP.F16.F32.PACK_AB R179, R14, R11 ;  /* 0x0000000b0eb3723e */ /* 0x000fe200000000ff */
[----:B------:R-:W-:Y:S01]  /*8920*/  FMUL.FTZ R106, R106, R28 ;  /* 0x0000001c6a6a7220 */ /* 0x000fe20000410000 */
[----:B------:R-:W0:Y:S01]  /*8930*/  MUFU.EX2 R175, R175 ;  /* 0x000000af00af7308 */ /* 0x000e220000000800 */
[C---:B-1----:R-:W-:Y:S01]  /*8940*/  FADD.FTZ R5, R21.reuse, R0 ;  /* 0x0000000015057221 */ /* 0x042fe20000010000 */
[----:B------:R-:W-:Y:S01]  /*8950*/  F2FP.F16.F32.PACK_AB R173, R21, R20 ;  /* 0x0000001415ad723e */ /* 0x000fe200000000ff */
[-C--:B------:R-:W-:Y:S01]  /*8960*/  FMUL.FTZ R107, R107, R28.reuse ;  /* 0x0000001c6b6b7220 */ /* 0x080fe20000410000 */
[-C--:B------:R-:W-:Y:S01]  /*8970*/  FMUL.FTZ R110, R110, R28.reuse ;  /* 0x0000001c6e6e7220 */ /* 0x080fe20000410000 */
[-C--:B------:R-:W-:Y:S01]  /*8980*/  FMUL.FTZ R111, R111, R28.reuse ;  /* 0x0000001c6f6f7220 */ /* 0x080fe20000410000 */
[-C--:B------:R-:W-:Y:S01]  /*8990*/  FMUL.FTZ R114, R114, R28.reuse ;  /* 0x0000001c72727220 */ /* 0x080fe20000410000 */
[-C--:B------:R-:W-:Y:S01]  /*89a0*/  FMUL.FTZ R115, R115, R28.reuse ;  /* 0x0000001c73737220 */ /* 0x080fe20000410000 */
[----:B------:R1:W-:Y:S01]  /*89b0*/  MUFU.EX2 R167, R2 ;  /* 0x0000000200a77308 */ /* 0x0003e20000000800 */
[----:B--2---:R-:W-:Y:S01]  /*89c0*/  FADD.FTZ R0, R24, R5 ;  /* 0x0000000518007221 */ /* 0x004fe20000010000 */
[-C--:B------:R-:W-:Y:S01]  /*89d0*/  FMUL.FTZ R118, R118, R28.reuse ;  /* 0x0000001c76767220 */ /* 0x080fe20000410000 */
[-C--:B------:R-:W-:Y:S01]  /*89e0*/  FMUL.FTZ R119, R119, R28.reuse ;  /* 0x0000001c77777220 */ /* 0x080fe20000410000 */
[-C--:B------:R-:W-:Y:S01]  /*89f0*/  FMUL.FTZ R122, R122, R28.reuse ;  /* 0x0000001c7a7a7220 */ /* 0x080fe20000410000 */
[-C--:B------:R-:W-:Y:S01]  /*8a00*/  FMUL.FTZ R123, R123, R28.reuse ;  /* 0x0000001c7b7b7220 */ /* 0x080fe20000410000 */
[-C--:B------:R-:W-:Y:S01]  /*8a10*/  FMUL.FTZ R126, R126, R28.reuse ;  /* 0x0000001c7e7e7220 */ /* 0x080fe20000410000 */
[----:B------:R-:W-:Y:S01]  /*8a20*/  FMUL.FTZ R127, R127, R28 ;  /* 0x0000001c7f7f7220 */ /* 0x000fe20000410000 */
[----:B------:R-:W2:Y:S01]  /*8a30*/  MUFU.EX2 R169, R169 ;  /* 0x000000a900a97308 */ /* 0x000ea20000000800 */
[----:B-1----:R-:W-:Y:S01]  /*8a40*/  FADD.FTZ R2, R158, R7 ;  /* 0x000000079e027221 */ /* 0x002fe20000010000 */
[----:B0-----:R-:W-:Y:S01]  /*8a50*/  FADD.FTZ R0, R175, R0 ;  /* 0x00000000af007221 */ /* 0x001fe20000010000 */
[C---:B------:R-:W-:Y:S01]  /*8a60*/  F2FP.F16.F32.PACK_AB R158, R55.reuse, R158 ;  /* 0x0000009e379e723e */ /* 0x040fe200000000ff */
[----:B------:R-:W-:Y:S01]  /*8a70*/  FMUL.FTZ R130, R130, R28 ;  /* 0x0000001c82827220 */ /* 0x000fe20000410000 */
[----:B------:R-:W-:Y:S01]  /*8a80*/  FADD.FTZ R7, R55, R2 ;  /* 0x0000000237077221 */ /* 0x000fe20000010000 */
[----:B------:R-:W-:Y:S01]  /*8a90*/  F2FP.F16.F32.PACK_AB R175, R175, R24 ;  /* 0x00000018afaf723e */ /* 0x000fe200000000ff */
[----:B------:R-:W-:Y:S01]  /*8aa0*/  FMUL.FTZ R131, R131, R28 ;  /* 0x0000001c83837220 */ /* 0x000fe20000410000 */
[----:B------:R-:W0:Y:S01]  /*8ab0*/  MUFU.EX2 R26, R26 ;  /* 0x0000001a001a7308 */ /* 0x000e220000000800 */
[----:B------:R-:W-:Y:S01]  /*8ac0*/  FADD.FTZ R2, R152, R7 ;  /* 0x0000000798027221 */ /* 0x000fe20000010000 */
[----:B------:R-:W-:Y:S01]  /*8ad0*/  F2FP.F16.F32.PACK_AB R152, R53, R152 ;  /* 0x000000983598723e */ /* 0x000fe200000000ff */
[-C--:B------:R-:W-:Y:S01]  /*8ae0*/  FMUL.FTZ R134, R134, R28.reuse ;  /* 0x0000001c86867220 */ /* 0x080fe20000410000 */
[-C--:B------:R-:W-:Y:S01]  /*8af0*/  FMUL.FTZ R135, R135, R28.reuse ;  /* 0x0000001c87877220 */ /* 0x080fe20000410000 */
[----:B------:R-:W-:Y:S01]  /*8b00*/  FADD.FTZ R5, R53, R2 ;  /* 0x0000000235057221 */ /* 0x000fe20000010000 */
[-C--:B------:R-:W-:Y:S01]  /*8b10*/  FMUL.FTZ R138, R138, R28.reuse ;  /* 0x0000001c8a8a7220 */ /* 0x080fe20000410000 */
[----:B------:R-:W-:Y:S01]  /*8b20*/  FMUL.FTZ R139, R139, R28 ;  /* 0x0000001c8b8b7220 */ /* 0x000fe20000410000 */
[----:B------:R-:W1:Y:S01]  /*8b30*/  MUFU.EX2 R171, R171 ;  /* 0x000000ab00ab7308 */ /* 0x000e620000000800 */
[----:B------:R-:W-:Y:S01]  /*8b40*/  FADD.FTZ R2, R154, R5 ;  /* 0x000000059a027221 */ /* 0x000fe20000010000 */
[----:B--2---:R-:W-:Y:S01]  /*8b50*/  FADD.FTZ R5, R169, R0 ;  /* 0x00000000a9057221 */ /* 0x004fe20000010000 */
[C---:B------:R-:W-:Y:S01]  /*8b60*/  F2FP.F16.F32.PACK_AB R154, R47.reuse, R154 ;  /* 0x0000009a2f9a723e */ /* 0x040fe200000000ff */
[-C--:B------:R-:W-:Y:S01]  /*8b70*/  FMUL.FTZ R142, R142, R28.reuse ;  /* 0x0000001c8e8e7220 */ /* 0x080fe20000410000 */
[----:B------:R-:W-:Y:S01]  /*8b80*/  FADD.FTZ R2, R47, R2 ;  /* 0x000000022f027221 */ /* 0x000fe20000010000 */
[-C--:B------:R-:W-:Y:S01]  /*8b90*/  FMUL.FTZ R143, R143, R28.reuse ;  /* 0x0000001c8f8f7220 */ /* 0x080fe20000410000 */
[-C--:B------:R-:W-:Y:S01]  /*8ba0*/  FMUL.FTZ R146, R146, R28.reuse ;  /* 0x0000001c92927220 */ /* 0x080fe20000410000 */
[----:B------:R-:W2:Y:S01]  /*8bb0*/  MUFU.EX2 R30, R30 ;  /* 0x0000001e001e7308 */ /* 0x000ea20000000800 */
[C---:B0-----:R-:W-:Y:S01]  /*8bc0*/  FADD.FTZ R0, R26.reuse, R5 ;  /* 0x000000051a007221 */ /* 0x041fe20000010000 */
[----:B------:R-:W-:Y:S01]  /*8bd0*/  F2FP.F16.F32.PACK_AB R169, R26, R169 ;  /* 0x000000a91aa9723e */ /* 0x000fe200000000ff */
[-C--:B------:R-:W-:Y:S01]  /*8be0*/  FMUL.FTZ R147, R147, R28.reuse ;  /* 0x0000001c93937220 */ /* 0x080fe20000410000 */
[-C--:B------:R-:W-:Y:S01]  /*8bf0*/  FMUL.FTZ R150, R150, R28.reuse ;  /* 0x0000001c96967220 */ /* 0x080fe20000410000 */
[----:B------:R-:W-:Y:S01]  /*8c00*/  FMUL.FTZ R151, R151, R28 ;  /* 0x0000001c97977220 */ /* 0x000fe20000410000 */
[----:B------:R-:W-:-:S02]  /*8c10*/  IMAD.MOV.U32 R4, RZ, RZ, R13 ;  /* 0x000000ffff047224 */ /* 0x000fc400078e000d */
[----:B------:R0:W3:Y:S01]  /*8c20*/  MUFU.EX2 R165, R177 ;  /* 0x000000b100a57308 */ /* 0x0000e20000000800 */
[----:B-1----:R-:W-:-:S07]  /*8c30*/  FADD.FTZ R5, R171, R0 ;  /* 0x00000000ab057221 */ /* 0x002fce0000010000 */
[----:B------:R-:W1:Y:S01]  /*8c40*/  MUFU.EX2 R32, R32 ;  /* 0x0000002000207308 */ /* 0x000e620000000800 */
[C---:B--2---:R-:W-:Y:S01]  /*8c50*/  FADD.FTZ R0, R30.reuse, R5 ;  /* 0x000000051e007221 */ /* 0x044fe20000010000 */
[----:B0-----:R-:W-:Y:S02]  /*8c60*/  F2FP.F16.F32.PACK_AB R177, R41, R12 ;  /* 0x0000000c29b1723e */ /* 0x001fe400000000ff */
[----:B------:R-:W-:-:S04]  /*8c70*/  F2FP.F16.F32.PACK_AB R171, R30, R171 ;  /* 0x000000ab1eab723e */ /* 0x000fc800000000ff */
[----:B------:R-:W0:Y:S01]  /*8c80*/  MUFU.EX2 R38, R33 ;  /* 0x0000002100267308 */ /* 0x000e220000000800 */
[----:B---3--:R-:W-:-:S07]  /*8c90*/  FADD.FTZ R5, R165, R0 ;  /* 0x00000000a5057221 */ /* 0x008fce0000010000 */
[----:B------:R-:W2:Y:S01]  /*8ca0*/  MUFU.EX2 R40, R161 ;  /* 0x000000a100287308 */ /* 0x000ea20000000800 */
[C---:B-1----:R-:W-:Y:S01]  /*8cb0*/  FADD.FTZ R5, R32.reuse, R5 ;  /* 0x0000000520057221 */ /* 0x042fe20000010000 */
[----:B------:R-:W-:-:S06]  /*8cc0*/  F2FP.F16.F32.PACK_AB R165, R32, R165 ;  /* 0x000000a520a5723e */ /* 0x000fcc00000000ff */
[----:B------:R-:W1:Y:S01]  /*8cd0*/  MUFU.EX2 R153, R153 ;  /* 0x0000009900997308 */ /* 0x000e620000000800 */
[----:B0-----:R-:W-:-:S04]  /*8ce0*/  FADD.FTZ R5, R38, R5 ;  /* 0x0000000526057221 */ /* 0x001fc80000010000 */
[C---:B------:R-:W-:Y:S01]  /*8cf0*/  FADD.FTZ R5, R167.reuse, R5 ;  /* 0x00000005a7057221 */ /* 0x040fe20000010000 */
[----:B------:R-:W-:Y:S02]  /*8d00*/  F2FP.F16.F32.PACK_AB R167, R167, R38 ;  /* 0x00000026a7a7723e */ /* 0x000fe400000000ff */
[----:B------:R-:W0:Y:S01]  /*8d10*/  MUFU.EX2 R36, R87 ;  /* 0x0000005700247308 */ /* 0x000e220000000800 */
[----:B--2---:R-:W-:-:S07]  /*8d20*/  FADD.FTZ R5, R40, R5 ;  /* 0x0000000528057221 */ /* 0x004fce0000010000 */
[----:B------:R2:W3:Y:S01]  /*8d30*/  MUFU.EX2 R163, R183 ;  /* 0x000000b700a37308 */ /* 0x0004e20000000800 */
[C---:B-1----:R-:W-:Y:S01]  /*8d40*/  FADD.FTZ R5, R153.reuse, R5 ;  /* 0x0000000599057221 */ /* 0x042fe20000010000 */
[----:B------:R-:W-:-:S06]  /*8d50*/  F2FP.F16.F32.PACK_AB R161, R153, R40 ;  /* 0x0000002899a1723e */ /* 0x000fcc00000000ff */
[----:B------:R-:W1:Y:S01]  /*8d60*/  MUFU.EX2 R42, R37 ;  /* 0x00000025002a7308 */ /* 0x000e620000000800 */
[----:B0-----:R-:W-:Y:S01]  /*8d70*/  FADD.FTZ R5, R36, R5 ;  /* 0x0000000524057221 */ /* 0x001fe20000010000 */
[----:B--2---:R-:W-:-:S06]  /*8d80*/  F2FP.F16.F32.PACK_AB R183, R59, R10 ;  /* 0x0000000a3bb7723e */ /* 0x004fcc00000000ff */
[----:B------:R-:W0:Y:S01]  /*8d90*/  MUFU.EX2 R83, R83 ;  /* 0x0000005300537308 */ /* 0x000e220000000800 */
[C---:B---3--:R-:W-:Y:S01]  /*8da0*/  FADD.FTZ R5, R163.reuse, R5 ;  /* 0x00000005a3057221 */ /* 0x048fe20000010000 */
[----:B------:R-:W-:-:S06]  /*8db0*/  F2FP.F16.F32.PACK_AB R163, R163, R36 ;  /* 0x00000024a3a3723e */ /* 0x000fcc00000000ff */
[----:B------:R-:W2:Y:S01]  /*8dc0*/  MUFU.EX2 R0, R43 ;  /* 0x0000002b00007308 */ /* 0x000ea20000000800 */
[----:B-1----:R-:W-:-:S07]  /*8dd0*/  FADD.FTZ R5, R42, R5 ;  /* 0x000000052a057221 */ /* 0x002fce0000010000 */
[----:B------:R-:W1:Y:S01]  /*8de0*/  MUFU.EX2 R81, R81 ;  /* 0x0000005100517308 */ /* 0x000e620000000800 */
[C---:B0-----:R-:W-:Y:S01]  /*8df0*/  FADD.FTZ R5, R83.reuse, R5 ;  /* 0x0000000553057221 */ /* 0x041fe20000010000 */
[----:B------:R-:W-:-:S06]  /*8e00*/  F2FP.F16.F32.PACK_AB R157, R83, R42 ;  /* 0x0000002a539d723e */ /* 0x000fcc00000000ff */
[----:B------:R-:W0:Y:S01]  /*8e10*/  MUFU.EX2 R44, R79 ;  /* 0x0000004f002c7308 */ /* 0x000e220000000800 */
[----:B--2---:R-:W-:-:S07]  /*8e20*/  FADD.FTZ R5, R0, R5 ;  /* 0x0000000500057221 */ /* 0x004fce0000010000 */
[----:B------:R-:W2:Y:S01]  /*8e30*/  MUFU.EX2 R77, R77 ;  /* 0x0000004d004d7308 */ /* 0x000ea20000000800 */
[C---:B-1----:R-:W-:Y:S01]  /*8e40*/  FADD.FTZ R5, R81.reuse, R5 ;  /* 0x0000000551057221 */ /* 0x042fe20000010000 */
[----:B------:R-:W-:-:S06]  /*8e50*/  F2FP.F16.F32.PACK_AB R159, R81, R0 ;  /* 0x00000000519f723e */ /* 0x000fcc00000000ff */
[----:B------:R-:W1:Y:S01]  /*8e60*/  MUFU.EX2 R46, R193 ;  /* 0x000000c1002e7308 */ /* 0x000e620000000800 */
[----:B0-----:R-:W-:-:S07]  /*8e70*/  FADD.FTZ R5, R44, R5 ;  /* 0x000000052c057221 */ /* 0x001fce0000010000 */
[----:B------:R-:W0:Y:S01]  /*8e80*/  MUFU.EX2 R34, R34 ;  /* 0x0000002200227308 */ /* 0x000e220000000800 */
[C---:B--2---:R-:W-:Y:S01]  /*8e90*/  FADD.FTZ R5, R77.reuse, R5 ;  /* 0x000000054d057221 */ /* 0x044fe20000010000 */
[----:B------:R-:W-:-:S03]  /*8ea0*/  F2FP.F16.F32.PACK_AB R153, R77, R44 ;  /* 0x0000002c4d99723e */ /* 0x000fc600000000ff */
[----:B-1----:R-:W-:-:S04]  /*8eb0*/  FADD.FTZ R5, R46, R5 ;  /* 0x000000052e057221 */ /* 0x002fc80000010000 */
[C---:B0-----:R-:W-:Y:S01]  /*8ec0*/  FADD.FTZ R0, R34.reuse, R5 ;  /* 0x0000000522007221 */ /* 0x041fe20000010000 */
[----:B------:R-:W-:Y:S01]  /*8ed0*/  F2FP.F16.F32.PACK_AB R155, R34, R46 ;  /* 0x0000002e229b723e */ /* 0x000fe200000000ff */
[----:B------:R-:W-:Y:S01]  /*8ee0*/  IMAD.MOV.U32 R5, RZ, RZ, R49 ;  /* 0x000000ffff057224 */ /* 0x000fe200078e0031 */
[----:B------:R-:W-:Y:S06]  /*8ef0*/  @P2 BRA `(.L_x_1401) ;  /* 0xffffffc400e82947 */ /* 0x000fec000383ffff */
[----:B------:R-:W-:Y:S01]  /*8f00*/  IMAD.MOV.U32 R5, RZ, RZ, R49 ;  /* 0x000000ffff057224 */ /* 0x000fe200078e0031 */
[----:B------:R-:W-:Y:S01]  /*8f10*/  UMOV UR45, UR57 ;  /* 0x00000039002d7c82 */ /* 0x000fe20008000000 */
[----:B------:R-:W-:Y:S01]  /*8f20*/  IMAD.MOV.U32 R4, RZ, RZ, R13 ;  /* 0x000000ffff047224 */ /* 0x000fe200078e000d */
[----:B------:R-:W-:-:S06]  /*8f30*/  UMOV UR46, UR56 ;  /* 0x00000038002e7c82 */ /* 0x000fcc0008000000 */
.L_x_1384:
[----:B------:R-:W-:Y:S01]  /*8f40*/  ULDC UR6, c[0x0][0x448] ;  /* 0x0001120000067ab9 */ /* 0x000fe20000000800 */
[----:B------:R-:W-:Y:S01]  /*8f50*/  ULDC UR18, c[0x0][0x9e4] ;  /* 0x0002790000127ab9 */ /* 0x000fe20000000800 */
[----:B------:R-:W-:Y:S02]  /*8f60*/  UISETP.NE.AND UP0, UPT, UR6, 0x1, UPT ;  /* 0x000000010600788c */ /* 0x000fe4000bf05270 */
[----:B------:R-:W-:Y:S02]  /*8f70*/  UISETP.GE.AND UP1, UPT, UR18, 0x1, UPT ;  /* 0x000000011200788c */ /* 0x000fe4000bf26270 */
[----:B------:R-:W-:Y:S02]  /*8f80*/  UIADD3 UR10, UR38, 0x7f, URZ ;  /* 0x0000007f260a7890 */ /* 0x000fe4000fffe03f */
[----:B------:R-:W-:Y:S02]  /*8f90*/  UIADD3 UR11, UR39, 0x1, -UR44 ;  /* 0x00000001270b7890 */ /* 0x000fe4000fffe82c */
[----:B------:R-:W-:Y:S01]  /*8fa0*/  PLOP3.LUT P6, PT, PT, PT, UP1, 0x80, 0x0 ;  /* 0x000000000000781c */ /* 0x000fe20003fcf018 */
[----:B------:R-:W-:-:S02]  /*8fb0*/  ULDC UR15, c[0x0][0x9dc] ;  /* 0x00027700000f7ab9 */ /* 0x000fc40000000800 */
[----:B------:R-:W-:Y:S01]  /*8fc0*/  @UP0 ULDC UR6, c[0x0][0x44c] ;  /* 0x0001130000060ab9 */ /* 0x000fe20000000800 */
[----:B------:R-:W-:Y:S01]  /*8fd0*/  @UP0 ULDC UR14, c[0x0][0x450] ;  /* 0x00011400000e0ab9 */ /* 0x000fe20000000800 */
[----:B------:R-:W-:-:S04]  /*8fe0*/  UIMAD.WIDE.U32 UR6, UR10, UR6, URZ ;  /* 0x000000060a0672a5 */ /* 0x000fc8000f8e003f */
[----:B------:R-:W-:-:S04]  /*8ff0*/  @UP0 USHF.R.U32.HI UR10, URZ, UR14, UR7 ;  /* 0x0000000e3f0a0299 */ /* 0x000fc80008011607 */
[----:B------:R-:W-:-:S04]  /*9000*/  UIADD3 UR10, UR11, UR10, URZ ;  /* 0x0000000a0b0a7290 */ /* 0x000fc8000fffe03f */
[----:B------:R-:W-:Y:S01]  /*9010*/  UIADD3 UR15, UR10, -UR15, URZ ;  /* 0x8000000f0a0f7290 */ /* 0x000fe2000fffe03f */
[----:B------:R-:W-:Y:S11]  /*9020*/  @!P6 BRA `(.L_x_1402) ;  /* 0x000000000048e947 */ /* 0x000ff60003800000 */
[----:B------:R-:W-:Y:S02]  /*9030*/  UMOV UR14, UR10 ;  /* 0x0000000a000e7c82 */ /* 0x000fe40008000000 */
        /* <DEDUP_REMOVED lines=10> */
.L_x_1403:
[----:B------:R-:W-:-:S11]  /*90e0*/  UISETP.NE.AND UP1, UPT, UR18, 0x1, UPT ;  /* 0x000000011200788c */ /* 0x000fd6000bf25270 */
[----:B------:R-:W-:Y:S02]  /*90f0*/  @UP1 ULDC.64 UR6, c[0x0][0x9e8] ;  /* 0x00027a0000061ab9 */ /* 0x000fe40000000a00 */
[----:B------:R-:W-:-:S04]  /*9100*/  UIMAD.WIDE.U32 UR10, UR14, UR6, URZ ;  /* 0x000000060e0a72a5 */ /* 0x000fc8000f8e003f */
[----:B------:R-:W-:-:S12]  /*9110*/  @UP1 USHF.R.U32.HI UR14, URZ, UR7, UR11 ;  /* 0x000000073f0e1299 */ /* 0x000fd8000801160b */
.L_x_1404:
[----:B------:R-:W-:-:S04]  /*9120*/  UIMAD UR14, UR14, UR18, URZ ;  /* 0x000000120e0e72a4 */ /* 0x000fc8000f8e023f */
[----:B------:R-:W-:-:S04]  /*9130*/  UISETP.LT.AND UP1, UPT, UR15, UR14, UPT ;  /* 0x0000000e0f00728c */ /* 0x000fc8000bf21270 */
[----:B------:R-:W-:-:S12]  /*9140*/  USEL UR15, UR15, UR14, !UP1 ;  /* 0x0000000e0f0f7287 */ /* 0x000fd8000c800000 */
.L_x_1402:
[----:B------:R-:W-:-:S04]  /*9150*/  UIADD3 UR15, UR15, 0x7f, URZ ;  /* 0x0000007f0f0f7890 */ /* 0x000fc8000fffe03f */
[----:B------:R-:W-:-:S04]  /*9160*/  USHF.R.S32.HI UR6, URZ, 0x1f, UR15 ;  /* 0x0000001f3f067899 */ /* 0x000fc8000801140f */
[----:B------:R-:W-:-:S04]  /*9170*/  ULEA.HI UR6, UR6, UR15, URZ, 0x7 ;  /* 0x0000000f06067291 */ /* 0x000fc8000f8f383f */
[----:B------:R-:W-:-:S04]  /*9180*/  USHF.R.S32.HI UR6, URZ, 0x7, UR6 ;  /* 0x000000073f067899 */ /* 0x000fc80008011406 */
[----:B------:R-:W-:-:S04]  /*9190*/  UISETP.LT.AND UP1, UPT, UR40, UR6, UPT ;  /* 0x000000062800728c */ /* 0x000fc8000bf21270 */
[----:B------:R-:W-:-:S06]  /*91a0*/  USEL UR54, UR40, UR6, !UP1 ;  /* 0x0000000628367287 */ /* 0x000fcc000c800000 */
[----:B------:R-:W-:-:S13]  /*91b0*/  ISETP.GE.AND P2, PT, R3, UR54, PT ;  /* 0x0000003603007c0c */ /* 0x000fda000bf46270 */
[----:B------:R-:W-:Y:S05]  /*91c0*/  @!P2 BRA `(.L_x_1405) ;  /* 0x0000002400f8a947 */ /* 0x000fea0003800000 */
[----:B------:R-:W-:Y:S01]  /*91d0*/  IMAD.MOV.U32 R8, RZ, RZ, R5 ;  /* 0x000000ffff087224 */ /* 0x000fe200078e0005 */
[----:B------:R-:W-:Y:S01]  /*91e0*/  UMOV UR56, UR46 ;  /* 0x0000002e00387c82 */ /* 0x000fe20008000000 */
[----:B------:R-:W-:Y:S01]  /*91f0*/  IMAD.MOV.U32 R7, RZ, RZ, R4 ;  /* 0x000000ffff077224 */ /* 0x000fe200078e0004 */
[----:B------:R-:W-:Y:S01]  /*9200*/  UMOV UR55, UR45 ;  /* 0x0000002d00377c82 */ /* 0x000fe20008000000 */
[----:B------:R-:W-:-:S05]  /*9210*/  ULDC UR53, c[0x0][0x9d8] ;  /* 0x0002760000357ab9 */ /* 0x000fca0000000800 */
.L_x_1414:
        /* <DEDUP_REMOVED lines=9> */
.L_x_1407:
[----:B------:R-:W-:Y:S01]  /*92b0*/  ULEA UR6, UR45, UR41, 0x3 ;  /* 0x000000292d067291 */ /* 0x000fe2000f8e183f */
[----:B------:R-:W-:-:S05]  /*92c0*/  IMAD.U32 R4, RZ, RZ, UR46 ;  /* 0x0000002eff047e24 */ /* 0x000fca000f8e00ff */
[----:B------:R-:W-:-:S04]  /*92d0*/  SHF.L.U32 R4, R4, 0x1f, RZ ;  /* 0x0000001f04047819 */ /* 0x000fc800000006ff */
[----:B------:R0:W1:Y:S01]  /*92e0*/  SYNCS.PHASECHK.TRANS64.TRYWAIT P2, [UR6+0x28830], R4 ;  /* 0x02883004ff0075a7 */ /* 0x0000620008040146 */
[----:B------:R-:W-:Y:S05]  /*92f0*/  @!P0 BRA `(.L_x_1408) ;  /* 0x0000000000048947 */ /* 0x000fea0003800000 */
[----:B------:R-:W-:Y:S01]  /*9300*/  BPT.TRAP 0x1 ;  /* 0x000000040000795c */ /* 0x000fe20000300000 */
.L_x_1408:
[----:B-1----:R-:W-:Y:S05]  /*9310*/  @P2 BRA `(.L_x_1406) ;  /* 0x0000000000082947 */ /* 0x002fea0003800000 */
[----:B------:R-:W1:Y:S02]  /*9320*/  SYNCS.PHASECHK.TRANS64.TRYWAIT P2, [UR6+0x28830], R4 ;  /* 0x02883004ff0075a7 */ /* 0x000e640008040146 */
[----:B-1----:R-:W-:Y:S05]  /*9330*/  @!P2 BRA `(.L_x_1409) ;  /* 0x000000ec00eca947 */ /* 0x002fea0003800000 */
.L_x_1406:
        /* <DEDUP_REMOVED lines=45> */
.L_x_1411:
[----:B------:R-:W-:Y:S01]  /*9610*/  ULEA UR6, UR55, UR41, 0x3 ;  /* 0x0000002937067291 */ /* 0x000fe2000f8e183f */
[----:B------:R-:W-:-:S05]  /*9620*/  IMAD.U32 R4, RZ, RZ, UR56 ;  /* 0x00000038ff047e24 */ /* 0x000fca000f8e00ff */
[----:B------:R-:W-:-:S04]  /*9630*/  SHF.L.U32 R4, R4, 0x1f, RZ ;  /* 0x0000001f04047819 */ /* 0x000fc800000006ff */
[----:B------:R0:W1:Y:S01]  /*9640*/  SYNCS.PHASECHK.TRANS64.TRYWAIT P2, [UR6+0x28850], R4 ;  /* 0x02885004ff0075a7 */ /* 0x0000620008040146 */
[----:B------:R-:W-:Y:S05]  /*9650*/  @!P0 BRA `(.L_x_1412) ;  /* 0x0000000000048947 */ /* 0x000fea0003800000 */
[----:B------:R-:W-:Y:S01]  /*9660*/  BPT.TRAP 0x1 ;  /* 0x000000040000795c */ /* 0x000fe20000300000 */
.L_x_1412:
[----:B-1----:R-:W-:Y:S05]  /*9670*/  @P2 BRA `(.L_x_1410) ;  /* 0x0000000000082947 */ /* 0x002fea0003800000 */
[----:B------:R-:W1:Y:S02]  /*9680*/  SYNCS.PHASECHK.TRANS64.TRYWAIT P2, [UR6+0x28850], R4 ;  /* 0x02885004ff0075a7 */ /* 0x000e640008040146 */
[----:B-1----:R-:W-:Y:S05]  /*9690*/  @!P2 BRA `(.L_x_1413) ;  /* 0x000000ec002ca947 */ /* 0x002fea0003800000 */
.L_x_1410:
        /* <DEDUP_REMOVED lines=77> */
[----:B------:R-:W0:Y:S01]  /*9b70*/  LDC R6, c[0x0][0x988] ;  /* 0x00026200ff067b82 */ /* 0x000e220000000800 */
[----:B------:R-:W-:Y:S01]  /*9b80*/  FMUL.FTZ R87, R87, UR53 ;  /* 0x0000003557577c20 */ /* 0x000fe20008410000 */
[C---:B------:R-:W-:Y:S01]  /*9b90*/  ISETP.GT.AND P2, PT, R3.reuse, UR54, PT ;  /* 0x0000003603007c0c */ /* 0x040fe2000bf44270 */
[----:B------:R-:W-:Y:S01]  /*9ba0*/  UMOV UR56, UR46 ;  /* 0x0000002e00387c82 */ /* 0x000fe20008000000 */
[----:B------:R-:W-:-:S02]  /*9bb0*/  VIADD R3, R3, 0xffffffff ;  /* 0xffffffff03037836 */ /* 0x000fc40000000000 */
        /* <DEDUP_REMOVED lines=110> */
[----:B-1----:R-:W-:-:S04]  /*a2a0*/  FMNMX.FTZ R4, R173, R4, !PT ;  /* 0x00000004ad047209 */ /* 0x002fc80007810000 */
        /* <DEDUP_REMOVED lines=19> */
[----:B------:R-:W-:-:S04]  /*a3e0*/  FMUL.FTZ R77, R78, UR53 ;  /* 0x000000354e4d7c20 */ /* 0x000fc80008410000 */
[----:B------:R-:W1:Y:S02]  /*a3f0*/  SHFL.BFLY PT, R229, R10, 0x1, 0x1f ;  /* 0x0c201f000ae57f89 */ /* 0x000e6400000e0000 */
[----:B------:R-:W2:Y:S02]  /*a400*/  MUFU.TANH R77, R77 ;  /* 0x0000004d004d7308 */ /* 0x000ea40000002400 */
[----:B--2---:R-:W-:-:S04]  /*a410*/  FMNMX.FTZ R12, R77, R12, !PT ;  /* 0x0000000c4d0c7209 */ /* 0x004fc80007810000 */
[----:B------:R-:W-:Y:S02]  /*a420*/  FMNMX.FTZ R12, R79, R12, !PT ;  /* 0x0000000c4f0c7209 */ /* 0x000fe40007810000 */
[----:B-1----:R-:W-:-:S05]  /*a430*/  FMNMX.FTZ R4, R10, R229, !PT ;  /* 0x000000e50a047209 */ /* 0x002fca0007810000 */
[C---:B0-----:R-:W-:Y:S01]  /*a440*/  FMUL.FTZ R10, R4.reuse, R6 ;  /* 0x00000006040a7220 */ /* 0x041fe20000410000 */
[----:B------:R-:W-:-:S03]  /*a450*/  FADD.FTZ R7, -R4, R7 ;  /* 0x0000000704077221 */ /* 0x000fc60000010100 */
[-CC-:B------:R-:W-:Y:S01]  /*a460*/  FFMA.FTZ R180, R5, R6.reuse, -R10.reuse ;  /* 0x0000000605b47223 */ /* 0x180fe2000001080a */
[-C--:B------:R-:W-:Y:S01]  /*a470*/  FMUL.FTZ R7, R7, R6.reuse ;  /* 0x0000000607077220 */ /* 0x080fe20000410000 */
[-CC-:B------:R-:W-:Y:S01]  /*a480*/  FFMA.FTZ R9, R9, R6.reuse, -R10.reuse ;  /* 0x0000000609097223 */ /* 0x180fe2000001080a */
[----:B------:R-:W-:Y:S02]  /*a490*/  WARPGROUP.DEPBAR.LE gsb0, 0x0 ;  /* 0x00008000000079c5 */ /* 0x000fe40000010000 */
[----:B------:R-:W-:Y:S01]  /*a4a0*/  WARPGROUP.ARRIVE ;  /* 0x00000000000079c5 */ /* 0x000fe20000000000 */
[----:B------:R-:W-:Y:S01]  /*a4b0*/  FMUL.FTZ R169, R82, UR53 ;  /* 0x0000003552a97c20 */ /* 0x000fe20008410000 */
[----:B------:R-:W-:Y:S01]  /*a4c0*/  FMUL.FTZ R171, R86, UR53 ;  /* 0x0000003556ab7c20 */ /* 0x000fe20008410000 */
[-CC-:B------:R-:W-:Y:S01]  /*a4d0*/  FFMA.FTZ R176, R29, R6.reuse, -R10.reuse ;  /* 0x000000061db07223 */ /* 0x180fe2000001080a */
[-CC-:B------:R-:W-:Y:S01]  /*a4e0*/  FFMA.FTZ R178, R181, R6.reuse, -R10.reuse ;  /* 0x00000006b5b27223 */ /* 0x180fe2000001080a */
[-CC-:B------:R-:W-:Y:S01]  /*a4f0*/  FFMA.FTZ R29, R183, R6.reuse, -R10.reuse ;  /* 0x00000006b71d7223 */ /* 0x180fe2000001080a */
[----:B------:R-:W-:Y:S01]  /*a500*/  HGMMA.64x128x16.F32 R88, R164, gdesc[UR4].tnspB, R88, gsb0 ;  /* 0x41e00004a4587df0 */ /* 0x000fe20008000858 */
[----:B------:R-:W-:Y:S01]  /*a510*/  UIADD3 UR6, UR10, 0x280, URZ ;  /* 0x000002800a067890 */ /* 0x000fe2000fffe03f */
[----:B------:R-:W0:Y:S01]  /*a520*/  MUFU.TANH R169, R169 ;  /* 0x000000a900a97308 */ /* 0x000e220000002400 */
[----:B------:R-:W-:Y:S01]  /*a530*/  UMOV UR7, 0x40000040 ;  /* 0x4000004000077882 */ /* 0x000fe20000000000 */
[-CC-:B------:R-:W-:Y:S01]  /*a540*/  FFMA.FTZ R182, R15, R6.reuse, -R10.reuse ;  /* 0x000000060fb67223 */ /* 0x180fe2000001080a */
[-CC-:B------:R-:W-:Y:S01]  /*a550*/  FFMA.FTZ R15, R25, R6.reuse, -R10.reuse ;  /* 0x00000006190f7223 */ /* 0x180fe2000001080a */
[-CC-:B------:R-:W-:Y:S01]  /*a560*/  FFMA.FTZ R25, R33, R6.reuse, -R10.reuse ;  /* 0x0000000621197223 */ /* 0x180fe2000001080a */
[-CC-:B------:R-:W-:Y:S01]  /*a570*/  FFMA.FTZ R168, R179, R6.reuse, -R10.reuse ;  /* 0x00000006b3a87223 */ /* 0x180fe2000001080a */
[-CC-:B------:R-:W-:Y:S01]  /*a580*/  FFMA.FTZ R172, R193, R6.reuse, -R10.reuse ;  /* 0x00000006c1ac7223 */ /* 0x180fe2000001080a */
[-CC-:B------:R-:W-:Y:S01]  /*a590*/  FFMA.FTZ R33, R195, R6.reuse, -R10.reuse ;  /* 0x00000006c3217223 */ /* 0x180fe2000001080a */
[----:B------:R-:W1:Y:S01]  /*a5a0*/  MUFU.TANH R171, R171 ;  /* 0x000000ab00ab7308 */ /* 0x000e620000002400 */
[-CC-:B------:R-:W-:Y:S01]  /*a5b0*/  FFMA.FTZ R174, R197, R6.reuse, -R10.reuse ;  /* 0x00000006c5ae7223 */ /* 0x180fe2000001080a */
[-CC-:B------:R-:W-:Y:S01]  /*a5c0*/  FFMA.FTZ R195, R175, R6.reuse, -R10.reuse ;  /* 0x00000006afc37223 */ /* 0x180fe2000001080a */
[-CC-:B------:R-:W-:Y:S01]  /*a5d0*/  FFMA.FTZ R170, R201, R6.reuse, -R10.reuse ;  /* 0x00000006c9aa7223 */ /* 0x180fe2000001080a */
[-CC-:B------:R-:W-:Y:S01]  /*a5e0*/  FFMA.FTZ R193, R211, R6.reuse, -R10.reuse ;  /* 0x00000006d3c17223 */ /* 0x180fe2000001080a */
[-CC-:B------:R-:W-:Y:S01]  /*a5f0*/  FFMA.FTZ R197, R215, R6.reuse, -R10.reuse ;  /* 0x00000006d7c57223 */ /* 0x180fe2000001080a */
[-CC-:B------:R-:W-:Y:S01]  /*a600*/  FFMA.FTZ R201, R223, R6.reuse, -R10.reuse ;  /* 0x00000006dfc97223 */ /* 0x180fe2000001080a */
[--C-:B------:R-:W-:Y:S01]  /*a610*/  FFMA.FTZ R20, R225, R6, -R10.reuse ;  /* 0x00000006e1147223 */ /* 0x100fe2000001080a */
[----:B------:R-:W-:Y:S01]  /*a620*/  MUFU.EX2 R7, R7 ;  /* 0x0000000700077308 */ /* 0x000fe20000000800 */
[----:B0-----:R-:W-:Y:S01]  /*a630*/  FMNMX.FTZ R12, R169, R12, !PT ;  /* 0x0000000ca90c7209 */ /* 0x001fe20007810000 */
[-CC-:B------:R-:W-:Y:S01]  /*a640*/  FFMA.FTZ R81, R81, R6.reuse, -R10.reuse ;  /* 0x0000000651517223 */ /* 0x180fe2000001080a */
[-CC-:B------:R-:W-:Y:S01]  /*a650*/  FFMA.FTZ R227, R227, R6.reuse, -R10.reuse ;  /* 0x00000006e3e37223 */ /* 0x180fe2000001080a */
[----:B------:R-:W-:Y:S01]  /*a660*/  FFMA.FTZ R85, R85, R6, -R10 ;  /* 0x0000000655557223 */ /* 0x000fe2000001080a */
[----:B------:R-:W-:-:S03]  /*a670*/  FMNMX.FTZ R12, R83, R12, !PT ;  /* 0x0000000c530c7209 */ /* 0x000fc60007810000 */
[----:B------:R-:W0:Y:S01]  /*a680*/  MUFU.EX2 R180, R180 ;  /* 0x000000b400b47308 */ /* 0x000e220000000800 */
[----:B-1----:R-:W-:-:S04]  /*a690*/  FMNMX.FTZ R12, R171, R12, !PT ;  /* 0x0000000cab0c7209 */ /* 0x002fc80007810000 */
[----:B------:R-:W-:Y:S01]  /*a6a0*/  FMNMX.FTZ R5, R87, R12, !PT ;  /* 0x0000000c57057209 */ /* 0x000fe20007810000 */
[----:B------:R-:W-:Y:S02]  /*a6b0*/  FFMA.FTZ R12, R217, R6, -R10 ;  /* 0x00000006d90c7223 */ /* 0x000fe4000001080a */
[----:B------:R-:W1:Y:S02]  /*a6c0*/  MUFU.EX2 R9, R9 ;  /* 0x0000000900097308 */ /* 0x000e640000000800 */
[----:B------:R-:W2:Y:S06]  /*a6d0*/  SHFL.BFLY PT, R14, R5, 0x2, 0x1f ;  /* 0x0c401f00050e7f89 */ /* 0x000eac00000e0000 */
[----:B------:R-:W-:Y:S01]  /*a6e0*/  MUFU.EX2 R182, R182 ;  /* 0x000000b600b67308 */ /* 0x000fe20000000800 */
[----:B0-----:R-:W-:-:S07]  /*a6f0*/  FFMA.FTZ R2, R7, R2, R180 ;  /* 0x0000000207027223 */ /* 0x001fce00000100b4 */
[----:B------:R-:W-:Y:S01]  /*a700*/  MUFU.EX2 R15, R15 ;  /* 0x0000000f000f7308 */ /* 0x000fe20000000800 */
[----:B-1----:R-:W-:-:S07]  /*a710*/  F2FP.F16.F32.PACK_AB R180, R9, R180 ;  /* 0x000000b409b4723e */ /* 0x002fce00000000ff */
[----:B------:R-:W-:Y:S01]  /*a720*/  MUFU.EX2 R176, R176 ;  /* 0x000000b000b07308 */ /* 0x000fe20000000800 */
[----:B--2---:R-:W-:Y:S01]  /*a730*/  FMNMX.FTZ R24, R5, R14, !PT ;  /* 0x0000000e05187209 */ /* 0x004fe20007810000 */
[----:B------:R-:W-:-:S04]  /*a740*/  FFMA.FTZ R14, R221, R6, -R10 ;  /* 0x00000006dd0e7223 */ /* 0x000fc8000001080a */
[----:B------:R-:W0:Y:S02]  /*a750*/  SHFL.BFLY PT, R5, R24, 0x1, 0x1f ;  /* 0x0c201f0018057f89 */ /* 0x000e2400000e0000 */
[----:B------:R-:W-:Y:S08]  /*a760*/  MUFU.EX2 R25, R25 ;  /* 0x0000001900197308 */ /* 0x000ff00000000800 */
[----:B------:R-:W-:Y:S08]  /*a770*/  MUFU.EX2 R178, R178 ;  /* 0x000000b200b27308 */ /* 0x000ff00000000800 */
[----:B------:R-:W-:Y:S01]  /*a780*/  MUFU.EX2 R29, R29 ;  /* 0x0000001d001d7308 */ /* 0x000fe20000000800 */
[----:B0-----:R-:W-:-:S07]  /*a790*/  FMNMX.FTZ R5, R24, R5, !PT ;  /* 0x0000000518057209 */ /* 0x001fce0007810000 */
[----:B------:R-:W-:Y:S01]  /*a7a0*/  MUFU.EX2 R172, R172 ;  /* 0x000000ac00ac7308 */ /* 0x000fe20000000800 */
[----:B------:R-:W-:-:S04]  /*a7b0*/  FMUL.FTZ R38, R5, R6 ;  /* 0x0000000605267220 */ /* 0x000fc80000410000 */
[-CC-:B------:R-:W-:Y:S01]  /*a7c0*/  FFMA.FTZ R181, R13, R6.reuse, -R38.reuse ;  /* 0x000000060db57223 */ /* 0x180fe20000010826 */
[-CC-:B------:R-:W-:Y:S01]  /*a7d0*/  FFMA.FTZ R183, R21, R6.reuse, -R38.reuse ;  /* 0x0000000615b77223 */ /* 0x180fe20000010826 */
[----:B------:R-:W-:Y:S02]  /*a7e0*/  IMAD.U32 R21, RZ, RZ, UR45 ;  /* 0x0000002dff157e24 */ /* 0x000fe4000f8e00ff */
[-CC-:B------:R-:W-:Y:S01]  /*a7f0*/  FFMA.FTZ R32, R27, R6.reuse, -R38.reuse ;  /* 0x000000061b207223 */ /* 0x180fe20000010826 */
[-CC-:B------:R-:W-:Y:S01]  /*a800*/  FFMA.FTZ R34, R35, R6.reuse, -R38.reuse ;  /* 0x0000000623227223 */ /* 0x180fe20000010826 */
[----:B------:R-:W-:Y:S01]  /*a810*/  IMAD.U32 R35, RZ, RZ, UR55 ;  /* 0x00000037ff237e24 */ /* 0x000fe2000f8e00ff */
[----:B------:R-:W-:Y:S01]  /*a820*/  MUFU.EX2 R181, R181 ;  /* 0x000000b500b57308 */ /* 0x000fe20000000800 */
[----:B------:R-:W-:Y:S01]  /*a830*/  @!P1 LEA R21, R21, UR41, 0x3 ;  /* 0x0000002915159c11 */ /* 0x000fe2000f8e18ff */
[-CC-:B------:R-:W-:Y:S01]  /*a840*/  FFMA.FTZ R179, R37, R6.reuse, -R38.reuse ;  /* 0x0000000625b37223 */ /* 0x180fe20000010826 */
[-CC-:B------:R-:W-:Y:S01]  /*a850*/  FFMA.FTZ R36, R39, R6.reuse, -R38.reuse ;  /* 0x0000000627247223 */ /* 0x180fe20000010826 */
[----:B------:R-:W-:Y:S01]  /*a860*/  @!P1 LEA R35, R35, UR41, 0x3 ;  /* 0x0000002923239c11 */ /* 0x000fe2000f8e18ff */
        /* <DEDUP_REMOVED lines=23> */
[----:B------:R-:W-:-:S04]  /*a9e0*/  UMOV UR55, UR45 ;  /* 0x0000002d00377c82 */ /* 0x000fc80008000000 */
[----:B------:R-:W-:Y:S01]  /*a9f0*/  MUFU.EX2 R179, R179 ;  /* 0x000000b300b37308 */ /* 0x000fe20000000800 */
[----:B------:R-:W-:Y:S02]  /*aa00*/  WARPGROUP.DEPBAR.LE gsb0, 0x0 ;  /* 0x00008000000079c5 */ /* 0x000fe40000010000 */
[----:B------:R-:W-:Y:S01]  /*aa10*/  WARPGROUP.ARRIVE ;  /* 0x00000000000079c5 */ /* 0x000fe20000000000 */
[-C--:B------:R-:W-:Y:S01]  /*aa20*/  FFMA.FTZ R165, R177, R6.reuse, -R10 ;  /* 0x00000006b1a57223 */ /* 0x080fe2000001080a */
[-C--:B------:R-:W-:Y:S01]  /*aa30*/  FFMA.FTZ R177, R31, R6.reuse, -R38 ;  /* 0x000000061fb17223 */ /* 0x080fe20000010826 */
[----:B------:R-:W-:Y:S02]  /*aa40*/  IADD3 R31, -R23, 0xb, RZ ;  /* 0x0000000b171f7810 */ /* 0x000fe40007ffe1ff */
[----:B------:R-:W-:Y:S01]  /*aa50*/  MUFU.EX2 R36, R36 ;  /* 0x0000002400247308 */ /* 0x000fe20000000800 */
[-CC-:B------:R-:W-:Y:S01]  /*aa60*/  FFMA.FTZ R167, R199, R6.reuse, -R10.reuse ;  /* 0x00000006c7a77223 */ /* 0x180fe2000001080a */
[----:B------:R-:W-:Y:S01]  /*aa70*/  HGMMA.64x128x16.F32 R88, R160, gdesc[UR4].tnspB, R88, gsb0 ;  /* 0x41e00004a0587df0 */ /* 0x000fe20008000858 */
[----:B------:R-:W-:Y:S01]  /*aa80*/  UIADD3 UR6, UR10, 0x300, URZ ;  /* 0x000003000a067890 */ /* 0x000fe2000fffe03f */
[-CC-:B------:R-:W-:Y:S01]  /*aa90*/  FFMA.FTZ R164, R205, R6.reuse, -R10.reuse ;  /* 0x00000006cda47223 */ /* 0x180fe2000001080a */
[----:B------:R-:W-:Y:S01]  /*aaa0*/  UMOV UR7, 0x40000040 ;  /* 0x4000004000077882 */ /* 0x000fe20000000000 */
[-CC-:B------:R-:W-:Y:S01]  /*aab0*/  FFMA.FTZ R166, R209, R6.reuse, -R10.reuse ;  /* 0x00000006d1a67223 */ /* 0x180fe2000001080a */
[----:B------:R-:W-:Y:S01]  /*aac0*/  FFMA.FTZ R199, R219, R6, -R10 ;  /* 0x00000006dbc77223 */ /* 0x000fe2000001080a */
        /* <DEDUP_REMOVED lines=20> */
[-C--:B------:R-:W-:Y:S01]  /*ac10*/  FFMA.FTZ R160, R173, R6.reuse, -R10 ;  /* 0x00000006ada07223 */ /* 0x080fe2000001080a */
[-C--:B------:R-:W-:Y:S01]  /*ac20*/  FFMA.FTZ R173, R41, R6.reuse, -R38 ;  /* 0x0000000629ad7223 */ /* 0x080fe20000010826 */
[-CC-:B------:R-:W-:Y:S01]  /*ac30*/  FFMA.FTZ R163, R207, R6.reuse, -R10.reuse ;  /* 0x00000006cfa37223 */ /* 0x180fe2000001080a */
[-C--:B------:R-:W-:Y:S01]  /*ac40*/  FFMA.FTZ R162, R213, R6.reuse, -R10 ;  /* 0x00000006d5a27223 */ /* 0x080fe2000001080a */
[----:B------:R-:W-:Y:S01]  /*ac50*/  HGMMA.64x128x16.F32 R88, R156, gdesc[UR4].tnspB, R88, gsb0 ;  /* 0x41e000049c587df0 */ /* 0x000fe20008000858 */
[----:B------:R-:W-:Y:S01]  /*ac60*/  UIADD3 UR6, UR10, 0x380, URZ ;  /* 0x000003800a067890 */ /* 0x000fe2000fffe03f */
[----:B------:R-:W-:Y:S01]  /*ac70*/  FFMA.FTZ R10, R49, R6, -R38 ;  /* 0x00000006310a7223 */ /* 0x000fe20000010826 */
[----:B------:R-:W-:Y:S01]  /*ac80*/  UMOV UR7, 0x40000040 ;  /* 0x4000004000077882 */ /* 0x000fe20000000000 */
        /* <DEDUP_REMOVED lines=16> */
[----:B------:R-:W1:Y:S08]  /*ad90*/  MUFU.EX2 R75, R75 ;  /* 0x0000004b004b7308 */ /* 0x000e700000000800 */
[----:B------:R-:W-:Y:S01]  /*ada0*/  MUFU.EX2 R14, R14 ;  /* 0x0000000e000e7308 */ /* 0x000fe20000000800 */
[----:B------:R-:W-:-:S02]  /*adb0*/  WARPGROUP.DEPBAR.LE gsb0, 0x0 ;  /* 0x00008000000079c5 */ /* 0x000fc40000010000 */
[----:B------:R-:W-:Y:S01]  /*adc0*/  WARPGROUP.ARRIVE ;  /* 0x00000000000079c5 */ /* 0x000fe20000000000 */
[----:B------:R-:W-:Y:S01]  /*add0*/  FADD.FTZ R157, -R5, R8 ;  /* 0x00000008059d7221 */ /* 0x000fe20000010100 */
[-CC-:B------:R-:W-:Y:S01]  /*ade0*/  FFMA.FTZ R8, R11, R6.reuse, -R38.reuse ;  /* 0x000000060b087223 */ /* 0x180fe20000010826 */
[-C--:B------:R-:W-:Y:S02]  /*adf0*/  FFMA.FTZ R11, R53, R6.reuse, -R38 ;  /* 0x00000006350b7223 */ /* 0x080fe40000010826 */
[----:B------:R-:W2:Y:S01]  /*ae00*/  MUFU.EX2 R201, R201 ;  /* 0x000000c900c97308 */ /* 0x000ea20000000800 */
[----:B------:R-:W-:Y:S01]  /*ae10*/  FMUL.FTZ R157, R157, R6 ;  /* 0x000000069d9d7220 */ /* 0x000fe20000410000 */
[----:B------:R-:W-:Y:S01]  /*ae20*/  HGMMA.64x128x16.F32 R88, R152, gdesc[UR4].tnspB, R88, gsb0 ;  /* 0x41e0000498587df0 */ /* 0x000fe20008000858 */
[----:B0-----:R-:W-:-:S05]  /*ae30*/  F2FP.F16.F32.PACK_AB R156, R199, R12 ;  /* 0x0000000cc79c723e */ /* 0x001fca00000000ff */
[----:B------:R1:W-:Y:S08]  /*ae40*/  MUFU.EX2 R203, R157 ;  /* 0x0000009d00cb7308 */ /* 0x0003f00000000800 */
[----:B------:R-:W0:Y:S01]  /*ae50*/  MUFU.EX2 R8, R8 ;  /* 0x0000000800087308 */ /* 0x000e220000000800 */
[----:B-1----:R-:W-:Y:S02]  /*ae60*/  F2FP.F16.F32.PACK_AB R157, R75, R50 ;  /* 0x000000324b9d723e */ /* 0x002fe400000000ff */
[----:B--2---:R-:W-:-:S05]  /*ae70*/  F2FP.F16.F32.PACK_AB R158, R201, R14 ;  /* 0x0000000ec99e723e */ /* 0x004fca00000000ff */
[----:B------:R-:W1:Y:S08]  /*ae80*/  MUFU.EX2 R11, R11 ;  /* 0x0000000b000b7308 */ /* 0x000e700000000800 */
[----:B------:R-:W-:Y:S01]  /*ae90*/  MUFU.EX2 R79, R79 ;  /* 0x0000004f004f7308 */ /* 0x000fe20000000800 */
[----:B0-----:R-:W-:-:S04]  /*aea0*/  FFMA.FTZ R42, R203, R0, R8 ;  /* 0x00000000cb2a7223 */ /* 0x001fc80000010008 */
[C---:B------:R-:W-:Y:S01]  /*aeb0*/  FADD.FTZ R42, R181.reuse, R42 ;  /* 0x0000002ab52a7221 */ /* 0x040fe20000010000 */
[----:B------:R-:W-:Y:S02]  /*aec0*/  F2FP.F16.F32.PACK_AB R181, R181, R8 ;  /* 0x00000008b5b5723e */ /* 0x000fe400000000ff */
[----:B------:R-:W0:Y:S08]  /*aed0*/  MUFU.EX2 R0, R61 ;  /* 0x0000003d00007308 */ /* 0x000e300000000800 */
        /* <DEDUP_REMOVED lines=9> */
[----:B--2---:R-:W-:Y:S02]  /*af70*/  @!P1 VIADD R31, R35, 0x28860 ;  /* 0x00028860231f9836 */ /* 0x004fe40000000000 */
[-C--:B------:R-:W-:Y:S01]  /*af80*/  FMUL.FTZ R89, R89, R7.reuse ;  /* 0x0000000759597220 */ /* 0x080fe20000410000 */
[-C--:B------:R-:W-:Y:S01]  /*af90*/  FMUL.FTZ R92, R92, R7.reuse ;  /* 0x000000075c5c7220 */ /* 0x080fe20000410000 */
[-C--:B------:R-:W-:Y:S01]  /*afa0*/  FMUL.FTZ R93, R93, R7.reuse ;  /* 0x000000075d5d7220 */ /* 0x080fe20000410000 */
[-C--:B------:R-:W-:Y:S01]  /*afb0*/  FMUL.FTZ R96, R96, R7.reuse ;  /* 0x0000000760607220 */ /* 0x080fe20000410000 */
[----:B------:R-:W-:Y:S01]  /*afc0*/  @!P1 PRMT R35, RZ, 0x654, R31 ;  /* 0x00000654ff239816 */ /* 0x000fe2000000001f */
[----:B---3--:R-:W-:Y:S01]  /*afd0*/  FADD.FTZ R27, R9, R2 ;  /* 0x00000002091b7221 */ /* 0x008fe20000010000 */
[-C--:B------:R-:W-:Y:S01]  /*afe0*/  FMUL.FTZ R97, R97, R7.reuse ;  /* 0x0000000761617220 */ /* 0x080fe20000410000 */
[-C--:B------:R-:W-:Y:S01]  /*aff0*/  FMUL.FTZ R100, R100, R7.reuse ;  /* 0x0000000764647220 */ /* 0x080fe20000410000 */
[----:B------:R2:W-:Y:S01]  /*b000*/  @!P1 SYNCS.ARRIVE.TRANS64.RED.A1T0 RZ, [R35+URZ], RZ ;  /* 0x000000ff23ff99a7 */ /* 0x0005e2000810043f */
[----:B------:R-:W-:Y:S01]  /*b010*/  FADD.FTZ R2, R182, R27 ;  /* 0x0000001bb6027221 */ /* 0x000fe20000010000 */
[----:B------:R-:W-:Y:S01]  /*b020*/  FADD.FTZ R27, R183, R42 ;  /* 0x0000002ab71b7221 */ /* 0x000fe20000010000 */
[----:B------:R-:W-:Y:S01]  /*b030*/  F2FP.F16.F32.PACK_AB R182, R15, R182 ;  /* 0x000000b60fb6723e */ /* 0x000fe200000000ff */
[----:B------:R-:W-:Y:S01]  /*b040*/  FMUL.FTZ R101, R101, R7 ;  /* 0x0000000765657220 */ /* 0x000fe20000410000 */
[----:B------:R-:W-:Y:S01]  /*b050*/  FADD.FTZ R31, R15, R2 ;  /* 0x000000020f1f7221 */ /* 0x000fe20000010000 */
[C---:B------:R-:W-:Y:S01]  /*b060*/  FADD.FTZ R2, R32.reuse, R27 ;  /* 0x0000001b20027221 */ /* 0x040fe20000010000 */
        /* <DEDUP_REMOVED lines=20> */
[----:B------:R-:W-:Y:S01]  /*b1b0*/  FFMA.FTZ R2, R169, R6, -R38 ;  /* 0x00000006a9027223 */ /* 0x000fe20000010826 */
[----:B------:R-:W-:Y:S01]  /*b1c0*/  F2FP.F16.F32.PACK_AB R169, R13, R10 ;  /* 0x0000000a0da9723e */ /* 0x000fe200000000ff */
[----:B------:R-:W-:Y:S01]  /*b1d0*/  FADD.FTZ R31, R33, R42 ;  /* 0x0000002a211f7221 */ /* 0x000fe20000010000 */
[----:B------:R-:W-:Y:S01]  /*b1e0*/  FADD.FTZ R42, R30, R27 ;  /* 0x0000001b1e2a7221 */ /* 0x000fe20000010000 */
[-C--:B------:R-:W-:Y:S01]  /*b1f0*/  FFMA.FTZ R27, R171, R6.reuse, -R38 ;  /* 0x00000006ab1b7223 */ /* 0x080fe20000010826 */
[----:B-1----:R-:W-:Y:S01]  /*b200*/  F2FP.F16.F32.PACK_AB R171, R26, R11 ;  /* 0x0000000b1aab723e */ /* 0x002fe200000000ff */
[----:B------:R-:W-:Y:S01]  /*b210*/  FADD.FTZ R44, R174, R31 ;  /* 0x0000001fae2c7221 */ /* 0x000fe20000010000 */
[----:B------:R-:W-:Y:S01]  /*b220*/  FADD.FTZ R31, R175, R42 ;  /* 0x0000002aaf1f7221 */ /* 0x000fe20000010000 */
[----:B------:R-:W-:Y:S01]  /*b230*/  FFMA.FTZ R38, R87, R6, -R38 ;  /* 0x0000000657267223 */ /* 0x000fe20000010826 */
[C---:B------:R-:W-:Y:S01]  /*b240*/  F2FP.F16.F32.PACK_AB R174, R165.reuse, R174 ;  /* 0x000000aea5ae723e */ /* 0x040fe200000000ff */
[----:B--2---:R-:W-:Y:S01]  /*b250*/  FADD.FTZ R35, R165, R44 ;  /* 0x0000002ca5237221 */ /* 0x004fe20000010000 */
[----:B------:R-:W-:Y:S01]  /*b260*/  FADD.FTZ R31, R28, R31 ;  /* 0x0000001f1c1f7221 */ /* 0x000fe20000010000 */
[-C--:B------:R-:W-:Y:S01]  /*b270*/  FMUL.FTZ R121, R121, R7.reuse ;  /* 0x0000000779797220 */ /* 0x080fe20000410000 */
[-C--:B------:R-:W-:Y:S01]  /*b280*/  FMUL.FTZ R124, R124, R7.reuse ;  /* 0x000000077c7c7220 */ /* 0x080fe20000410000 */
[----:B------:R-:W-:Y:S01]  /*b290*/  FADD.FTZ R42, R168, R35 ;  /* 0x00000023a82a7221 */ /* 0x000fe20000010000 */
[----:B------:R-:W-:Y:S01]  /*b2a0*/  FADD.FTZ R44, R10, R31 ;  /* 0x0000001f0a2c7221 */ /* 0x000fe20000010000 */
[C---:B------:R-:W-:Y:S01]  /*b2b0*/  F2FP.F16.F32.PACK_AB R168, R167.reuse, R168 ;  /* 0x000000a8a7a8723e */ /* 0x040fe200000000ff */
[----:B------:R1:W-:Y:S01]  /*b2c0*/  MUFU.EX2 R10, R2 ;  /* 0x00000002000a7308 */ /* 0x0003e20000000800 */
[----:B------:R-:W-:Y:S01]  /*b2d0*/  FADD.FTZ R9, R167, R42 ;  /* 0x0000002aa7097221 */ /* 0x000fe20000010000 */
[----:B------:R-:W-:Y:S01]  /*b2e0*/  FADD.FTZ R44, R13, R44 ;  /* 0x0000002c0d2c7221 */ /* 0x000fe20000010000 */
[----:B0-----:R-:W-:Y:S01]  /*b2f0*/  F2FP.F16.F32.PACK_AB R167, R63, R0 ;  /* 0x000000003fa7723e */ /* 0x001fe200000000ff */
[-C--:B------:R-:W-:Y:S01]  /*b300*/  FMUL.FTZ R125, R125, R7.reuse ;  /* 0x000000077d7d7220 */ /* 0x080fe20000410000 */
[----:B------:R-:W-:Y:S01]  /*b310*/  FADD.FTZ R42, R170, R9 ;  /* 0x00000009aa2a7221 */ /* 0x000fe20000010000 */
[----:B------:R-:W-:Y:S01]  /*b320*/  FADD.FTZ R9, R11, R44 ;  /* 0x0000002c0b097221 */ /* 0x000fe20000010000 */
[C---:B------:R-:W-:Y:S01]  /*b330*/  F2FP.F16.F32.PACK_AB R170, R161.reuse, R170 ;  /* 0x000000aaa1aa723e */ /* 0x040fe200000000ff */
[----:B------:R-:W-:Y:S01]  /*b340*/  MUFU.EX2 R38, R38 ;  /* 0x0000002600267308 */ /* 0x000fe20000000800 */
        /* <DEDUP_REMOVED lines=10> */
[----:B------:R-:W0:Y:S01]  /*b3f0*/  MUFU.EX2 R32, R77 ;  /* 0x0000004d00207308 */ /* 0x000e220000000800 */
        /* <DEDUP_REMOVED lines=19> */
[----:B------:R-:W-:Y:S01]  /*b530*/  F2FP.F16.F32.PACK_AB R176, R25, R176 ;  /* 0x000000b019b0723e */ /* 0x000fe200000000ff */
[----:B------:R-:W-:Y:S01]  /*b540*/  FMUL.FTZ R90, R90, R203 ;  /* 0x000000cb5a5a7220 */ /* 0x000fe20000410000 */
[----:B------:R-:W-:Y:S01]  /*b550*/  FADD.FTZ R11, R197, R8 ;  /* 0x00000008c50b7221 */ /* 0x000fe20000010000 */
[----:B------:R-:W-:Y:S01]  /*b560*/  FADD.FTZ R9, R71, R9 ;  /* 0x0000000947097221 */ /* 0x000fe20000010000 */
[----:B------:R-:W2:Y:S01]  /*b570*/  MUFU.EX2 R8, R27 ;  /* 0x0000001b00087308 */ /* 0x000ea20000000800 */
[----:B------:R-:W-:Y:S01]  /*b580*/  F2FP.F16.F32.PACK_AB R177, R34, R177 ;  /* 0x000000b122b1723e */ /* 0x000fe200000000ff */
[----:B-1----:R-:W-:Y:S01]  /*b590*/  FADD.FTZ R2, R12, R11 ;  /* 0x0000000b0c027221 */ /* 0x002fe20000010000 */
        /* <DEDUP_REMOVED lines=8> */
[----:B0-----:R-:W-:Y:S01]  /*b620*/  FADD.FTZ R9, R32, R9 ;  /* 0x0000000920097221 */ /* 0x001fe20000010000 */
        /* <DEDUP_REMOVED lines=18> */
[----:B------:R-:W-:Y:S01]  /*b750*/  F2FP.F16.F32.PACK_AB R166, R193, R166 ;  /* 0x000000a6c1a6723e */ /* 0x000fe200000000ff */
[----:B------:R-:W-:Y:S01]  /*b760*/  FADD.FTZ R2, R85, R2 ;  /* 0x0000000255027221 */ /* 0x000fe20000010000 */
[----:B------:R-:W-:Y:S01]  /*b770*/  F2FP.F16.F32.PACK_AB R160, R195, R160 ;  /* 0x000000a0c3a0723e */ /* 0x000fe200000000ff */
[----:B------:R-:W-:Y:S01]  /*b780*/  FADD.FTZ R0, R38, R9 ;  /* 0x0000000926007221 */ /* 0x000fe20000010000 */
        /* <DEDUP_REMOVED lines=33> */
[----:B------:R-:W-:Y:S06]  /*b9a0*/  @P2 BRA `(.L_x_1414) ;  /* 0xffffffd8001c2947 */ /* 0x000fec000383ffff */
.L_x_1405:
        /* <DEDUP_REMOVED lines=8> */
[----:B------:R-:W-:-:S05]  /*ba30*/  ULDC UR54, c[0x0][0x9e0] ;  /* 0x0002780000367ab9 */ /* 0x000fca0000000800 */
.L_x_1432:
        /* <DEDUP_REMOVED lines=9> */
.L_x_1417:
[----:B------:R-:W-:Y:S01]  /*bad0*/  ULEA UR6, UR45, UR41, 0x3 ;  /* 0x000000292d067291 */ /* 0x000fe2000f8e183f */
[----:B------:R-:W-:-:S05]  /*bae0*/  IMAD.U32 R4, RZ, RZ, UR46 ;  /* 0x0000002eff047e24 */ /* 0x000fca000f8e00ff */
[----:B------:R-:W-:-:S04]  /*baf0*/  SHF.L.U32 R4, R4, 0x1f, RZ ;  /* 0x0000001f04047819 */ /* 0x000fc800000006ff */
[----:B------:R0:W1:Y:S01]  /*bb00*/  SYNCS.PHASECHK.TRANS64.TRYWAIT P2, [UR6+0x28830], R4 ;  /* 0x02883004ff0075a7 */ /* 0x0000620008040146 */
[----:B------:R-:W-:Y:S05]  /*bb10*/  @!P0 BRA `(.L_x_1418) ;  /* 0x0000000000048947 */ /* 0x000fea0003800000 */
[----:B------:R-:W-:Y:S01]  /*bb20*/  BPT.TRAP 0x1 ;  /* 0x000000040000795c */ /* 0x000fe20000300000 */
.L_x_1418:
[----:B-1----:R-:W-:Y:S05]  /*bb30*/  @P2 BRA `(.L_x_1416) ;  /* 0x0000000000082947 */ /* 0x002fea0003800000 */
[----:B------:R-:W1:Y:S02]  /*bb40*/  SYNCS.PHASECHK.TRANS64.TRYWAIT P2, [UR6+0x28830], R4 ;  /* 0x02883004ff0075a7 */ /* 0x000e640008040146 */
[----:B-1----:R-:W-:Y:S05]  /*bb50*/  @!P2 BRA `(.L_x_1419) ;  /* 0x000000c80014a947 */ /* 0x002fea0003800000 */
.L_x_1416:
        /* <DEDUP_REMOVED lines=45> */
.L_x_1421:
[----:B------:R-:W-:Y:S01]  /*be30*/  ULEA UR6, UR56, UR41, 0x3 ;  /* 0x0000002938067291 */ /* 0x000fe2000f8e183f */
[----:B------:R-:W-:-:S05]  /*be40*/  IMAD.U32 R4, RZ, RZ, UR57 ;  /* 0x00000039ff047e24 */ /* 0x000fca000f8e00ff */
[----:B------:R-:W-:-:S04]  /*be50*/  SHF.L.U32 R4, R4, 0x1f, RZ ;  /* 0x0000001f04047819 */ /* 0x000fc800000006ff */
[----:B------:R0:W1:Y:S01]  /*be60*/  SYNCS.PHASECHK.TRANS64.TRYWAIT P2, [UR6+0x28850], R4 ;  /* 0x02885004ff0075a7 */ /* 0x0000620008040146 */
[----:B------:R-:W-:Y:S05]  /*be70*/  @!P0 BRA `(.L_x_1422) ;  /* 0x0000000000048947 */ /* 0x000fea0003800000 */
[----:B------:R-:W-:Y:S01]  /*be80*/  BPT.TRAP 0x1 ;  /* 0x000000040000795c */ /* 0x000fe20000300000 */
.L_x_1422:
[----:B-1----:R-:W-:Y:S05]  /*be90*/  @P2 BRA `(.L_x_1420) ;  /* 0x0000000000082947 */ /* 0x002fea0003800000 */
[----:B------:R-:W1:Y:S02]  /*bea0*/  SYNCS.PHASECHK.TRANS64.TRYWAIT P2, [UR6+0x28850], R4 ;  /* 0x02885004ff0075a7 */ /* 0x000e640008040146 */
[----:B-1----:R-:W-:Y:S05]  /*beb0*/  @!P2 BRA `(.L_x_1423) ;  /* 0x000000c40054a947 */ /* 0x002fea0003800000 */
.L_x_1420:
[----:B------:R-:W-:Y:S01]  /*bec0*/  UIADD3 UR6, UR41, 0x400, URZ ;  /* 0x0000040029067890 */ /* 0x000fe2000fffe03f */
[----:B------:R-:W-:Y:S01]  /*bed0*/  WARPGROUP.ARRIVE ;  /* 0x00000000000079c5 */ /* 0x000fe20000000000 */
[----:B------:R-:W-:Y:S01]  /*bee0*/  UMOV UR7, 0x40000040 ;  /* 0x4000004000077882 */ /* 0x000fe20000000000 */
[----:B------:R-:W-:Y:S01]  /*bef0*/  PLOP3.LUT P2, PT, PT, PT, UP0, 0x80, 0x0 ;  /* 0x000000000000781c */ /* 0x000fe20003f4f008 */
[----:B------:R-:W-:Y:S01]  /*bf00*/  USHF.R.U32.HI UR6, URZ, 0x4, UR6 ;  /* 0x000000043f067899 */ /* 0x000fe20008011606 */
[----:B------:R-:W-:Y:S01]  /*bf10*/  FMUL.FTZ R15, R55, UR55 ;  /* 0x00000037370f7c20 */ /* 0x000fe20008410000 */
        /* <DEDUP_REMOVED lines=18> */
[----:B------:R-:W-:Y:S01]  /*c040*/  IADD3 R58, -R23, 0xb, RZ ;  /* 0x0000000b173a7810 */ /* 0x000fe20007ffe1ff */
[----:B------:R-:W-:Y:S01]  /*c050*/  HGMMA.64x128x16.F32 R88, R180, gdesc[UR4].tnspB, R88, gsb0 ;  /* 0x41e00004b4587df0 */ /* 0x000fe20008000858 */
[----:B------:R-:W-:Y:S01]  /*c060*/  UIADD3 UR6, UR10, 0x80, URZ ;  /* 0x000000800a067890 */ /* 0x000fe2000fffe03f */
[----:B-1----:R-:W-:Y:S01]  /*c070*/  FMUL.FTZ R5, R26, UR55 ;  /* 0x000000371a057c20 */ /* 0x002fe20008410000 */
[----:B------:R-:W-:Y:S01]  /*c080*/  UMOV UR7, 0x40000040 ;  /* 0x4000004000077882 */ /* 0x000fe20000000000 */
[----:B------:R-:W-:Y:S01]  /*c090*/  FMUL.FTZ R10, R31, UR55 ;  /* 0x000000371f0a7c20 */ /* 0x000fe20008410000 */
[----:B------:R-:W-:Y:S01]  /*c0a0*/  FMUL.FTZ R26, R42, UR55 ;  /* 0x000000372a1a7c20 */ /* 0x000fe20008410000 */
[----:B------:R-:W-:Y:S01]  /*c0b0*/  FMUL.FTZ R14, R47, UR55 ;  /* 0x000000372f0e7c20 */ /* 0x000fe20008410000 */
[----:B0-----:R-:W-:Y:S01]  /*c0c0*/  FMUL.FTZ R4, R24, UR55 ;  /* 0x0000003718047c20 */ /* 0x001fe20008410000 */
        /* <DEDUP_REMOVED lines=81> */
[----:B------:R0:W0:Y:S08]  /*c5e0*/  MUFU.TANH R70, R73 ;  /* 0x0000004900467308 */ /* 0x0000300000002400 */
        /* <DEDUP_REMOVED lines=23> */
[----:B------:R-:W-:Y:S02]  /*c760*/  IMAD.U32 R54, RZ, RZ, UR45 ;  /* 0x0000002dff367e24 */ /* 0x000fe4000f8e00ff */
[----:B------:R-:W-:Y:S01]  /*c770*/  FMUL.FTZ R165, R29, UR55 ;  /* 0x000000371da57c20 */ /* 0x000fe20008410000 */
[----:B------:R-:W-:Y:S01]  /*c780*/  FMUL.FTZ R166, R36, UR55 ;  /* 0x0000003724a67c20 */ /* 0x000fe20008410000 */
[----:B------:R-:W-:Y:S01]  /*c790*/  HGMMA.64x128x16.F32 R88, R160, gdesc[UR4].tnspB, R88, gsb0 ;  /* 0x41e00004a0587df0 */ /* 0x000fe20008000858 */
[----:B------:R-:W-:Y:S01]  /*c7a0*/  UIADD3 UR6, UR10, 0x300, URZ ;  /* 0x000003000a067890 */ /* 0x000fe2000fffe03f */
[----:B------:R-:W-:Y:S01]  /*c7b0*/  @!P1 LEA R54, R54, UR41, 0x3 ;  /* 0x0000002936369c11 */ /* 0x000fe2000f8e18ff */
[----:B------:R-:W-:Y:S01]  /*c7c0*/  UMOV UR7, 0x40000040 ;  /* 0x4000004000077882 */ /* 0x000fe20000000000 */
[----:B------:R-:W-:Y:S01]  /*c7d0*/  FMUL.FTZ R29, R46, UR55 ;  /* 0x000000372e1d7c20 */ /* 0x000fe20008410000 */
[----:B------:R-:W-:Y:S01]  /*c7e0*/  FMUL.FTZ R36, R67, UR55 ;  /* 0x0000003743247c20 */ /* 0x000fe20008410000 */
[----:B------:R-:W-:Y:S01]  /*c7f0*/  FMUL.FTZ R67, R68, UR55 ;  /* 0x0000003744437c20 */ /* 0x000fe20008410000 */
[----:B------:R-:W-:-:S02]  /*c800*/  @!P1 VIADD R54, R54, 0x28840 ;  /* 0x0002884036369836 */ /* 0x000fc40000000000 */
[----:B------:R-:W-:Y:S01]  /*c810*/  FMUL.FTZ R46, R79, UR55 ;  /* 0x000000374f2e7c20 */ /* 0x000fe20008410000 */
[----:B------:R-:W0:Y:S02]  /*c820*/  MUFU.TANH R164, R164 ;  /* 0x000000a400a47308 */ /* 0x000e240000002400 */
[----:B------:R-:W-:-:S06]  /*c830*/  @!P1 PRMT R54, RZ, 0x654, R54 ;  /* 0x00000654ff369816 */ /* 0x000fcc0000000036 */
        /* <DEDUP_REMOVED lines=12> */
[----:B------:R-:W-:Y:S02]  /*c900*/  FMUL.FTZ R40, R74, UR55 ;  /* 0x000000374a287c20 */ /* 0x000fe40008410000 */
[----:B------:R-:W-:Y:S01]  /*c910*/  HGMMA.64x128x16.F32 R88, R156, gdesc[UR4].tnspB, R88, gsb0 ;  /* 0x41e000049c587df0 */ /* 0x000fe20008000858 */
[----:B------:R-:W-:Y:S01]  /*c920*/  UIADD3 UR6, UR10, 0x380, URZ ;  /* 0x000003800a067890 */ /* 0x000fe2000fffe03f */
[----:B------:R-:W0:Y:S01]  /*c930*/  MUFU.TANH R160, R160 ;  /* 0x000000a000a07308 */ /* 0x000e220000002400 */
[----:B------:R-:W-:-:S07]  /*c940*/  UMOV UR7, 0x40000040 ;  /* 0x4000004000077882 */ /* 0x000fce0000000000 */
        /* <DEDUP_REMOVED lines=9> */
[----:B------:R-:W-:-:S04]  /*c9e0*/  @UP0 ULDC UR6, c[0x0][0x450] ;  /* 0x0001140000060ab9 */ /* 0x000fc80000000800 */
[----:B------:R-:W-:Y:S01]  /*c9f0*/  @P2 SHF.R.U32.HI R64, RZ, UR6, R53 ;  /* 0x00000006ff402c19 */ /* 0x000fe20008011635 */
[----:B------:R-:W-:Y:S01]  /*ca00*/  FMUL.FTZ R53, R86, UR55 ;  /* 0x0000003756357c20 */ /* 0x000fe20008410000 */
[----:B------:R-:W-:-:S03]  /*ca10*/  IMAD.SHL.U32 R86, R3, 0x80, RZ ;  /* 0x0000008003567824 */ /* 0x000fc600078e00ff */
[----:B------:R-:W5:Y:S02]  /*ca20*/  SHFL.IDX PT, R65, R64, RZ, 0x1c1f ;  /* 0x001c1fff40417589 */ /* 0x000f6400000e0000 */
[----:B------:R-:W-:Y:S01]  /*ca30*/  IADD3 R59, -R86, 0x1, RZ ;  /* 0x00000001563b7810 */ /* 0x000fe20007ffe1ff */
[----:B------:R-:W0:Y:S04]  /*ca40*/  MUFU.TANH R53, R53 ;  /* 0x0000003500357308 */ /* 0x000e280000002400 */
[----:B------:R-:W-:-:S05]  /*ca50*/  IMAD R59, R16, -0x2, R59 ;  /* 0xfffffffe103b7824 */ /* 0x000fca00078e023b */
[----:B------:R-:W-:Y:S01]  /*ca60*/  IADD3 R59, -R66, UR39, R59 ;  /* 0x00000027423b7c10 */ /* 0x000fe2000fffe13b */
[----:B------:R-:W-:Y:S02]  /*ca70*/  WARPGROUP.DEPBAR.LE gsb0, 0x0 ;  /* 0x00008000000079c5 */ /* 0x000fe40000010000 */
[----:B------:R0:W-:Y:S06]  /*ca80*/  BAR.ARV R58, 0x100 ;  /* 0x0004003a0000751d */ /* 0x0001ec0000002000 */
[----:B------:R1:W-:Y:S01]  /*ca90*/  @!P1 SYNCS.ARRIVE.TRANS64.RED.A1T0 RZ, [R54+URZ], RZ ;  /* 0x000000ff36ff99a7 */ /* 0x0003e2000810043f */
[----:B------:R-:W-:-:S02]  /*caa0*/  VIADD R152, R59, UR54 ;  /* 0x000000363b987c36 */ /* 0x000fc40008000000 */
[----:B------:R-:W-:Y:S02]  /*cab0*/  VIADD R154, R59, UR52 ;  /* 0x000000343b9a7c36 */ /* 0x000fe40008000000 */
[--C-:B-----5:R-:W-:Y:S02]  /*cac0*/  IMAD.IADD R66, R152, 0x1, R65.reuse ;  /* 0x0000000198427824 */ /* 0x120fe400078e0241 */
[----:B------:R-:W-:Y:S02]  /*cad0*/  IMAD.IADD R68, R154, 0x1, R65 ;  /* 0x000000019a447824 */ /* 0x000fe400078e0241 */
[----:B-1----:R-:W-:-:S06]  /*cae0*/  FMUL.FTZ R54, R87, UR55 ;  /* 0x0000003757367c20 */ /* 0x002fcc0008410000 */
[----:B------:R-:W1:Y:S01]  /*caf0*/  MUFU.TANH R54, R54 ;  /* 0x0000003600367308 */ /* 0x000e620000002400 */
[----:B0-234-:R-:W-:Y:S05]  /*cb00*/  @!P6 BRA `(.L_x_1424) ;  /* 0x00000000005ce947 */ /* 0x01dfea0003800000 */
        /* <DEDUP_REMOVED lines=13> */
.L_x_1426:
[----:B------:R-:W-:-:S05]  /*cbe0*/  IMAD.U32 R69, RZ, RZ, UR53 ;  /* 0x00000035ff457e24 */ /* 0x000fca000f8e00ff */
[----:B------:R-:W-:-:S13]  /*cbf0*/  ISETP.NE.AND P2, PT, R69, 0x1, PT ;  /* 0x000000014500780c */ /* 0x000fda0003f45270 */
[----:B------:R-:W0:Y:S02]  /*cc00*/  @P2 LDC.64 R58, c[0x0][0x9e8] ;  /* 0x00027a00ff3a2b82 */ /* 0x000e240000000a00 */
[----:B0-----:R-:W-:-:S05]  /*cc10*/  @P2 IMAD.HI.U32 R58, R65, R58, RZ ;  /* 0x0000003a413a2227 */ /* 0x001fca00078e00ff */
[----:B------:R-:W-:-:S07]  /*cc20*/  @P2 SHF.R.U32.HI R65, RZ, R59, R58 ;  /* 0x0000003bff412219 */ /* 0x000fce000001163a */
.L_x_1427:
[----:B------:R-:W-:Y:S05]  /*cc30*/  BSYNC B0 ;  /* 0x0000000000007941 */ /* 0x000fea0003800000 */
.L_x_1425:
[----:B------:R-:W-:-:S04]  /*cc40*/  IMAD R65, R65, R69, -R86 ;  /* 0x0000004541417224 */ /* 0x000fc800078e0a56 */
[----:B------:R-:W-:-:S05]  /*cc50*/  IMAD R65, R16, -0x2, R65 ;  /* 0xfffffffe10417824 */ /* 0x000fca00078e0241 */
[----:B------:R-:W-:Y:S02]  /*cc60*/  VIADDMNMX R66, R65, R69, R66, PT ;  /* 0x0000004541427246 */ /* 0x000fe40003800142 */
[----:B------:R-:W-:-:S07]  /*cc70*/  VIMNMX R68, R68, R65, !PT ;  /* 0x0000004144447248 */ /* 0x000fce0007fe0100 */
.L_x_1424:
[----:B------:R-:W-:Y:S01]  /*cc80*/  ISETP.GT.AND P2, PT, R3, -0x1, PT ;  /* 0xffffffff0300780c */ /* 0x000fe20003f44270 */
[----:B------:R-:W0:Y:S03]  /*cc90*/  SHFL.IDX PT, R159, R64, 0x1, 0x1c1f ;  /* 0x003c1f00409f7f89 */ /* 0x000e2600000e0000 */
[C---:B------:R-:W-:Y:S02]  /*cca0*/  ISETP.GT.AND P4, PT, R68.reuse, RZ, P2 ;  /* 0x000000ff4400720c */ /* 0x040fe40001784270 */
[----:B------:R-:W-:Y:S02]  /*ccb0*/  ISETP.GT.AND P5, PT, R68, 0x1, P2 ;  /* 0x000000014400780c */ /* 0x000fe400017a4270 */
[C---:B------:R-:W-:Y:S02]  /*ccc0*/  ISETP.LT.OR P4, PT, R66.reuse, 0x1, P4 ;  /* 0x000000014200780c */ /* 0x040fe40002781670 */
[----:B------:R-:W-:-:S02]  /*ccd0*/  ISETP.LT.OR P5, PT, R66, 0x2, P5 ;  /* 0x000000024200780c */ /* 0x000fc40002fa1670 */
[----:B------:R-:W-:Y:S02]  /*cce0*/  ISETP.GT.AND P3, PT, R68, 0x8, P2 ;  /* 0x000000084400780c */ /* 0x000fe40001764270 */
[----:B------:R-:W-:Y:S02]  /*ccf0*/  FSEL R169, R4, -INF , !P4 ;  /* 0xff80000004a97808 */ /* 0x000fe40006000000 */
[----:B------:R-:W-:Y:S02]  /*cd00*/  FSEL R167, R6, -INF , !P5 ;  /* 0xff80000006a77808 */ /* 0x000fe40006800000 */
[C---:B------:R-:W-:Y:S02]  /*cd10*/  ISETP.GT.AND P4, PT, R68.reuse, 0x9, P2 ;  /* 0x000000094400780c */ /* 0x040fe40001784270 */
[----:B------:R-:W-:Y:S02]  /*cd20*/  ISETP.GT.AND P5, PT, R68, 0x10, P2 ;  /* 0x000000104400780c */ /* 0x000fe400017a4270 */
[----:B------:R-:W-:-:S02]  /*cd30*/  ISETP.LT.OR P3, PT, R66, 0x9, P3 ;  /* 0x000000094200780c */ /* 0x000fc40001f61670 */
[C---:B------:R-:W-:Y:S02]  /*cd40*/  ISETP.LT.OR P4, PT, R66.reuse, 0xa, P4 ;  /* 0x0000000a4200780c */ /* 0x040fe40002781670 */
[----:B------:R-:W-:Y:S02]  /*cd50*/  ISETP.LT.OR P5, PT, R66, 0x11, P5 ;  /* 0x000000114200780c */ /* 0x000fe40002fa1670 */
[----:B------:R-:W-:Y:S02]  /*cd60*/  FSEL R183, R164, -INF , !P3 ;  /* 0xff800000a4b77808 */ /* 0x000fe40005800000 */
[----:B------:R-:W-:Y:S02]  /*cd70*/  ISETP.GT.AND P3, PT, R68, 0x11, P2 ;  /* 0x000000114400780c */ /* 0x000fe40001764270 */
[----:B------:R-:W-:Y:S02]  /*cd80*/  FSEL R173, R165, -INF , !P4 ;  /* 0xff800000a5ad7808 */ /* 0x000fe40006000000 */
[----:B------:R-:W-:-:S02]  /*cd90*/  FSEL R181, R32, -INF , !P5 ;  /* 0xff80000020b57808 */ /* 0x000fc40006800000 */
[C---:B------:R-:W-:Y:S02]  /*cda0*/  ISETP.GT.AND P4, PT, R68.reuse, 0x18, P2 ;  /* 0x000000184400780c */ /* 0x040fe40001784270 */
[----:B------:R-:W-:Y:S02]  /*cdb0*/  ISETP.GT.AND P5, PT, R68, 0x19, P2 ;  /* 0x000000194400780c */ /* 0x000fe400017a4270 */
[C---:B------:R-:W-:Y:S02]  /*cdc0*/  ISETP.LT.OR P3, PT, R66.reuse, 0x12, P3 ;  /* 0x000000124200780c */ /* 0x040fe40001f61670 */
[C---:B------:R-:W-:Y:S02]  /*cdd0*/  ISETP.LT.OR P4, PT, R66.reuse, 0x19, P4 ;  /* 0x000000194200780c */ /* 0x040fe40002781670 */
[----:B------:R-:W-:Y:S02]  /*cde0*/  ISETP.LT.OR P5, PT, R66, 0x1a, P5 ;  /* 0x0000001a4200780c */ /* 0x000fe40002fa1670 */
[----:B------:R-:W-:-:S02]  /*cdf0*/  FSEL R179, R33, -INF , !P3 ;  /* 0xff80000021b37808 */ /* 0x000fc40005800000 */
        /* <DEDUP_REMOVED lines=11> */
[----:B------:R-:W-:Y:S01]  /*ceb0*/  FSEL R155, R42, -INF , !P5 ;  /* 0xff8000002a9b7808 */ /* 0x000fe20006800000 */
[----:B0-----:R-:W-:Y:S01]  /*cec0*/  IMAD.IADD R42, R152, 0x1, R159 ;  /* 0x00000001982a7824 */ /* 0x001fe200078e029f */
[----:B------:R-:W-:-:S02]  /*ced0*/  ISETP.GT.AND P4, PT, R68, 0x30, P2 ;  /* 0x000000304400780c */ /* 0x000fc40001784270 */
[----:B------:R-:W-:Y:S02]  /*cee0*/  ISETP.GT.AND P5, PT, R68, 0x31, P2 ;  /* 0x000000314400780c */ /* 0x000fe400017a4270 */
[C---:B------:R-:W-:Y:S02]  /*cef0*/  ISETP.LT.OR P3, PT, R66.reuse, 0x2a, P3 ;  /* 0x0000002a4200780c */ /* 0x040fe40001f61670 */
[C---:B------:R-:W-:Y:S02]  /*cf00*/  ISETP.LT.OR P4, PT, R66.reuse, 0x31, P4 ;  /* 0x000000314200780c */ /* 0x040fe40002781670 */
[----:B------:R-:W-:Y:S02]  /*cf10*/  ISETP.LT.OR P5, PT, R66, 0x32, P5 ;  /* 0x000000324200780c */ /* 0x000fe40002fa1670 */
[----:B------:R-:W-:Y:S01]  /*cf20*/  FSEL R153, R44, -INF , !P3 ;  /* 0xff8000002c997808 */ /* 0x000fe20005800000 */
[----:B------:R-:W-:Y:S01]  /*cf30*/  IMAD.IADD R44, R154, 0x1, R159 ;  /* 0x000000019a2c7824 */ /* 0x000fe200078e029f */
[----:B------:R-:W-:-:S02]  /*cf40*/  ISETP.GT.AND P3, PT, R68, 0x38, P2 ;  /* 0x000000384400780c */ /* 0x000fc40001764270 */
[----:B------:R-:W-:Y:S02]  /*cf50*/  FSEL R87, R47, -INF , !P4 ;  /* 0xff8000002f577808 */ /* 0x000fe40006000000 */
[----:B------:R-:W-:Y:S02]  /*cf60*/  FSEL R85, R48, -INF , !P5 ;  /* 0xff80000030557808 */ /* 0x000fe40006800000 */
[C---:B------:R-:W-:Y:S02]  /*cf70*/  ISETP.GT.AND P4, PT, R68.reuse, 0x39, P2 ;  /* 0x000000394400780c */ /* 0x040fe40001784270 */
[----:B------:R-:W-:Y:S02]  /*cf80*/  ISETP.GT.AND P5, PT, R68, 0x40, P2 ;  /* 0x000000404400780c */ /* 0x000fe400017a4270 */
[C---:B------:R-:W-:Y:S02]  /*cf90*/  ISETP.LT.OR P3, PT, R66.reuse, 0x39, P3 ;  /* 0x000000394200780c */ /* 0x040fe40001f61670 */
[----:B------:R-:W-:-:S02]  /*cfa0*/  ISETP.LT.OR P4, PT, R66, 0x3a, P4 ;  /* 0x0000003a4200780c */ /* 0x000fc40002781670 */
[----:B------:R-:W-:Y:S02]  /*cfb0*/  ISETP.LT.OR P5, PT, R66, 0x41, P5 ;  /* 0x000000414200780c */ /* 0x000fe40002fa1670 */
[----:B------:R-:W-:Y:S02]  /*cfc0*/  FSEL R83, R51, -INF , !P3 ;  /* 0xff80000033537808 */ /* 0x000fe40005800000 */
[----:B------:R-:W-:Y:S02]  /*cfd0*/  ISETP.GT.AND P3, PT, R68, 0x41, P2 ;  /* 0x000000414400780c */ /* 0x000fe40001764270 */
[----:B------:R-:W-:Y:S02]  /*cfe0*/  FSEL R81, R52, -INF , !P4 ;  /* 0xff80000034517808 */ /* 0x000fe40006000000 */
[----:B------:R-:W-:Y:S02]  /*cff0*/  FSEL R79, R55, -INF , !P5 ;  /* 0xff800000374f7808 */ /* 0x000fe40006800000 */
[----:B------:R-:W-:-:S02]  /*d000*/  ISETP.GT.AND P4, PT, R68, 0x48, P2 ;  /* 0x000000484400780c */ /* 0x000fc40001784270 */
[----:B------:R-:W-:Y:S02]  /*d010*/  ISETP.GT.AND P5, PT, R68, 0x49, P2 ;  /* 0x000000494400780c */ /* 0x000fe400017a4270 */
[C---:B------:R-:W-:Y:S02]  /*d020*/  ISETP.LT.OR P3, PT, R66.reuse, 0x42, P3 ;  /* 0x000000424200780c */ /* 0x040fe40001f61670 */
[C---:B------:R-:W-:Y:S02]  /*d030*/  ISETP.LT.OR P4, PT, R66.reuse, 0x49, P4 ;  /* 0x000000494200780c */ /* 0x040fe40002781670 */
[----:B------:R-:W-:Y:S02]  /*d040*/  ISETP.LT.OR P5, PT, R66, 0x4a, P5 ;  /* 0x0000004a4200780c */ /* 0x000fe40002fa1670 */
[----:B------:R-:W-:Y:S02]  /*d050*/  FSEL R77, R56, -INF , !P3 ;  /* 0xff800000384d7808 */ /* 0x000fe40005800000 */
        /* <DEDUP_REMOVED lines=23> */
[C---:B------:R-:W-:Y:S02]  /*d1d0*/  ISETP.LT.OR P3, PT, R66.reuse, 0x69, P3 ;  /* 0x000000694200780c */ /* 0x040fe40001f61670 */
[----:B------:R-:W-:-:S02]  /*d1e0*/  ISETP.LT.OR P4, PT, R66, 0x6a, P4 ;  /* 0x0000006a4200780c */ /* 0x000fc40002781670 */
[----:B------:R-:W-:Y:S02]  /*d1f0*/  ISETP.LT.OR P5, PT, R66, 0x71, P5 ;  /* 0x000000714200780c */ /* 0x000fe40002fa1670 */
[----:B------:R-:W-:Y:S02]  /*d200*/  FSEL R59, R76, -INF , !P3 ;  /* 0xff8000004c3b7808 */ /* 0x000fe40005800000 */
[----:B------:R-:W-:Y:S02]  /*d210*/  FSEL R57, R74, -INF , !P4 ;  /* 0xff8000004a397808 */ /* 0x000fe40006000000 */
[----:B------:R-:W-:Y:S02]  /*d220*/  FSEL R51, R80, -INF , !P5 ;  /* 0xff80000050337808 */ /* 0x000fe40006800000 */
[C---:B------:R-:W-:Y:S02]  /*d230*/  ISETP.GT.AND P3, PT, R68.reuse, 0x71, P2 ;  /* 0x000000714400780c */ /* 0x040fe40001764270 */
[----:B------:R-:W-:-:S02]  /*d240*/  ISETP.GT.AND P4, PT, R68, 0x78, P2 ;  /* 0x000000784400780c */ /* 0x000fc40001784270 */
[----:B------:R-:W-:Y:S02]  /*d250*/  ISETP.GT.AND P5, PT, R68, 0x79, P2 ;  /* 0x000000794400780c */ /* 0x000fe400017a4270 */
[C---:B------:R-:W-:Y:S02]  /*d260*/  ISETP.LT.OR P3, PT, R66.reuse, 0x72, P3 ;  /* 0x000000724200780c */ /* 0x040fe40001f61670 */
[C---:B------:R-:W-:Y:S02]  /*d270*/  ISETP.LT.OR P4, PT, R66.reuse, 0x79, P4 ;  /* 0x000000794200780c */ /* 0x040fe40002781670 */
[----:B------:R-:W-:Y:S02]  /*d280*/  ISETP.LT.OR P5, PT, R66, 0x7a, P5 ;  /* 0x0000007a4200780c */ /* 0x000fe40002fa1670 */
[----:B------:R-:W-:Y:S02]  /*d290*/  FSEL R55, R78, -INF , !P3 ;  /* 0xff8000004e377808 */ /* 0x000fe40005800000 */
[----:B------:R-:W-:-:S02]  /*d2a0*/  FSEL R47, R84, -INF , !P4 ;  /* 0xff800000542f7808 */ /* 0x000fc40006000000 */
[----:B------:R-:W-:Y:S01]  /*d2b0*/  FSEL R41, R82, -INF , !P5 ;  /* 0xff80000052297808 */ /* 0x000fe20006800000 */
[----:B------:R-:W-:Y:S06]  /*d2c0*/  @!P6 BRA `(.L_x_1428) ;  /* 0x00000000005ce947 */ /* 0x000fec0003800000 */
        /* <DEDUP_REMOVED lines=13> */
.L_x_1430:
[----:B------:R-:W-:-:S05]  /*d3a0*/  IMAD.U32 R4, RZ, RZ, UR53 ;  /* 0x00000035ff047e24 */ /* 0x000fca000f8e00ff */
[----:B------:R-:W-:-:S13]  /*d3b0*/  ISETP.NE.AND P3, PT, R4, 0x1, PT ;  /* 0x000000010400780c */ /* 0x000fda0003f65270 */
[----:B------:R-:W0:Y:S02]  /*d3c0*/  @P3 LDC.64 R32, c[0x0][0x9e8] ;  /* 0x00027a00ff203b82 */ /* 0x000e240000000a00 */
[----:B0-----:R-:W-:-:S05]  /*d3d0*/  @P3 IMAD.HI.U32 R32, R159, R32, RZ ;  /* 0x000000209f203227 */ /* 0x001fca00078e00ff */
[----:B------:R-:W-:-:S07]  /*d3e0*/  @P3 SHF.R.U32.HI R159, RZ, R33, R32 ;  /* 0x00000021ff9f3219 */ /* 0x000fce0000011620 */
.L_x_1431:
[----:B------:R-:W-:Y:S05]  /*d3f0*/  BSYNC B0 ;  /* 0x0000000000007941 */ /* 0x000fea0003800000 */
.L_x_1429:
[----:B------:R-:W-:-:S04]  /*d400*/  IMAD R159, R159, R4, -R86 ;  /* 0x000000049f9f7224 */ /* 0x000fc800078e0a56 */
[----:B------:R-:W-:-:S05]  /*d410*/  IMAD R159, R16, -0x2, R159 ;  /* 0xfffffffe109f7824 */ /* 0x000fca00078e029f */
[----:B------:R-:W-:Y:S02]  /*d420*/  VIADDMNMX R42, R159, R4, R42, PT ;  /* 0x000000049f2a7246 */ /* 0x000fe4000380012a */
[----:B------:R-:W-:-:S07]  /*d430*/  VIMNMX R44, R44, R159, !PT ;  /* 0x0000009f2c2c7248 */ /* 0x000fce0007fe0100 */
.L_x_1428:
[----:B------:R-:W-:Y:S01]  /*d440*/  FMNMX.FTZ R4, R169, R7, !PT ;  /* 0x00000007a9047209 */ /* 0x000fe20007810000 */
[----:B------:R-:W0:Y:S01]  /*d450*/  LDC R6, c[0x0][0x988] ;  /* 0x00026200ff067b82 */ /* 0x000e220000000800 */
[----:B------:R-:W-:Y:S01]  /*d460*/  ISETP.GT.AND P4, PT, R44, 0x8, P2 ;  /* 0x000000082c00780c */ /* 0x000fe20001784270 */
[----:B------:R-:W-:Y:S01]  /*d470*/  UMOV UR57, UR46 ;  /* 0x0000002e00397c82 */ /* 0x000fe20008000000 */
[----:B------:R-:W-:Y:S02]  /*d480*/  FMNMX.FTZ R4, R167, R4, !PT ;  /* 0x00000004a7047209 */ /* 0x000fe40007810000 */
[----:B------:R-:W-:Y:S02]  /*d490*/  ISETP.LT.OR P4, PT, R42, 0x9, P4 ;  /* 0x000000092a00780c */ /* 0x000fe40002781670 */
[----:B------:R-:W-:Y:S02]  /*d4a0*/  FMNMX.FTZ R4, R183, R4, !PT ;  /* 0x00000004b7047209 */ /* 0x000fe40007810000 */
[----:B------:R-:W-:-:S02]  /*d4b0*/  ISETP.GT.AND P5, PT, R44, 0x1, P2 ;  /* 0x000000012c00780c */ /* 0x000fc400017a4270 */
[----:B------:R-:W-:Y:S02]  /*d4c0*/  FMNMX.FTZ R4, R173, R4, !PT ;  /* 0x00000004ad047209 */ /* 0x000fe40007810000 */
[----:B------:R-:W-:Y:S02]  /*d4d0*/  ISETP.LT.OR P5, PT, R42, 0x2, P5 ;  /* 0x000000022a00780c */ /* 0x000fe40002fa1670 */
[----:B------:R-:W-:Y:S02]  /*d4e0*/  FMNMX.FTZ R4, R181, R4, !PT ;  /* 0x00000004b5047209 */ /* 0x000fe40007810000 */
[----:B------:R-:W-:Y:S02]  /*d4f0*/  ISETP.GT.AND P3, PT, R44, 0x9, P2 ;  /* 0x000000092c00780c */ /* 0x000fe40001764270 */
[----:B------:R-:W-:Y:S02]  /*d500*/  FMNMX.FTZ R4, R179, R4, !PT ;  /* 0x00000004b3047209 */ /* 0x000fe40007810000 */
[----:B------:R-:W-:-:S02]  /*d510*/  FSEL R163, R9, -INF , !P5 ;  /* 0xff80000009a37808 */ /* 0x000fc40006800000 */
[----:B------:R-:W-:Y:S02]  /*d520*/  FMNMX.FTZ R4, R177, R4, !PT ;  /* 0x00000004b1047209 */ /* 0x000fe40007810000 */
[----:B------:R-:W-:Y:S02]  /*d530*/  ISETP.GT.AND P5, PT, R44, 0x10, P2 ;  /* 0x000000102c00780c */ /* 0x000fe400017a4270 */
[----:B------:R-:W-:Y:S02]  /*d540*/  FMNMX.FTZ R4, R175, R4, !PT ;  /* 0x00000004af047209 */ /* 0x000fe40007810000 */
[C---:B------:R-:W-:Y:S02]  /*d550*/  ISETP.LT.OR P3, PT, R42.reuse, 0xa, P3 ;  /* 0x0000000a2a00780c */ /* 0x040fe40001f61670 */
[----:B------:R-:W-:Y:S02]  /*d560*/  FMNMX.FTZ R4, R171, R4, !PT ;  /* 0x00000004ab047209 */ /* 0x000fe40007810000 */
[----:B------:R-:W-:-:S02]  /*d570*/  ISETP.LT.OR P5, PT, R42, 0x11, P5 ;  /* 0x000000112a00780c */ /* 0x000fc40002fa1670 */
[----:B------:R-:W-:Y:S02]  /*d580*/  FMNMX.FTZ R4, R157, R4, !PT ;  /* 0x000000049d047209 */ /* 0x000fe40007810000 */
[----:B------:R-:W-:Y:S02]  /*d590*/  FSEL R161, R10, -INF , !P3 ;  /* 0xff8000000aa17808 */ /* 0x000fe40005800000 */
[----:B------:R-:W-:Y:S02]  /*d5a0*/  FMNMX.FTZ R4, R155, R4, !PT ;  /* 0x000000049b047209 */ /* 0x000fe40007810000 */
[----:B------:R-:W-:Y:S02]  /*d5b0*/  FSEL R13, R13, -INF , !P5 ;  /* 0xff8000000d0d7808 */ /* 0x000fe40006800000 */
[----:B------:R-:W-:Y:S02]  /*d5c0*/  FMNMX.FTZ R4, R153, R4, !PT ;  /* 0x0000000499047209 */ /* 0x000fe40007810000 */
[----:B------:R-:W-:-:S02]  /*d5d0*/  ISETP.GT.AND P3, PT, R44, 0x18, P2 ;  /* 0x000000182c00780c */ /* 0x000fc40001764270 */
        /* <DEDUP_REMOVED lines=23> */
[----:B------:R-:W-:-:S05]  /*d750*/  FMNMX.FTZ R32, R41, R4, !PT ;  /* 0x0000000429207209 */ /* 0x000fca0007810000 */
[----:B------:R-:W2:Y:S02]  /*d760*/  SHFL.BFLY PT, R33, R32, 0x2, 0x1f ;  /* 0x0c401f0020217f89 */ /* 0x000ea400000e0000 */
[----:B--2---:R-:W-:-:S05]  /*d770*/  FMNMX.FTZ R48, R32, R33, !PT ;  /* 0x0000002120307209 */ /* 0x004fca0007810000 */
[----:B------:R-:W2:Y:S02]  /*d780*/  SHFL.BFLY PT, R33, R48, 0x1, 0x1f ;  /* 0x0c201f0030217f89 */ /* 0x000ea400000e0000 */
[----:B--2---:R-:W-:Y:S02]  /*d790*/  FMNMX.FTZ R4, R48, R33, !PT ;  /* 0x0000002130047209 */ /* 0x004fe40007810000 */
[----:B------:R-:W-:Y:S02]  /*d7a0*/  FSEL R33, R11, -INF , !P4 ;  /* 0xff8000000b217808 */ /* 0x000fe40006000000 */
[----:B------:R-:W-:Y:S01]  /*d7b0*/  ISETP.GT.AND P4, PT, R44, 0x11, P2 ;  /* 0x000000112c00780c */ /* 0x000fe20001784270 */
[C---:B0-----:R-:W-:Y:S01]  /*d7c0*/  FMUL.FTZ R10, R4.reuse, R6 ;  /* 0x00000006040a7220 */ /* 0x041fe20000410000 */
[----:B------:R-:W-:Y:S02]  /*d7d0*/  FSETP.NEU.FTZ.AND P5, PT, R4, -INF , PT ;  /* 0xff8000000400780b */ /* 0x000fe40003fbd000 */
[----:B------:R-:W-:-:S02]  /*d7e0*/  ISETP.LT.OR P4, PT, R42, 0x12, P4 ;  /* 0x000000122a00780c */ /* 0x000fc40002781670 */
[----:B------:R-:W-:Y:S02]  /*d7f0*/  FSEL R10, R10, RZ, P5 ;  /* 0x000000ff0a0a7208 */ /* 0x000fe40002800000 */
[----:B------:R-:W-:Y:S02]  /*d800*/  FSEL R159, R12, -INF , !P4 ;  /* 0xff8000000c9f7808 */ /* 0x000fe40006000000 */
[----:B------:R-:W-:Y:S01]  /*d810*/  ISETP.GT.AND P4, PT, R44, 0x19, P2 ;  /* 0x000000192c00780c */ /* 0x000fe20001784270 */
[-CC-:B------:R-:W-:Y:S01]  /*d820*/  FFMA.FTZ R9, R169, R6.reuse, -R10.reuse ;  /* 0x00000006a9097223 */ /* 0x180fe2000001080a */
[-CC-:B------:R-:W-:Y:S01]  /*d830*/  FFMA.FTZ R182, R183, R6.reuse, -R10.reuse ;  /* 0x00000006b7b67223 */ /* 0x180fe2000001080a */
[-CC-:B------:R-:W-:Y:S01]  /*d840*/  FFMA.FTZ R180, R167, R6.reuse, -R10.reuse ;  /* 0x00000006a7b47223 */ /* 0x180fe2000001080a */
[----:B------:R-:W-:Y:S01]  /*d850*/  ISETP.LT.OR P4, PT, R42, 0x1a, P4 ;  /* 0x0000001a2a00780c */ /* 0x000fe20002781670 */
[-CC-:B------:R-:W-:Y:S01]  /*d860*/  FFMA.FTZ R11, R173, R6.reuse, -R10.reuse ;  /* 0x00000006ad0b7223 */ /* 0x180fe2000001080a */
[----:B------:R-:W-:Y:S01]  /*d870*/  FSEL R167, R26, -INF , !P3 ;  /* 0xff8000001aa77808 */ /* 0x000fe20005800000 */
[-CC-:B------:R-:W-:Y:S01]  /*d880*/  FFMA.FTZ R176, R181, R6.reuse, -R10.reuse ;  /* 0x00000006b5b07223 */ /* 0x180fe2000001080a */
[----:B------:R-:W-:Y:S01]  /*d890*/  FSEL R165, R24, -INF , !P4 ;  /* 0xff80000018a57808 */ /* 0x000fe20006000000 */
[-CC-:B------:R-:W-:Y:S01]  /*d8a0*/  FFMA.FTZ R178, R177, R6.reuse, -R10.reuse ;  /* 0x00000006b1b27223 */ /* 0x180fe2000001080a */
[C---:B------:R-:W-:Y:S01]  /*d8b0*/  ISETP.GT.AND P4, PT, R44.reuse, 0x21, P2 ;  /* 0x000000212c00780c */ /* 0x040fe20001784270 */
[-CC-:B------:R-:W-:Y:S01]  /*d8c0*/  FFMA.FTZ R172, R171, R6.reuse, -R10.reuse ;  /* 0x00000006abac7223 */ /* 0x180fe2000001080a */
[----:B------:R-:W-:Y:S01]  /*d8d0*/  ISETP.GT.AND P3, PT, R44, 0x28, P2 ;  /* 0x000000282c00780c */ /* 0x000fe20001764270 */
[-CC-:B------:R-:W-:Y:S01]  /*d8e0*/  FFMA.FTZ R174, R155, R6.reuse, -R10.reuse ;  /* 0x000000069bae7223 */ /* 0x180fe2000001080a */
[C---:B------:R-:W-:Y:S01]  /*d8f0*/  ISETP.LT.OR P4, PT, R42.reuse, 0x22, P4 ;  /* 0x000000222a00780c */ /* 0x040fe20002781670 */
[-CC-:B------:R-:W-:Y:S01]  /*d900*/  FFMA.FTZ R168, R87, R6.reuse, -R10.reuse ;  /* 0x0000000657a87223 */ /* 0x180fe2000001080a */
[----:B------:R-:W-:Y:S01]  /*d910*/  ISETP.LT.OR P3, PT, R42, 0x29, P3 ;  /* 0x000000292a00780c */ /* 0x000fe20001f61670 */
        /* <DEDUP_REMOVED lines=13> */
[----:B------:R-:W-:Y:S01]  /*d9f0*/  ISETP.GT.AND P4, PT, R44, 0x30, P2 ;  /* 0x000000302c00780c */ /* 0x000fe20001784270 */
[--C-:B------:R-:W-:Y:S01]  /*da00*/  FFMA.FTZ R152, R51, R6, -R10.reuse ;  /* 0x0000000633987223 */ /* 0x100fe2000001080a */
[----:B------:R-:W-:Y:S01]  /*da10*/  FMNMX.FTZ R12, R183, R8, !PT ;  /* 0x00000008b70c7209 */ /* 0x000fe20007810000 */
[-CC-:B------:R-:W-:Y:S01]  /*da20*/  FFMA.FTZ R153, R153, R6.reuse, -R10.reuse ;  /* 0x0000000699997223 */ /* 0x180fe2000001080a */
[C---:B------:R-:W-:Y:S01]  /*da30*/  ISETP.LT.OR P3, PT, R42.reuse, 0x2a, P3 ;  /* 0x0000002a2a00780c */ /* 0x040fe20001f61670 */
        /* <DEDUP_REMOVED lines=20> */
[C---:B------:R-:W-:Y:S02]  /*db80*/  ISETP.LT.OR P3, PT, R42.reuse, 0x32, P3 ;  /* 0x000000322a00780c */ /* 0x040fe40001f61670 */
[----:B------:R-:W-:Y:S02]  /*db90*/  FMNMX.FTZ R12, R165, R12, !PT ;  /* 0x0000000ca50c7209 */ /* 0x000fe40007810000 */
[----:B------:R-:W-:-:S02]  /*dba0*/  ISETP.LT.OR P4, PT, R42, 0x39, P4 ;  /* 0x000000392a00780c */ /* 0x000fc40002781670 */
[----:B------:R-:W-:Y:S01]  /*dbb0*/  FMNMX.FTZ R12, R167, R12, !PT ;  /* 0x0000000ca70c7209 */ /* 0x000fe20007810000 */
[----:B------:R-:W-:Y:S01]  /*dbc0*/  MUFU.EX2 R182, R182 ;  /* 0x000000b600b67308 */ /* 0x000fe20000000800 */
[----:B------:R-:W-:Y:S02]  /*dbd0*/  FSEL R179, R20, -INF , !P3 ;  /* 0xff80000014b37808 */ /* 0x000fe40005800000 */
[----:B------:R-:W-:Y:S02]  /*dbe0*/  FMNMX.FTZ R12, R169, R12, !PT ;  /* 0x0000000ca90c7209 */ /* 0x000fe40007810000 */
[----:B------:R-:W-:Y:S02]  /*dbf0*/  ISETP.GT.AND P3, PT, R44, 0x39, P2 ;  /* 0x000000392c00780c */ /* 0x000fe40001764270 */
[----:B------:R-:W-:Y:S01]  /*dc00*/  FMNMX.FTZ R12, R29, R12, !PT ;  /* 0x0000000c1d0c7209 */ /* 0x000fe20007810000 */
[----:B------:R-:W-:Y:S01]  /*dc10*/  MUFU.EX2 R11, R11 ;  /* 0x0000000b000b7308 */ /* 0x000fe20000000800 */
[----:B------:R-:W-:-:S02]  /*dc20*/  FSEL R181, R28, -INF , !P4 ;  /* 0xff8000001cb57808 */ /* 0x000fc40006000000 */
[----:B------:R-:W-:Y:S02]  /*dc30*/  FMNMX.FTZ R12, R173, R12, !PT ;  /* 0x0000000cad0c7209 */ /* 0x000fe40007810000 */
[----:B------:R-:W-:Y:S02]  /*dc40*/  ISETP.GT.AND P4, PT, R44, 0x40, P2 ;  /* 0x000000402c00780c */ /* 0x000fe40001784270 */
[C---:B------:R-:W-:Y:S01]  /*dc50*/  ISETP.LT.OR P3, PT, R42.reuse, 0x3a, P3 ;  /* 0x0000003a2a00780c */ /* 0x040fe20001f61670 */
[----:B------:R-:W-:Y:S01]  /*dc60*/  MUFU.EX2 R176, R176 ;  /* 0x000000b000b07308 */ /* 0x000fe20000000800 */
[----:B------:R-:W-:Y:S02]  /*dc70*/  FMNMX.FTZ R12, R27, R12, !PT ;  /* 0x0000000c1b0c7209 */ /* 0x000fe40007810000 */
[----:B------:R-:W-:Y:S02]  /*dc80*/  ISETP.LT.OR P4, PT, R42, 0x41, P4 ;  /* 0x000000412a00780c */ /* 0x000fe40002781670 */
[----:B------:R-:W-:Y:S01]  /*dc90*/  FSEL R177, R15, -INF , !P3 ;  /* 0xff8000000fb17808 */ /* 0x000fe20005800000 */
[----:B------:R-:W-:Y:S01]  /*dca0*/  FFMA.FTZ R15, R175, R6, -R10 ;  /* 0x00000006af0f7223 */ /* 0x000fe2000001080a */
[----:B------:R-:W-:Y:S01]  /*dcb0*/  ISETP.GT.AND P3, PT, R44, 0x41, P2 ;  /* 0x000000412c00780c */ /* 0x000fe20001764270 */
[----:B------:R-:W-:Y:S01]  /*dcc0*/  MUFU.EX2 R21, R21 ;  /* 0x0000001500157308 */ /* 0x000fe20000000800 */
[----:B------:R-:W-:-:S02]  /*dcd0*/  FMNMX.FTZ R12, R179, R12, !PT ;  /* 0x0000000cb30c7209 */ /* 0x000fc40007810000 */
[----:B------:R-:W-:Y:S02]  /*dce0*/  FSEL R35, R35, -INF , !P4 ;  /* 0xff80000023237808 */ /* 0x000fe40006000000 */
        /* <DEDUP_REMOVED lines=10> */
[----:B------:R-:W-:Y:S01]  /*dd90*/  FSEL R175, R34, -INF , !P4 ;  /* 0xff80000022af7808 */ /* 0x000fe20006000000 */
[----:B------:R-:W-:Y:S01]  /*dda0*/  IMAD.U32 R34, RZ, RZ, UR56 ;  /* 0x00000038ff227e24 */ /* 0x000fe2000f8e00ff */
[----:B------:R-:W-:Y:S01]  /*ddb0*/  ISETP.GT.AND P4, PT, R44, 0x50, P2 ;  /* 0x000000502c00780c */ /* 0x000fe20001784270 */
[----:B------:R-:W-:Y:S01]  /*ddc0*/  UMOV UR56, UR45 ;  /* 0x0000002d00387c82 */ /* 0x000fe20008000000 */
[C---:B------:R-:W-:Y:S01]  /*ddd0*/  ISETP.LT.OR P3, PT, R42.reuse, 0x4a, P3 ;  /* 0x0000004a2a00780c */ /* 0x040fe20001f61670 */
[----:B------:R-:W-:Y:S01]  /*dde0*/  MUFU.EX2 R172, R172 ;  /* 0x000000ac00ac7308 */ /* 0x000fe20000000800 */
[----:B------:R-:W-:Y:S02]  /*ddf0*/  FMNMX.FTZ R12, R35, R12, !PT ;  /* 0x0000000c230c7209 */ /* 0x000fe40007810000 */
[----:B------:R-:W-:Y:S02]  /*de00*/  ISETP.LT.OR P4, PT, R42, 0x51, P4 ;  /* 0x000000512a00780c */ /* 0x000fe40002781670 */
[----:B------:R-:W-:-:S02]  /*de10*/  FSEL R157, R30, -INF , !P3 ;  /* 0xff8000001e9d7808 */ /* 0x000fc40005800000 */
[----:B------:R-:W-:Y:S01]  /*de20*/  ISETP.GT.AND P3, PT, R44, 0x51, P2 ;  /* 0x000000512c00780c */ /* 0x000fe20001764270 */
[----:B------:R-:W-:Y:S01]  /*de30*/  MUFU.EX2 R31, R31 ;  /* 0x0000001f001f7308 */ /* 0x000fe20000000800 */
[----:B------:R-:W-:Y:S02]  /*de40*/  FMNMX.FTZ R12, R171, R12, !PT ;  /* 0x0000000cab0c7209 */ /* 0x000fe40007810000 */
[----:B------:R-:W-:Y:S02]  /*de50*/  FSEL R155, R38, -INF , !P4 ;  /* 0xff800000269b7808 */ /* 0x000fe40006000000 */
[----:B------:R-:W-:Y:S02]  /*de60*/  ISETP.GT.AND P4, PT, R44, 0x58, P2 ;  /* 0x000000582c00780c */ /* 0x000fe40001784270 */
[----:B------:R-:W-:Y:S01]  /*de70*/  ISETP.LT.OR P3, PT, R42, 0x52, P3 ;  /* 0x000000522a00780c */ /* 0x000fe20001f61670 */
[----:B------:R-:W-:Y:S01]  /*de80*/  MUFU.EX2 R174, R174 ;  /* 0x000000ae00ae7308 */ /* 0x000fe20000000800 */
[----:B------:R-:W-:-:S02]  /*de90*/  FMNMX.FTZ R12, R175, R12, !PT ;  /* 0x0000000caf0c7209 */ /* 0x000fc40007810000 */
[----:B------:R-:W-:Y:S02]  /*dea0*/  ISETP.LT.OR P4, PT, R42, 0x59, P4 ;  /* 0x000000592a00780c */ /* 0x000fe40002781670 */
[----:B------:R-:W-:Y:S02]  /*deb0*/  FSEL R193, R36, -INF , !P3 ;  /* 0xff80000024c17808 */ /* 0x000fe40005800000 */
[----:B------:R-:W-:Y:S01]  /*dec0*/  FMNMX.FTZ R12, R157, R12, !PT ;  /* 0x0000000c9d0c7209 */ /* 0x000fe20007810000 */
[----:B------:R-:W-:Y:S01]  /*ded0*/  MUFU.EX2 R153, R153 ;  /* 0x0000009900997308 */ /* 0x000fe20000000800 */
[----:B------:R-:W-:Y:S02]  /*dee0*/  ISETP.GT.AND P3, PT, R44, 0x59, P2 ;  /* 0x000000592c00780c */ /* 0x000fe40001764270 */
[----:B------:R-:W-:Y:S02]  /*def0*/  FSEL R39, R39, -INF , !P4 ;  /* 0xff80000027277808 */ /* 0x000fe40006000000 */
[----:B------:R-:W-:-:S02]  /*df00*/  FMNMX.FTZ R12, R155, R12, !PT ;  /* 0x0000000c9b0c7209 */ /* 0x000fc40007810000 */
[----:B------:R-:W-:Y:S01]  /*df10*/  ISETP.GT.AND P4, PT, R44, 0x60, P2 ;  /* 0x000000602c00780c */ /* 0x000fe20001784270 */
[----:B------:R-:W-:Y:S01]  /*df20*/  MUFU.EX2 R168, R168 ;  /* 0x000000a800a87308 */ /* 0x000fe20000000800 */
[C---:B------:R-:W-:Y:S02]  /*df30*/  ISETP.LT.OR P3, PT, R42.reuse, 0x5a, P3 ;  /* 0x0000005a2a00780c */ /* 0x040fe40001f61670 */
        /* <DEDUP_REMOVED lines=24> */
[----:B------:R-:W-:-:S02]  /*e0c0*/  FSEL R81, R46, -INF , !P3 ;  /* 0xff8000002e517808 */ /* 0x000fc40005800000 */
[C---:B------:R-:W-:Y:S01]  /*e0d0*/  ISETP.GT.AND P3, PT, R44.reuse, 0x71, P2 ;  /* 0x000000712c00780c */ /* 0x040fe20001764270 */
[----:B------:R-:W-:Y:S01]  /*e0e0*/  MUFU.EX2 R166, R166 ;  /* 0x000000a600a67308 */ /* 0x000fe20000000800 */
[----:B------:R-:W-:Y:S02]  /*e0f0*/  FMNMX.FTZ R12, R45, R12, !PT ;  /* 0x0000000c2d0c7209 */ /* 0x000fe40007810000 */
[----:B------:R-:W-:Y:S01]  /*e100*/  FSEL R79, R49, -INF , !P4 ;  /* 0xff800000314f7808 */ /* 0x000fe20006000000 */
[----:B------:R-:W-:Y:S01]  /*e110*/  FFMA.FTZ R49, R77, R6, -R10 ;  /* 0x000000064d317223 */ /* 0x000fe2000001080a */
[----:B------:R-:W-:Y:S02]  /*e120*/  ISETP.GT.AND P4, PT, R44, 0x78, P2 ;  /* 0x000000782c00780c */ /* 0x000fe40001784270 */
[----:B------:R-:W-:Y:S01]  /*e130*/  ISETP.LT.OR P3, PT, R42, 0x72, P3 ;  /* 0x000000722a00780c */ /* 0x000fe20001f61670 */
[----:B------:R-:W-:Y:S01]  /*e140*/  MUFU.EX2 R160, R160 ;  /* 0x000000a000a07308 */ /* 0x000fe20000000800 */
[----:B------:R-:W-:-:S02]  /*e150*/  FMNMX.FTZ R12, R81, R12, !PT ;  /* 0x0000000c510c7209 */ /* 0x000fc40007810000 */
[----:B------:R-:W-:Y:S02]  /*e160*/  ISETP.GT.AND P2, PT, R44, 0x79, P2 ;  /* 0x000000792c00780c */ /* 0x000fe40001744270 */
[----:B------:R-:W-:Y:S02]  /*e170*/  ISETP.LT.OR P4, PT, R42, 0x79, P4 ;  /* 0x000000792a00780c */ /* 0x000fe40002781670 */
[----:B------:R-:W-:Y:S01]  /*e180*/  FSEL R77, R50, -INF , !P3 ;  /* 0xff800000324d7808 */ /* 0x000fe20005800000 */
[----:B------:R-:W-:Y:S01]  /*e190*/  MUFU.EX2 R49, R49 ;  /* 0x0000003100317308 */ /* 0x000fe20000000800 */
[----:B------:R-:W-:Y:S02]  /*e1a0*/  FMNMX.FTZ R12, R79, R12, !PT ;  /* 0x0000000c4f0c7209 */ /* 0x000fe40007810000 */
[----:B------:R-:W-:Y:S02]  /*e1b0*/  ISETP.LT.OR P2, PT, R42, 0x7a, P2 ;  /* 0x0000007a2a00780c */ /* 0x000fe40001741670 */
[----:B------:R-:W-:Y:S01]  /*e1c0*/  FSEL R195, R53, -INF , !P4 ;  /* 0xff80000035c37808 */ /* 0x000fe20006000000 */
[----:B------:R-:W-:Y:S01]  /*e1d0*/  FFMA.FTZ R53, R69, R6, -R10 ;  /* 0x0000000645357223 */ /* 0x000fe2000001080a */
[----:B------:R-:W-:Y:S01]  /*e1e0*/  FMNMX.FTZ R12, R77, R12, !PT ;  /* 0x0000000c4d0c7209 */ /* 0x000fe20007810000 */
[----:B------:R-:W-:Y:S01]  /*e1f0*/  MUFU.EX2 R65, R65 ;  /* 0x0000004100417308 */ /* 0x000fe20000000800 */
[----:B-1----:R-:W-:-:S02]  /*e200*/  FSEL R73, R54, -INF , !P2 ;  /* 0xff80000036497808 */ /* 0x002fc40005000000 */
[----:B------:R-:W-:Y:S02]  /*e210*/  FMNMX.FTZ R12, R195, R12, !PT ;  /* 0x0000000cc30c7209 */ /* 0x000fe40007810000 */
[----:B------:R-:W-:Y:S02]  /*e220*/  FSEL R14, R4, RZ, P5 ;  /* 0x000000ff040e7208 */ /* 0x000fe40002800000 */
[----:B------:R-:W-:Y:S01]  /*e230*/  FMNMX.FTZ R12, R73, R12, !PT ;  /* 0x0000000c490c7209 */ /* 0x000fe20007810000 */
[----:B------:R-:W-:Y:S01]  /*e240*/  MUFU.EX2 R53, R53 ;  /* 0x0000003500357308 */ /* 0x000fe20000000800 */
[----:B------:R-:W-:Y:S01]  /*e250*/  @!P1 LEA R34, R34, UR41, 0x3 ;  /* 0x0000002922229c11 */ /* 0x000fe2000f8e18ff */
[----:B------:R-:W-:Y:S01]  /*e260*/  FADD.FTZ R47, -R14, R7 ;  /* 0x000000070e2f7221 */ /* 0x000fe20000010100 */
[-C--:B------:R-:W-:Y:S01]  /*e270*/  FFMA.FTZ R7, R41, R6.reuse, -R10 ;  /* 0x0000000629077223 */ /* 0x080fe2000001080a */
[----:B------:R-:W0:Y:S02]  /*e280*/  SHFL.BFLY PT, R5, R12, 0x2, 0x1f ;  /* 0x0c401f000c057f89 */ /* 0x000e2400000e0000 */
[----:B------:R-:W-:Y:S01]  /*e290*/  FMUL.FTZ R10, R47, R6 ;  /* 0x000000062f0a7220 */ /* 0x000fe20000410000 */
[----:B------:R-:W-:Y:S01]  /*e2a0*/  @!P1 VIADD R34, R34, 0x28860 ;  /* 0x0002886022229836 */ /* 0x000fe20000000000 */
[----:B------:R-:W-:Y:S04]  /*e2b0*/  MUFU.EX2 R162, R162 ;  /* 0x000000a200a27308 */ /* 0x000fe80000000800 */
[----:B------:R-:W-:-:S04]  /*e2c0*/  @!P1 PRMT R34, RZ, 0x654, R34 ;  /* 0x00000654ff229816 */ /* 0x000fc80000000022 */
[----:B------:R-:W1:Y:S01]  /*e2d0*/  MUFU.EX2 R10, R10 ;  /* 0x0000000a000a7308 */ /* 0x000e620000000800 */
[----:B------:R2:W-:Y:S07]  /*e2e0*/  @!P1 SYNCS.ARRIVE.TRANS64.RED.A1T0 RZ, [R34+URZ], RZ ;  /* 0x000000ff22ff99a7 */ /* 0x0005ee000810043f */
[----:B------:R-:W-:Y:S01]  /*e2f0*/  MUFU.EX2 R67, R67 ;  /* 0x0000004300437308 */ /* 0x000fe20000000800 */
[----:B0-----:R-:W-:-:S07]  /*e300*/  FMNMX.FTZ R5, R12, R5, !PT ;  /* 0x000000050c057209 */ /* 0x001fce0007810000 */
[----:B------:R-:W-:Y:S01]  /*e310*/  MUFU.EX2 R156, R156 ;  /* 0x0000009c009c7308 */ /* 0x000fe20000000800 */
[----:B------:R-:W0:Y:S01]  /*e320*/  SHFL.BFLY PT, R12, R5, 0x1, 0x1f ;  /* 0x0c201f00050c7f89 */ /* 0x000e2200000e0000 */
[----:B-1----:R-:W-:Y:S01]  /*e330*/  FFMA.FTZ R47, R10, R2, R9 ;  /* 0x000000020a2f7223 */ /* 0x002fe20000010009 */
[-C--:B------:R-:W-:Y:S01]  /*e340*/  FMUL.FTZ R88, R88, R10.reuse ;  /* 0x0000000a58587220 */ /* 0x080fe20000410000 */
[-C--:B------:R-:W-:Y:S01]  /*e350*/  FMUL.FTZ R89, R89, R10.reuse ;  /* 0x0000000a59597220 */ /* 0x080fe20000410000 */
[-C--:B------:R-:W-:Y:S01]  /*e360*/  FMUL.FTZ R92, R92, R10.reuse ;  /* 0x0000000a5c5c7220 */ /* 0x080fe20000410000 */
[C---:B------:R-:W-:Y:S01]  /*e370*/  FADD.FTZ R47, R180.reuse, R47 ;  /* 0x0000002fb42f7221 */ /* 0x040fe20000010000 */
[----:B------:R-:W-:Y:S01]  /*e380*/  F2FP.F16.F32.PACK_AB R180, R180, R9 ;  /* 0x00000009b4b4723e */ /* 0x000fe200000000ff */
[----:B------:R-:W-:Y:S01]  /*e390*/  MUFU.EX2 R61, R61 ;  /* 0x0000003d003d7308 */ /* 0x000fe20000000800 */
[----:B------:R-:W-:Y:S01]  /*e3a0*/  FMUL.FTZ R93, R93, R10 ;  /* 0x0000000a5d5d7220 */ /* 0x000fe20000410000 */
[----:B------:R-:W-:Y:S01]  /*e3b0*/  FADD.FTZ R2, R182, R47 ;  /* 0x0000002fb6027221 */ /* 0x000fe20000010000 */
[----:B------:R-:W-:Y:S01]  /*e3c0*/  F2FP.F16.F32.PACK_AB R182, R11, R182 ;  /* 0x000000b60bb6723e */ /* 0x000fe200000000ff */
[-C--:B------:R-:W-:Y:S01]  /*e3d0*/  FMUL.FTZ R96, R96, R10.reuse ;  /* 0x0000000a60607220 */ /* 0x080fe20000410000 */
[-C--:B------:R-:W-:Y:S01]  /*e3e0*/  FMUL.FTZ R97, R97, R10.reuse ;  /* 0x0000000a61617220 */ /* 0x080fe20000410000 */
[----:B------:R-:W-:Y:S01]  /*e3f0*/  FADD.FTZ R47, R11, R2 ;  /* 0x000000020b2f7221 */ /* 0x000fe20000010000 */
[-C--:B------:R-:W-:Y:S01]  /*e400*/  FMUL.FTZ R100, R100, R10.reuse ;  /* 0x0000000a64647220 */ /* 0x080fe20000410000 */
[----:B------:R-:W-:Y:S01]  /*e410*/  MUFU.EX2 R158, R158 ;  /* 0x0000009e009e7308 */ /* 0x000fe20000000800 */
[----:B------:R-:W-:Y:S01]  /*e420*/  FMUL.FTZ R101, R101, R10 ;  /* 0x0000000a65657220 */ /* 0x000fe20000410000 */
[----:B------:R-:W-:Y:S01]  /*e430*/  FADD.FTZ R2, R176, R47 ;  /* 0x0000002fb0027221 */ /* 0x000fe20000010000 */
[----:B------:R-:W-:Y:S01]  /*e440*/  F2FP.F16.F32.PACK_AB R176, R21, R176 ;  /* 0x000000b015b0723e */ /* 0x000fe200000000ff */
[-C--:B------:R-:W-:Y:S01]  /*e450*/  FMUL.FTZ R104, R104, R10.reuse ;  /* 0x0000000a68687220 */ /* 0x080fe20000410000 */
[-C--:B------:R-:W-:Y:S01]  /*e460*/  FMUL.FTZ R105, R105, R10.reuse ;  /* 0x0000000a69697220 */ /* 0x080fe20000410000 */
[-C--:B------:R-:W-:Y:S01]  /*e470*/  FMUL.FTZ R108, R108, R10.reuse ;  /* 0x0000000a6c6c7220 */ /* 0x080fe20000410000 */
[----:B------:R-:W-:Y:S01]  /*e480*/  FMUL.FTZ R109, R109, R10 ;  /* 0x0000000a6d6d7220 */ /* 0x000fe20000410000 */
[----:B------:R-:W-:Y:S01]  /*e490*/  MUFU.EX2 R57, R57 ;  /* 0x0000003900397308 */ /* 0x000fe20000000800 */
[----:B0-----:R-:W-:Y:S01]  /*e4a0*/  FMNMX.FTZ R5, R5, R12, !PT ;  /* 0x0000000c05057209 */ /* 0x001fe20007810000 */
[-C--:B------:R-:W-:Y:S01]  /*e4b0*/  FMUL.FTZ R112, R112, R10.reuse ;  /* 0x0000000a70707220 */ /* 0x080fe20000410000 */
[-C--:B------:R-:W-:Y:S01]  /*e4c0*/  FMUL.FTZ R113, R113, R10.reuse ;  /* 0x0000000a71717220 */ /* 0x080fe20000410000 */
[----:B------:R-:W-:Y:S01]  /*e4d0*/  FMUL.FTZ R116, R116, R10 ;  /* 0x0000000a74747220 */ /* 0x000fe20000410000 */
[C---:B------:R-:W-:Y:S01]  /*e4e0*/  FSETP.NEU.FTZ.AND P2, PT, R5.reuse, -INF , PT ;  /* 0xff8000000500780b */ /* 0x040fe20003f5d000 */
[----:B------:R-:W-:Y:S01]  /*e4f0*/  FMUL.FTZ R12, R5, R6 ;  /* 0x00000006050c7220 */ /* 0x000fe20000410000 */
[-C--:B------:R-:W-:Y:S01]  /*e500*/  FMUL.FTZ R117, R117, R10.reuse ;  /* 0x0000000a75757220 */ /* 0x080fe20000410000 */
[----:B------:R-:W-:Y:S01]  /*e510*/  MUFU.EX2 R152, R152 ;  /* 0x0000009800987308 */ /* 0x000fe20000000800 */
        /* <DEDUP_REMOVED lines=8> */
[-CC-:B------:R-:W-:Y:S01]  /*e5a0*/  FFMA.FTZ R183, R33, R6.reuse, -R36.reuse ;  /* 0x0000000621b77223 */ /* 0x180fe20000010824 */
[-CC-:B------:R-:W-:Y:S01]  /*e5b0*/  FFMA.FTZ R33, R169, R6.reuse, -R36.reuse ;  /* 0x00000006a9217223 */ /* 0x180fe20000010824 */
[-C--:B------:R-:W-:Y:S01]  /*e5c0*/  FFMA.FTZ R169, R27, R6.reuse, -R36 ;  /* 0x000000061ba97223 */ /* 0x080fe20000010824 */
[----:B------:R-:W-:Y:S01]  /*e5d0*/  FADD.FTZ R27, R21, R2 ;  /* 0x00000002151b7221 */ /* 0x000fe20000010000 */
[-CC-:B------:R-:W-:Y:S01]  /*e5e0*/  FFMA.FTZ R12, R163, R6.reuse, -R36.reuse ;  /* 0x00000006a30c7223 */ /* 0x180fe20000010824 */
[----:B------:R-:W-:Y:S01]  /*e5f0*/  MUFU.EX2 R41, R41 ;  /* 0x0000002900297308 */ /* 0x000fe20000000800 */
[-CC-:B------:R-:W-:Y:S01]  /*e600*/  FFMA.FTZ R24, R25, R6.reuse, -R36.reuse ;  /* 0x0000000619187223 */ /* 0x180fe20000010824 */
[----:B------:R-:W-:Y:S01]  /*e610*/  FADD.FTZ R2, R178, R27 ;  /* 0x0000001bb2027221 */ /* 0x000fe20000010000 */
        /* <DEDUP_REMOVED lines=16> */
[----:B------:R-:W-:Y:S01]  /*e720*/  FSEL R47, R5, RZ, P2 ;  /* 0x000000ff052f7208 */ /* 0x000fe20001000000 */
[-CC-:B------:R-:W-:Y:S01]  /*e730*/  FFMA.FTZ R32, R177, R6.reuse, -R36.reuse ;  /* 0x00000006b1207223 */ /* 0x180fe20000010824 */
[-C--:B--2---:R-:W-:Y:S01]  /*e740*/  FFMA.FTZ R34, R171, R6.reuse, -R36 ;  /* 0x00000006ab227223 */ /* 0x084fe20000010824 */
[----:B------:R-:W-:Y:S01]  /*e750*/  FADD.FTZ R55, R153, R2 ;  /* 0x0000000299377221 */ /* 0x000fe20000010000 */
[-C--:B------:R-:W-:Y:S01]  /*e760*/  FFMA.FTZ R175, R175, R6.reuse, -R36 ;  /* 0x00000006afaf7223 */ /* 0x080fe20000010824 */
[----:B------:R-:W-:Y:S01]  /*e770*/  FADD.FTZ R47, -R47, R8 ;  /* 0x000000082f2f7221 */ /* 0x000fe20000010100 */
[----:B------:R-:W-:Y:S01]  /*e780*/  MUFU.EX2 R14, R14 ;  /* 0x0000000e000e7308 */ /* 0x000fe20000000800 */
[----:B------:R-:W-:Y:S01]  /*e790*/  FADD.FTZ R2, R168, R55 ;  /* 0x00000037a8027221 */ /* 0x000fe20000010000 */
[-CC-:B------:R-:W-:Y:S01]  /*e7a0*/  FFMA.FTZ R157, R157, R6.reuse, -R36.reuse ;  /* 0x000000069d9d7223 */ /* 0x180fe20000010824 */
[-C--:B------:R-:W-:Y:S01]  /*e7b0*/  FMUL.FTZ R8, R47, R6.reuse ;  /* 0x000000062f087220 */ /* 0x080fe20000410000 */
[-C--:B------:R-:W-:Y:S01]  /*e7c0*/  FFMA.FTZ R155, R155, R6.reuse, -R36 ;  /* 0x000000069b9b7223 */ /* 0x080fe20000010824 */
[----:B------:R-:W-:Y:S01]  /*e7d0*/  FADD.FTZ R47, R37, R2 ;  /* 0x00000002252f7221 */ /* 0x000fe20000010000 */
[-CC-:B------:R-:W-:Y:S01]  /*e7e0*/  FFMA.FTZ R193, R193, R6.reuse, -R36.reuse ;  /* 0x00000006c1c17223 */ /* 0x180fe20000010824 */
[-CC-:B------:R-:W-:Y:S01]  /*e7f0*/  FFMA.FTZ R39, R39, R6.reuse, -R36.reuse ;  /* 0x0000000627277223 */ /* 0x180fe20000010824 */
        /* <DEDUP_REMOVED lines=8> */
[----:B------:R-:W0:Y:S01]  /*e880*/  MUFU.EX2 R8, R8 ;  /* 0x0000000800087308 */ /* 0x000e220000000800 */
[----:B------:R-:W-:Y:S01]  /*e890*/  FADD.FTZ R2, R164, R35 ;  /* 0x00000023a4027221 */ /* 0x000fe20000010000 */
[-CC-:B------:R-:W-:Y:S01]  /*e8a0*/  FFMA.FTZ R79, R79, R6.reuse, -R36.reuse ;  /* 0x000000064f4f7223 */ /* 0x180fe20000010824 */
[-CC-:B------:R-:W-:Y:S01]  /*e8b0*/  FFMA.FTZ R77, R77, R6.reuse, -R36.reuse ;  /* 0x000000064d4d7223 */ /* 0x180fe20000010824 */
[-C--:B------:R-:W-:Y:S01]  /*e8c0*/  FFMA.FTZ R195, R195, R6.reuse, -R36 ;  /* 0x00000006c3c37223 */ /* 0x080fe20000010824 */
[----:B------:R-:W-:Y:S01]  /*e8d0*/  FADD.FTZ R35, R49, R2 ;  /* 0x0000000231237221 */ /* 0x000fe20000010000 */
[----:B------:R-:W-:Y:S01]  /*e8e0*/  FFMA.FTZ R36, R73, R6, -R36 ;  /* 0x0000000649247223 */ /* 0x000fe20000010824 */
[----:B------:R-:W-:Y:S01]  /*e8f0*/  ISETP.GT.AND P2, PT, R3, UR40, PT ;  /* 0x0000002803007c0c */ /* 0x000fe2000bf44270 */
[----:B------:R-:W1:Y:S01]  /*e900*/  MUFU.EX2 R20, R20 ;  /* 0x0000001400147308 */ /* 0x000e620000000800 */
[----:B------:R-:W-:Y:S01]  /*e910*/  FADD.FTZ R2, R166, R35 ;  /* 0x00000023a6027221 */ /* 0x000fe20000010000 */
[----:B------:R-:W-:Y:S01]  /*e920*/  F2FP.F16.F32.PACK_AB R174, R153, R174 ;  /* 0x000000ae99ae723e */ /* 0x000fe200000000ff */
[----:B------:R-:W-:Y:S01]  /*e930*/  FMUL.FTZ R132, R132, R10 ;  /* 0x0000000a84847220 */ /* 0x000fe20000410000 */
[----:B------:R-:W-:Y:S01]  /*e940*/  F2FP.F16.F32.PACK_AB R178, R15, R178 ;  /* 0x000000b20fb2723e */ /* 0x000fe200000000ff */
[----:B------:R-:W-:Y:S01]  /*e950*/  FADD.FTZ R47, R53, R2 ;  /* 0x00000002352f7221 */ /* 0x000fe20000010000 */
[----:B------:R-:W-:Y:S01]  /*e960*/  F2FP.F16.F32.PACK_AB R172, R31, R172 ;  /* 0x000000ac1fac723e */ /* 0x000fe200000000ff */
[----:B------:R-:W-:Y:S01]  /*e970*/  FMUL.FTZ R133, R133, R10 ;  /* 0x0000000a85857220 */ /* 0x000fe20000410000 */
[----:B------:R-:W2:Y:S01]  /*e980*/  MUFU.EX2 R24, R24 ;  /* 0x0000001800187308 */ /* 0x000ea20000000800 */
[----:B0-----:R-:W-:Y:S01]  /*e990*/  FFMA.FTZ R35, R8, R0, R41 ;  /* 0x0000000008237223 */ /* 0x001fe20000010029 */
[----:B------:R-:W-:Y:S01]  /*e9a0*/  FADD.FTZ R2, R160, R47 ;  /* 0x0000002fa0027221 */ /* 0x000fe20000010000 */
[-C--:B------:R-:W-:Y:S01]  /*e9b0*/  FMUL.FTZ R90, R90, R8.reuse ;  /* 0x000000085a5a7220 */ /* 0x080fe20000410000 */
[-C--:B------:R-:W-:Y:S01]  /*e9c0*/  FMUL.FTZ R91, R91, R8.reuse ;  /* 0x000000085b5b7220 */ /* 0x080fe20000410000 */
[----:B------:R-:W-:Y:S01]  /*e9d0*/  FADD.FTZ R0, R12, R35 ;  /* 0x000000230c007221 */ /* 0x000fe20000010000 */
[----:B------:R-:W-:Y:S01]  /*e9e0*/  FADD.FTZ R47, R65, R2 ;  /* 0x00000002412f7221 */ /* 0x000fe20000010000 */
[-C--:B------:R-:W-:Y:S01]  /*e9f0*/  FMUL.FTZ R94, R94, R8.reuse ;  /* 0x000000085e5e7220 */ /* 0x080fe20000410000 */
[----:B------:R-:W0:Y:S01]  /*ea00*/  MUFU.EX2 R25, R25 ;  /* 0x0000001900197308 */ /* 0x000e220000000800 */
[----:B------:R-:W-:Y:S01]  /*ea10*/  FADD.FTZ R35, R183, R0 ;  /* 0x00000000b7237221 */ /* 0x000fe20000010000 */
[----:B------:R-:W-:Y:S01]  /*ea20*/  FADD.FTZ R2, R162, R47 ;  /* 0x0000002fa2027221 */ /* 0x000fe20000010000 */
[-C--:B------:R-:W-:Y:S01]  /*ea30*/  FMUL.FTZ R95, R95, R8.reuse ;  /* 0x000000085f5f7220 */ /* 0x080fe20000410000 */
[-C--:B------:R-:W-:Y:S01]  /*ea40*/  FMUL.FTZ R98, R98, R8.reuse ;  /* 0x0000000862627220 */ /* 0x080fe20000410000 */
[----:B------:R-:W-:Y:S01]  /*ea50*/  FADD.FTZ R0, R14, R35 ;  /* 0x000000230e007221 */ /* 0x000fe20000010000 */
[----:B------:R-:W-:Y:S01]  /*ea60*/  FADD.FTZ R11, R67, R2 ;  /* 0x00000002430b7221 */ /* 0x000fe20000010000 */
[-C--:B------:R-:W-:Y:S01]  /*ea70*/  FMUL.FTZ R99, R99, R8.reuse ;  /* 0x0000000863637220 */ /* 0x080fe20000410000 */
[----:B------:R-:W3:Y:S01]  /*ea80*/  MUFU.EX2 R26, R26 ;  /* 0x0000001a001a7308 */ /* 0x000ee20000000800 */
[----:B------:R-:W-:Y:S01]  /*ea90*/  FADD.FTZ R9, R13, R0 ;  /* 0x000000000d097221 */ /* 0x000fe20000010000 */
[----:B------:R-:W-:Y:S01]  /*eaa0*/  FADD.FTZ R2, R156, R11 ;  /* 0x0000000b9c027221 */ /* 0x000fe20000010000 */
[-C--:B------:R-:W-:Y:S01]  /*eab0*/  FMUL.FTZ R102, R102, R8.reuse ;  /* 0x0000000866667220 */ /* 0x080fe20000410000 */
[-C--:B------:R-:W-:Y:S01]  /*eac0*/  FMUL.FTZ R103, R103, R8.reuse ;  /* 0x0000000867677220 */ /* 0x080fe20000410000 */
[----:B-1----:R-:W-:Y:S01]  /*ead0*/  FADD.FTZ R9, R20, R9 ;  /* 0x0000000914097221 */ /* 0x002fe20000010000 */
[----:B------:R-:W-:Y:S01]  /*eae0*/  FADD.FTZ R11, R61, R2 ;  /* 0x000000023d0b7221 */ /* 0x000fe20000010000 */
[-C--:B------:R-:W-:Y:S01]  /*eaf0*/  FMUL.FTZ R106, R106, R8.reuse ;  /* 0x000000086a6a7220 */ /* 0x080fe20000410000 */
[----:B------:R-:W1:Y:S01]  /*eb00*/  MUFU.EX2 R33, R33 ;  /* 0x0000002100217308 */ /* 0x000e620000000800 */
[----:B--2---:R-:W-:Y:S01]  /*eb10*/  FADD.FTZ R0, R24, R9 ;  /* 0x0000000918007221 */ /* 0x004fe20000010000 */
[----:B------:R-:W-:Y:S01]  /*eb20*/  FADD.FTZ R2, R158, R11 ;  /* 0x0000000b9e027221 */ /* 0x000fe20000010000 */
[-C--:B------:R-:W-:Y:S01]  /*eb30*/  FMUL.FTZ R107, R107, R8.reuse ;  /* 0x000000086b6b7220 */ /* 0x080fe20000410000 */
[-C--:B------:R-:W-:Y:S01]  /*eb40*/  FMUL.FTZ R110, R110, R8.reuse ;  /* 0x000000086e6e7220 */ /* 0x080fe20000410000 */
[----:B0-----:R-:W-:Y:S01]  /*eb50*/  FADD.FTZ R9, R25, R0 ;  /* 0x0000000019097221 */ /* 0x001fe20000010000 */
[----:B------:R-:W-:Y:S01]  /*eb60*/  FADD.FTZ R11, R57, R2 ;  /* 0x00000002390b7221 */ /* 0x000fe20000010000 */
[-C--:B------:R-:W-:Y:S01]  /*eb70*/  FMUL.FTZ R111, R111, R8.reuse ;  /* 0x000000086f6f7220 */ /* 0x080fe20000410000 */
[----:B------:R-:W0:Y:S01]  /*eb80*/  MUFU.EX2 R28, R28 ;  /* 0x0000001c001c7308 */ /* 0x000e220000000800 */
[----:B---3--:R-:W-:Y:S01]  /*eb90*/  FADD.FTZ R0, R26, R9 ;  /* 0x000000091a007221 */ /* 0x008fe20000010000 */
[----:B------:R-:W-:Y:S01]  /*eba0*/  FADD.FTZ R2, R152, R11 ;  /* 0x0000000b98027221 */ /* 0x000fe20000010000 */
[-C--:B------:R-:W-:Y:S01]  /*ebb0*/  FMUL.FTZ R114, R114, R8.reuse ;  /* 0x0000000872727220 */ /* 0x080fe20000410000 */
[-C--:B------:R-:W-:Y:S01]  /*ebc0*/  FMUL.FTZ R115, R115, R8.reuse ;  /* 0x0000000873737220 */ /* 0x080fe20000410000 */
[-C--:B------:R-:W-:Y:S01]  /*ebd0*/  FMUL.FTZ R118, R118, R8.reuse ;  /* 0x0000000876767220 */ /* 0x080fe20000410000 */
[-C--:B------:R-:W-:Y:S01]  /*ebe0*/  FMUL.FTZ R119, R119, R8.reuse ;  /* 0x0000000877777220 */ /* 0x080fe20000410000 */
[-C--:B------:R-:W-:Y:S01]  /*ebf0*/  FMUL.FTZ R122, R122, R8.reuse ;  /* 0x000000087a7a7220 */ /* 0x080fe20000410000 */
[----:B------:R-:W2:Y:S01]  /*ec00*/  MUFU.EX2 R51, R51 ;  /* 0x0000003300337308 */ /* 0x000ea20000000800 */
        /* <DEDUP_REMOVED lines=16> */
[----:B--2---:R-:W-:Y:S01]  /*ed10*/  FADD.FTZ R9, R51, R2 ;  /* 0x0000000233097221 */ /* 0x004fe20000010000 */
[-C--:B------:R-:W-:Y:S01]  /*ed20*/  FMUL.FTZ R147, R147, R8.reuse ;  /* 0x0000000893937220 */ /* 0x080fe20000410000 */
[-C--:B------:R-:W-:Y:S01]  /*ed30*/  FMUL.FTZ R150, R150, R8.reuse ;  /* 0x0000000896967220 */ /* 0x080fe20000410000 */
[----:B------:R-:W-:Y:S01]  /*ed40*/  FMUL.FTZ R151, R151, R8 ;  /* 0x0000000897977220 */ /* 0x000fe20000410000 */
[----:B------:R-:W-:Y:S01]  /*ed50*/  F2FP.F16.F32.PACK_AB R168, R37, R168 ;  /* 0x000000a825a8723e */ /* 0x000fe200000000ff */
[----:B------:R-:W-:Y:S01]  /*ed60*/  FMUL.FTZ R136, R136, R10 ;  /* 0x0000000a88887220 */ /* 0x000fe20000410000 */
[----:B------:R-:W-:Y:S01]  /*ed70*/  F2FP.F16.F32.PACK_AB R170, R43, R170 ;  /* 0x000000aa2baa723e */ /* 0x000fe200000000ff */
[----:B------:R-:W2:Y:S01]  /*ed80*/  MUFU.EX2 R169, R169 ;  /* 0x000000a900a97308 */ /* 0x000ea20000000800 */
[----:B-1----:R-:W-:Y:S01]  /*ed90*/  FADD.FTZ R0, R29, R0 ;  /* 0x000000001d007221 */ /* 0x002fe20000010000 */
[----:B------:R-:W-:Y:S01]  /*eda0*/  F2FP.F16.F32.PACK_AB R164, R49, R164 ;  /* 0x000000a431a4723e */ /* 0x000fe200000000ff */
[----:B------:R-:W-:Y:S01]  /*edb0*/  FMUL.FTZ R137, R137, R10 ;  /* 0x0000000a89897220 */ /* 0x000fe20000410000 */
[----:B------:R-:W-:Y:S01]  /*edc0*/  F2FP.F16.F32.PACK_AB R166, R53, R166 ;  /* 0x000000a635a6723e */ /* 0x000fe200000000ff */
[----:B------:R-:W-:Y:S01]  /*edd0*/  FMUL.FTZ R140, R140, R10 ;  /* 0x0000000a8c8c7220 */ /* 0x000fe20000410000 */
[----:B------:R-:W-:Y:S01]  /*ede0*/  F2FP.F16.F32.PACK_AB R160, R65, R160 ;  /* 0x000000a041a0723e */ /* 0x000fe200000000ff */
[----:B------:R-:W-:Y:S01]  /*edf0*/  FMUL.FTZ R141, R141, R10 ;  /* 0x0000000a8d8d7220 */ /* 0x000fe20000410000 */
[----:B------:R-:W1:Y:S01]  /*ee00*/  MUFU.EX2 R30, R30 ;  /* 0x0000001e001e7308 */ /* 0x000e620000000800 */
[----:B0-----:R-:W-:Y:S01]  /*ee10*/  FADD.FTZ R2, R154, R9 ;  /* 0x000000099a027221 */ /* 0x001fe20000010000 */
[----:B------:R-:W-:Y:S01]  /*ee20*/  F2FP.F16.F32.PACK_AB R162, R67, R162 ;  /* 0x000000a243a2723e */ /* 0x000fe200000000ff */
[----:B------:R-:W-:Y:S01]  /*ee30*/  FMUL.FTZ R144, R144, R10 ;  /* 0x0000000a90907220 */ /* 0x000fe20000410000 */
[----:B------:R-:W-:Y:S01]  /*ee40*/  F2FP.F16.F32.PACK_AB R156, R61, R156 ;  /* 0x0000009c3d9c723e */ /* 0x000fe200000000ff */
[----:B------:R-:W-:Y:S01]  /*ee50*/  FMUL.FTZ R145, R145, R10 ;  /* 0x0000000a91917220 */ /* 0x000fe20000410000 */
[----:B------:R-:W-:Y:S01]  /*ee60*/  F2FP.F16.F32.PACK_AB R158, R57, R158 ;  /* 0x0000009e399e723e */ /* 0x000fe200000000ff */
[----:B------:R-:W-:Y:S01]  /*ee70*/  FMUL.FTZ R148, R148, R10 ;  /* 0x0000000a94947220 */ /* 0x000fe20000410000 */
[----:B------:R-:W0:Y:S01]  /*ee80*/  MUFU.EX2 R7, R7 ;  /* 0x0000000700077308 */ /* 0x000e220000000800 */
[----:B--2---:R-:W-:Y:S01]  /*ee90*/  FADD.FTZ R9, R169, R0 ;  /* 0x00000000a9097221 */ /* 0x004fe20000010000 */
[----:B------:R-:W-:Y:S01]  /*eea0*/  F2FP.F16.F32.PACK_AB R152, R51, R152 ;  /* 0x000000983398723e */ /* 0x000fe200000000ff */
[----:B------:R-:W-:Y:S01]  /*eeb0*/  FMUL.FTZ R149, R149, R10 ;  /* 0x0000000a95957220 */ /* 0x000fe20000410000 */
[----:B------:R-:W-:Y:S01]  /*eec0*/  F2FP.F16.F32.PACK_AB R181, R12, R41 ;  /* 0x000000290cb5723e */ /* 0x000fe200000000ff */
[----:B------:R-:W-:Y:S01]  /*eed0*/  VIADD R3, R3, 0xffffffff ;  /* 0xffffffff03037836 */ /* 0x000fe20000000000 */
[----:B------:R-:W-:Y:S01]  /*eee0*/  F2FP.F16.F32.PACK_AB R183, R14, R183 ;  /* 0x000000b70eb7723e */ /* 0x000fe200000000ff */
[----:B------:R-:W-:Y:S01]  /*eef0*/  IMAD.MOV.U32 R8, RZ, RZ, R5 ;  /* 0x000000ffff087224 */ /* 0x000fe200078e0005 */
[----:B------:R-:W2:Y:S01]  /*ef00*/  MUFU.EX2 R27, R27 ;  /* 0x0000001b001b7308 */ /* 0x000ea20000000800 */
[----:B-1----:R-:W-:Y:S01]  /*ef10*/  FADD.FTZ R0, R30, R9 ;  /* 0x000000091e007221 */ /* 0x002fe20000010000 */
[----:B------:R-:W-:-:S02]  /*ef20*/  F2FP.F16.F32.PACK_AB R177, R20, R13 ;  /* 0x0000000d14b1723e */ /* 0x000fc400000000ff */
[----:B------:R-:W-:Y:S02]  /*ef30*/  F2FP.F16.F32.PACK_AB R179, R25, R24 ;  /* 0x0000001819b3723e */ /* 0x000fe400000000ff */
[----:B------:R-:W-:Y:S02]  /*ef40*/  F2FP.F16.F32.PACK_AB R173, R33, R26 ;  /* 0x0000001a21ad723e */ /* 0x000fe400000000ff */
[----:B------:R-:W1:Y:S01]  /*ef50*/  MUFU.EX2 R32, R32 ;  /* 0x0000002000207308 */ /* 0x000e620000000800 */
[C---:B0-----:R-:W-:Y:S01]  /*ef60*/  FADD.FTZ R2, R7.reuse, R2 ;  /* 0x0000000207027221 */ /* 0x041fe20000010000 */
[----:B------:R-:W-:Y:S02]  /*ef70*/  F2FP.F16.F32.PACK_AB R154, R7, R154 ;  /* 0x0000009a079a723e */ /* 0x000fe400000000ff */
[----:B------:R-:W-:-:S04]  /*ef80*/  F2FP.F16.F32.PACK_AB R169, R30, R169 ;  /* 0x000000a91ea9723e */ /* 0x000fc800000000ff */
[----:B------:R-:W0:Y:S01]  /*ef90*/  MUFU.EX2 R165, R165 ;  /* 0x000000a500a57308 */ /* 0x000e220000000800 */
[----:B--2---:R-:W-:-:S07]  /*efa0*/  FADD.FTZ R7, R27, R0 ;  /* 0x000000001b077221 */ /* 0x004fce0000010000 */
[----:B------:R-:W2:Y:S01]  /*efb0*/  MUFU.EX2 R34, R34 ;  /* 0x0000002200227308 */ /* 0x000ea20000000800 */
[C---:B-1----:R-:W-:Y:S01]  /*efc0*/  FADD.FTZ R0, R32.reuse, R7 ;  /* 0x0000000720007221 */ /* 0x042fe20000010000 */
[----:B------:R-:W-:-:S06]  /*efd0*/  F2FP.F16.F32.PACK_AB R171, R32, R27 ;  /* 0x0000001b20ab723e */ /* 0x000fcc00000000ff */
[----:B------:R1:W3:Y:S01]  /*efe0*/  MUFU.EX2 R38, R175 ;  /* 0x000000af00267308 */ /* 0x0002e20000000800 */
[----:B0-----:R-:W-:-:S07]  /*eff0*/  FADD.FTZ R7, R165, R0 ;  /* 0x00000000a5077221 */ /* 0x001fce0000010000 */
[----:B------:R-:W0:Y:S01]  /*f000*/  MUFU.EX2 R157, R157 ;  /* 0x0000009d009d7308 */ /* 0x000e220000000800 */
[C---:B--2---:R-:W-:Y:S01]  /*f010*/  FADD.FTZ R7, R34.reuse, R7 ;  /* 0x0000000722077221 */ /* 0x044fe20000010000 */
[----:B-1----:R-:W-:Y:S02]  /*f020*/  F2FP.F16.F32.PACK_AB R175, R29, R28 ;  /* 0x0000001c1daf723e */ /* 0x002fe400000000ff */
        /* <DEDUP_REMOVED lines=34> */
[----:B------:R-:W-:Y:S01]  /*f250*/  IMAD.MOV.U32 R7, RZ, RZ, R4 ;  /* 0x000000ffff077224 */ /* 0x000fe200078e0004 */
[----:B------:R-:W-:Y:S06]  /*f260*/  @P2 BRA `(.L_x_1432) ;  /* 0xffffffc400f42947 */ /* 0x000fec000383ffff */
.L_x_1415:
[----:B------:R-:W-:Y:S06]  /*f270*/  BAR.ARV 0x8, 0x180 ;  /* 0x0206000000007b1d */ /* 0x000fec0000002000 */
[----:B------:R-:W-:Y:S05]  /*f280*/  @!P0 BRA `(.L_x_1433) ;  /* 0x0000000000048947 */ /* 0x000fea0003800000 */
[----:B------:R-:W-:Y:S01]  /*f290*/  BPT.TRAP 0x1 ;  /* 0x000000040000795c */ /* 0x000fe20000300000 */
.L_x_1433:
[----:B------:R-:W-:Y:S01]  /*f2a0*/  ULEA UR5, UR45, UR41, 0x3 ;  /* 0x000000292d057291 */ /* 0x000fe2000f8e183f */
[----:B------:R-:W-:-:S05]  /*f2b0*/  IMAD.U32 R3, RZ, RZ, UR46 ;  /* 0x0000002eff037e24 */ /* 0x000fca000f8e00ff */
[----:B------:R-:W-:-:S04]  /*f2c0*/  SHF.L.U32 R3, R3, 0x1f, RZ ;  /* 0x0000001f03037819 */ /* 0x000fc800000006ff */
[----:B------:R0:W1:Y:S01]  /*f2d0*/  SYNCS.PHASECHK.TRANS64.TRYWAIT P2, [UR5+0x28850], R3 ;  /* 0x02885003ff0075a7 */ /* 0x0000620008040145 */
[----:B------:R-:W-:Y:S05]  /*f2e0*/  @!P0 BRA `(.L_x_1434) ;  /* 0x0000000000048947 */ /* 0x000fea0003800000 */
[----:B------:R-:W-:Y:S01]  /*f2f0*/  BPT.TRAP 0x1 ;  /* 0x000000040000795c */ /* 0x000fe20000300000 */
.L_x_1434:
[----:B-1----:R-:W-:Y:S05]  /*f300*/  @P2 BRA `(.L_x_1435) ;  /* 0x0000000000082947 */ /* 0x002fea0003800000 */
[----:B------:R-:W1:Y:S02]  /*f310*/  SYNCS.PHASECHK.TRANS64.TRYWAIT P0, [UR5+0x28850], R3 ;  /* 0x02885003ff0075a7 */ /* 0x000e640008000145 */
[----:B-1----:R-:W-:Y:S05]  /*f320*/  @!P0 BRA `(.L_x_1436) ;  /* 0x0000009000508947 */ /* 0x002fea0003800000 */
.L_x_1435:
[----:B------:R-:W-:Y:S01]  /*f330*/  UIADD3 UR41, UR41, 0x400, URZ ;  /* 0x0000040029297890 */ /* 0x000fe2000fffe03f */
[----:B------:R-:W-:Y:S01]  /*f340*/  WARPGROUP.ARRIVE ;  /* 0x00000000000079c5 */ /* 0x000fe20000000000 */
[----:B------:R-:W-:Y:S01]  /*f350*/  UMOV UR7, 0x40000040 ;  /* 0x4000004000077882 */ /* 0x000fe20000000000 */
[----:B01----:R-:W0:Y:S01]  /*f360*/  SHFL.BFLY PT, R3, R2, 0x2, 0x1f ;  /* 0x0c401f0002037f89 */ /* 0x003e2200000e0000 */
[----:B------:R-:W-:Y:S01]  /*f370*/  USHF.R.U32.HI UR41, URZ, 0x4, UR41 ;  /* 0x000000043f297899 */ /* 0x000fe20008011629 */
[----:B------:R-:W-:Y:S01]  /*f380*/  IMAD.MOV.U32 R9, RZ, RZ, RZ ;  /* 0x000000ffff097224 */ /* 0x000fe200078e00ff */
[----:B------:R-:W-:Y:S01]  /*f390*/  UIADD3 UR47, UR47, 0x1, URZ ;  /* 0x000000012f2f7890 */ /* 0x000fe2000fffe03f */
[----:B------:R-:W1:Y:S01]  /*f3a0*/  SHFL.BFLY PT, R7, R0, 0x2, 0x1f ;  /* 0x0c401f0000077f89 */ /* 0x000e6200000e0000 */
[----:B------:R-:W-:-:S04]  /*f3b0*/  ULOP3.LUT UR41, UR41, 0x3fff, URZ, 0xc0, !UPT ;  /* 0x00003fff29297892 */ /* 0x000fc8000f8ec03f */
        /* <DEDUP_REMOVED lines=9> */
[----:B------:R-:W-:Y:S02]  /*f450*/  IMAD.MOV.U32 R2, RZ, RZ, -0x800000 ;  /* 0xff800000ff027424 */ /* 0x000fe400078e00ff */
[----:B-1----:R-:W-:Y:S01]  /*f460*/  FADD.FTZ R7, R7, R0 ;  /* 0x0000000007077221 */ /* 0x002fe20000010000 */
[----:B------:R-:W-:Y:S01]  /*f470*/  IMAD.MOV.U32 R0, RZ, RZ, -0x800000 ;  /* 0xff800000ff007424 */ /* 0x000fe200078e00ff */
[----:B------:R-:W0:Y:S01]  /*f480*/  SHFL.BFLY PT, R8, R3, 0x1, 0x1f ;  /* 0x0c201f0003087f89 */ /* 0x000e2200000e0000 */
[----:B------:R-:W-:-:S03]  /*f490*/  USEL UR45, UR45, URZ, UP0 ;  /* 0x0000003f2d2d7287 */ /* 0x000fc60008000000 */
[----:B------:R-:W1:Y:S01]  /*f4a0*/  SHFL.BFLY PT, R10, R7, 0x1, 0x1f ;  /* 0x0c201f00070a7f89 */ /* 0x000e6200000e0000 */
[----:B0-----:R-:W-:Y:S01]  /*f4b0*/  FADD.FTZ R12, R3, R8 ;  /* 0x00000008030c7221 */ /* 0x001fe20000010000 */
[----:B-1----:R-:W-:-:S04]  /*f4c0*/  FADD.FTZ R13, R7, R10 ;  /* 0x0000000a070d7221 */ /* 0x002fc80000010000 */
[----:B------:R-:W-:Y:S01]  /*f4d0*/  FSETP.NE.FTZ.AND P0, PT, R12, RZ, PT ;  /* 0x000000ff0c00720b */ /* 0x000fe20003f15000 */
[----:B------:R-:W-:Y:S02]  /*f4e0*/  IMAD.U32 R7, RZ, RZ, UR5 ;  /* 0x00000005ff077e24 */ /* 0x000fe4000f8e00ff */
[----:B------:R-:W-:Y:S01]  /*f4f0*/  IMAD.MOV.U32 R10, RZ, RZ, RZ ;  /* 0x000000ffff0a7224 */ /* 0x000fe200078e00ff */
[----:B------:R-:W-:Y:S01]  /*f500*/  FSETP.NE.FTZ.AND P2, PT, R13, RZ, PT ;  /* 0x000000ff0d00720b */ /* 0x000fe20003f55000 */
[----:B------:R-:W-:-:S05]  /*f510*/  @!P1 VIADD R7, R7, 0x28860 ;  /* 0x0002886007079836 */ /* 0x000fca0000000000 */
[----:B------:R-:W-:-:S03]  /*f520*/  @!P1 PRMT R7, RZ, 0x654, R7 ;  /* 0x00000654ff079816 */ /* 0x000fc60000000007 */
        /* <DEDUP_REMOVED lines=113> */
.L_x_1366:
[----:B------:R-:W0:Y:S01]  /*fc40*/  S2R R4, SR_CgaCtaId ;  /* 0x0000000000047919 */ /* 0x000e220000008800 */
[----:B------:R-:W-:Y:S01]  /*fc50*/  MOV R3, 0x400 ;  /* 0x0000040000037802 */ /* 0x000fe20000000f00 */
[----:B------:R-:W-:Y:S01]  /*fc60*/  BSSY B0, `(.L_x_1437) ;  /* 0x000020d000007945 */ /* 0x000fe20003800000 */
[----:B------:R-:W-:Y:S02]  /*fc70*/  BAR.SYNC.DEFER_BLOCKING 0x5, 0x180 ;  /* 0x0146000000007b1d */ /* 0x000fe40000010000 */
[----:B0-----:R-:W-:-:S05]  /*fc80*/  LEA R3, R4, R3, 0x18 ;  /* 0x0000000304037211 */ /* 0x001fca00078ec0ff */
[----:B------:R-:W0:Y:S02]  /*fc90*/  LDS.128 R4, [R3+0x288d0] ;  /* 0x0288d00003047984 */ /* 0x000e240000000c00 */
[----:B0-----:R-:W-:Y:S02]  /*fca0*/  R2UR UR5, R5 ;  /* 0x00000000050572ca */ /* 0x001fe400000e0000 */
[----:B------:R-:W-:Y:S02]  /*fcb0*/  R2UR UR7, R6 ;  /* 0x00000000060772ca */ /* 0x000fe400000e0000 */
[----:B------:R-:W-:Y:S01]  /*fcc0*/  R2UR UR6, R7 ;  /* 0x00000000070672ca */ /* 0x000fe200000e0000 */
[----:B------:R-:W-:Y:S06]  /*fcd0*/  BAR.ARV 0x4, 0x180 ;  /* 0x0106000000007b1d */ /* 0x000fec0000002000 */
[----:B------:R-:W-:Y:S08]  /*fce0*/  @P0 BRA `(.L_x_1438) ;  /* 0x0000001400300947 */ /* 0x000ff00003800000 */
[----:B------:R-:W0:Y:S01]  /*fcf0*/  S2R R4, SR_SWINHI ;  /* 0x0000000000047919 */ /* 0x000e220000002f00 */
[----:B------:R-:W-:Y:S01]  /*fd00*/  F2FP.F16.F32.PACK_AB R120, R121, R120 ;  /* 0x000000787978723e */ /* 0x000fe200000000ff */
[----:B------:R-:W-:Y:S01]  /*fd10*/  ULDC.64 UR8, c[0x0][0xc00] ;  /* 0x0003000000087ab9 */ /* 0x000fe20000000a00 */
[----:B------:R-:W-:Y:S01]  /*fd20*/  F2FP.F16.F32.PACK_AB R121, R123, R122 ;  /* 0x0000007a7b79723e */ /* 0x000fe200000000ff */
[----:B------:R-:W-:Y:S01]  /*fd30*/  UISETP.NE.U32.AND UP0, UPT, UR8, URZ, UPT ;  /* 0x0000003f0800728c */ /* 0x000fe2000bf05070 */
[----:B------:R-:W-:Y:S01]  /*fd40*/  F2FP.F16.F32.PACK_AB R128, R129, R128 ;  /* 0x000000808180723e */ /* 0x000fe200000000ff */
[----:B------:R-:W1:Y:S01]  /*fd50*/  LDC R49, c[0x0][0xbe8] ;  /* 0x0002fa00ff317b82 */ /* 0x000e620000000800 */
[----:B------:R-:W-:Y:S01]  /*fd60*/  F2FP.F16.F32.PACK_AB R122, R125, R124 ;  /* 0x0000007c7d7a723e */ /* 0x000fe200000000ff */
[----:B------:R-:W-:Y:S01]  /*fd70*/  UISETP.NE.AND.EX UP0, UPT, UR9, URZ, UPT, UP0 ;  /* 0x0000003f0900728c */ /* 0x000fe2000bf05300 */
[----:B------:R-:W-:Y:S02]  /*fd80*/  F2FP.F16.F32.PACK_AB R123, R127, R126 ;  /* 0x0000007e7f7b723e */ /* 0x000fe400000000ff */
[----:B------:R-:W-:Y:S01]  /*fd90*/  F2FP.F16.F32.PACK_AB R129, R131, R130 ;  /* 0x000000828381723e */ /* 0x000fe200000000ff */
[----:B------:R-:W-:Y:S01]  /*fda0*/  ULDC.64 UR8, c[0x0][0xc00] ;  /* 0x0003000000087ab9 */ /* 0x000fe20000000a00 */
[----:B------:R-:W-:Y:S01]  /*fdb0*/  F2FP.F16.F32.PACK_AB R136, R137, R136 ;  /* 0x000000888988723e */ /* 0x000fe200000000ff */
[----:B------:R-:W-:Y:S01]  /*fdc0*/  UIMAD.WIDE UR8, UR37, 0x4, UR8 ;  /* 0x00000004250878a5 */ /* 0x000fe2000f8e0208 */
        /* <DEDUP_REMOVED lines=9> */
[----:B------:R-:W-:Y:S02]  /*fe60*/  MOV R20, R3 ;  /* 0x0000000300147202 */ /* 0x000fe40000000f00 */
[----:B0-----:R-:W-:-:S03]  /*fe70*/  MOV R21, R4 ;  /* 0x0000000400157202 */ /* 0x001fc60000000f00 */
[----:B------:R-:W-:-:S03]  /*fe80*/  IMAD.WIDE R4, R188, 0x2, R20 ;  /* 0x00000002bc047825 */ /* 0x000fc600078e0214 */
[C---:B------:R-:W-:Y:S02]  /*fe90*/  LOP3.LUT R7, R4.reuse, 0x380, RZ, 0xc0, !PT ;  /* 0x0000038004077812 */ /* 0x040fe400078ec0ff */
[C---:B------:R-:W-:Y:S02]  /*fea0*/  IADD3 R31, P6, R4.reuse, 0x20, RZ ;  /* 0x00000020041f7810 */ /* 0x040fe40007fde0ff */
[----:B------:R-:W-:Y:S02]  /*feb0*/  SHF.R.U64 R7, R7, 0x3, RZ ;  /* 0x0000000307077819 */ /* 0x000fe400000012ff */
[C---:B------:R-:W-:Y:S01]  /*fec0*/  IADD3 R10, P5, R4.reuse, 0x40, RZ ;  /* 0x00000040040a7810 */ /* 0x040fe20007fbe0ff */
[--C-:B------:R-:W-:Y:S01]  /*fed0*/  IMAD.X R29, RZ, RZ, R5.reuse, P6 ;  /* 0x000000ffff1d7224 */ /* 0x100fe200030e0605 */
[C---:B------:R-:W-:Y:S02]  /*fee0*/  IADD3 R33, P4, R4.reuse, 0x60, RZ ;  /* 0x0000006004217810 */ /* 0x040fe40007f9e0ff */
[C---:B------:R-:W-:Y:S01]  /*fef0*/  IADD3 R35, P3, R4.reuse, 0x4000, RZ ;  /* 0x0000400004237810 */ /* 0x040fe20007f7e0ff */
[--C-:B------:R-:W-:Y:S01]  /*ff00*/  IMAD.X R27, RZ, RZ, R5.reuse, P5 ;  /* 0x000000ffff1b7224 */ /* 0x100fe200028e0605 */
[C---:B------:R-:W-:Y:S01]  /*ff10*/  IADD3 R37, P2, R4.reuse, 0x4020, RZ ;  /* 0x0000402004257810 */ /* 0x040fe20007f5e0ff */
[--C-:B------:R-:W-:Y:S01]  /*ff20*/  IMAD.X R13, RZ, RZ, R5.reuse, P4 ;  /* 0x000000ffff0d7224 */ /* 0x100fe200020e0605 */
[C---:B------:R-:W-:Y:S01]  /*ff30*/  IADD3 R39, P1, R4.reuse, 0x4040, RZ ;  /* 0x0000404004277810 */ /* 0x040fe20007f3e0ff */
[--C-:B------:R-:W-:Y:S01]  /*ff40*/  IMAD.X R15, RZ, RZ, R5.reuse, P3 ;  /* 0x000000ffff0f7224 */ /* 0x100fe200018e0605 */
[----:B------:R-:W-:Y:S01]  /*ff50*/  IADD3 R41, P0, R4, 0x4060, RZ ;  /* 0x0000406004297810 */ /* 0x000fe20007f1e0ff */
[--C-:B------:R-:W-:Y:S01]  /*ff60*/  IMAD.X R11, RZ, RZ, R5.reuse, P2 ;  /* 0x000000ffff0b7224 */ /* 0x100fe200010e0605 */
[----:B------:R-:W-:Y:S01]  /*ff70*/  LOP3.LUT R4, R7, R4, RZ, 0x3c, !PT ;  /* 0x0000000407047212 */ /* 0x000fe200078e3cff */
[--C-:B------:R-:W-:Y:S01]  /*ff80*/  IMAD.X R9, RZ, RZ, R5.reuse, P1 ;  /* 0x000000ffff097224 */ /* 0x100fe200008e0605 */
[----:B------:R-:W-:Y:S01]  /*ff90*/  LOP3.LUT R7, R10, 0x380, RZ, 0xc0, !PT ;  /* 0x000003800a077812 */ /* 0x000fe200078ec0ff */
[----:B------:R-:W-:Y:S01]  /*ffa0*/  IMAD.X R25, RZ, RZ, R5, P0 ;  /* 0x000000ffff197224 */ /* 0x000fe200000e0605 */
[----:B------:R-:W-:-:S02]  /*ffb0*/  MOV R32, R4 ;  /* 0x0000000400207202 */ /* 0x000fc40000000f00 */
[----:B------:R-:W-:Y:S02]  /*ffc0*/  F2FP.F16.F32.PACK_AB R4, R89, R8 ;  /* 0x000000085904723e */ /* 0x000fe400000000ff */
[----:B------:R-:W-:Y:S02]  /*ffd0*/  LOP3.LUT R6, R31, 0x380, RZ, 0xc0, !PT ;  /* 0x000003801f067812 */ /* 0x000fe400078ec0ff */
[----:B------:R-:W-:Y:S02]  /*ffe0*/  LOP3.LUT R8, R37, 0x380, RZ, 0xc0, !PT ;  /* 0x0000038025087812 */ /* 0x000fe400078ec0ff */
[----:B------:R-:W-:Y:S02]  /*fff0*/  LOP3.LUT R24, R39, 0x380, RZ, 0xc0, !PT ;  /* 0x0000038027187812 */ /* 0x000fe400078ec0ff */
[----:B------:R-:W-:Y:S02]  /*10000*/  LOP3.LUT R12, R33, 0x380, RZ, 0xc0, !PT ;  /* 0x00000380210c7812 */ /* 0x000fe400078ec0ff */
[----:B------:R-:W-:-:S02]  /*10010*/  LOP3.LUT R14, R35, 0x380, RZ, 0xc0, !PT ;  /* 0x00000380230e7812 */ /* 0x000fc400078ec0ff */
[----:B------:R-:W-:Y:S02]  /*10020*/  SHF.R.U64 R7, R7, 0x3, RZ ;  /* 0x0000000307077819 */ /* 0x000fe400000012ff */
[----:B------:R-:W-:Y:S02]  /*10030*/  LOP3.LUT R30, R41, 0x380, RZ, 0xc0, !PT ;  /* 0x00000380291e7812 */ /* 0x000fe400078ec0ff */
[----:B------:R-:W-:Y:S02]  /*10040*/  SHF.R.U64 R6, R6, 0x3, RZ ;  /* 0x0000000306067819 */ /* 0x000fe400000012ff */
[----:B------:R-:W-:Y:S02]  /*10050*/  SHF.R.U64 R8, R8, 0x3, RZ ;  /* 0x0000000308087819 */ /* 0x000fe400000012ff */
[----:B------:R-:W-:Y:S02]  /*10060*/  SHF.R.U64 R24, R24, 0x3, RZ ;  /* 0x0000000318187819 */ /* 0x000fe400000012ff */
[----:B------:R-:W-:-:S02]  /*10070*/  SHF.R.U64 R12, R12, 0x3, RZ ;  /* 0x000000030c0c7819 */ /* 0x000fc400000012ff */
[----:B------:R-:W-:Y:S02]  /*10080*/  SHF.R.U64 R14, R14, 0x3, RZ ;  /* 0x000000030e0e7819 */ /* 0x000fe400000012ff */
[----:B------:R-:W-:Y:S02]  /*10090*/  LOP3.LUT R26, R7, R10, RZ, 0x3c, !PT ;  /* 0x0000000a071a7212 */ /* 0x000fe400078e3cff */
[----:B------:R-:W-:Y:S02]  /*100a0*/  SHF.R.U64 R30, R30, 0x3, RZ ;  /* 0x000000031e1e7819 */ /* 0x000fe400000012ff */
[----:B------:R-:W-:Y:S02]  /*100b0*/  LOP3.LUT R28, R6, R31, RZ, 0x3c, !PT ;  /* 0x0000001f061c7212 */ /* 0x000fe400078e3cff */
[----:B------:R-:W-:Y:S02]  /*100c0*/  LOP3.LUT R10, R8, R37, RZ, 0x3c, !PT ;  /* 0x00000025080a7212 */ /* 0x000fe400078e3cff */
[----:B------:R-:W-:-:S02]  /*100d0*/  F2FP.F16.F32.PACK_AB R5, R91, R90 ;  /* 0x0000005a5b05723e */ /* 0x000fc400000000ff */
[----:B------:R-:W-:Y:S02]  /*100e0*/  F2FP.F16.F32.PACK_AB R6, R93, R92 ;  /* 0x0000005c5d06723e */ /* 0x000fe400000000ff */
[----:B------:R-:W-:Y:S01]  /*100f0*/  F2FP.F16.F32.PACK_AB R7, R95, R94 ;  /* 0x0000005e5f07723e */ /* 0x000fe200000000ff */
[----:B------:R-:W-:Y:S01]  /*10100*/  BAR.SYNC.DEFER_BLOCKING 0x1, 0x100 ;  /* 0x0044000000007b1d */ /* 0x000fe20000010000 */
[----:B------:R-:W-:Y:S02]  /*10110*/  LOP3.LUT R8, R24, R39, RZ, 0x3c, !PT ;  /* 0x0000002718087212 */ /* 0x000fe400078e3cff */
[----:B------:R-:W-:Y:S02]  /*10120*/  LOP3.LUT R12, R12, R33, RZ, 0x3c, !PT ;  /* 0x000000210c0c7212 */ /* 0x000fe400078e3cff */
[----:B------:R-:W-:Y:S02]  /*10130*/  LOP3.LUT R14, R14, R35, RZ, 0x3c, !PT ;  /* 0x000000230e0e7212 */ /* 0x000fe400078e3cff */
[----:B------:R-:W-:-:S02]  /*10140*/  LOP3.LUT R24, R30, R41, RZ, 0x3c, !PT ;  /* 0x000000291e187212 */ /* 0x000fc400078e3cff */
[----:B------:R-:W-:Y:S02]  /*10150*/  MOV R30, R26 ;  /* 0x0000001a001e7202 */ /* 0x000fe40000000f00 */
[----:B------:R-:W-:Y:S02]  /*10160*/  MOV R27, R10 ;  /* 0x0000000a001b7202 */ /* 0x000fe40000000f00 */
[----:B------:R-:W-:Y:S02]  /*10170*/  MOV R26, R8 ;  /* 0x00000008001a7202 */ /* 0x000fe40000000f00 */
[----:B------:R-:W-:Y:S02]  /*10180*/  MOV R31, R28 ;  /* 0x0000001c001f7202 */ /* 0x000fe40000000f00 */
[----:B------:R-:W-:Y:S02]  /*10190*/  F2FP.F16.F32.PACK_AB R8, R97, R96 ;  /* 0x000000606108723e */ /* 0x000fe400000000ff */
[----:B------:R-:W-:-:S02]  /*101a0*/  F2FP.F16.F32.PACK_AB R9, R99, R98 ;  /* 0x000000626309723e */ /* 0x000fc400000000ff */
[----:B------:R-:W-:Y:S02]  /*101b0*/  F2FP.F16.F32.PACK_AB R10, R101, R100 ;  /* 0x00000064650a723e */ /* 0x000fe400000000ff */
[----:B------:R-:W-:Y:S01]  /*101c0*/  F2FP.F16.F32.PACK_AB R11, R103, R102 ;  /* 0x00000066670b723e */ /* 0x000fe200000000ff */
[----:B------:R0:W-:Y:S01]  /*101d0*/  STSM.16.M88.4 [R32], R4 ;  /* 0x0000000420007844 */ /* 0x0001e20000000200 */
[----:B------:R-:W-:Y:S02]  /*101e0*/  MOV R29, R12 ;  /* 0x0000000c001d7202 */ /* 0x000fe40000000f00 */
[----:B------:R-:W-:Y:S01]  /*101f0*/  MOV R28, R14 ;  /* 0x0000000e001c7202 */ /* 0x000fe20000000f00 */
[----:B------:R-:W-:Y:S01]  /*10200*/  STSM.16.M88.4 [R31], R8 ;  /* 0x000000081f007844 */ /* 0x000fe20000000200 */
[----:B------:R-:W-:Y:S02]  /*10210*/  F2FP.F16.F32.PACK_AB R12, R113, R112 ;  /* 0x00000070710c723e */ /* 0x000fe400000000ff */
[----:B------:R-:W-:-:S02]  /*10220*/  F2FP.F16.F32.PACK_AB R13, R115, R114 ;  /* 0x00000072730d723e */ /* 0x000fc400000000ff */
[----:B------:R-:W-:Y:S02]  /*10230*/  F2FP.F16.F32.PACK_AB R14, R117, R116 ;  /* 0x00000074750e723e */ /* 0x000fe400000000ff */
[----:B------:R-:W-:Y:S02]  /*10240*/  F2FP.F16.F32.PACK_AB R15, R119, R118 ;  /* 0x00000076770f723e */ /* 0x000fe400000000ff */
[----:B------:R-:W-:Y:S02]  /*10250*/  MOV R24, R24 ;  /* 0x0000001800187202 */ /* 0x000fe40000000f00 */
[----:B------:R-:W-:Y:S02]  /*10260*/  PLOP3.LUT P0, PT, PT, PT, UP0, 0x80, 0x0 ;  /* 0x000000000000781c */ /* 0x000fe40003f0f008 */
[----:B0-----:R-:W-:Y:S02]  /*10270*/  F2FP.F16.F32.PACK_AB R4, R105, R104 ;  /* 0x000000686904723e */ /* 0x001fe400000000ff */
[----:B------:R-:W-:-:S02]  /*10280*/  F2FP.F16.F32.PACK_AB R5, R107, R106 ;  /* 0x0000006a6b05723e */ /* 0x000fc400000000ff */
[----:B------:R-:W-:Y:S02]  /*10290*/  F2FP.F16.F32.PACK_AB R6, R109, R108 ;  /* 0x0000006c6d06723e */ /* 0x000fe400000000ff */
[----:B------:R-:W-:-:S05]  /*102a0*/  F2FP.F16.F32.PACK_AB R7, R111, R110 ;  /* 0x0000006e6f07723e */ /* 0x000fca00000000ff */
[----:B------:R0:W-:Y:S04]  /*102b0*/  STSM.16.M88.4 [R30], R4 ;  /* 0x000000041e007844 */ /* 0x0001e80000000200 */
[----:B------:R2:W-:Y:S04]  /*102c0*/  STSM.16.M88.4 [R29], R12 ;  /* 0x0000000c1d007844 */ /* 0x0005e80000000200 */
[----:B------:R2:W-:Y:S04]  /*102d0*/  STSM.16.M88.4 [R28], R120 ;  /* 0x000000781c007844 */ /* 0x0005e80000000200 */
[----:B------:R2:W-:Y:S04]  /*102e0*/  STSM.16.M88.4 [R27], R128 ;  /* 0x000000801b007844 */ /* 0x0005e80000000200 */
[----:B------:R2:W-:Y:S01]  /*102f0*/  STSM.16.M88.4 [R26], R136 ;  /* 0x000000881a007844 */ /* 0x0005e20000000200 */
[----:B0-----:R-:W-:-:S02]  /*10300*/  IMAD.U32 R4, RZ, RZ, UR8 ;  /* 0x00000008ff047e24 */ /* 0x001fc4000f8e00ff */
[----:B------:R-:W-:Y:S01]  /*10310*/  IMAD.U32 R5, RZ, RZ, UR9 ;  /* 0x00000009ff057e24 */ /* 0x000fe2000f8e00ff */
[----:B------:R2:W-:Y:S01]  /*10320*/  STSM.16.M88.4 [R24], R144 ;  /* 0x0000009018007844 */ /* 0x0005e20000000200 */
[----:B------:R-:W-:Y:S01]  /*10330*/  ULDC.64 UR8, c[0x0][0xc08] ;  /* 0x0003020000087ab9 */ /* 0x000fe20000000a00 */
[----:B------:R-:W-:Y:S06]  /*10340*/  BAR.SYNC.DEFER_BLOCKING 0x1, 0x100 ;  /* 0x0044000000007b1d */ /* 0x000fec0000010000 */
[----:B------:R-:W3:Y:S01]  /*10350*/  @P0 LDG.E R6, desc[UR50][R4.64] ;  /* 0x0000003204060981 */ /* 0x000ee2000c1e1900 */
[----:B------:R-:W-:Y:S01]  /*10360*/  UISETP.NE.U32.AND UP1, UPT, UR8, URZ, UPT ;  /* 0x0000003f0800728c */ /* 0x000fe2000bf25070 */
[----:B-1----:R-:W-:Y:S01]  /*10370*/  ISETP.NE.AND P1, PT, R49, 0x1, PT ;  /* 0x000000013100780c */ /* 0x002fe20003f25270 */
[----:B------:R-:W-:Y:S01]  /*10380*/  ULDC UR10, c[0x0][0xa88] ;  /* 0x0002a200000a7ab9 */ /* 0x000fe20000000800 */
[----:B------:R-:W-:Y:S01]  /*10390*/  UMOV UR4, URZ ;  /* 0x0000003f00047c82 */ /* 0x000fe20008000000 */
[----:B------:R-:W-:-:S06]  /*103a0*/  UISETP.NE.AND.EX UP1, UPT, UR9, URZ, UPT, UP1 ;  /* 0x0000003f0900728c */ /* 0x000fcc000bf25310 */
[----:B------:R-:W-:-:S04]  /*103b0*/  PLOP3.LUT P2, PT, PT, PT, UP1, 0x80, 0x0 ;  /* 0x000000000000781c */ /* 0x000fc80003f4f018 */
[----:B------:R-:W0:Y:S01]  /*103c0*/  @P1 LDC R7, c[0x0][0xbec] ;  /* 0x0002fb00ff071b82 */ /* 0x000e220000000800 */
[----:B------:R-:W-:Y:S02]  /*103d0*/  @UP1 ULDC.64 UR8, c[0x0][0xc08] ;  /* 0x0003020000081ab9 */ /* 0x000fe40000000a00 */
[----:B------:R-:W-:-:S05]  /*103e0*/  @UP1 UIMAD.WIDE UR8, UR37, 0x4, UR8 ;  /* 0x00000004250818a5 */ /* 0x000fca000f8e0208 */
[----:B------:R-:W1:Y:S01]  /*103f0*/  @P1 LDC R8, c[0x0][0xbf0] ;  /* 0x0002fc00ff081b82 */ /* 0x000e620000000800 */
[----:B------:R-:W-:Y:S02]  /*10400*/  IMAD.U32 R10, RZ, RZ, UR8 ;  /* 0x00000008ff0a7e24 */ /* 0x000fe4000f8e00ff */
[----:B------:R-:W-:Y:S01]  /*10410*/  IMAD.U32 R11, RZ, RZ, UR9 ;  /* 0x00000009ff0b7e24 */ /* 0x000fe2000f8e00ff */
[----:B---3--:R-:W-:Y:S01]  /*10420*/  @P0 R2UR UR4, R6 ;  /* 0x00000000060402ca */ /* 0x008fe200000e0000 */
[----:B------:R-:W-:-:S06]  /*10430*/  IMAD.U32 R6, RZ, RZ, UR10 ;  /* 0x0000000aff067e24 */ /* 0x000fcc000f8e00ff */
[----:B------:R2:W5:Y:S01]  /*10440*/  @P2 LDG.E R6, desc[UR50][R10.64] ;  /* 0x000000320a062981 */ /* 0x000562000c1e1900 */
[----:B01----:R-:W-:Y:S07]  /*10450*/  @P2 BRA `(.L_x_1439) ;  /* 0x0000000000102947 */ /* 0x003fee0003800000 */
[----:B------:R-:W-:Y:S05]  /*10460*/  @!P0 BRA `(.L_x_1439) ;  /* 0x00000000000c8947 */ /* 0x000fea0003800000 */
[----:B------:R-:W3:Y:S04]  /*10470*/  LDG.E R9, desc[UR50][R4.64] ;  /* 0x0000003204097981 */ /* 0x000ee8000c1e1900 */
[----:B-----5:R-:W3:Y:S02]  /*10480*/  LDG.E R6, desc[UR50][R4.64+0x4] ;  /* 0x0000043204067981 */ /* 0x020ee4000c1e1900 */
[----:B---3--:R-:W-:-:S07]  /*10490*/  IMAD.IADD R6, R6, 0x1, -R9 ;  /* 0x0000000106067824 */ /* 0x008fce00078e0a09 */
.L_x_1439:
[----:B------:R-:W-:Y:S01]  /*104a0*/  USHF.R.S32.HI UR9, URZ, 0x1f, UR4 ;  /* 0x0000001f3f097899 */ /* 0x000fe20008011404 */
[----:B--2---:R-:W-:Y:S01]  /*104b0*/  VIADD R10, R17, UR38 ;  /* 0x00000026110a7c36 */ /* 0x004fe20008000000 */
[----:B------:R-:W-:Y:S01]  /*104c0*/  USHF.R.S32.HI UR16, URZ, 0x1f, UR42 ;  /* 0x0000001f3f107899 */ /* 0x000fe2000801142a */
[----:B------:R-:W-:Y:S01]  /*104d0*/  VIADD R24, R187, UR38 ;  /* 0x00000026bb187c36 */ /* 0x000fe20008000000 */
[----:B------:R-:W-:Y:S01]  /*104e0*/  ULDC.64 UR14, c[0x0][0xb90] ;  /* 0x0002e400000e7ab9 */ /* 0x000fe20000000a00 */
[----:B------:R-:W-:Y:S01]  /*104f0*/  UMOV UR8, UR4 ;  /* 0x0000000400087c82 */ /* 0x000fe20008000000 */
[----:B------:R-:W-:Y:S01]  /*10500*/  UIMAD UR12, UR16, UR14, URZ ;  /* 0x0000000e100c72a4 */ /* 0x000fe2000f8e023f */
[----:B------:R-:W-:Y:S01]  /*10510*/  @P1 IMAD.HI.U32 R5, R10, R7, RZ ;  /* 0x000000070a051227 */ /* 0x000fe200078e00ff */
[----:B------:R-:W-:Y:S01]  /*10520*/  UIMAD.WIDE.U32 UR10, UR42, UR14, UR8 ;  /* 0x0000000e2a0a72a5 */ /* 0x000fe2000f8e0008 */
[----:B------:R-:W0:Y:S01]  /*10530*/  @P1 LDC R53, c[0x0][0xbec] ;  /* 0x0002fb00ff351b82 */ /* 0x000e220000000800 */
[----:B------:R-:W-:Y:S01]  /*10540*/  USHF.R.S32.HI UR8, URZ, 0x1f, UR37 ;  /* 0x0000001f3f087899 */ /* 0x000fe20008011425 */
[----:B------:R-:W-:Y:S01]  /*10550*/  IMAD.MOV.U32 R4, RZ, RZ, R10 ;  /* 0x000000ffff047224 */ /* 0x000fe200078e000a */
[----:B------:R-:W-:Y:S01]  /*10560*/  UIMAD UR12, UR42, UR15, UR12 ;  /* 0x0000000f2a0c72a4 */ /* 0x000fe2000f8e020c */
[----:B------:R-:W-:Y:S01]  /*10570*/  @P1 SHF.R.U32.HI R4, RZ, R8, R5 ;  /* 0x00000008ff041219 */ /* 0x000fe20000011605 */
[----:B------:R-:W-:Y:S01]  /*10580*/  USEL UR18, UR8, URZ, !UP0 ;  /* 0x0000003f08127287 */ /* 0x000fe2000c000000 */
[----:B------:R-:W-:Y:S01]  /*10590*/  IMAD R5, R184, 0x40, R18 ;  /* 0x00000040b8057824 */ /* 0x000fe200078e0212 */
[----:B------:R-:W-:Y:S01]  /*105a0*/  ULDC.64 UR14, c[0x0][0xb98] ;  /* 0x0002e600000e7ab9 */ /* 0x000fe20000000a00 */
[----:B------:R-:W-:Y:S01]  /*105b0*/  USEL UR17, UR37, URZ, !UP0 ;  /* 0x0000003f25117287 */ /* 0x000fe2000c000000 */
[----:B------:R-:W-:Y:S01]  /*105c0*/  IMAD.MOV R8, RZ, RZ, -R4 ;  /* 0x000000ffff087224 */ /* 0x000fe200078e0a04 */
[----:B------:R-:W-:Y:S01]  /*105d0*/  UIMAD UR8, UR18, UR14, URZ ;  /* 0x0000000e120872a4 */ /* 0x000fe2000f8e023f */
[----:B------:R-:W-:Y:S01]  /*105e0*/  IMAD.WIDE R20, R5, 0x2, R20 ;  /* 0x0000000205147825 */ /* 0x000fe200078e0214 */
[----:B------:R-:W-:Y:S01]  /*105f0*/  UIADD3 UR11, UR11, UR12, URZ ;  /* 0x0000000c0b0b7290 */ /* 0x000fe2000fffe03f */
[----:B------:R-:W-:Y:S01]  /*10600*/  SHF.R.S32.HI R5, RZ, 0x1f, R4 ;  /* 0x0000001fff057819 */ /* 0x000fe20000011404 */
[----:B------:R-:W-:Y:S01]  /*10610*/  UIMAD UR8, UR17, UR15, UR8 ;  /* 0x0000000f110872a4 */ /* 0x000fe2000f8e0208 */
[----:B------:R-:W-:Y:S01]  /*10620*/  IMAD R7, R49, R8, R10 ;  /* 0x0000000831077224 */ /* 0x000fe200078e020a */
[----:B------:R-:W-:Y:S01]  /*10630*/  UIMAD.WIDE.U32 UR10, UR17, UR14, UR10 ;  /* 0x0000000e110a72a5 */ /* 0x000fe2000f8e000a */
[----:B------:R-:W-:Y:S01]  /*10640*/  IADD3 R11, P3, R20, 0x2000, RZ ;  /* 0x00002000140b7810 */ /* 0x000fe20007f7e0ff */
[----:B-----5:R-:W-:Y:S01]  /*10650*/  IMAD R51, R6, R49, RZ ;  /* 0x0000003106337224 */ /* 0x020fe200078e02ff */
[----:B------:R-:W-:Y:S01]  /*10660*/  IADD3 R13, P0, R20, 0x1000, RZ ;  /* 0x00001000140d7810 */ /* 0x000fe20007f1e0ff */
[----:B------:R-:W-:Y:S01]  /*10670*/  IMAD.U32 R10, RZ, RZ, UR8 ;  /* 0x00000008ff0a7e24 */ /* 0x000fe2000f8e00ff */
[----:B------:R-:W-:Y:S01]  /*10680*/  SHF.R.S32.HI R8, RZ, 0x1f, R7 ;  /* 0x0000001fff087819 */ /* 0x000fe20000011407 */
[----:B------:R-:W-:Y:S01]  /*10690*/  ULDC.64 UR12, c[0x0][0xaa0] ;  /* 0x0002a800000c7ab9 */ /* 0x000fe20000000a00 */
[----:B------:R-:W-:-:S02]  /*106a0*/  IADD3 R4, P2, R4, UR10, RZ ;  /* 0x0000000a04047c10 */ /* 0x000fc4000ff5e0ff */
[----:B------:R-:W-:Y:S02]  /*106b0*/  LOP3.LUT R9, R11, 0x380, RZ, 0xc0, !PT ;  /* 0x000003800b097812 */ /* 0x000fe400078ec0ff */
[----:B------:R-:W-:Y:S01]  /*106c0*/  IADD3.X R5, R5, UR11, R10, P2, !PT ;  /* 0x0000000b05057c10 */ /* 0x000fe200097fe40a */
[----:B------:R-:W-:Y:S01]  /*106d0*/  ULDC.64 UR10, c[0x0][0xb88] ;  /* 0x0002e200000a7ab9 */ /* 0x000fe20000000a00 */
[----:B------:R-:W-:Y:S01]  /*106e0*/  LOP3.LUT R12, R13, 0x380, RZ, 0xc0, !PT ;  /* 0x000003800d0c7812 */ /* 0x000fe200078ec0ff */
[----:B------:R-:W-:Y:S01]  /*106f0*/  IMAD R10, R8, UR10, RZ ;  /* 0x0000000a080a7c24 */ /* 0x000fe2000f8e02ff */
[----:B------:R-:W-:Y:S01]  /*10700*/  SHF.R.U64 R8, R9, 0x3, RZ ;  /* 0x0000000309087819 */ /* 0x000fe200000012ff */
[C---:B------:R-:W-:Y:S01]  /*10710*/  IMAD.WIDE.U32 R4, R7.reuse, UR10, R4 ;  /* 0x0000000a07047c25 */ /* 0x040fe2000f8e0004 */
[----:B------:R-:W-:Y:S02]  /*10720*/  SHF.R.U64 R12, R12, 0x3, RZ ;  /* 0x000000030c0c7819 */ /* 0x000fe400000012ff */
[C---:B------:R-:W-:Y:S01]  /*10730*/  IADD3 R41, P6, R20.reuse, 0x4000, RZ ;  /* 0x0000400014297810 */ /* 0x040fe20007fde0ff */
[----:B------:R-:W-:Y:S01]  /*10740*/  IMAD R9, R7, UR11, R10 ;  /* 0x0000000b07097c24 */ /* 0x000fe2000f8e020a */
[----:B------:R-:W-:Y:S01]  /*10750*/  ULDC.64 UR10, c[0x0][0xb50] ;  /* 0x0002d400000a7ab9 */ /* 0x000fe20000000a00 */
[----:B------:R-:W-:-:S02]  /*10760*/  IADD3 R7, P2, R20, 0x3000, RZ ;  /* 0x0000300014077810 */ /* 0x000fc40007f5e0ff */
[----:B------:R-:W-:Y:S01]  /*10770*/  IMAD.IADD R9, R5, 0x1, R9 ;  /* 0x0000000105097824 */ /* 0x000fe200078e0209 */
[C---:B------:R-:W-:Y:S02]  /*10780*/  LEA R10, P4, R4.reuse, UR10, 0x2 ;  /* 0x0000000a040a7c11 */ /* 0x040fe4000f8810ff */
[----:B------:R-:W-:Y:S02]  /*10790*/  LOP3.LUT R5, R7, 0x380, RZ, 0xc0, !PT ;  /* 0x0000038007057812 */ /* 0x000fe400078ec0ff */
[----:B------:R-:W-:Y:S01]  /*107a0*/  LEA.HI.X R14, R4, UR11, R9, 0x2, P4 ;  /* 0x0000000b040e7c11 */ /* 0x000fe2000a0f1409 */
[----:B------:R-:W-:Y:S01]  /*107b0*/  SHFL.IDX PT, R44, R10, RZ, 0x1c1f ;  /* 0x001c1fff0a2c7589 */ /* 0x000fe200000e0000 */
[----:B------:R-:W-:Y:S01]  /*107c0*/  SHF.R.U64 R4, R5, 0x3, RZ ;  /* 0x0000000305047819 */ /* 0x000fe200000012ff */
[--C-:B------:R-:W-:Y:S01]  /*107d0*/  IMAD.X R5, RZ, RZ, R21.reuse, P2 ;  /* 0x000000ffff057224 */ /* 0x100fe200010e0615 */
[----:B------:R-:W-:Y:S01]  /*107e0*/  LOP3.LUT R12, R12, R13, RZ, 0x3c, !PT ;  /* 0x0000000d0c0c7212 */ /* 0x000fe200078e3cff */
[----:B------:R-:W1:Y:S01]  /*107f0*/  SHFL.IDX PT, R45, R14, RZ, 0x1c1f ;  /* 0x001c1fff0e2d7589 */ /* 0x000e6200000e0000 */
[----:B------:R-:W-:Y:S01]  /*10800*/  LOP3.LUT R4, R4, R7, RZ, 0x3c, !PT ;  /* 0x0000000704047212 */ /* 0x000fe200078e3cff */
[--C-:B------:R-:W-:Y:S01]  /*10810*/  IMAD.X R13, RZ, RZ, R21.reuse, P0 ;  /* 0x000000ffff0d7224 */ /* 0x100fe200000e0615 */
[----:B------:R-:W-:Y:S01]  /*10820*/  LOP3.LUT P0, RZ, R185, 0x3, RZ, 0xc0, !PT ;  /* 0x00000003b9ff7812 */ /* 0x000fe2000780c0ff */
[----:B------:R-:W-:Y:S01]  /*10830*/  SHFL.IDX PT, R46, R10, 0x1, 0x1c1f ;  /* 0x003c1f000a2e7f89 */ /* 0x000fe200000e0000 */
[----:B------:R-:W-:Y:S01]  /*10840*/  VIADD R7, R24, 0x8 ;  /* 0x0000000818077836 */ /* 0x000fe20000000000 */
[----:B------:R-:W-:Y:S01]  /*10850*/  IADD3 R37, P5, R20, 0x5000, RZ ;  /* 0x0000500014257810 */ /* 0x000fe20007fbe0ff */
[----:B------:R-:W-:Y:S01]  /*10860*/  IMAD.X R9, RZ, RZ, R21, P3 ;  /* 0x000000ffff097224 */ /* 0x000fe200018e0615 */
[----:B------:R-:W2:Y:S01]  /*10870*/  SHFL.IDX PT, R47, R14, 0x1, 0x1c1f ;  /* 0x003c1f000e2f7f89 */ /* 0x000ea200000e0000 */
[----:B------:R-:W-:-:S02]  /*10880*/  ISETP.GE.OR P2, PT, R24, R51, P0 ;  /* 0x000000331800720c */ /* 0x000fc40000746670 */
[----:B------:R-:W-:Y:S02]  /*10890*/  ISETP.GE.OR P0, PT, R7, R51, P0 ;  /* 0x000000330700720c */ /* 0x000fe40000706670 */
[C---:B------:R-:W-:Y:S02]  /*108a0*/  IADD3 R33, P4, R20.reuse, 0x6000, RZ ;  /* 0x0000600014217810 */ /* 0x040fe40007f9e0ff */
[----:B------:R-:W-:Y:S02]  /*108b0*/  LOP3.LUT R15, R20, 0x380, RZ, 0xc0, !PT ;  /* 0x00000380140f7812 */ /* 0x000fe400078ec0ff */
[----:B------:R-:W-:Y:S02]  /*108c0*/  LOP3.LUT R40, R41, 0x380, RZ, 0xc0, !PT ;  /* 0x0000038029287812 */ /* 0x000fe400078ec0ff */
[----:B------:R-:W-:Y:S02]  /*108d0*/  LOP3.LUT R36, R37, 0x380, RZ, 0xc0, !PT ;  /* 0x0000038025247812 */ /* 0x000fe400078ec0ff */
[----:B------:R-:W-:-:S02]  /*108e0*/  LOP3.LUT R32, R33, 0x380, RZ, 0xc0, !PT ;  /* 0x0000038021207812 */ /* 0x000fc400078ec0ff */
[----:B------:R-:W-:Y:S01]  /*108f0*/  SHF.R.U64 R15, R15, 0x3, RZ ;  /* 0x000000030f0f7819 */ /* 0x000fe200000012ff */
[----:B-1----:R-:W-:Y:S01]  /*10900*/  @!P2 ST.E desc[UR50][R44.64], R2 ;  /* 0x000000022c00a985 */ /* 0x002fe2000c101932 */
[----:B------:R-:W-:Y:S02]  /*10910*/  LOP3.LUT R8, R8, R11, RZ, 0x3c, !PT ;  /* 0x0000000b08087212 */ /* 0x000fe400078e3cff */
[----:B------:R-:W-:Y:S02]  /*10920*/  IADD3 R11, P3, R20, 0x7000, RZ ;  /* 0x00007000140b7810 */ /* 0x000fe40007f7e0ff */
[----:B------:R-:W-:Y:S02]  /*10930*/  SHF.R.U64 R40, R40, 0x3, RZ ;  /* 0x0000000328287819 */ /* 0x000fe400000012ff */
[----:B------:R-:W-:Y:S01]  /*10940*/  SHF.R.U64 R36, R36, 0x3, RZ ;  /* 0x0000000324247819 */ /* 0x000fe200000012ff */
[----:B--2---:R1:W-:Y:S01]  /*10950*/  @!P0 ST.E desc[UR50][R46.64], R0 ;  /* 0x000000002e008985 */ /* 0x0043e2000c101932 */
[----:B------:R-:W-:Y:S01]  /*10960*/  SHF.R.U64 R32, R32, 0x3, RZ ;  /* 0x0000000320207819 */ /* 0x000fe200000012ff */
[----:B------:R-:W-:Y:S01]  /*10970*/  IMAD.X R25, RZ, RZ, R21, P3 ;  /* 0x000000ffff197224 */ /* 0x000fe200018e0615 */
[----:B------:R-:W-:-:S02]  /*10980*/  LOP3.LUT R20, R15, R20, RZ, 0x3c, !PT ;  /* 0x000000140f147212 */ /* 0x000fc400078e3cff */
[----:B------:R-:W-:Y:S01]  /*10990*/  LOP3.LUT R40, R40, R41, RZ, 0x3c, !PT ;  /* 0x0000002928287212 */ /* 0x000fe200078e3cff */
[--C-:B------:R-:W-:Y:S01]  /*109a0*/  IMAD.X R41, RZ, RZ, R21.reuse, P6 ;  /* 0x000000ffff297224 */ /* 0x100fe200030e0615 */
[----:B------:R-:W-:Y:S01]  /*109b0*/  LOP3.LUT R36, R36, R37, RZ, 0x3c, !PT ;  /* 0x0000002524247212 */ /* 0x000fe200078e3cff */
[--C-:B------:R-:W-:Y:S01]  /*109c0*/  IMAD.X R37, RZ, RZ, R21.reuse, P5 ;  /* 0x000000ffff257224 */ /* 0x100fe200028e0615 */
[----:B------:R-:W-:Y:S01]  /*109d0*/  LOP3.LUT R32, R32, R33, RZ, 0x3c, !PT ;  /* 0x0000002120207212 */ /* 0x000fe200078e3cff */
[----:B------:R-:W-:Y:S01]  /*109e0*/  IMAD.X R33, RZ, RZ, R21, P4 ;  /* 0x000000ffff217224 */ /* 0x000fe200020e0615 */
[----:B------:R2:W5:Y:S01]  /*109f0*/  LD.E.128 R28, desc[UR50][R20.64] ;  /* 0x00000032141c7980 */ /* 0x000562000c101d00 */
[----:B------:R-:W-:Y:S01]  /*10a00*/  UIMAD UR10, UR9, UR12, URZ ;  /* 0x0000000c090a72a4 */ /* 0x000fe2000f8e023f */
[----:B-1----:R-:W-:Y:S01]  /*10a10*/  IMAD R0, R22, 0x20, R184 ;  /* 0x0000002016007824 */ /* 0x002fe200078e02b8 */
[----:B------:R-:W-:Y:S01]  /*10a20*/  LOP3.LUT R6, R11, 0x380, RZ, 0xc0, !PT ;  /* 0x000003800b067812 */ /* 0x000fe200078ec0ff */
[----:B------:R-:W5:Y:S04]  /*10a30*/  LD.E.128 R12, desc[UR50][R12.64] ;  /* 0x000000320c0c7980 */ /* 0x000f68000c101d00 */
[----:B------:R-:W5:Y:S01]  /*10a40*/  LD.E.128 R40, desc[UR50][R40.64] ;  /* 0x0000003228287980 */ /* 0x000f62000c101d00 */
[----:B--2---:R-:W1:Y:S01]  /*10a50*/  @P1 LDC R21, c[0x0][0xbf0] ;  /* 0x0002fc00ff151b82 */ /* 0x004e620000000800 */
[----:B------:R-:W-:-:S02]  /*10a60*/  UIMAD.WIDE.U32 UR8, UR4, UR12, URZ ;  /* 0x0000000c040872a5 */ /* 0x000fc4000f8e003f */
[----:B------:R-:W5:Y:S01]  /*10a70*/  LD.E.128 R36, desc[UR50][R36.64] ;  /* 0x0000003224247980 */ /* 0x000f62000c101d00 */
[----:B------:R-:W-:Y:S01]  /*10a80*/  UIMAD UR10, UR4, UR13, UR10 ;  /* 0x0000000d040a72a4 */ /* 0x000fe2000f8e020a */
[----:B------:R-:W-:Y:S01]  /*10a90*/  VIADD R44, R0, UR38 ;  /* 0x00000026002c7c36 */ /* 0x000fe20008000000 */
[----:B------:R-:W-:Y:S01]  /*10aa0*/  SHF.R.U64 R6, R6, 0x3, RZ ;  /* 0x0000000306067819 */ /* 0x000fe200000012ff */
[----:B------:R-:W-:Y:S01]  /*10ab0*/  ULDC.64 UR12, c[0x0][0xae8] ;  /* 0x0002ba00000c7ab9 */ /* 0x000fe20000000a00 */
[----:B------:R-:W-:Y:S01]  /*10ac0*/  UIADD3 UR9, UR9, UR10, URZ ;  /* 0x0000000a09097290 */ /* 0x000fe2000fffe03f */
[----:B------:R-:W5:Y:S01]  /*10ad0*/  LD.E.128 R32, desc[UR50][R32.64] ;  /* 0x0000003220207980 */ /* 0x000f62000c101d00 */
[----:B------:R-:W-:Y:S01]  /*10ae0*/  UIMAD UR4, UR16, UR12, URZ ;  /* 0x0000000c100472a4 */ /* 0x000fe2000f8e023f */
[----:B0-----:R-:W-:Y:S01]  /*10af0*/  @P1 IMAD.HI.U32 R0, R44, R53, RZ ;  /* 0x000000352c001227 */ /* 0x001fe200078e00ff */
[----:B------:R-:W-:Y:S01]  /*10b00*/  UIMAD.WIDE.U32 UR8, UR42, UR12, UR8 ;  /* 0x0000000c2a0872a5 */ /* 0x000fe2000f8e0008 */
[----:B------:R-:W-:Y:S01]  /*10b10*/  LOP3.LUT R24, R6, R11, RZ, 0x3c, !PT ;  /* 0x0000000b06187212 */ /* 0x000fe200078e3cff */
[----:B------:R-:W-:Y:S01]  /*10b20*/  UIMAD UR4, UR42, UR13, UR4 ;  /* 0x0000000d2a0472a4 */ /* 0x000fe2000f8e0204 */
[----:B------:R-:W-:Y:S01]  /*10b30*/  IMAD.MOV.U32 R45, RZ, RZ, R44 ;  /* 0x000000ffff2d7224 */ /* 0x000fe200078e002c */
[----:B------:R-:W-:Y:S01]  /*10b40*/  ULDC.64 UR10, c[0x0][0xaf0] ;  /* 0x0002bc00000a7ab9 */ /* 0x000fe20000000a00 */
[----:B------:R-:W5:Y:S01]  /*10b50*/  LD.E.128 R8, desc[UR50][R8.64] ;  /* 0x0000003208087980 */ /* 0x000f62000c101d00 */
[----:B------:R-:W-:-:S02]  /*10b60*/  UIADD3 UR9, UR9, UR4, URZ ;  /* 0x0000000409097290 */ /* 0x000fc4000fffe03f */
[----:B------:R-:W-:Y:S01]  /*10b70*/  UIMAD UR4, UR18, UR10, URZ ;  /* 0x0000000a120472a4 */ /* 0x000fe2000f8e023f */
[----:B------:R-:W5:Y:S01]  /*10b80*/  LD.E.128 R4, desc[UR50][R4.64] ;  /* 0x0000003204047980 */ /* 0x000f62000c101d00 */
[----:B------:R-:W-:Y:S02]  /*10b90*/  UIMAD.WIDE.U32 UR8, UR17, UR10, UR8 ;  /* 0x0000000a110872a5 */ /* 0x000fe4000f8e0008 */
[----:B------:R-:W-:Y:S01]  /*10ba0*/  UIMAD UR4, UR17, UR11, UR4 ;  /* 0x0000000b110472a4 */ /* 0x000fe2000f8e0204 */
[----:B-1----:R-:W-:Y:S01]  /*10bb0*/  @P1 SHF.R.U32.HI R45, RZ, R21, R0 ;  /* 0x00000015ff2d1219 */ /* 0x002fe20000011600 */
[----:B------:R-:W5:Y:S01]  /*10bc0*/  LD.E.128 R24, desc[UR50][R24.64] ;  /* 0x0000003218187980 */ /* 0x000f62000c101d00 */
[----:B------:R-:W-:Y:S01]  /*10bd0*/  ULDC.64 UR10, c[0x0][0xae0] ;  /* 0x0002b800000a7ab9 */ /* 0x000fe20000000a00 */
[----:B------:R-:W-:Y:S01]  /*10be0*/  UIADD3 UR4, UR9, UR4, URZ ;  /* 0x0000000409047290 */ /* 0x000fe2000fffe03f */
[--C-:B------:R-:W-:Y:S01]  /*10bf0*/  SHF.R.S32.HI R0, RZ, 0x1f, R45.reuse ;  /* 0x0000001fff007819 */ /* 0x100fe2000001142d */
[----:B------:R-:W-:Y:S01]  /*10c00*/  IMAD.MOV R2, RZ, RZ, -R45 ;  /* 0x000000ffff027224 */ /* 0x000fe200078e0a2d */
[----:B------:R-:W-:Y:S01]  /*10c10*/  @!PT LDS RZ, [RZ] ;  /* 0x00000000fffff984 */ /* 0x000fe20000000800 */
[----:B------:R-:W-:Y:S01]  /*10c20*/  @!PT LDS RZ, [RZ] ;  /* 0x00000000fffff984 */ /* 0x000fe20000000800 */
[----:B------:R-:W-:Y:S01]  /*10c30*/  @!PT LDS RZ, [RZ] ;  /* 0x00000000fffff984 */ /* 0x000fe20000000800 */
[----:B------:R-:W-:Y:S01]  /*10c40*/  @!PT LDS RZ, [RZ] ;  /* 0x00000000fffff984 */ /* 0x000fe20000000800 */
[----:B------:R0:W-:Y:S06]  /*10c50*/  MEMBAR.ALL.CTA ;  /* 0x0000000000007992 */ /* 0x0001ec0000008000 */
[----:B0-----:R-:W0:Y:S01]  /*10c60*/  FENCE.VIEW.ASYNC.S ;  /* 0x00000000000073c6 */ /* 0x001e220000000000 */
[----:B------:R-:W-:-:S02]  /*10c70*/  IMAD.U32 R21, RZ, RZ, UR9 ;  /* 0x00000009ff157e24 */ /* 0x000fc4000f8e00ff */
[----:B------:R-:W-:Y:S02]  /*10c80*/  IMAD R0, R0, UR10, RZ ;  /* 0x0000000a00007c24 */ /* 0x000fe4000f8e02ff */
[----:B------:R-:W-:Y:S02]  /*10c90*/  IMAD R47, R49, R2, R44 ;  /* 0x00000002312f7224 */ /* 0x000fe400078e022c */
[----:B------:R-:W-:Y:S01]  /*10ca0*/  IMAD.U32 R20, RZ, RZ, UR8 ;  /* 0x00000008ff147e24 */ /* 0x000fe2000f8e00ff */
[----:B------:R-:W-:Y:S01]  /*10cb0*/  ULDC.64 UR8, c[0x0][0xad8] ;  /* 0x0002b60000087ab9 */ /* 0x000fe20000000a00 */
[----:B------:R-:W-:Y:S02]  /*10cc0*/  IMAD.U32 R21, RZ, RZ, UR4 ;  /* 0x00000004ff157e24 */ /* 0x000fe4000f8e00ff */
[C---:B------:R-:W-:Y:S01]  /*10cd0*/  IMAD R49, R45.reuse, UR11, R0 ;  /* 0x0000000b2d317c24 */ /* 0x040fe2000f8e0200 */
        /* <DEDUP_REMOVED lines=17> */
[----:B0-----:R0:W1:Y:S01]  /*10df0*/  SHFL.IDX PT, R20, R44, RZ, 0x181f ;  /* 0x00181fff2c147589 */ /* 0x00106200000e0000 */
        /* <DEDUP_REMOVED lines=10> */
[-C--:B0-2---:R-:W-:Y:S02]  /*10ea0*/  @!P2 LEA.HI.X R3, R18, R0.reuse, R190, 0x1, P4 ;  /* 0x000000001203a211 */ /* 0x085fe400020f0cbe */
[----:B------:R-:W-:-:S03]  /*10eb0*/  @!P3 LEA.HI.X R21, R19, R0, R189, 0x1, P5 ;  /* 0x000000001315b211 */ /* 0x000fc600028f0cbd */
[----:B-----5:R3:W-:Y:S04]  /*10ec0*/  @!P2 ST.E.128 desc[UR50][R2.64], R28 ;  /* 0x0000001c0200a985 */ /* 0x0207e8000c101d32 */
[----:B------:R3:W-:Y:S02]  /*10ed0*/  @!P3 ST.E.128 desc[UR50][R20.64], R40 ;  /* 0x000000281400b985 */ /* 0x0007e4000c101d32 */
.L_x_1441:
[----:B------:R-:W-:Y:S05]  /*10ee0*/  BSYNC B1 ;  /* 0x0000000000017941 */ /* 0x000fea0003800000 */
.L_x_1440:
        /* <DEDUP_REMOVED lines=9> */
[-C--:B0---4-:R-:W-:Y:S02]  /*10f80*/  @!P3 LEA.HI.X R3, R18, R0.reuse, R190, 0x1, P0 ;  /* 0x000000001203b211 */ /* 0x091fe400000f0cbe */
[----:B------:R-:W-:-:S03]  /*10f90*/  @!P4 LEA.HI.X R21, R19, R0, R189, 0x1, P2 ;  /* 0x000000001315c211 */ /* 0x000fc600010f0cbd */
[----:B-----5:R3:W-:Y:S04]  /*10fa0*/  @!P3 ST.E.128 desc[UR50][R2.64], R12 ;  /* 0x0000000c0200b985 */ /* 0x0207e8000c101d32 */
[----:B------:R3:W-:Y:S02]  /*10fb0*/  @!P4 ST.E.128 desc[UR50][R20.64], R36 ;  /* 0x000000241400c985 */ /* 0x0007e4000c101d32 */
.L_x_1443:
[----:B------:R-:W-:Y:S05]  /*10fc0*/  BSYNC B1 ;  /* 0x0000000000017941 */ /* 0x000fea0003800000 */
.L_x_1442:
[----:B----4-:R4:W0:Y:S01]  /*10fd0*/  SHFL.IDX PT, R0, R45, 0x2, 0x181f ;  /* 0x00581f002d007f89 */ /* 0x01082200000e0000 */
[----:B------:R-:W-:Y:S03]  /*10fe0*/  BSSY B1, `(.L_x_1444) ;  /* 0x000000c000017945 */ /* 0x000fe60003800000 */
[----:B---3-5:R4:W3:Y:S01]  /*10ff0*/  SHFL.IDX PT, R12, R44, 0x2, 0x181f ;  /* 0x00581f002c0c7f89 */ /* 0x0288e200000e0000 */
[----:B------:R-:W-:Y:S05]  /*11000*/  @P1 BRA `(.L_x_1445) ;  /* 0x0000000000241947 */ /* 0x000fea0003800000 */
[----:B------:R-:W-:Y:S02]  /*11010*/  ULDC UR4, c[0x0][0xac8] ;  /* 0x0002b20000047ab9 */ /* 0x000fe40000000800 */
[----:B------:R-:W-:Y:S02]  /*11020*/  ISETP.GE.AND P2, PT, R18, UR4, PT ;  /* 0x0000000412007c0c */ /* 0x000fe4000bf46270 */
[----:B------:R-:W-:-:S11]  /*11030*/  ISETP.GE.AND P3, PT, R19, UR4, PT ;  /* 0x0000000413007c0c */ /* 0x000fd6000bf66270 */
[CC--:B---3--:R-:W-:Y:S02]  /*11040*/  @!P2 LEA R2, P0, R18.reuse, R12.reuse, 0x1 ;  /* 0x0000000c1202a211 */ /* 0x0c8fe400078008ff */
[C---:B------:R-:W-:Y:S02]  /*11050*/  @!P3 LEA R12, P1, R19.reuse, R12, 0x1 ;  /* 0x0000000c130cb211 */ /* 0x040fe400078208ff */
[-C--:B0-----:R-:W-:Y:S02]  /*11060*/  @!P2 LEA.HI.X R3, R18, R0.reuse, R190, 0x1, P0 ;  /* 0x000000001203a211 */ /* 0x081fe400000f0cbe */
[----:B------:R-:W-:-:S03]  /*11070*/  @!P3 LEA.HI.X R13, R19, R0, R189, 0x1, P1 ;  /* 0x00000000130db211 */ /* 0x000fc600008f0cbd */
[----:B------:R0:W-:Y:S04]  /*11080*/  @!P2 ST.E.128 desc[UR50][R2.64], R8 ;  /* 0x000000080200a985 */ /* 0x0001e8000c101d32 */
[----:B------:R0:W-:Y:S02]  /*11090*/  @!P3 ST.E.128 desc[UR50][R12.64], R32 ;  /* 0x000000200c00b985 */ /* 0x0001e4000c101d32 */
.L_x_1445:
[----:B------:R-:W-:Y:S05]  /*110a0*/  BSYNC B1 ;  /* 0x0000000000017941 */ /* 0x000fea0003800000 */
.L_x_1444:
[----:B0-----:R-:W-:Y:S01]  /*110b0*/  VIADD R0, R46, 0x60 ;  /* 0x000000602e007836 */ /* 0x001fe20000000000 */
[----:B--2-4-:R-:W0:Y:S04]  /*110c0*/  SHFL.IDX PT, R45, R45, 0x3, 0x181f ;  /* 0x00781f002d2d7f89 */ /* 0x014e2800000e0000 */
[----:B------:R-:W-:Y:S01]  /*110d0*/  ISETP.GE.AND P0, PT, R0, R51, PT ;  /* 0x000000330000720c */ /* 0x000fe20003f06270 */
[----:B------:R-:W2:-:S12]  /*110e0*/  SHFL.IDX PT, R44, R44, 0x3, 0x181f ;  /* 0x00781f002c2c7f89 */ /* 0x000e9800000e0000 */
[----:B------:R-:W-:Y:S05]  /*110f0*/  @P0 BRA `(.L_x_1446) ;  /* 0x0000000c000c0947 */ /* 0x000fea0003800000 */
[----:B------:R-:W-:Y:S02]  /*11100*/  ULDC UR4, c[0x0][0xac8] ;  /* 0x0002b20000047ab9 */ /* 0x000fe40000000800 */
[----:B------:R-:W-:-:S13]  /*11110*/  ISETP.GE.AND P1, PT, R18, UR4, PT ;  /* 0x0000000412007c0c */ /* 0x000fda000bf26270 */
[----:B--2---:R-:W-:-:S04]  /*11120*/  @!P1 LEA R2, P0, R18, R44, 0x1 ;  /* 0x0000002c12029211 */ /* 0x004fc800078008ff */
[----:B0-----:R-:W-:Y:S02]  /*11130*/  @!P1 LEA.HI.X R3, R18, R45, R190, 0x1, P0 ;  /* 0x0000002d12039211 */ /* 0x001fe400000f0cbe */
[----:B------:R-:W-:-:S03]  /*11140*/  ISETP.GE.AND P0, PT, R19, UR4, PT ;  /* 0x0000000413007c0c */ /* 0x000fc6000bf06270 */
[----:B------:R4:W-:Y:S10]  /*11150*/  @!P1 ST.E.128 desc[UR50][R2.64], R4 ;  /* 0x0000000402009985 */ /* 0x0009f4000c101d32 */
[----:B------:R-:W-:Y:S05]  /*11160*/  @P0 BRA `(.L_x_1446) ;  /* 0x0000000800f00947 */ /* 0x000fea0003800000 */
[----:B----4-:R-:W-:-:S04]  /*11170*/  LEA R2, P0, R19, R44, 0x1 ;  /* 0x0000002c13027211 */ /* 0x010fc800078008ff */
[----:B------:R-:W-:-:S05]  /*11180*/  LEA.HI.X R3, R19, R45, R189, 0x1, P0 ;  /* 0x0000002d13037211 */ /* 0x000fca00000f0cbd */
[----:B------:R0:W-:Y:S01]  /*11190*/  ST.E.128 desc[UR50][R2.64], R24 ;  /* 0x0000001802007985 */ /* 0x0001e2000c101d32 */
[----:B------:R-:W-:Y:S05]  /*111a0*/  BRA `(.L_x_1446) ;  /* 0x0000000800e07947 */ /* 0x000fea0003800000 */
.L_x_1438:
[----:B------:R-:W-:Y:S01]  /*111b0*/  ULDC.64 UR8, c[0x0][0xc00] ;  /* 0x0003000000087ab9 */ /* 0x000fe20000000a00 */
[----:B------:R-:W-:Y:S01]  /*111c0*/  ULDC UR4, c[0x0][0xa88] ;  /* 0x0002a20000047ab9 */ /* 0x000fe20000000800 */
[----:B------:R-:W-:Y:S01]  /*111d0*/  UISETP.NE.U32.AND UP0, UPT, UR8, URZ, UPT ;  /* 0x0000003f0800728c */ /* 0x000fe2000bf05070 */
[----:B------:R-:W0:Y:S03]  /*111e0*/  LDC R11, c[0x0][0xbe8] ;  /* 0x0002fa00ff0b7b82 */ /* 0x000e260000000800 */
[----:B------:R-:W-:-:S03]  /*111f0*/  UISETP.NE.AND.EX UP0, UPT, UR9, URZ, UPT, UP0 ;  /* 0x0000003f0900728c */ /* 0x000fc6000bf05300 */
[----:B------:R-:W-:Y:S02]  /*11200*/  ULDC.64 UR8, c[0x0][0xc00] ;  /* 0x0003000000087ab9 */ /* 0x000fe40000000a00 */
[----:B------:R-:W-:Y:S01]  /*11210*/  UIMAD.WIDE UR8, UR37, 0x4, UR8 ;  /* 0x00000004250878a5 */ /* 0x000fe2000f8e0208 */
[----:B------:R-:W-:-:S05]  /*11220*/  PLOP3.LUT P2, PT, PT, PT, UP0, 0x80, 0x0 ;  /* 0x000000000000781c */ /* 0x000fca0003f4f008 */
[----:B------:R-:W-:Y:S02]  /*11230*/  IMAD.U32 R2, RZ, RZ, UR8 ;  /* 0x00000008ff027e24 */ /* 0x000fe4000f8e00ff */
[----:B------:R-:W-:Y:S01]  /*11240*/  IMAD.U32 R3, RZ, RZ, UR9 ;  /* 0x00000009ff037e24 */ /* 0x000fe2000f8e00ff */
[----:B------:R-:W-:Y:S02]  /*11250*/  ULDC.64 UR8, c[0x0][0xc08] ;  /* 0x0003020000087ab9 */ /* 0x000fe40000000a00 */
[----:B------:R-:W-:Y:S01]  /*11260*/  UISETP.NE.U32.AND UP1, UPT, UR8, URZ, UPT ;  /* 0x0000003f0800728c */ /* 0x000fe2000bf25070 */
[----:B------:R-:W-:Y:S02]  /*11270*/  IMAD.U32 R0, RZ, RZ, UR4 ;  /* 0x00000004ff007e24 */ /* 0x000fe4000f8e00ff */
[----:B------:R-:W2:Y:S01]  /*11280*/  @P2 LDG.E R6, desc[UR50][R2.64] ;  /* 0x0000003202062981 */ /* 0x000ea2000c1e1900 */
[----:B------:R-:W-:-:S06]  /*11290*/  UISETP.NE.AND.EX UP1, UPT, UR9, URZ, UPT, UP1 ;  /* 0x0000003f0900728c */ /* 0x000fcc000bf25310 */
[----:B------:R-:W-:-:S05]  /*112a0*/  PLOP3.LUT P3, PT, PT, PT, UP1, 0x80, 0x0 ;  /* 0x000000000000781c */ /* 0x000fca0003f6f018 */
[----:B------:R-:W-:Y:S02]  /*112b0*/  @UP1 ULDC.64 UR8, c[0x0][0xc08] ;  /* 0x0003020000081ab9 */ /* 0x000fe40000000a00 */
[----:B------:R-:W-:-:S06]  /*112c0*/  @UP1 UIMAD.WIDE UR8, UR37, 0x4, UR8 ;  /* 0x00000004250818a5 */ /* 0x000fcc000f8e0208 */
[----:B------:R-:W-:Y:S02]  /*112d0*/  IMAD.U32 R4, RZ, RZ, UR8 ;  /* 0x00000008ff047e24 */ /* 0x000fe4000f8e00ff */
[----:B------:R-:W-:-:S05]  /*112e0*/  IMAD.U32 R5, RZ, RZ, UR9 ;  /* 0x00000009ff057e24 */ /* 0x000fca000f8e00ff */
[----:B------:R1:W5:Y:S01]  /*112f0*/  @P3 LDG.E R0, desc[UR50][R4.64] ;  /* 0x0000003204003981 */ /* 0x000362000c1e1900 */
[----:B0-----:R-:W-:Y:S01]  /*11300*/  ISETP.NE.AND P0, PT, R11, 0x1, PT ;  /* 0x000000010b00780c */ /* 0x001fe20003f05270 */
[----:B------:R-:W-:Y:S01]  /*11310*/  UMOV UR4, URZ ;  /* 0x0000003f00047c82 */ /* 0x000fe20008000000 */
[----:B------:R-:W-:Y:S01]  /*11320*/  USHF.R.S32.HI UR12, URZ, 0x1f, UR42 ;  /* 0x0000001f3f0c7899 */ /* 0x000fe2000801142a */
[----:B------:R-:W-:-:S10]  /*11330*/  ISETP.GE.AND P1, PT, R191, 0x80, PT ;  /* 0x00000080bf00780c */ /* 0x000fd40003f26270 */
[----:B------:R-:W0:Y:S01]  /*11340*/  @P0 LDC R9, c[0x0][0xbec] ;  /* 0x0002fb00ff090b82 */ /* 0x000e220000000800 */
[----:B--2---:R-:W-:Y:S01]  /*11350*/  @P2 R2UR UR4, R6 ;  /* 0x00000000060422ca */ /* 0x004fe200000e0000 */
[----:B01----:R-:W-:-:S14]  /*11360*/  @P3 BRA `(.L_x_1447) ;  /* 0x0000000000103947 */ /* 0x003fdc0003800000 */
[----:B------:R-:W-:Y:S05]  /*11370*/  @!P2 BRA `(.L_x_1447) ;  /* 0x00000000000ca947 */ /* 0x000fea0003800000 */
[----:B------:R-:W2:Y:S04]  /*11380*/  LDG.E R5, desc[UR50][R2.64] ;  /* 0x0000003202057981 */ /* 0x000ea8000c1e1900 */
[----:B-----5:R-:W2:Y:S02]  /*11390*/  LDG.E R0, desc[UR50][R2.64+0x4] ;  /* 0x0000043202007981 */ /* 0x020ea4000c1e1900 */
[----:B--2---:R-:W-:-:S07]  /*113a0*/  IMAD.IADD R0, R0, 0x1, -R5 ;  /* 0x0000000100007824 */ /* 0x004fce00078e0a05 */
.L_x_1447:
[----:B------:R-:W-:Y:S01]  /*113b0*/  USHF.R.S32.HI UR8, URZ, 0x1f, UR37 ;  /* 0x0000001f3f087899 */ /* 0x000fe20008011425 */
[----:B------:R-:W-:Y:S01]  /*113c0*/  BSSY B1, `(.L_x_1448) ;  /* 0x000002e000017945 */ /* 0x000fe20003800000 */
[----:B------:R-:W-:Y:S02]  /*113d0*/  USHF.R.S32.HI UR11, URZ, 0x1f, UR4 ;  /* 0x0000001f3f0b7899 */ /* 0x000fe40008011404 */
[----:B------:R-:W-:Y:S02]  /*113e0*/  USEL UR13, UR37, URZ, !UP0 ;  /* 0x0000003f250d7287 */ /* 0x000fe4000c000000 */
[----:B------:R-:W-:Y:S01]  /*113f0*/  USEL UR14, UR8, URZ, !UP0 ;  /* 0x0000003f080e7287 */ /* 0x000fe2000c000000 */
[----:B------:R-:W-:Y:S11]  /*11400*/  @P1 BRA `(.L_x_1449) ;  /* 0x0000000000a41947 */ /* 0x000ff60003800000 */
[----:B------:R-:W0:Y:S01]  /*11410*/  S2R R3, SR_TID.X ;  /* 0x0000000000037919 */ /* 0x000e220000002100 */
[----:B------:R-:W1:Y:S01]  /*11420*/  LDC R7, c[0x0][0xbe8] ;  /* 0x0002fa00ff077b82 */ /* 0x000e620000000800 */
[----:B------:R-:W-:Y:S02]  /*11430*/  IMAD.U32 R4, RZ, RZ, UR38 ;  /* 0x00000026ff047e24 */ /* 0x000fe4000f8e00ff */
[----:B-1---5:R-:W-:-:S03]  /*11440*/  IMAD R2, R0, R7, RZ ;  /* 0x0000000700027224 */ /* 0x022fc600078e02ff */
[----:B0-----:R-:W-:-:S04]  /*11450*/  IADD3 R4, R4, -0x80, R3 ;  /* 0xffffff8004047810 */ /* 0x001fc80007ffe003 */
[----:B------:R-:W-:-:S13]  /*11460*/  ISETP.GE.AND P1, PT, R4, R2, PT ;  /* 0x000000020400720c */ /* 0x000fda0003f26270 */
[----:B------:R-:W-:Y:S05]  /*11470*/  @P1 BRA `(.L_x_1449) ;  /* 0x0000000000881947 */ /* 0x000fea0003800000 */
[----:B------:R-:W-:Y:S01]  /*11480*/  ISETP.NE.AND P1, PT, R7, 0x1, PT ;  /* 0x000000010700780c */ /* 0x000fe20003f25270 */
[----:B------:R-:W-:Y:S01]  /*11490*/  ULDC.64 UR16, c[0x0][0xb90] ;  /* 0x0002e40000107ab9 */ /* 0x000fe20000000a00 */
[----:B------:R-:W-:Y:S01]  /*114a0*/  UMOV UR8, UR4 ;  /* 0x0000000400087c82 */ /* 0x000fe20008000000 */
[----:B------:R-:W-:Y:S01]  /*114b0*/  UIMAD UR10, UR12, UR16, URZ ;  /* 0x000000100c0a72a4 */ /* 0x000fe2000f8e023f */
[----:B------:R-:W-:Y:S01]  /*114c0*/  IMAD.MOV.U32 R2, RZ, RZ, R4 ;  /* 0x000000ffff027224 */ /* 0x000fe200078e0004 */
[----:B------:R-:W-:Y:S02]  /*114d0*/  UMOV UR9, UR11 ;  /* 0x0000000b00097c82 */ /* 0x000fe40008000000 */
[----:B------:R-:W-:Y:S02]  /*114e0*/  UIMAD.WIDE.U32 UR8, UR42, UR16, UR8 ;  /* 0x000000102a0872a5 */ /* 0x000fe4000f8e0008 */
[----:B------:R-:W-:-:S03]  /*114f0*/  UIMAD UR10, UR42, UR17, UR10 ;  /* 0x000000112a0a72a4 */ /* 0x000fc6000f8e020a */
[----:B------:R-:W-:Y:S01]  /*11500*/  ULDC.64 UR16, c[0x0][0xb98] ;  /* 0x0002e60000107ab9 */ /* 0x000fe20000000a00 */
[----:B------:R-:W0:Y:S01]  /*11510*/  @P1 LDC R3, c[0x0][0xbec] ;  /* 0x0002fb00ff031b82 */ /* 0x000e220000000800 */
[----:B------:R-:W-:Y:S02]  /*11520*/  UIADD3 UR9, UR9, UR10, URZ ;  /* 0x0000000a09097290 */ /* 0x000fe4000fffe03f */
[----:B------:R-:W-:Y:S02]  /*11530*/  UIMAD UR10, UR14, UR16, URZ ;  /* 0x000000100e0a72a4 */ /* 0x000fe4000f8e023f */
[----:B------:R-:W-:Y:S02]  /*11540*/  UIMAD.WIDE.U32 UR8, UR13, UR16, UR8 ;  /* 0x000000100d0872a5 */ /* 0x000fe4000f8e0008 */
[----:B------:R-:W-:Y:S01]  /*11550*/  UIMAD UR10, UR13, UR17, UR10 ;  /* 0x000000110d0a72a4 */ /* 0x000fe2000f8e020a */
[----:B------:R-:W1:Y:S02]  /*11560*/  @P1 LDC R6, c[0x0][0xbf0] ;  /* 0x0002fc00ff061b82 */ /* 0x000e640000000800 */
[----:B------:R-:W-:Y:S01]  /*11570*/  ULDC.64 UR16, c[0x0][0xb88] ;  /* 0x0002e20000107ab9 */ /* 0x000fe20000000a00 */
[----:B0-----:R-:W-:-:S05]  /*11580*/  @P1 IMAD.HI.U32 R3, R4, R3, RZ ;  /* 0x0000000304031227 */ /* 0x001fca00078e00ff */
[----:B-1----:R-:W-:Y:S01]  /*11590*/  @P1 SHF.R.U32.HI R2, RZ, R6, R3 ;  /* 0x00000006ff021219 */ /* 0x002fe20000011603 */
[----:B------:R-:W-:-:S03]  /*115a0*/  IMAD.U32 R6, RZ, RZ, UR10 ;  /* 0x0000000aff067e24 */ /* 0x000fc6000f8e00ff */
[--C-:B------:R-:W-:Y:S01]  /*115b0*/  SHF.R.S32.HI R3, RZ, 0x1f, R2.reuse ;  /* 0x0000001fff037819 */ /* 0x100fe20000011402 */
[----:B------:R-:W-:Y:S01]  /*115c0*/  IMAD.MOV R5, RZ, RZ, -R2 ;  /* 0x000000ffff057224 */ /* 0x000fe200078e0a02 */
[----:B------:R-:W-:-:S03]  /*115d0*/  IADD3 R2, P1, R2, UR8, RZ ;  /* 0x0000000802027c10 */ /* 0x000fc6000ff3e0ff */
[----:B------:R-:W-:Y:S01]  /*115e0*/  IMAD R5, R7, R5, R4 ;  /* 0x0000000507057224 */ /* 0x000fe200078e0204 */
[----:B------:R-:W-:Y:S01]  /*115f0*/  IADD3.X R3, R3, UR9, R6, P1, !PT ;  /* 0x0000000903037c10 */ /* 0x000fe20008ffe406 */
[----:B------:R-:W-:-:S03]  /*11600*/  ULDC.64 UR8, c[0x0][0xb50] ;  /* 0x0002d40000087ab9 */ /* 0x000fc60000000a00 */
[----:B------:R-:W-:Y:S01]  /*11610*/  SHF.R.S32.HI R4, RZ, 0x1f, R5 ;  /* 0x0000001fff047819 */ /* 0x000fe20000011405 */
[----:B------:R-:W-:-:S04]  /*11620*/  IMAD.WIDE.U32 R2, R5, UR16, R2 ;  /* 0x0000001005027c25 */ /* 0x000fc8000f8e0002 */
[----:B------:R-:W-:-:S04]  /*11630*/  IMAD R4, R4, UR16, RZ ;  /* 0x0000001004047c24 */ /* 0x000fc8000f8e02ff */
[----:B------:R-:W-:Y:S01]  /*11640*/  IMAD R7, R5, UR17, R4 ;  /* 0x0000001105077c24 */ /* 0x000fe2000f8e0204 */
[----:B------:R-:W-:-:S03]  /*11650*/  LEA R4, P1, R2, UR8, 0x2 ;  /* 0x0000000802047c11 */ /* 0x000fc6000f8210ff */
[----:B------:R-:W-:-:S05]  /*11660*/  IMAD.IADD R3, R3, 0x1, R7 ;  /* 0x0000000103037824 */ /* 0x000fca00078e0207 */
[----:B------:R-:W-:Y:S01]  /*11670*/  LEA.HI.X R5, R2, UR9, R3, 0x2, P1 ;  /* 0x0000000902057c11 */ /* 0x000fe200088f1403 */
[----:B------:R-:W-:-:S05]  /*11680*/  IMAD.MOV.U32 R3, RZ, RZ, -0x800000 ;  /* 0xff800000ff037424 */ /* 0x000fca00078e00ff */
[----:B------:R0:W-:Y:S02]  /*11690*/  STG.E desc[UR50][R4.64], R3 ;  /* 0x0000000304007986 */ /* 0x0001e4000c101932 */
.L_x_1449:
[----:B------:R-:W-:Y:S05]  /*116a0*/  BSYNC B1 ;  /* 0x0000000000017941 */ /* 0x000fea0003800000 */
.L_x_1448:
[----:B0-----:R-:W0:Y:S01]  /*116b0*/  @P0 LDC R3, c[0x0][0xbf0] ;  /* 0x0002fc00ff030b82 */ /* 0x001e220000000800 */
[----:B------:R-:W-:Y:S01]  /*116c0*/  ULDC.64 UR16, c[0x0][0xaa0] ;  /* 0x0002a80000107ab9 */ /* 0x000fe20000000a00 */
[----:B------:R-:W-:Y:S01]  /*116d0*/  IMAD R2, R22, 0x20, R184 ;  /* 0x0000002016027824 */ /* 0x000fe200078e02b8 */
[----:B------:R-:W-:Y:S01]  /*116e0*/  UIMAD UR10, UR11, UR16, URZ ;  /* 0x000000100b0a72a4 */ /* 0x000fe2000f8e023f */
[----:B------:R-:W-:Y:S01]  /*116f0*/  BSSY B1, `(.L_x_1450) ;  /* 0x0000039000017945 */ /* 0x000fe20003800000 */
[----:B------:R-:W-:Y:S01]  /*11700*/  UIMAD.WIDE.U32 UR8, UR4, UR16, URZ ;  /* 0x00000010040872a5 */ /* 0x000fe2000f8e003f */
[----:B------:R-:W-:Y:S01]  /*11710*/  VIADD R6, R2, UR38 ;  /* 0x0000002602067c36 */ /* 0x000fe20008000000 */
[----:B------:R-:W-:-:S03]  /*11720*/  UIMAD UR10, UR4, UR17, UR10 ;  /* 0x00000011040a72a4 */ /* 0x000fc6000f8e020a */
[----:B------:R-:W-:Y:S01]  /*11730*/  ULDC.64 UR16, c[0x0][0xae8] ;  /* 0x0002ba0000107ab9 */ /* 0x000fe20000000a00 */
[----:B------:R-:W-:Y:S01]  /*11740*/  UIADD3 UR9, UR9, UR10, URZ ;  /* 0x0000000a09097290 */ /* 0x000fe2000fffe03f */
[----:B------:R-:W-:Y:S01]  /*11750*/  @P0 IMAD.HI.U32 R2, R6, R9, RZ ;  /* 0x0000000906020227 */ /* 0x000fe200078e00ff */
[----:B------:R-:W-:Y:S02]  /*11760*/  UIMAD UR4, UR12, UR16, URZ ;  /* 0x000000100c0472a4 */ /* 0x000fe4000f8e023f */
[----:B------:R-:W-:Y:S01]  /*11770*/  UIMAD.WIDE.U32 UR8, UR42, UR16, UR8 ;  /* 0x000000102a0872a5 */ /* 0x000fe2000f8e0008 */
[----:B------:R-:W-:Y:S01]  /*11780*/  IMAD.MOV.U32 R5, RZ, RZ, R6 ;  /* 0x000000ffff057224 */ /* 0x000fe200078e0006 */
[----:B------:R-:W-:Y:S01]  /*11790*/  UIMAD UR4, UR42, UR17, UR4 ;  /* 0x000000112a0472a4 */ /* 0x000fe2000f8e0204 */
[----:B------:R-:W-:-:S03]  /*117a0*/  ULDC.64 UR10, c[0x0][0xaf0] ;  /* 0x0002bc00000a7ab9 */ /* 0x000fc60000000a00 */
[----:B------:R-:W-:Y:S02]  /*117b0*/  UIADD3 UR9, UR9, UR4, URZ ;  /* 0x0000000409097290 */ /* 0x000fe4000fffe03f */
[----:B------:R-:W-:Y:S01]  /*117c0*/  UIMAD UR4, UR14, UR10, URZ ;  /* 0x0000000a0e0472a4 */ /* 0x000fe2000f8e023f */
[----:B0-----:R-:W-:Y:S01]  /*117d0*/  @P0 SHF.R.U32.HI R5, RZ, R3, R2 ;  /* 0x00000003ff050219 */ /* 0x001fe20000011602 */
        /* <DEDUP_REMOVED lines=18> */
[----:B-----5:R-:W-:Y:S02]  /*11900*/  IMAD R11, R0, R11, RZ ;  /* 0x0000000b000b7224 */ /* 0x020fe400078e02ff */
        /* <DEDUP_REMOVED lines=23> */
.L_x_1451:
[----:B------:R-:W-:Y:S05]  /*11a80*/  BSYNC B1 ;  /* 0x0000000000017941 */ /* 0x000fea0003800000 */
.L_x_1450:
        /* <DEDUP_REMOVED lines=13> */
.L_x_1453:
[----:B------:R-:W-:Y:S05]  /*11b60*/  BSYNC B1 ;  /* 0x0000000000017941 */ /* 0x000fea0003800000 */
.L_x_1452:
        /* <DEDUP_REMOVED lines=13> */
.L_x_1455:
[----:B------:R-:W-:Y:S05]  /*11c40*/  BSYNC B1 ;  /* 0x0000000000017941 */ /* 0x000fea0003800000 */
.L_x_1454:
[----:B0-----:R-:W-:Y:S01]  /*11c50*/  VIADD R0, R6, 0x60 ;  /* 0x0000006006007836 */ /* 0x001fe20000000000 */
[----:B--2-4-:R-:W0:Y:S04]  /*11c60*/  SHFL.IDX PT, R5, R5, 0x3, 0x181f ;  /* 0x00781f0005057f89 */ /* 0x014e2800000e0000 */
[----:B------:R-:W-:Y:S01]  /*11c70*/  ISETP.GE.AND P0, PT, R0, R11, PT ;  /* 0x0000000b0000720c */ /* 0x000fe20003f06270 */
[----:B-1-3--:R1:W2:-:S12]  /*11c80*/  SHFL.IDX PT, R2, R4, 0x3, 0x181f ;  /* 0x00781f0004027f89 */ /* 0x00a29800000e0000 */
[----:B-1----:R-:W-:Y:S05]  /*11c90*/  @P0 BRA `(.L_x_1446) ;  /* 0x0000000000240947 */ /* 0x002fea0003800000 */
[----:B------:R-:W-:Y:S02]  /*11ca0*/  ULDC UR4, c[0x0][0xac8] ;  /* 0x0002b20000047ab9 */ /* 0x000fe40000000800 */
        /* <DEDUP_REMOVED lines=8> */
.L_x_1446:
[----:B------:R-:W-:Y:S05]  /*11d30*/  BSYNC B0 ;  /* 0x0000000000007941 */ /* 0x000fea0003800000 */
.L_x_1437:
[----:B------:R-:W-:Y:S02]  /*11d40*/  ULDC UR4, c[0x0][0xc3c] ;  /* 0x00030f0000047ab9 */ /* 0x000fe40000000800 */
[----:B------:R-:W-:-:S06]  /*11d50*/  UISETP.GE.AND UP0, UPT, UR6, UR4, UPT ;  /* 0x000000040600728c */ /* 0x000fcc000bf06270 */
[----:B------:R-:W-:-:S13]  /*11d60*/  PLOP3.LUT P0, PT, PT, PT, UP0, 0x80, 0x0 ;  /* 0x000000000000781c */ /* 0x000fda0003f0f008 */
[----:B------:R-:W-:Y:S05]  /*11d70*/  @!P0 BRA `(.L_x_1456) ;  /* 0xfffffef000248947 */ /* 0x000fea000383ffff */
[----:B------:R-:W-:Y:S05]  /*11d80*/  EXIT ;  /* 0x000000000000794d */ /* 0x000fea0003800000 */
.L_x_1355:
[----:B------:R-:W-:-:S08]  /*11d90*/  NOP ;  /* 0x0000000000007918 */ /* 0x000fd00000000000 */
[----:B------:R-:W0:-:S00]  /*11da0*/  USETMAXREG.DEALLOC.CTAPOOL 0x18 ;  /* 0x00000018000079c8 */ /* 0x000e0000080e0500 */
        /* <DEDUP_REMOVED lines=13> */
[----:B------:R-:W2:Y:S01]  /*11e80*/  LDS.128 R16, [UR4+0x288d0] ;  /* 0x0288d004ff107984 */ /* 0x000ea20008000c00 */
[----:B------:R-:W-:Y:S06]  /*11e90*/  BAR.ARV 0x4, 0x180 ;  /* 0x0106000000007b1d */ /* 0x000fec0000002000 */
[----:B------:R-:W-:Y:S05]  /*11ea0*/  BRA `(.L_x_1458) ;  /* 0x0000000800847947 */ /* 0x000fea0003800000 */
.L_x_1457:
[----:B------:R-:W1:Y:S01]  /*11eb0*/  S2R R0, SR_TID.X ;  /* 0x0000000000007919 */ /* 0x000e620000002100 */
[----:B------:R-:W-:Y:S01]  /*11ec0*/  ULDC UR4, c[0x0][0xc3c] ;  /* 0x00030f0000047ab9 */ /* 0x000fe20000000800 */
[----:B------:R-:W2:Y:S01]  /*11ed0*/  S2UR UR6, SR_CTAID.X ;  /* 0x00000000000679c3 */ /* 0x000ea20000002500 */
[----:B------:R-:W-:Y:S01]  /*11ee0*/  ULDC UR5, c[0x0][0xc38] ;  /* 0x00030e0000057ab9 */ /* 0x000fe20000000800 */
[----:B-1----:R-:W-:-:S04]  /*11ef0*/  LOP3.LUT R0, R0, 0x1f, RZ, 0xc0, !PT ;  /* 0x0000001f00007812 */ /* 0x002fc800078ec0ff */
[----:B------:R-:W-:-:S04]  /*11f00*/  ISETP.NE.AND P0, PT, R0, 0x1f, PT ;  /* 0x0000001f0000780c */ /* 0x000fc80003f05270 */
[----:B------:R-:W-:-:S13]  /*11f10*/  ISETP.GE.OR P1, PT, R0, UR4, !P0 ;  /* 0x0000000400007c0c */ /* 0x000fda000c726670 */
[----:B0-----:R-:W0:Y:S02]  /*11f20*/  @!P1 LDC.64 R2, c[0x0][0xc80] ;  /* 0x00032000ff029b82 */ /* 0x001e240000000a00 */
[----:B0-----:R-:W-:-:S05]  /*11f30*/  @!P1 IMAD.WIDE.U32 R2, R0, 0x4, R2 ;  /* 0x0000000400029825 */ /* 0x001fca00078e0002 */
[----:B------:R-:W3:Y:S01]  /*11f40*/  @!P1 LDG.E R4, desc[UR50][R2.64] ;  /* 0x0000003202049981 */ /* 0x000ee2000c1e1900 */
[C---:B------:R-:W-:Y:S01]  /*11f50*/  ISETP.NE.AND P1, PT, R0.reuse, RZ, PT ;  /* 0x000000ff0000720c */ /* 0x040fe20003f25270 */
[----:B------:R-:W-:Y:S01]  /*11f60*/  UMOV UR4, URZ ;  /* 0x0000003f00047c82 */ /* 0x000fe20008000000 */
[C---:B------:R-:W-:Y:S01]  /*11f70*/  ISETP.GE.U32.AND P2, PT, R0.reuse, 0x2, PT ;  /* 0x000000020000780c */ /* 0x040fe20003f46070 */
[----:B------:R-:W-:Y:S01]  /*11f80*/  IMAD.MOV.U32 R16, RZ, RZ, RZ ;  /* 0x000000ffff107224 */ /* 0x000fe200078e00ff */
[C---:B------:R-:W-:Y:S02]  /*11f90*/  ISETP.GE.U32.AND P3, PT, R0.reuse, 0x4, PT ;  /* 0x000000040000780c */ /* 0x040fe40003f66070 */
[C---:B------:R-:W-:Y:S02]  /*11fa0*/  ISETP.GE.U32.AND P4, PT, R0.reuse, 0x8, PT ;  /* 0x000000080000780c */ /* 0x040fe40003f86070 */
[----:B------:R-:W-:Y:S01]  /*11fb0*/  ISETP.GE.U32.AND P5, PT, R0, 0x10, PT ;  /* 0x000000100000780c */ /* 0x000fe20003fa6070 */
[----:B---3--:R-:W0:Y:S02]  /*11fc0*/  SHFL.UP PT, R5, R4, 0x1, RZ ;  /* 0x0420000004057989 */ /* 0x008e2400000e00ff */
        /* <DEDUP_REMOVED lines=15> */
[----:B0-----:R-:W-:-:S04]  /*120c0*/  IMAD R6, R6, UR5, RZ ;  /* 0x0000000506067c24 */ /* 0x001fc8000f8e02ff */
[----:B------:R-:W-:Y:S01]  /*120d0*/  IMAD.MOV.U32 R3, RZ, RZ, R6 ;  /* 0x000000ffff037224 */ /* 0x000fe200078e0006 */
[----:B--2---:R-:W-:-:S13]  /*120e0*/  ISETP.GT.AND P6, PT, R6, UR6, PT ;  /* 0x0000000606007c0c */ /* 0x004fda000bfc4270 */
[----:B------:R-:W-:Y:S05]  /*120f0*/  @P6 BRA `(.L_x_1459) ;  /* 0x00000000009c6947 */ /* 0x000fea0003800000 */
[----:B------:R-:W0:Y:S01]  /*12100*/  LDC R5, c[0x0][0xc3c] ;  /* 0x00030f00ff057b82 */ /* 0x000e220000000800 */
[----:B------:R-:W-:Y:S01]  /*12110*/  IMAD.MOV.U32 R6, RZ, RZ, R3 ;  /* 0x000000ffff067224 */ /* 0x000fe200078e0003 */
[----:B------:R-:W-:Y:S01]  /*12120*/  UMOV UR4, URZ ;  /* 0x0000003f00047c82 */ /* 0x000fe20008000000 */
[----:B------:R-:W-:Y:S01]  /*12130*/  ULDC UR7, c[0x0][0xc3c] ;  /* 0x00030f0000077ab9 */ /* 0x000fe20000000800 */
[----:B------:R-:W-:-:S05]  /*12140*/  ULDC UR5, c[0x0][0xc38] ;  /* 0x00030e0000057ab9 */ /* 0x000fca0000000800 */
.L_x_1463:
        /* <DEDUP_REMOVED lines=9> */
[----:B------:R-:W0:Y:S02]  /*121e0*/  LDC.64 R2, c[0x0][0xc80] ;  /* 0x00032000ff027b82 */ /* 0x000e240000000a00 */
[----:B0-----:R-:W-:-:S05]  /*121f0*/  IMAD.WIDE R2, R7, 0x4, R2 ;  /* 0x0000000407027825 */ /* 0x001fca00078e0202 */
[----:B------:R0:W5:Y:S02]  /*12200*/  LDG.E R4, desc[UR50][R2.64] ;  /* 0x0000003202047981 */ /* 0x000164000c1e1900 */
.L_x_1462:
[----:B------:R-:W-:Y:S05]  /*12210*/  BSYNC B0 ;  /* 0x0000000000007941 */ /* 0x000fea0003800000 */
.L_x_1461:
        /* <DEDUP_REMOVED lines=20> */
[----:B------:R-:W-:-:S07]  /*12360*/  IMAD.MOV.U32 R5, RZ, RZ, R9 ;  /* 0x000000ffff057224 */ /* 0x000fce00078e0009 */
.L_x_1459:
[----:B------:R-:W-:-:S04]  /*12370*/  IMAD.IADD R6, R6, 0x1, -R3 ;  /* 0x0000000106067824 */ /* 0x000fc800078e0a03 */
[----:B------:R-:W-:-:S05]  /*12380*/  IMAD R2, R5, UR5, R6 ;  /* 0x0000000505027c24 */ /* 0x000fca000f8e0206 */
[----:B------:R-:W-:Y:S02]  /*12390*/  ISETP.GT.AND P0, PT, R2, UR6, PT ;  /* 0x0000000602007c0c */ /* 0x000fe4000bf04270 */
[----:B------:R-:W0:Y:S11]  /*123a0*/  LDC.64 R2, c[0x0][0xc90] ;  /* 0x00032400ff027b82 */ /* 0x000e360000000a00 */
[----:B------:R-:W-:-:S04]  /*123b0*/  VOTE.ANY R11, PT, !P0 ;  /* 0x00000000000b7806 */ /* 0x000fc800040e0100 */
[----:B------:R-:W1:Y:S02]  /*123c0*/  POPC R7, R11 ;  /* 0x0000000b00077309 */ /* 0x000e640000000000 */
[----:B-1----:R-:W-:-:S04]  /*123d0*/  VIADD R19, R7, UR4 ;  /* 0x0000000407137c36 */ /* 0x002fc80008000000 */
[----:B0-----:R-:W-:-:S05]  /*123e0*/  IMAD.WIDE R2, R19, 0x4, R2 ;  /* 0x0000000413027825 */ /* 0x001fca00078e0202 */
[----:B------:R-:W2:Y:S01]  /*123f0*/  LDG.E R9, desc[UR50][R2.64] ;  /* 0x0000003202097981 */ /* 0x000ea2000c1e1900 */
[----:B------:R-:W-:-:S03]  /*12400*/  ISETP.NE.AND P0, PT, R11, RZ, PT ;  /* 0x000000ff0b00720c */ /* 0x000fc60003f05270 */
[----:B------:R-:W2:Y:S02]  /*12410*/  SHFL.IDX PT, R4, R4, R7, 0x1f ;  /* 0x00001f0704047589 */ /* 0x000ea400000e0000 */
[----:B--2---:R-:W-:-:S05]  /*12420*/  IMAD R8, R4, R9, RZ ;  /* 0x0000000904087224 */ /* 0x004fca00078e02ff */
[----:B------:R-:W-:-:S04]  /*12430*/  IABS R10, R8 ;  /* 0x00000008000a7213 */ /* 0x000fc80000000000 */
[----:B------:R-:W0:Y:S08]  /*12440*/  I2F.RP R12, R10 ;  /* 0x0000000a000c7306 */ /* 0x000e300000209400 */
[----:B0-----:R-:W0:Y:S02]  /*12450*/  MUFU.RCP R12, R12 ;  /* 0x0000000c000c7308 */ /* 0x001e240000001000 */
[----:B0-----:R-:W-:-:S06]  /*12460*/  VIADD R13, R12, 0xffffffe ;  /* 0x0ffffffe0c0d7836 */ /* 0x001fcc0000000000 */
[----:B------:R0:W1:Y:S01]  /*12470*/  F2I.FTZ.U32.TRUNC.NTZ R3, R13 ;  /* 0x0000000d00037305 */ /* 0x000062000021f000 */
[----:B------:R-:W-:Y:S05]  /*12480*/  @!P0 BRA `(.L_x_1464) ;  /* 0x0000000000088947 */ /* 0x000fea0003800000 */
[----:B------:R-:W-:-:S06]  /*12490*/  VIADD R16, R7, 0xffffffff ;  /* 0xffffffff07107836 */ /* 0x000fcc0000000000 */
[----:B------:R2:W3:Y:S02]  /*124a0*/  SHFL.IDX PT, R16, R5, R16, 0x1f ;  /* 0x00001f1005107589 */ /* 0x0004e400000e0000 */
.L_x_1464:
[--C-:B-12---:R-:W-:Y:S02]  /*124b0*/  IMAD.MOV R5, RZ, RZ, -R3.reuse ;  /* 0x000000ffff057224 */ /* 0x106fe400078e0a03 */
[----:B---3--:R-:W-:Y:S01]  /*124c0*/  IMAD R16, R16, UR5, R6 ;  /* 0x0000000510107c24 */ /* 0x008fe2000f8e0206 */
[----:B------:R-:W-:Y:S01]  /*124d0*/  IABS R6, R8 ;  /* 0x0000000800067213 */ /* 0x000fe20000000000 */
[----:B------:R-:W-:Y:S02]  /*124e0*/  IMAD R5, R5, R10, RZ ;  /* 0x0000000a05057224 */ /* 0x000fe400078e02ff */
[----:B------:R-:W-:Y:S02]  /*124f0*/  IMAD.MOV.U32 R2, RZ, RZ, RZ ;  /* 0x000000ffff027224 */ /* 0x000fe400078e00ff */
[----:B------:R-:W-:Y:S02]  /*12500*/  IMAD.MOV R6, RZ, RZ, -R6 ;  /* 0x000000ffff067224 */ /* 0x000fe400078e0a06 */
[----:B------:R-:W-:Y:S01]  /*12510*/  IMAD.HI.U32 R2, R3, R5, R2 ;  /* 0x0000000503027227 */ /* 0x000fe200078e0002 */
[----:B------:R-:W-:-:S04]  /*12520*/  IADD3 R5, -R16, UR6, RZ ;  /* 0x0000000610057c10 */ /* 0x000fc8000fffe1ff */
[----:B------:R-:W-:-:S05]  /*12530*/  IABS R3, R5 ;  /* 0x0000000500037213 */ /* 0x000fca0000000000 */
        /* <DEDUP_REMOVED lines=12> */
[----:B------:R-:W-:Y:S02]  /*12600*/  IMAD R6, R9, R2, RZ ;  /* 0x0000000209067224 */ /* 0x000fe400078e02ff */
[----:B------:R-:W-:Y:S02]  /*12610*/  IMAD.MOV R2, RZ, RZ, -R2 ;  /* 0x000000ffff027224 */ /* 0x000fe400078e0a02 */
[----:B------:R-:W-:Y:S02]  /*12620*/  IMAD.MOV R10, RZ, RZ, -R6 ;  /* 0x000000ffff0a7224 */ /* 0x000fe400078e0a06 */
[----:B------:R-:W-:-:S03]  /*12630*/  IMAD R5, R8, R2, R5 ;  /* 0x0000000208057224 */ /* 0x000fc600078e0205 */
[----:B------:R-:W-:-:S04]  /*12640*/  VIADDMNMX R9, R10, UR5, R9, PT ;  /* 0x000000050a097c46 */ /* 0x000fc8000b800109 */
[-C--:B------:R-:W-:Y:S02]  /*12650*/  IABS R7, R9.reuse ;  /* 0x0000000900077213 */ /* 0x080fe40000000000 */
[----:B------:R-:W-:Y:S02]  /*12660*/  IABS R8, R9 ;  /* 0x0000000900087213 */ /* 0x000fe40000000000 */
[----:B------:R-:W1:Y:S03]  /*12670*/  I2F.RP R10, R7 ;  /* 0x00000007000a7306 */ /* 0x000e660000209400 */
[----:B------:R-:W-:-:S05]  /*12680*/  IMAD.MOV R8, RZ, RZ, -R8 ;  /* 0x000000ffff087224 */ /* 0x000fca00078e0a08 */
[----:B-1----:R-:W1:Y:S02]  /*12690*/  MUFU.RCP R10, R10 ;  /* 0x0000000a000a7308 */ /* 0x002e640000001000 */
[----:B-1----:R-:W-:-:S06]  /*126a0*/  VIADD R3, R10, 0xffffffe ;  /* 0x0ffffffe0a037836 */ /* 0x002fcc0000000000 */
[----:B------:R-:W1:Y:S02]  /*126b0*/  F2I.FTZ.U32.TRUNC.NTZ R3, R3 ;  /* 0x0000000300037305 */ /* 0x000e64000021f000 */
[----:B-1----:R-:W-:-:S04]  /*126c0*/  IMAD.MOV R2, RZ, RZ, -R3 ;  /* 0x000000ffff027224 */ /* 0x002fc800078e0a03 */
[----:B------:R-:W-:Y:S02]  /*126d0*/  IMAD R11, R2, R7, RZ ;  /* 0x00000007020b7224 */ /* 0x000fe400078e02ff */
[----:B------:R-:W-:-:S04]  /*126e0*/  IMAD.MOV.U32 R2, RZ, RZ, RZ ;  /* 0x000000ffff027224 */ /* 0x000fc800078e00ff */
[----:B------:R-:W-:Y:S01]  /*126f0*/  IMAD.HI.U32 R2, R3, R11, R2 ;  /* 0x0000000b03027227 */ /* 0x000fe200078e0002 */
[----:B------:R-:W-:Y:S02]  /*12700*/  IABS R11, R5 ;  /* 0x00000005000b7213 */ /* 0x000fe40000000000 */
[C---:B------:R-:W-:Y:S01]  /*12710*/  LOP3.LUT R3, R5.reuse, R9, RZ, 0x3c, !PT ;  /* 0x0000000905037212 */ /* 0x040fe200078e3cff */
[----:B------:R-:W-:Y:S02]  /*12720*/  IMAD.IADD R5, R5, 0x1, R6 ;  /* 0x0000000105057824 */ /* 0x000fe400078e0206 */
[----:B------:R-:W-:Y:S01]  /*12730*/  IMAD.HI.U32 R2, R2, R11, RZ ;  /* 0x0000000b02027227 */ /* 0x000fe200078e00ff */
[----:B------:R-:W-:-:S03]  /*12740*/  ISETP.GE.AND P2, PT, R3, RZ, PT ;  /* 0x000000ff0300720c */ /* 0x000fc60003f46270 */
[----:B------:R-:W-:-:S05]  /*12750*/  IMAD R8, R2, R8, R11 ;  /* 0x0000000802087224 */ /* 0x000fca00078e020b */
[----:B------:R-:W-:-:S13]  /*12760*/  ISETP.GT.U32.AND P1, PT, R7, R8, PT ;  /* 0x000000080700720c */ /* 0x000fda0003f24070 */
[----:B------:R-:W-:Y:S02]  /*12770*/  @!P1 IMAD.IADD R8, R8, 0x1, -R7 ;  /* 0x0000000108089824 */ /* 0x000fe400078e0a07 */
[----:B------:R-:W-:Y:S01]  /*12780*/  @!P1 VIADD R2, R2, 0x1 ;  /* 0x0000000102029836 */ /* 0x000fe20000000000 */
[----:B------:R-:W-:Y:S02]  /*12790*/  ISETP.NE.AND P1, PT, R9, RZ, PT ;  /* 0x000000ff0900720c */ /* 0x000fe40003f25270 */
[----:B------:R-:W-:-:S13]  /*127a0*/  ISETP.GE.U32.AND P0, PT, R8, R7, PT ;  /* 0x000000070800720c */ /* 0x000fda0003f06070 */
[----:B------:R-:W-:-:S04]  /*127b0*/  @P0 VIADD R2, R2, 0x1 ;  /* 0x0000000102020836 */ /* 0x000fc80000000000 */
[----:B------:R-:W-:Y:S01]  /*127c0*/  @!P2 IMAD.MOV R2, RZ, RZ, -R2 ;  /* 0x000000ffff02a224 */ /* 0x000fe200078e0a02 */
[----:B------:R-:W-:Y:S01]  /*127d0*/  @!P1 LOP3.LUT R2, RZ, R9, RZ, 0x33, !PT ;  /* 0x00000009ff029212 */ /* 0x000fe200078e33ff */
[----:B------:R-:W-:-:S03]  /*127e0*/  IMAD.MOV R9, RZ, RZ, -R9 ;  /* 0x000000ffff097224 */ /* 0x000fc600078e0a09 */
[----:B------:R-:W-:Y:S01]  /*127f0*/  LOP3.LUT R17, RZ, R2, RZ, 0x33, !PT ;  /* 0x00000002ff117212 */ /* 0x000fe200078e33ff */
[----:B------:R-:W-:-:S04]  /*12800*/  IMAD R18, R2, R9, R5 ;  /* 0x0000000902127224 */ /* 0x000fc800078e0205 */
[----:B------:R-:W-:Y:S01]  /*12810*/  IMAD.IADD R17, R4, 0x1, R17 ;  /* 0x0000000104117824 */ /* 0x000fe200078e0211 */
[----:B------:R-:W-:Y:S06]  /*12820*/  BRA `(.L_x_1465) ;  /* 0x00000000000c7947 */ /* 0x000fec0003800000 */
.L_x_1460:
[----:B------:R-:W-:Y:S02]  /*12830*/  IMAD.MOV.U32 R17, RZ, RZ, RZ ;  /* 0x000000ffff117224 */ /* 0x000fe400078e00ff */
[----:B------:R-:W-:Y:S02]  /*12840*/  IMAD.U32 R16, RZ, RZ, UR6 ;  /* 0x00000006ff107e24 */ /* 0x000fe4000f8e00ff */
[----:B------:R-:W-:-:S07]  /*12850*/  IMAD.MOV.U32 R18, RZ, RZ, RZ ;  /* 0x000000ffff127224 */ /* 0x000fce00078e00ff */
.L_x_1465:
[----:B------:R-:W-:-:S13]  /*12860*/  ISETP.NE.AND P0, PT, R0, RZ, PT ;  /* 0x000000ff0000720c */ /* 0x000fda0003f05270 */
[----:B------:R-:W1:Y:S01]  /*12870*/  @!P0 S2R R3, SR_CgaCtaId ;  /* 0x0000000000038919 */ /* 0x000e620000008800 */
[----:B------:R-:W-:-:S04]  /*12880*/  @!P0 MOV R0, 0x400 ;  /* 0x0000040000008802 */ /* 0x000fc80000000f00 */
[----:B-1----:R-:W-:-:S05]  /*12890*/  @!P0 LEA R0, R3, R0, 0x18 ;  /* 0x0000000003008211 */ /* 0x002fca00078ec0ff */
[----:B------:R1:W-:Y:S01]  /*128a0*/  @!P0 STS.128 [R0+0x288d0], R16 ;  /* 0x0288d01000008388 */ /* 0x0003e20000000c00 */
[----:B------:R-:W-:Y:S06]  /*128b0*/  BAR.ARV 0x5, 0x180 ;  /* 0x0146000000007b1d */ /* 0x000fec0000002000 */
.L_x_1458:
[----:B-1----:R-:W-:Y:S01]  /*128c0*/  IMAD.MOV.U32 R0, RZ, RZ, 0x1 ;  /* 0x00000001ff007424 */ /* 0x002fe200078e00ff */
[----:B------:R1:W-:Y:S01]  /*128d0*/  STL [R1+0x4], RZ ;  /* 0x000004ff01007387 */ /* 0x0003e20000100800 */
[----:B------:R-:W-:Y:S02]  /*128e0*/  ULDC UR4, c[0x0][0xc3c] ;  /* 0x00030f0000047ab9 */ /* 0x000fe40000000800 */
[----:B--2---:R-:W-:Y:S01]  /*128f0*/  ISETP.GE.AND P0, PT, R19, UR4, PT ;  /* 0x0000000413007c0c */ /* 0x004fe2000bf06270 */
[----:B------:R1:W-:Y:S04]  /*12900*/  STL [R1+0x10], R0 ;  /* 0x0000100001007387 */ /* 0x0003e80000100800 */
[----:B------:R1:W-:Y:S08]  /*12910*/  STL [R1+0x3c], RZ ;  /* 0x00003cff01007387 */ /* 0x0003f00000100800 */
[----:B-1----:R-:W-:Y:S05]  /*12920*/  @P0 BRA `(.L_x_1466) ;  /* 0x0000005400200947 */ /* 0x002fea0003800000 */
[----:B------:R-:W1:Y:S01]  /*12930*/  S2R R5, SR_TID.X ;  /* 0x0000000000057919 */ /* 0x000e620000002100 */
[----:B------:R-:W2:Y:S01]  /*12940*/  S2UR UR5, SR_CgaCtaId ;  /* 0x00000000000579c3 */ /* 0x000ea20000008800 */
[----:B------:R-:W-:Y:S01]  /*12950*/  UMOV UR4, 0x400 ;  /* 0x0000040000047882 */ /* 0x000fe20000000000 */
[----:B------:R-:W-:Y:S01]  /*12960*/  BSSY B8, `(.L_x_1466) ;  /* 0x0000544000087945 */ /* 0x000fe20003800000 */
[----:B------:R-:W-:Y:S01]  /*12970*/  ULDC UR37, c[0x0][0xc] ;  /* 0x0000030000257ab9 */ /* 0x000fe20000000800 */
[----:B------:R-:W-:Y:S01]  /*12980*/  ULDC.64 UR38, c[0x0][0x198] ;  /* 0x0000660000267ab9 */ /* 0x000fe20000000a00 */
[----:B--2---:R-:W-:Y:S01]  /*12990*/  ULEA UR4, UR5, UR4, 0x18 ;  /* 0x0000000405047291 */ /* 0x004fe2000f8ec03f */
[C---:B-1----:R-:W-:Y:S01]  /*129a0*/  IMAD.SHL.U32 R0, R5.reuse, 0x8, RZ ;  /* 0x0000000805007824 */ /* 0x042fe200078e00ff */
[----:B------:R-:W-:-:S04]  /*129b0*/  LOP3.LUT R4, R5, 0x7f, RZ, 0xc0, !PT ;  /* 0x0000007f05047812 */ /* 0x000fc800078ec0ff */
[C---:B0-----:R-:W-:Y:S02]  /*129c0*/  LOP3.LUT R2, R0.reuse, 0x1f8, RZ, 0xc0, !PT ;  /* 0x000001f800027812 */ /* 0x041fe400078ec0ff */
        /* <DEDUP_REMOVED lines=10> */
[----:B------:R0:W-:Y:S01]  /*12a70*/  STL [R1], R4 ;  /* 0x0000000401007387 */ /* 0x0001e20000100800 */
[----:B------:R-:W-:-:S03]  /*12a80*/  IMAD.MOV.U32 R2, RZ, RZ, 0x1 ;  /* 0x00000001ff027424 */ /* 0x000fc600078e00ff */
[----:B------:R0:W-:Y:S04]  /*12a90*/  STL [R1+0x24], R3 ;  /* 0x0000240301007387 */ /* 0x0001e80000100800 */
[----:B------:R0:W-:Y:S04]  /*12aa0*/  STL [R1+0x3c], RZ ;  /* 0x00003cff01007387 */ /* 0x0001e80000100800 */
[----:B------:R0:W-:Y:S04]  /*12ab0*/  STL [R1+0x10], R2 ;  /* 0x0000100201007387 */ /* 0x0001e80000100800 */
[----:B------:R0:W-:Y:S02]  /*12ac0*/  STL [R1+0x4], RZ ;  /* 0x000004ff01007387 */ /* 0x0001e40000100800 */
.L_x_1573:
[----:B------:R-:W-:Y:S05]  /*12ad0*/  YIELD ;  /* 0x0000000000007946 */ /* 0x000fea0003800000 */
[----:B------:R-:W-:Y:S01]  /*12ae0*/  ULDC.64 UR4, c[0x0][0xa28] ;  /* 0x00028a0000047ab9 */ /* 0x000fe20000000a00 */
[----:B--2---:R-:W-:Y:S01]  /*12af0*/  IMAD.MOV.U32 R0, RZ, RZ, RZ ;  /* 0x000000ffff007224 */ /* 0x004fe200078e00ff */
[----:B------:R-:W-:Y:S01]  /*12b00*/  ISETP.NE.U32.AND P0, PT, RZ, UR4, PT ;  /* 0x00000004ff007c0c */ /* 0x000fe2000bf05070 */
[----:B0-----:R-:W0:Y:S01]  /*12b10*/  LDC.64 R4, c[0x0][0xa00] ;  /* 0x00028000ff047b82 */ /* 0x001e220000000a00 */
[----:B-1----:R-:W-:Y:S01]  /*12b20*/  CS2R R8, SRZ ;  /* 0x0000000000087805 */ /* 0x002fe2000001ff00 */
[----:B------:R-:W-:Y:S01]  /*12b30*/  ULDC.64 UR6, c[0x0][0xa08] ;  /* 0x0002820000067ab9 */ /* 0x000fe20000000a00 */
[----:B------:R-:W-:Y:S01]  /*12b40*/  ISETP.NE.AND.EX P0, PT, RZ, UR5, PT, P0 ;  /* 0x00000005ff007c0c */ /* 0x000fe2000bf05300 */
[----:B------:R-:W-:-:S12]  /*12b50*/  ULDC.64 UR4, c[0x0][0xa18] ;  /* 0x0002860000047ab9 */ /* 0x000fd80000000a00 */
[----:B------:R-:W1:Y:S02]  /*12b60*/  @P0 LDC.64 R2, c[0x0][0xa28] ;  /* 0x00028a00ff020b82 */ /* 0x000e640000000a00 */
[----:B-1----:R-:W-:-:S05]  /*12b70*/  @P0 IMAD.WIDE R2, R19, 0x4, R2 ;  /* 0x0000000413020825 */ /* 0x002fca00078e0202 */
[----:B------:R1:W5:Y:S01]  /*12b80*/  @P0 LDG.E R0, desc[UR50][R2.64] ;  /* 0x0000003202000981 */ /* 0x000362000c1e1900 */
[----:B------:R-:W-:Y:S01]  /*12b90*/  ISETP.NE.U32.AND P0, PT, RZ, UR4, PT ;  /* 0x00000004ff007c0c */ /* 0x000fe2000bf05070 */
[----:B0-----:R-:W-:Y:S01]  /*12ba0*/  IMAD.WIDE R4, R19, 0x4, R4 ;  /* 0x0000000413047825 */ /* 0x001fe200078e0204 */
[----:B------:R-:W-:Y:S02]  /*12bb0*/  ISETP.NE.U32.AND P1, PT, RZ, UR6, PT ;  /* 0x00000006ff007c0c */ /* 0x000fe4000bf25070 */
[----:B------:R-:W-:Y:S01]  /*12bc0*/  ISETP.NE.AND.EX P2, PT, RZ, UR5, PT, P0 ;  /* 0x00000005ff007c0c */ /* 0x000fe2000bf45300 */
[----:B------:R-:W-:Y:S01]  /*12bd0*/  ULDC.64 UR4, c[0x0][0xa00] ;  /* 0x0002800000047ab9 */ /* 0x000fe20000000a00 */
[----:B------:R-:W-:Y:S02]  /*12be0*/  ISETP.NE.AND.EX P1, PT, RZ, UR7, PT, P1 ;  /* 0x00000007ff007c0c */ /* 0x000fe4000bf25310 */
[----:B------:R-:W-:Y:S01]  /*12bf0*/  ISETP.NE.U32.AND P0, PT, RZ, UR4, PT ;  /* 0x00000004ff007c0c */ /* 0x000fe2000bf05070 */
[----:B-1----:R-:W0:Y:S03]  /*12c00*/  LDC.64 R2, c[0x0][0xa08] ;  /* 0x00028200ff027b82 */ /* 0x002e260000000a00 */
[----:B------:R-:W-:-:S05]  /*12c10*/  ISETP.NE.AND.EX P0, PT, RZ, UR5, PT, P0 ;  /* 0x00000005ff007c0c */ /* 0x000fca000bf05300 */
[----:B---3--:R-:W1:Y:S08]  /*12c20*/  @P2 LDC.64 R6, c[0x0][0xa18] ;  /* 0x00028600ff062b82 */ /* 0x008e700000000a00 */
[----:B------:R-:W2:Y:S01]  /*12c30*/  @P0 LDG.E R9, desc[UR50][R4.64] ;  /* 0x0000003204090981 */ /* 0x000ea2000c1e1900 */
[----:B------:R-:W-:Y:S01]  /*12c40*/  ULDC UR4, c[0x0][0x288] ;  /* 0x0000a20000047ab9 */ /* 0x000fe20000000800 */
[----:B0-----:R-:W-:-:S05]  /*12c50*/  IMAD.WIDE R2, R19, 0x4, R2 ;  /* 0x0000000413027825 */ /* 0x001fca00078e0202 */
[----:B------:R-:W5:Y:S01]  /*12c60*/  @P1 LDG.E R8, desc[UR50][R2.64] ;  /* 0x0000003202081981 */ /* 0x000f62000c1e1900 */
[----:B-1----:R-:W-:-:S03]  /*12c70*/  @P2 IMAD.WIDE R6, R19, 0x4, R6 ;  /* 0x0000000413062825 */ /* 0x002fc600078e0206 */
[----:B--2---:R0:W-:Y:S02]  /*12c80*/  STL [R1+0x34], R9 ;  /* 0x0000340901007387 */ /* 0x0041e40000100800 */
[----:B0-----:R-:W-:Y:S01]  /*12c90*/  IMAD.U32 R9, RZ, RZ, UR4 ;  /* 0x00000004ff097e24 */ /* 0x001fe2000f8e00ff */
[----:B------:R-:W-:-:S05]  /*12ca0*/  ULDC.64 UR4, c[0x0][0x418] ;  /* 0x0001060000047ab9 */ /* 0x000fca0000000a00 */
        /* <DEDUP_REMOVED lines=11> */
[----:B------:R-:W0:Y:S04]  /*12d60*/  LDG.E R7, desc[UR50][R4.64] ;  /* 0x0000003204077981 */ /* 0x000e28000c1e1900 */
[----:B------:R-:W0:Y:S02]  /*12d70*/  LDG.E R4, desc[UR50][R4.64+0x4] ;  /* 0x0000043204047981 */ /* 0x000e24000c1e1900 */
[----:B0-----:R-:W-:-:S05]  /*12d80*/  IMAD.IADD R9, R4, 0x1, -R7 ;  /* 0x0000000104097824 */ /* 0x001fca00078e0a07 */
[----:B------:R1:W-:Y:S02]  /*12d90*/  STL [R1+0x30], R9 ;  /* 0x0000300901007387 */ /* 0x0003e40000100800 */
.L_x_1467:
[----:B-----5:R-:W-:Y:S01]  /*12da0*/  IMAD.IADD R4, R8, 0x1, R0 ;  /* 0x0000000108047824 */ /* 0x020fe200078e0200 */
[----:B------:R-:W-:Y:S02]  /*12db0*/  ULDC.64 UR4, c[0x0][0xa20] ;  /* 0x0002880000047ab9 */ /* 0x000fe40000000a00 */
[----:B------:R-:W-:Y:S02]  /*12dc0*/  ISETP.NE.U32.AND P0, PT, RZ, UR4, PT ;  /* 0x00000004ff007c0c */ /* 0x000fe4000bf05070 */
[----:B------:R2:W-:Y:S02]  /*12dd0*/  STL [R1+0x14], R4 ;  /* 0x0000140401007387 */ /* 0x0005e40000100800 */
[----:B------:R-:W-:-:S13]  /*12de0*/  ISETP.NE.AND.EX P0, PT, RZ, UR5, PT, P0 ;  /* 0x00000005ff007c0c */ /* 0x000fda000bf05300 */
[----:B--2---:R-:W-:Y:S05]  /*12df0*/  @!P0 BRA `(.L_x_1468) ;  /* 0x0000000000108947 */ /* 0x004fea0003800000 */
[----:B------:R-:W2:Y:S02]  /*12e00*/  LDC.64 R2, c[0x0][0xa20] ;  /* 0x00028800ff027b82 */ /* 0x000ea40000000a00 */
[----:B--2---:R-:W-:-:S05]  /*12e10*/  IMAD.WIDE R2, R19, 0x4, R2 ;  /* 0x0000000413027825 */ /* 0x004fca00078e0202 */
[----:B------:R2:W5:Y:S01]  /*12e20*/  LDG.E R6, desc[UR50][R2.64] ;  /* 0x0000003202067981 */ /* 0x000562000c1e1900 */
[----:B------:R-:W-:Y:S05]  /*12e30*/  BRA `(.L_x_1469) ;  /* 0x0000000000107947 */ /* 0x000fea0003800000 */
.L_x_1468:
[----:B------:R-:W-:Y:S05]  /*12e40*/  @!P1 BRA `(.L_x_1469) ;  /* 0x00000000000c9947 */ /* 0x000fea0003800000 */
[----:B------:R-:W2:Y:S04]  /*12e50*/  LDG.E R6, desc[UR50][R2.64] ;  /* 0x0000003202067981 */ /* 0x000ea8000c1e1900 */
[----:B------:R-:W2:Y:S02]  /*12e60*/  LDG.E R2, desc[UR50][R2.64+0x4] ;  /* 0x0000043202027981 */ /* 0x000ea4000c1e1900 */
[----:B--2---:R-:W-:-:S07]  /*12e70*/  IMAD.IADD R6, R2, 0x1, -R6 ;  /* 0x0000000102067824 */ /* 0x004fce00078e0a06 */
.L_x_1469:
[----:B--2---:R-:W2:Y:S01]  /*12e80*/  LDC R2, c[0x0][0x448] ;  /* 0x00011200ff027b82 */ /* 0x004ea20000000800 */
[----:B------:R-:W-:Y:S02]  /*12e90*/  IMAD.SHL.U32 R8, R17, 0x80, RZ ;  /* 0x0000008011087824 */ /* 0x000fe400078e00ff */
[----:B-----5:R-:W-:Y:S02]  /*12ea0*/  IMAD.IADD R0, R6, 0x1, -R0 ;  /* 0x0000000106007824 */ /* 0x020fe400078e0a00 */
[----:B------:R-:W-:Y:S01]  /*12eb0*/  VIADD R4, R8, 0x7f ;  /* 0x0000007f08047836 */ /* 0x000fe20000000000 */
[----:B------:R3:W-:Y:S03]  /*12ec0*/  STL [R1+0x2c], R8 ;  /* 0x00002c0801007387 */ /* 0x0007e60000100800 */
[----:B------:R-:W-:Y:S01]  /*12ed0*/  IMAD.MOV.U32 R6, RZ, RZ, R4 ;  /* 0x000000ffff067224 */ /* 0x000fe200078e0004 */
[----:B--2---:R-:W-:-:S13]  /*12ee0*/  ISETP.NE.AND P1, PT, R2, 0x1, PT ;  /* 0x000000010200780c */ /* 0x004fda0003f25270 */
[----:B------:R-:W2:Y:S08]  /*12ef0*/  @P1 LDC R3, c[0x0][0x44c] ;  /* 0x00011300ff031b82 */ /* 0x000eb00000000800 */
[----:B------:R-:W4:Y:S01]  /*12f00*/  @P1 LDC R2, c[0x0][0x450] ;  /* 0x00011400ff021b82 */ /* 0x000f220000000800 */
[----:B--2---:R-:W-:-:S05]  /*12f10*/  @P1 IMAD.HI.U32 R3, R4, R3, RZ ;  /* 0x0000000304031227 */ /* 0x004fca00078e00ff */
[----:B----4-:R-:W-:Y:S02]  /*12f20*/  @P1 SHF.R.U32.HI R6, RZ, R2, R3 ;  /* 0x00000002ff061219 */ /* 0x010fe40000011603 */
[----:B------:R-:W-:-:S05]  /*12f30*/  IADD3 R2, R0, 0x1, -R9 ;  /* 0x0000000100027810 */ /* 0x000fca0007ffe809 */
[----:B------:R-:W-:Y:S02]  /*12f40*/  IMAD.IADD R6, R2, 0x1, R6 ;  /* 0x0000000102067824 */ /* 0x000fe400078e0206 */
[----:B------:R-:W2:Y:S02]  /*12f50*/  LDC.64 R2, c[0x0][0x9e0] ;  /* 0x00027800ff027b82 */ /* 0x000ea40000000a00 */
[----:B--2---:R-:W-:Y:S01]  /*12f60*/  ISETP.GE.AND P2, PT, R3, 0x1, PT ;  /* 0x000000010300780c */ /* 0x004fe20003f46270 */
[----:B------:R-:W-:-:S12]  /*12f70*/  IMAD.IADD R2, R6, 0x1, R2 ;  /* 0x0000000106027824 */ /* 0x000fd800078e0202 */
[----:B---3--:R-:W-:Y:S05]  /*12f80*/  @!P2 BRA `(.L_x_1470) ;  /* 0x000000000048a947 */ /* 0x008fea0003800000 */
[C---:B------:R-:W-:Y:S01]  /*12f90*/  ISETP.GT.AND P0, PT, R6.reuse, RZ, PT ;  /* 0x000000ff0600720c */ /* 0x040fe20003f04270 */
[----:B------:R-:W-:Y:S01]  /*12fa0*/  BSSY B0, `(.L_x_1471) ;  /* 0x000000e000007945 */ /* 0x000fe20003800000 */
[----:B------:R-:W-:-:S11]  /*12fb0*/  VIADD R7, R6, 0xffffffff ;  /* 0xffffffff06077836 */ /* 0x000fd60000000000 */
[----:B------:R-:W-:Y:S05]  /*12fc0*/  @P0 BRA `(.L_x_1472) ;  /* 0x00000000001c0947 */ /* 0x000fea0003800000 */
[----:B------:R-:W-:Y:S01]  /*12fd0*/  ISETP.NE.AND P0, PT, R3, 0x1, PT ;  /* 0x000000010300780c */ /* 0x000fe20003f05270 */
[----:B------:R-:W-:-:S12]  /*12fe0*/  IMAD.MOV R6, RZ, RZ, -R6 ;  /* 0x000000ffff067224 */ /* 0x000fd800078e0a06 */
[----:B------:R-:W2:Y:S02]  /*12ff0*/  @P0 LDC.64 R4, c[0x0][0x9e8] ;  /* 0x00027a00ff040b82 */ /* 0x000ea40000000a00 */
[----:B--2---:R-:W-:-:S05]  /*13000*/  @P0 IMAD.HI.U32 R4, R6, R4, RZ ;  /* 0x0000000406040227 */ /* 0x004fca00078e00ff */
[----:B------:R-:W-:-:S04]  /*13010*/  @P0 SHF.R.U32.HI R6, RZ, R5, R4 ;  /* 0x00000005ff060219 */ /* 0x000fc80000011604 */
[----:B------:R-:W-:Y:S01]  /*13020*/  LOP3.LUT R7, RZ, R6, RZ, 0x33, !PT ;  /* 0x00000006ff077212 */ /* 0x000fe200078e33ff */
[----:B------:R-:W-:Y:S06]  /*13030*/  BRA `(.L_x_1473) ;  /* 0x0000000000107947 */ /* 0x000fec0003800000 */
.L_x_1472:
[----:B------:R-:W-:-:S13]  /*13040*/  ISETP.NE.AND P0, PT, R3, 0x1, PT ;  /* 0x000000010300780c */ /* 0x000fda0003f05270 */
[----:B------:R-:W2:Y:S02]  /*13050*/  @P0 LDC.64 R4, c[0x0][0x9e8] ;  /* 0x00027a00ff040b82 */ /* 0x000ea40000000a00 */
[----:B--2---:R-:W-:-:S05]  /*13060*/  @P0 IMAD.HI.U32 R4, R7, R4, RZ ;  /* 0x0000000407040227 */ /* 0x004fca00078e00ff */
[----:B------:R-:W-:-:S07]  /*13070*/  @P0 SHF.R.U32.HI R7, RZ, R5, R4 ;  /* 0x00000005ff070219 */ /* 0x000fce0000011604 */
.L_x_1473:
[----:B------:R-:W-:Y:S05]  /*13080*/  BSYNC B0 ;  /* 0x0000000000007941 */ /* 0x000fea0003800000 */
.L_x_1471:
[----:B------:R-:W-:-:S05]  /*13090*/  IMAD R7, R7, R3, R3 ;  /* 0x0000000307077224 */ /* 0x000fca00078e0203 */
[----:B------:R-:W-:-:S07]  /*130a0*/  VIMNMX R2, R2, R7, PT ;  /* 0x0000000702027248 */ /* 0x000fce0003fe0100 */
.L_x_1470:
[----:B------:R-:W2:Y:S01]  /*130b0*/  @P1 LDC R5, c[0x0][0x44c] ;  /* 0x00011300ff051b82 */ /* 0x000ea20000000800 */
[----:B------:R-:W-:Y:S01]  /*130c0*/  IMAD.MOV.U32 R6, RZ, RZ, R8 ;  /* 0x000000ffff067224 */ /* 0x000fe200078e0008 */
[----:B------:R-:W-:-:S06]  /*130d0*/  ULDC UR4, c[0x0][0x9dc] ;  /* 0x0002770000047ab9 */ /* 0x000fcc0000000800 */
[----:B------:R-:W3:Y:S01]  /*130e0*/  @P1 LDC R4, c[0x0][0x450] ;  /* 0x00011400ff041b82 */ /* 0x000ee20000000800 */
[----:B--2---:R-:W-:-:S05]  /*130f0*/  @P1 IMAD.HI.U32 R5, R8, R5, RZ ;  /* 0x0000000508051227 */ /* 0x004fca00078e00ff */
[----:B---3--:R-:W-:Y:S01]  /*13100*/  @P1 SHF.R.U32.HI R6, RZ, R4, R5 ;  /* 0x00000004ff061219 */ /* 0x008fe20000011605 */
[----:B------:R-:W-:-:S03]  /*13110*/  VIADD R4, R2, 0x7f ;  /* 0x0000007f02047836 */ /* 0x000fc60000000000 */
[----:B------:R-:W-:Y:S01]  /*13120*/  IADD3 R2, R6, R0, -R9 ;  /* 0x0000000006027210 */ /* 0x000fe20007ffe809 */
[----:B------:R-:W-:Y:S01]  /*13130*/  VIADD R0, R0, 0x7f ;  /* 0x0000007f00007836 */ /* 0x000fe20000000000 */
[----:B------:R-:W-:-:S04]  /*13140*/  SHF.R.S32.HI R5, RZ, 0x1f, R4 ;  /* 0x0000001fff057819 */ /* 0x000fc80000011404 */
[----:B------:R-:W-:Y:S02]  /*13150*/  LEA.HI R5, R5, R4, RZ, 0x7 ;  /* 0x0000000405057211 */ /* 0x000fe400078f38ff */
[----:B------:R-:W-:Y:S02]  /*13160*/  SHF.R.S32.HI R4, RZ, 0x1f, R0 ;  /* 0x0000001fff047819 */ /* 0x000fe40000011400 */
[----:B------:R-:W-:Y:S02]  /*13170*/  SHF.R.S32.HI R5, RZ, 0x7, R5 ;  /* 0x00000007ff057819 */ /* 0x000fe40000011405 */
[----:B------:R-:W-:Y:S01]  /*13180*/  LEA.HI R4, R4, R0, RZ, 0x7 ;  /* 0x0000000004047211 */ /* 0x000fe200078f38ff */
[----:B------:R-:W-:-:S03]  /*13190*/  VIADD R0, R2, -UR4 ;  /* 0x8000000402007c36 */ /* 0x000fc60008000000 */
[----:B------:R-:W-:-:S04]  /*131a0*/  SHF.R.S32.HI R4, RZ, 0x7, R4 ;  /* 0x00000007ff047819 */ /* 0x000fc80000011404 */
[----:B------:R-:W-:-:S05]  /*131b0*/  VIMNMX R7, R4, R5, PT ;  /* 0x0000000504077248 */ /* 0x000fca0003fe0100 */
[----:B------:R2:W-:Y:S01]  /*131c0*/  STL [R1+0x28], R7 ;  /* 0x0000280701007387 */ /* 0x0005e20000100800 */
[----:B------:R-:W-:Y:S05]  /*131d0*/  @!P2 BRA `(.L_x_1474) ;  /* 0x000000000044a947 */ /* 0x000fea0003800000 */
[----:B------:R-:W-:Y:S01]  /*131e0*/  ISETP.GT.AND P0, PT, R2, -0x1, PT ;  /* 0xffffffff0200780c */ /* 0x000fe20003f04270 */
[----:B------:R-:W-:-:S12]  /*131f0*/  BSSY B0, `(.L_x_1475) ;  /* 0x000000d000007945 */ /* 0x000fd80003800000 */
[----:B------:R-:W-:Y:S05]  /*13200*/  @P0 BRA `(.L_x_1476) ;  /* 0x00000000001c0947 */ /* 0x000fea0003800000 */
[----:B------:R-:W-:Y:S02]  /*13210*/  ISETP.NE.AND P0, PT, R3, 0x1, PT ;  /* 0x000000010300780c */ /* 0x000fe40003f05270 */
[----:B------:R-:W-:-:S11]  /*13220*/  LOP3.LUT R2, RZ, R2, RZ, 0x33, !PT ;  /* 0x00000002ff027212 */ /* 0x000fd600078e33ff */
[----:B------:R-:W3:Y:S02]  /*13230*/  @P0 LDC.64 R4, c[0x0][0x9e8] ;  /* 0x00027a00ff040b82 */ /* 0x000ee40000000a00 */
[----:B---3--:R-:W-:-:S05]  /*13240*/  @P0 IMAD.HI.U32 R4, R2, R4, RZ ;  /* 0x0000000402040227 */ /* 0x008fca00078e00ff */
[----:B------:R-:W-:-:S04]  /*13250*/  @P0 SHF.R.U32.HI R2, RZ, R5, R4 ;  /* 0x00000005ff020219 */ /* 0x000fc80000011604 */
[----:B------:R-:W-:Y:S01]  /*13260*/  LOP3.LUT R2, RZ, R2, RZ, 0x33, !PT ;  /* 0x00000002ff027212 */ /* 0x000fe200078e33ff */
[----:B------:R-:W-:Y:S06]  /*13270*/  BRA `(.L_x_1477) ;  /* 0x0000000000107947 */ /* 0x000fec0003800000 */
.L_x_1476:
[----:B------:R-:W-:-:S13]  /*13280*/  ISETP.NE.AND P0, PT, R3, 0x1, PT ;  /* 0x000000010300780c */ /* 0x000fda0003f05270 */
[----:B------:R-:W3:Y:S02]  /*13290*/  @P0 LDC.64 R4, c[0x0][0x9e8] ;  /* 0x00027a00ff040b82 */ /* 0x000ee40000000a00 */
[----:B---3--:R-:W-:-:S05]  /*132a0*/  @P0 IMAD.HI.U32 R4, R2, R4, RZ ;  /* 0x0000000402040227 */ /* 0x008fca00078e00ff */
[----:B------:R-:W-:-:S07]  /*132b0*/  @P0 SHF.R.U32.HI R2, RZ, R5, R4 ;  /* 0x00000005ff020219 */ /* 0x000fce0000011604 */
.L_x_1477:
[----:B------:R-:W-:Y:S05]  /*132c0*/  BSYNC B0 ;  /* 0x0000000000007941 */ /* 0x000fea0003800000 */
.L_x_1475:
[----:B------:R-:W-:-:S05]  /*132d0*/  IMAD R2, R2, R3, RZ ;  /* 0x0000000302027224 */ /* 0x000fca00078e02ff */
[----:B------:R-:W-:-:S07]  /*132e0*/  VIMNMX R0, R0, R2, !PT ;  /* 0x0000000200007248 */ /* 0x000fce0007fe0100 */
.L_x_1474:
[----:B------:R-:W-:Y:S01]  /*132f0*/  SHF.R.S32.HI R2, RZ, 0x1f, R0 ;  /* 0x0000001fff027819 */ /* 0x000fe20000011400 */
[----:B------:R-:W-:Y:S03]  /*13300*/  BSSY B7, `(.L_x_1478) ;  /* 0x00003e4000077945 */ /* 0x000fe60003800000 */
[----:B------:R-:W-:-:S04]  /*13310*/  LEA.HI R2, R2, R0, RZ, 0x7 ;  /* 0x0000000002027211 */ /* 0x000fc800078f38ff */
[----:B------:R-:W-:-:S04]  /*13320*/  SHF.R.S32.HI R2, RZ, 0x7, R2 ;  /* 0x00000007ff027819 */ /* 0x000fc80000011402 */
[----:B------:R-:W-:-:S04]  /*13330*/  VIMNMX R3, RZ, R2, !PT ;  /* 0x00000002ff037248 */ /* 0x000fc80007fe0100 */
[----:B------:R-:W-:Y:S01]  /*13340*/  ISETP.GT.AND P0, PT, R7, R3, PT ;  /* 0x000000030700720c */ /* 0x000fe20003f04270 */
[----:B------:R3:W-:-:S12]  /*13350*/  STL [R1+0x20], R3 ;  /* 0x0000200301007387 */ /* 0x0007d80000100800 */
[----:B---3--:R-:W-:Y:S05]  /*13360*/  @P0 BRA `(.L_x_1479) ;  /* 0x0000000000440947 */ /* 0x008fea0003800000 */
[----:B------:R-:W3:Y:S02]  /*13370*/  S2R R3, SR_TID.X ;  /* 0x0000000000037919 */ /* 0x000ee40000002100 */
[----:B---3--:R-:W-:-:S04]  /*13380*/  LOP3.LUT R3, R3, 0x7f, RZ, 0xc0, !PT ;  /* 0x0000007f03037812 */ /* 0x008fc800078ec0ff */
[----:B------:R-:W-:-:S13]  /*13390*/  ISETP.NE.AND P0, PT, R3, RZ, PT ;  /* 0x000000ff0300720c */ /* 0x000fda0003f05270 */
[----:B------:R-:W-:Y:S05]  /*133a0*/  @P0 BRA `(.L_x_1480) ;  /* 0x0000003c00640947 */ /* 0x000fea0003800000 */
[----:B------:R-:W3:Y:S01]  /*133b0*/  S2R R5, SR_LANEID ;  /* 0x0000000000057919 */ /* 0x000ee20000000000 */
[----:B------:R-:W-:Y:S01]  /*133c0*/  VOTEU.ANY UR4, UPT, PT ;  /* 0x0000000000047886 */ /* 0x000fe200038e0100 */
[----:B------:R-:W4:Y:S01]  /*133d0*/  LDC.64 R2, c[0x0][0xc60] ;  /* 0x00031800ff027b82 */ /* 0x000f220000000a00 */
[----:B------:R-:W3:Y:S02]  /*133e0*/  FLO.U32 R0, UR4 ;  /* 0x0000000400007d00 */ /* 0x000ee400080e0000 */
[----:B---3--:R-:W-:-:S06]  /*133f0*/  ISETP.EQ.U32.AND P0, PT, R0, R5, PT ;  /* 0x000000050000720c */ /* 0x008fcc0003f02070 */
[----:B------:R-:W4:Y:S07]  /*13400*/  POPC R5, UR4 ;  /* 0x0000000400057d09 */ /* 0x000f2e0008000000 */
[----:B----4-:R-:W3:Y:S01]  /*13410*/  @P0 ATOMG.E.ADD.STRONG.GPU PT, R3, desc[UR50][R2.64], R5 ;  /* 0x00000005020309a8 */ /* 0x010ee200081ee1f2 */
[----:B------:R-:W4:Y:S02]  /*13420*/  S2R R4, SR_LTMASK ;  /* 0x0000000000047919 */ /* 0x000f240000003900 */
[----:B----4-:R-:W-:-:S04]  /*13430*/  LOP3.LUT R4, R4, UR4, RZ, 0xc0, !PT ;  /* 0x0000000404047c12 */ /* 0x010fc8000f8ec0ff */
[----:B--2---:R-:W2:Y:S01]  /*13440*/  POPC R7, R4 ;  /* 0x0000000400077309 */ /* 0x004ea20000000000 */
[----:B---3--:R-:W2:Y:S02]  /*13450*/  SHFL.IDX PT, R0, R3, R0, 0x1f ;  /* 0x00001f0003007589 */ /* 0x008ea400000e0000 */
[----:B--2---:R-:W-:Y:S01]  /*13460*/  IADD3 R16, R0, UR37, R7 ;  /* 0x0000002500107c10 */ /* 0x004fe2000fffe007 */
[----:B------:R-:W-:Y:S06]  /*13470*/  BRA `(.L_x_1480) ;  /* 0x0000003c00307947 */ /* 0x000fec0003800000 */
.L_x_1479:
[----:B------:R-:W3:Y:S01]  /*13480*/  LDL R17, [R1] ;  /* 0x0000000001117983 */ /* 0x000ee20000100800 */
[----:B------:R-:W-:Y:S01]  /*13490*/  BSSY B6, `(.L_x_1481) ;  /* 0x0000014000067945 */ /* 0x000fe20003800000 */
[----:B---3--:R-:W-:-:S05]  /*134a0*/  VIADD R0, R17, 0x18400 ;  /* 0x0001840011007836 */ /* 0x008fca0000000000 */
[----:B------:R-:W-:-:S13]  /*134b0*/  LOP3.LUT P0, RZ, R0, 0x3ff, RZ, 0xc0, !PT ;  /* 0x000003ff00ff7812 */ /* 0x000fda000780c0ff */
[----:B------:R-:W-:Y:S05]  /*134c0*/  @!P0 BRA `(.L_x_1482) ;  /* 0x0000000000408947 */ /* 0x000fea0003800000 */
[----:B------:R-:W-:Y:S01]  /*134d0*/  MOV R2, 0x0 ;  /* 0x0000000000027802 */ /* 0x000fe20000000f00 */
[----:B------:R-:W-:Y:S01]  /*134e0*/  ULDC.64 UR6, c[0x4][0xa0] ;  /* 0x0100280000067ab9 */ /* 0x000fe20000000a00 */
[----:B------:R-:W-:Y:S01]  /*134f0*/  ULDC.64 UR8, c[0x4][0xa8] ;  /* 0x01002a0000087ab9 */ /* 0x000fe20000000a00 */
[----:B------:R-:W-:Y:S01]  /*13500*/  ULDC.64 UR4, c[0x4][0x8] ;  /* 0x0100020000047ab9 */ /* 0x000fe20000000a00 */
[----:B------:R-:W-:Y:S02]  /*13510*/  IMAD.U32 R4, RZ, RZ, UR6 ;  /* 0x00000006ff047e24 */ /* 0x000fe4000f8e00ff */
[----:B------:R-:W3:Y:S01]  /*13520*/  LDC.64 R2, c[0x4][R2] ;  /* 0x0100000002027b82 */ /* 0x000ee20000000a00 */
[----:B------:R-:W-:Y:S02]  /*13530*/  IMAD.U32 R5, RZ, RZ, UR7 ;  /* 0x00000007ff057e24 */ /* 0x000fe4000f8e00ff */
[----:B------:R-:W-:Y:S02]  /*13540*/  IMAD.U32 R6, RZ, RZ, UR8 ;  /* 0x00000008ff067e24 */ /* 0x000fe4000f8e00ff */
[----:B--2---:R-:W-:-:S02]  /*13550*/  IMAD.U32 R7, RZ, RZ, UR9 ;  /* 0x00000009ff077e24 */ /* 0x004fc4000f8e00ff */
[----:B------:R-:W-:Y:S02]  /*13560*/  IMAD.U32 R10, RZ, RZ, UR4 ;  /* 0x00000004ff0a7e24 */ /* 0x000fe4000f8e00ff */
[----:B------:R-:W-:Y:S02]  /*13570*/  IMAD.U32 R11, RZ, RZ, UR5 ;  /* 0x00000005ff0b7e24 */ /* 0x000fe4000f8e00ff */
[----:B------:R-:W-:Y:S02]  /*13580*/  IMAD.MOV.U32 R8, RZ, RZ, 0x70 ;  /* 0x00000070ff087424 */ /* 0x000fe400078e00ff */
[----:B------:R-:W-:Y:S02]  /*13590*/  IMAD.MOV.U32 R12, RZ, RZ, 0x1 ;  /* 0x00000001ff0c7424 */ /* 0x000fe400078e00ff */
[----:B------:R-:W-:-:S07]  /*135a0*/  IMAD.MOV.U32 R13, RZ, RZ, RZ ;  /* 0x000000ffff0d7224 */ /* 0x000fce00078e00ff */
[----:B------:R-:W-:-:S07]  /*135b0*/  LEPC R20, `(.L_x_1482) ;  /* 0x000000001014794e */ /* 0x000fce0000000000 */
[----:B01-3--:R-:W-:Y:S05]  /*135c0*/  CALL.ABS.NOINC R2 ;  /* 0x0000000002007343 */ /* 0x00bfea0003c00000 */
.L_x_1482:
[----:B------:R-:W-:Y:S05]  /*135d0*/  BSYNC B6 ;  /* 0x0000000000067941 */ /* 0x000fea0003800000 */
.L_x_1481:
        /* <DEDUP_REMOVED lines=8> */
[----:B------:R3:W4:Y:S01]  /*13660*/  LDC.64 R2, c[0x4][R17] ;  /* 0x0100000011027b82 */ /* 0x0007220000000a00 */
[----:B------:R-:W-:Y:S02]  /*13670*/  IMAD.U32 R4, RZ, RZ, UR6 ;  /* 0x00000006ff047e24 */ /* 0x000fe4000f8e00ff */
[----:B------:R-:W-:Y:S02]  /*13680*/  IMAD.U32 R5, RZ, RZ, UR7 ;  /* 0x00000007ff057e24 */ /* 0x000fe4000f8e00ff */
[----:B------:R-:W-:Y:S02]  /*13690*/  IMAD.U32 R6, RZ, RZ, UR8 ;  /* 0x00000008ff067e24 */ /* 0x000fe4000f8e00ff */
[----:B--2---:R-:W-:-:S02]  /*136a0*/  IMAD.U32 R7, RZ, RZ, UR9 ;  /* 0x00000009ff077e24 */ /* 0x004fc4000f8e00ff */
[----:B------:R-:W-:Y:S02]  /*136b0*/  IMAD.U32 R10, RZ, RZ, UR4 ;  /* 0x00000004ff0a7e24 */ /* 0x000fe4000f8e00ff */
[----:B------:R-:W-:Y:S02]  /*136c0*/  IMAD.U32 R11, RZ, RZ, UR5 ;  /* 0x00000005ff0b7e24 */ /* 0x000fe4000f8e00ff */
[----:B------:R-:W-:Y:S02]  /*136d0*/  IMAD.MOV.U32 R8, RZ, RZ, 0x70 ;  /* 0x00000070ff087424 */ /* 0x000fe400078e00ff */
[----:B------:R-:W-:Y:S02]  /*136e0*/  IMAD.MOV.U32 R12, RZ, RZ, 0x1 ;  /* 0x00000001ff0c7424 */ /* 0x000fe400078e00ff */
[----:B---3--:R-:W-:-:S07]  /*136f0*/  IMAD.MOV.U32 R13, RZ, RZ, RZ ;  /* 0x000000ffff0d7224 */ /* 0x008fce00078e00ff */
[----:B------:R-:W-:-:S07]  /*13700*/  LEPC R20, `(.L_x_1485) ;  /* 0x000000001014794e */ /* 0x000fce0000000000 */
[----:B01--4-:R-:W-:Y:S05]  /*13710*/  CALL.ABS.NOINC R2 ;  /* 0x0000000002007343 */ /* 0x013fea0003c00000 */
.L_x_1485:
        /* <DEDUP_REMOVED lines=15> */
.L_x_1484:
[----:B------:R-:W-:Y:S05]  /*13810*/  BSYNC B6 ;  /* 0x0000000000067941 */ /* 0x000fea0003800000 */
.L_x_1483:
[----:B------:R-:W-:Y:S01]  /*13820*/  ULDC.64 UR4, c[0x0][0x9f8] ;  /* 0x00027e0000047ab9 */ /* 0x000fe20000000a00 */
[----:B------:R-:W3:Y:S01]  /*13830*/  LDL R17, [R1+0x28] ;  /* 0x0000280001117983 */ /* 0x000ee20000100800 */
[----:B------:R-:W-:Y:S01]  /*13840*/  ISETP.NE.U32.AND P0, PT, RZ, UR4, PT ;  /* 0x00000004ff007c0c */ /* 0x000fe2000bf05070 */
[----:B--2---:R-:W-:-:S03]  /*13850*/  IMAD.MOV.U32 R7, RZ, RZ, R19 ;  /* 0x000000ffff077224 */ /* 0x004fc600078e0013 */
[----:B------:R-:W-:Y:S01]  /*13860*/  ISETP.NE.AND.EX P0, PT, RZ, UR5, PT, P0 ;  /* 0x00000005ff007c0c */ /* 0x000fe2000bf05300 */
[----:B------:R-:W-:-:S12]  /*13870*/  ULDC.64 UR4, c[0x0][0xa08] ;  /* 0x0002820000047ab9 */ /* 0x000fd80000000a00 */
[----:B------:R-:W2:Y:S02]  /*13880*/  @P0 LDC.64 R2, c[0x0][0x9f8] ;  /* 0x00027e00ff020b82 */ /* 0x000ea40000000a00 */
[----:B--2---:R-:W-:-:S05]  /*13890*/  @P0 IMAD.WIDE R2, R19, 0x4, R2 ;  /* 0x0000000413020825 */ /* 0x004fca00078e0202 */
[----:B------:R2:W4:Y:S02]  /*138a0*/  @P0 LDG.E R7, desc[UR50][R2.64] ;  /* 0x0000003202070981 */ /* 0x000524000c1e1900 */
[----:B--2---:R-:W2:Y:S02]  /*138b0*/  LDC.64 R2, c[0x0][0x418] ;  /* 0x00010600ff027b82 */ /* 0x004ea40000000a00 */
[----:B--2---:R-:W-:Y:S01]  /*138c0*/  LOP3.LUT P0, RZ, R2, UR4, RZ, 0xfc, !PT ;  /* 0x0000000402ff7c12 */ /* 0x004fe2000f80fcff */
[----:B------:R-:W-:-:S03]  /*138d0*/  UMOV UR4, 0xffffffff ;  /* 0xffffffff00047882 */ /* 0x000fc60000000000 */
[----:B------:R-:W-:Y:S01]  /*138e0*/  LOP3.LUT P0, RZ, R3, UR5, RZ, 0xfc, P0 ;  /* 0x0000000503ff7c12 */ /* 0x000fe2000800fcff */
[----:B---3--:R-:W-:Y:S01]  /*138f0*/  VIADD R0, R17, 0xffffffff ;  /* 0xffffffff11007836 */ /* 0x008fe20000000000 */
[----:B----4-:R-:W-:Y:S01]  /*13900*/  SHF.R.S32.HI R8, RZ, 0x1f, R7 ;  /* 0x0000001fff087819 */ /* 0x010fe20000011407 */
[----:B------:R2:W-:Y:S01]  /*13910*/  STL [R1+0xc], R7 ;  /* 0x00000c0701007387 */ /* 0x0005e20000100800 */
[----:B------:R-:W-:-:S03]  /*13920*/  SEL R17, R7, RZ, !P0 ;  /* 0x000000ff07117207 */ /* 0x000fc60004000000 */
[----:B------:R2:W-:Y:S01]  /*13930*/  STL [R1+0x1c], R8 ;  /* 0x00001c0801007387 */ /* 0x0005e20000100800 */
[----:B------:R-:W-:Y:S05]  /*13940*/  BRA.DIV UR4, `(.L_x_1486) ;  /* 0x0000004a04e07947 */ /* 0x000fea000b800000 */
[----:B------:R-:W3:Y:S02]  /*13950*/  S2R R4, SR_TID.X ;  /* 0x0000000000047919 */ /* 0x000ee40000002100 */
[----:B---3--:R-:W-:-:S04]  /*13960*/  SHF.R.U32.HI R4, RZ, 0x5, R4 ;  /* 0x00000005ff047819 */ /* 0x008fc80000011604 */
[----:B------:R-:W-:-:S05]  /*13970*/  LOP3.LUT R4, R4, 0x3, RZ, 0xc0, !PT ;  /* 0x0000000304047812 */ /* 0x000fca00078ec0ff */
[----:B------:R3:W4:Y:S02]  /*13980*/  SHFL.IDX PT, R14, R4, RZ, 0x1f ;  /* 0x00001fff040e7589 */ /* 0x00072400000e0000 */
.L_x_1589:
[----:B---3--:R-:W3:Y:S01]  /*13990*/  LDL.LU R4, [R1+0x18] ;  /* 0x0000180001047983 */ /* 0x008ee20000300800 */
[----:B------:R-:W-:Y:S02]  /*139a0*/  PLOP3.LUT P1, PT, PT, PT, PT, 0x8, 0x0 ;  /* 0x000000000000781c */ /* 0x000fe40003f2e170 */
[----:B----4-:R-:W-:Y:S01]  /*139b0*/  ISETP.NE.AND P0, PT, R14, RZ, PT ;  /* 0x000000ff0e00720c */ /* 0x010fe20003f05270 */
[----:B------:R4:W-:Y:S01]  /*139c0*/  STL [R1+0x8], R0 ;  /* 0x0000080001007387 */ /* 0x0009e20000100800 */
[----:B---3--:R-:W-:-:S09]  /*139d0*/  LOP3.LUT R4, R4, 0xfffffffe, RZ, 0xc0, !PT ;  /* 0xfffffffe04047812 */ /* 0x008fd200078ec0ff */
[----:B------:R-:W-:-:S05]  /*139e0*/  @P1 LOP3.LUT R4, R4, 0x1, RZ, 0xfc, !PT ;  /* 0x0000000104041812 */ /* 0x000fca00078efcff */
[----:B------:R4:W-:Y:S01]  /*139f0*/  STL [R1+0x18], R4 ;  /* 0x0000180401007387 */ /* 0x0009e20000100800 */
[----:B------:R-:W-:Y:S05]  /*13a00*/  @P0 BRA `(.L_x_1487) ;  /* 0x0000000400300947 */ /* 0x000fea0003800000 */
[----:B------:R-:W-:-:S03]  /*13a10*/  UMOV UR4, 0xffffffff ;  /* 0xffffffff00047882 */ /* 0x000fc60000000000 */
[----:B------:R-:W-:Y:S05]  /*13a20*/  BRA.DIV UR4, `(.L_x_1488) ;  /* 0x0000004a04dc7947 */ /* 0x000fea000b800000 */
[----:B------:R-:W-:-:S13]  /*13a30*/  ELECT P6, URZ, PT ;  /* 0x00000000003f782f */ /* 0x000fda00038c0000 */
.L_x_1592:
[----:B------:R-:W-:Y:S05]  /*13a40*/  @!P6 BRA `(.L_x_1487) ;  /* 0x000000040020e947 */ /* 0x000fea0003800000 */
[----:B------:R-:W-:-:S04]  /*13a50*/  ISETP.NE.U32.AND P0, PT, R2, RZ, PT ;  /* 0x000000ff0200720c */ /* 0x000fc80003f05070 */
[----:B------:R-:W-:-:S13]  /*13a60*/  ISETP.NE.AND.EX P0, PT, R3, RZ, PT, P0 ;  /* 0x000000ff0300720c */ /* 0x000fda0003f05300 */
[----:B------:R-:W-:Y:S05]  /*13a70*/  @!P0 BRA `(.L_x_1489) ;  /* 0x0000000000508947 */ /* 0x000fea0003800000 */
[----:B------:R-:W3:Y:S01]  /*13a80*/  LDC R6, c[0x0][0x43c] ;  /* 0x00010f00ff067b82 */ /* 0x000ee20000000800 */
[----:B01----:R-:W-:Y:S01]  /*13a90*/  IMAD.MOV.U32 R9, RZ, RZ, R0 ;  /* 0x000000ffff097224 */ /* 0x003fe200078e0000 */
[----:B------:R-:W-:-:S03]  /*13aa0*/  ULDC.64 UR4, c[0x0][0x428] ;  /* 0x00010a0000047ab9 */ /* 0x000fc60000000a00 */
[----:B----4-:R-:W-:Y:S01]  /*13ab0*/  IMAD.MOV.U32 R0, RZ, RZ, R9 ;  /* 0x000000ffff007224 */ /* 0x010fe200078e0009 */
[----:B---3--:R-:W-:-:S13]  /*13ac0*/  ISETP.NE.AND P0, PT, R6, 0x1, PT ;  /* 0x000000010600780c */ /* 0x008fda0003f05270 */
[----:B------:R-:W0:Y:S02]  /*13ad0*/  @P0 LDC.64 R4, c[0x0][0x440] ;  /* 0x00011000ff040b82 */ /* 0x000e240000000a00 */
[----:B0-----:R-:W-:-:S05]  /*13ae0*/  @P0 IMAD.HI.U32 R4, R9, R4, RZ ;  /* 0x0000000409040227 */ /* 0x001fca00078e00ff */
[----:B------:R-:W-:-:S04]  /*13af0*/  @P0 SHF.R.U32.HI R0, RZ, R5, R4 ;  /* 0x00000005ff000219 */ /* 0x000fc80000011604 */
[--C-:B------:R-:W-:Y:S01]  /*13b00*/  SHF.R.S32.HI R5, RZ, 0x1f, R0.reuse ;  /* 0x0000001fff057819 */ /* 0x100fe20000011400 */
[----:B------:R-:W-:-:S04]  /*13b10*/  IMAD.MOV R4, RZ, RZ, -R0 ;  /* 0x000000ffff047224 */ /* 0x000fc800078e0a00 */
[----:B------:R-:W-:Y:S02]  /*13b20*/  IMAD R9, R6, R4, R9 ;  /* 0x0000000406097224 */ /* 0x000fe400078e0209 */
[----:B------:R-:W-:Y:S02]  /*13b30*/  IMAD R6, R8, UR4, RZ ;  /* 0x0000000408067c24 */ /* 0x000fe4000f8e02ff */
[----:B------:R-:W-:Y:S01]  /*13b40*/  IMAD.MOV.U32 R4, RZ, RZ, R0 ;  /* 0x000000ffff047224 */ /* 0x000fe200078e0000 */
[----:B------:R3:W-:Y:S01]  /*13b50*/  STL [R1+0x8], R9 ;  /* 0x0000080901007387 */ /* 0x0007e20000100800 */
[C---:B------:R-:W-:Y:S02]  /*13b60*/  IMAD R0, R7.reuse, UR5, R6 ;  /* 0x0000000507007c24 */ /* 0x040fe4000f8e0206 */
[----:B------:R-:W-:-:S04]  /*13b70*/  IMAD.WIDE.U32 R4, R7, UR4, R4 ;  /* 0x0000000407047c25 */ /* 0x000fc8000f8e0004 */
[----:B------:R-:W-:Y:S01]  /*13b80*/  IMAD.IADD R0, R5, 0x1, R0 ;  /* 0x0000000105007824 */ /* 0x000fe200078e0200 */
[----:B------:R-:W-:-:S04]  /*13b90*/  LEA R2, P0, R4, R2, 0x2 ;  /* 0x0000000204027211 */ /* 0x000fc800078010ff */
[----:B------:R-:W-:-:S05]  /*13ba0*/  LEA.HI.X R3, R4, R3, R0, 0x2, P0 ;  /* 0x0000000304037211 */ /* 0x000fca00000f1400 */
[----:B------:R3:W5:Y:S04]  /*13bb0*/  LDG.E R17, desc[UR50][R2.64] ;  /* 0x0000003202117981 */ /* 0x000768000c1e1900 */
.L_x_1489:
[----:B--2---:R-:W2:Y:S04]  /*13bc0*/  LDL R7, [R1] ;  /* 0x0000000001077983 */ /* 0x004ea80000100800 */
[----:B----4-:R-:W2:Y:S04]  /*13bd0*/  LDL R0, [R1+0x4] ;  /* 0x0000040001007983 */ /* 0x010ea80000100800 */
[----:B---3--:R-:W3:Y:S01]  /*13be0*/  LDL R2, [R1+0x10] ;  /* 0x0000100001027983 */ /* 0x008ee20000100800 */
[----:B--2---:R-:W-:Y:S01]  /*13bf0*/  IMAD R0, R0, 0x8, R7 ;  /* 0x0000000800007824 */ /* 0x004fe200078e0207 */
[----:B---3--:R-:W-:-:S04]  /*13c00*/  SHF.L.U32 R2, R2, 0x1f, RZ ;  /* 0x0000001f02027819 */ /* 0x008fc800000006ff */
[----:B------:R-:W2:Y:S02]  /*13c10*/  SYNCS.PHASECHK.TRANS64.TRYWAIT P0, [R0+URZ+0x28840], R2 ;  /* 0x02884002000075a7 */ /* 0x000ea4000800017f */
[----:B--2---:R-:W-:Y:S05]  /*13c20*/  @!P0 BRA `(.L_x_1490) ;  /* 0x00000048007c8947 */ /* 0x004fea0003800000 */
.L_x_1593:
        /* <DEDUP_REMOVED lines=11> */
.L_x_1491:
[----:B------:R-:W3:Y:S04]  /*13ce0*/  LDL R5, [R1] ;  /* 0x0000000001057983 */ /* 0x000ee80000100800 */
[----:B------:R-:W3:Y:S04]  /*13cf0*/  LDL R4, [R1+0x4] ;  /* 0x0000040001047983 */ /* 0x000ee80000100800 */
[----:B------:R-:W4:Y:S04]  /*13d00*/  LDL R6, [R1+0x8] ;  /* 0x0000080001067983 */ /* 0x000f280000100800 */
[----:B------:R-:W4:Y:S04]  /*13d10*/  LDL R3, [R1+0x14] ;  /* 0x0000140001037983 */ /* 0x000f280000100800 */
[----:B--2---:R-:W2:Y:S01]  /*13d20*/  LDL.LU R2, [R1+0x18] ;  /* 0x0000180001027983 */ /* 0x004ea20000300800 */
[----:B------:R-:W-:-:S02]  /*13d30*/  R2UR UR9, R0 ;  /* 0x00000000000972ca */ /* 0x000fc400000e0000 */
[----:B------:R-:W-:Y:S01]  /*13d40*/  PLOP3.LUT P0, PT, PT, PT, PT, 0x80, 0x0 ;  /* 0x000000000000781c */ /* 0x000fe20003f0f070 */
[----:B------:R-:W-:Y:S01]  /*13d50*/  UIADD3 UR4, UP0, UR38, 0x370, URZ ;  /* 0x0000037026047890 */ /* 0x000fe2000ff1e03f */
[----:B------:R-:W-:Y:S02]  /*13d60*/  R2UR UR12, R18 ;  /* 0x00000000120c72ca */ /* 0x000fe400000e0000 */
[----:B-----5:R-:W-:-:S07]  /*13d70*/  R2UR UR13, R17 ;  /* 0x00000000110d72ca */ /* 0x020fce00000e0000 */
[----:B------:R-:W-:Y:S01]  /*13d80*/  UIADD3 UR9, UR9, 0x28830, URZ ;  /* 0x0002883009097890 */ /* 0x000fe2000fffe03f */
[----:B------:R-:W-:Y:S01]  /*13d90*/  UMOV UR10, URZ ;  /* 0x0000003f000a7c82 */ /* 0x000fe20008000000 */
[----:B------:R-:W-:Y:S01]  /*13da0*/  UMOV UR7, 0x14f00000 ;  /* 0x14f0000000077882 */ /* 0x000fe20000000000 */
[----:B------:R-:W-:Y:S01]  /*13db0*/  UMOV UR15, 0x40 ;  /* 0x00000040000f7882 */ /* 0x000fe20000000000 */
[----:B---3--:R-:W-:Y:S01]  /*13dc0*/  IMAD R0, R4, 0x8000, R5 ;  /* 0x0000800004007824 */ /* 0x008fe200078e0205 */
[----:B----4-:R-:W-:-:S04]  /*13dd0*/  R2UR UR11, R6 ;  /* 0x00000000060b72ca */ /* 0x010fc800000e0000 */
[----:B------:R-:W-:Y:S02]  /*13de0*/  R2UR UR6, R0 ;  /* 0x00000000000672ca */ /* 0x000fe400000e0000 */
[----:B------:R-:W-:Y:S02]  /*13df0*/  R2UR UR5, R3 ;  /* 0x00000000030572ca */ /* 0x000fe400000e0000 */
[----:B--2---:R-:W-:-:S09]  /*13e00*/  LOP3.LUT R2, R2, 0xfffffffe, RZ, 0xc0, !PT ;  /* 0xfffffffe02027812 */ /* 0x004fd200078ec0ff */
[----:B------:R-:W-:Y:S02]  /*13e10*/  UIADD3 UR8, UR6, 0x18400, URZ ;  /* 0x0001840006087890 */ /* 0x000fe4000fffe03f */
[----:B------:R-:W-:Y:S02]  /*13e20*/  ULEA UR11, UR11, UR5, 0x7 ;  /* 0x000000050b0b7291 */ /* 0x000fe4000f8e383f */
[----:B------:R-:W-:Y:S02]  /*13e30*/  UIADD3.X UR5, URZ, UR39, URZ, UP0, !UPT ;  /* 0x000000273f057290 */ /* 0x000fe400087fe43f */
[----:B------:R-:W-:Y:S01]  /*13e40*/  UIADD3 UR14, UR6, 0x1c400, URZ ;  /* 0x0001c400060e7890 */ /* 0x000fe2000fffe03f */
[----:B------:R-:W-:Y:S02]  /*13e50*/  @P0 LOP3.LUT R2, R2, 0x1, RZ, 0xfc, !PT ;  /* 0x0000000102020812 */ /* 0x000fe400078efcff */
[----:B------:R-:W-:-:S04]  /*13e60*/  UMOV UR6, 0x0 ;  /* 0x0000000000067882 */ /* 0x000fc80000000000 */
[----:B------:R2:W-:Y:S01]  /*13e70*/  UTMALDG.4D [UR8], [UR4], desc[UR6] ;  /* 0x00000608040075b4 */ /* 0x0005e20008019000 */
[----:B------:R3:W-:Y:S01]  /*13e80*/  STL [R1+0x18], R2 ;  /* 0x0000180201007387 */ /* 0x0007e20000100800 */
[----:B--2---:R-:W-:Y:S01]  /*13e90*/  UMOV UR8, UR14 ;  /* 0x0000000e00087c82 */ /* 0x004fe20008000000 */
[----:B------:R-:W-:Y:S02]  /*13ea0*/  UMOV UR10, UR15 ;  /* 0x0000000f000a7c82 */ /* 0x000fe40008000000 */
[----:B------:R3:W-:Y:S01]  /*13eb0*/  UTMALDG.4D [UR8], [UR4], desc[UR6] ;  /* 0x00000608040075b4 */ /* 0x0007e20008019000 */
[----:B------:R-:W-:Y:S02]  /*13ec0*/  NOP ;  /* 0x0000000000007918 */ /* 0x000fe40000000000 */
.L_x_1487:
[----:B----4-:R-:W4:Y:S04]  /*13ed0*/  LDL R0, [R1] ;  /* 0x0000000001007983 */ /* 0x010f280000100800 */
[----:B------:R-:W5:Y:S01]  /*13ee0*/  LDL.LU R3, [R1+0x34] ;  /* 0x0000340001037983 */ /* 0x000f620000300800 */
[----:B------:R-:W-:Y:S05]  /*13ef0*/  WARPSYNC.ALL ;  /* 0x0000000000007948 */ /* 0x000fea0003800000 */
[----:B---3--:R-:W-:Y:S01]  /*13f00*/  ULDC.64 UR4, c[0x0][0x298] ;  /* 0x0000a60000047ab9 */ /* 0x008fe20000000a00 */
[----:B------:R-:W-:Y:S01]  /*13f10*/  BSSY B6, `(.L_x_1492) ;  /* 0x000001c000067945 */ /* 0x000fe20003800000 */
[----:B------:R-:W-:Y:S01]  /*13f20*/  BAR.SYNC.DEFER_BLOCKING 0x8, 0x180 ;  /* 0x0206000000007b1d */ /* 0x000fe20000010000 */
[----:B----4-:R-:W-:Y:S01]  /*13f30*/  VIADD R0, R0, 0x10400 ;  /* 0x0001040000007836 */ /* 0x010fe20000000000 */
[----:B-----5:R-:W-:Y:S01]  /*13f40*/  SHF.R.S32.HI R2, RZ, 0x1f, R3 ;  /* 0x0000001fff027819 */ /* 0x020fe20000011403 */
[----:B------:R-:W-:-:S03]  /*13f50*/  IMAD.WIDE.U32 R4, R3, UR4, RZ ;  /* 0x0000000403047c25 */ /* 0x000fc6000f8e00ff */
[----:B------:R-:W-:Y:S01]  /*13f60*/  LOP3.LUT P0, RZ, R0, 0x3ff, RZ, 0xc0, !PT ;  /* 0x000003ff00ff7812 */ /* 0x000fe2000780c0ff */
[----:B------:R-:W-:Y:S01]  /*13f70*/  IMAD R2, R2, UR4, RZ ;  /* 0x0000000402027c24 */ /* 0x000fe2000f8e02ff */
[----:B------:R3:W-:Y:S03]  /*13f80*/  STL.64 [R1+0x40], R4 ;  /* 0x0000400401007387 */ /* 0x0007e60000100a00 */
[----:B------:R-:W-:-:S04]  /*13f90*/  IMAD R2, R3, UR5, R2 ;  /* 0x0000000503027c24 */ /* 0x000fc8000f8e0202 */
[----:B------:R-:W-:-:S05]  /*13fa0*/  IMAD.IADD R0, R5, 0x1, R2 ;  /* 0x0000000105007824 */ /* 0x000fca00078e0202 */
[----:B------:R3:W-:Y:S01]  /*13fb0*/  STL [R1+0x34], R0 ;  /* 0x0000340001007387 */ /* 0x0007e20000100800 */
[----:B------:R-:W-:Y:S05]  /*13fc0*/  @!P0 BRA `(.L_x_1493) ;  /* 0x0000000000408947 */ /* 0x000fea0003800000 */
[----:B------:R-:W-:Y:S01]  /*13fd0*/  MOV R2, 0x0 ;  /* 0x0000000000027802 */ /* 0x000fe20000000f00 */
[----:B------:R-:W-:Y:S01]  /*13fe0*/  ULDC.64 UR4, c[0x4][0xa0] ;  /* 0x0100280000047ab9 */ /* 0x000fe20000000a00 */
[----:B------:R-:W-:Y:S01]  /*13ff0*/  ULDC.64 UR6, c[0x4][0xa8] ;  /* 0x01002a0000067ab9 */ /* 0x000fe20000000a00 */
[----:B------:R-:W-:Y:S01]  /*14000*/  ULDC.64 UR8, c[0x4][0x20] ;  /* 0x0100080000087ab9 */ /* 0x000fe20000000a00 */
[----:B---3--:R-:W-:Y:S02]  /*14010*/  IMAD.U32 R4, RZ, RZ, UR4 ;  /* 0x00000004ff047e24 */ /* 0x008fe4000f8e00ff */
        /* <DEDUP_REMOVED lines=11> */
.L_x_1493:
[----:B------:R-:W-:Y:S05]  /*140d0*/  BSYNC B6 ;  /* 0x0000000000067941 */ /* 0x000fea0003800000 */
.L_x_1492:
[----:B---3--:R-:W3:Y:S01]  /*140e0*/  LDL.LU R0, [R1+0x34] ;  /* 0x0000340001007983 */ /* 0x008ee20000300800 */
[----:B--2---:R-:W2:Y:S01]  /*140f0*/  LDC R7, c[0x0][0x448] ;  /* 0x00011200ff077b82 */ /* 0x004ea20000000800 */
[----:B------:R-:W-:Y:S01]  /*14100*/  ULDC.64 UR4, c[0x0][0x2d8] ;  /* 0x0000b60000047ab9 */ /* 0x000fe20000000a00 */
[----:B------:R-:W-:Y:S01]  /*14110*/  ULDC.64 UR6, c[0x0][0x280] ;  /* 0x0000a00000067ab9 */ /* 0x000fe20000000a00 */
[----:B------:R-:W3:Y:S04]  /*14120*/  LDL.LU.64 R2, [R1+0x40] ;  /* 0x0000400001027983 */ /* 0x000ee80000300a00 */
[----:B------:R-:W4:Y:S01]  /*14130*/  LDL R8, [R1+0x2c] ;  /* 0x00002c0001087983 */ /* 0x000f220000100800 */
[----:B------:R-:W0:Y:S01]  /*14140*/  S2R R5, SR_TID.X ;  /* 0x0000000000057919 */ /* 0x000e220000002100 */
[----:B------:R-:W1:Y:S01]  /*14150*/  S2R R6, SR_TID.X ;  /* 0x0000000000067919 */ /* 0x000e620000002100 */
[----:B0-----:R-:W-:-:S04]  /*14160*/  LOP3.LUT R5, R5, 0x7f, RZ, 0xc0, !PT ;  /* 0x0000007f05057812 */ /* 0x001fc800078ec0ff */
[----:B------:R-:W-:Y:S01]  /*14170*/  SHF.R.U32.HI R5, RZ, 0x3, R5 ;  /* 0x00000003ff057819 */ /* 0x000fe20000011605 */
[----:B-1----:R-:W-:-:S05]  /*14180*/  IMAD.SHL.U32 R9, R6, 0x10, RZ ;  /* 0x0000001006097824 */ /* 0x002fca00078e00ff */
[----:B------:R-:W-:Y:S01]  /*14190*/  LOP3.LUT R9, R5, 0x70, R9, 0xf8, !PT ;  /* 0x0000007005097812 */ /* 0x000fe200078ef809 */
[----:B---3--:R-:W-:Y:S01]  /*141a0*/  IMAD.MOV.U32 R3, RZ, RZ, R0 ;  /* 0x000000ffff037224 */ /* 0x008fe200078e0000 */
[----:B------:R-:W-:-:S05]  /*141b0*/  SHF.R.S32.HI R0, RZ, 0x1f, R18 ;  /* 0x0000001fff007819 */ /* 0x000fca0000011412 */
[----:B------:R-:W-:Y:S02]  /*141c0*/  IMAD R0, R0, UR4, RZ ;  /* 0x0000000400007c24 */ /* 0x000fe4000f8e02ff */
[----:B------:R-:W-:-:S04]  /*141d0*/  IMAD.WIDE.U32 R2, R18, UR4, R2 ;  /* 0x0000000412027c25 */ /* 0x000fc8000f8e0002 */
[----:B------:R-:W-:Y:S01]  /*141e0*/  IMAD R0, R18, UR5, R0 ;  /* 0x0000000512007c24 */ /* 0x000fe2000f8e0200 */
[----:B------:R-:W-:Y:S02]  /*141f0*/  ULDC.64 UR4, c[0x0][0xa00] ;  /* 0x0002800000047ab9 */ /* 0x000fe40000000a00 */
[----:B------:R-:W-:Y:S01]  /*14200*/  ISETP.NE.U32.AND P0, PT, RZ, UR4, PT ;  /* 0x00000004ff007c0c */ /* 0x000fe2000bf05070 */
[----:B------:R-:W-:Y:S01]  /*14210*/  IMAD.IADD R3, R3, 0x1, R0 ;  /* 0x0000000103037824 */ /* 0x000fe200078e0200 */
[----:B------:R-:W-:Y:S02]  /*14220*/  SHF.R.S32.HI R0, RZ, 0x1f, R19 ;  /* 0x0000001fff007819 */ /* 0x000fe40000011413 */
[----:B------:R-:W-:Y:S01]  /*14230*/  ISETP.NE.AND.EX P0, PT, RZ, UR5, PT, P0 ;  /* 0x00000005ff007c0c */ /* 0x000fe2000bf05300 */
[----:B------:R-:W-:-:S03]  /*14240*/  ULDC.64 UR4, c[0x0][0x2e0] ;  /* 0x0000b80000047ab9 */ /* 0x000fc60000000a00 */
[----:B------:R-:W-:Y:S02]  /*14250*/  SEL R4, R0, RZ, !P0 ;  /* 0x000000ff00047207 */ /* 0x000fe40004000000 */
[----:B------:R-:W-:Y:S02]  /*14260*/  SEL R0, R19, RZ, !P0 ;  /* 0x000000ff13007207 */ /* 0x000fe40004000000 */
[----:B--2---:R-:W-:Y:S01]  /*14270*/  ISETP.NE.AND P0, PT, R7, 0x1, PT ;  /* 0x000000010700780c */ /* 0x004fe20003f05270 */
[----:B------:R-:W-:-:S12]  /*14280*/  IMAD R4, R4, UR4, RZ ;  /* 0x0000000404047c24 */ /* 0x000fd8000f8e02ff */
[----:B------:R-:W0:Y:S01]  /*14290*/  @P0 LDC R5, c[0x0][0x44c] ;  /* 0x00011300ff050b82 */ /* 0x000e220000000800 */
[----:B------:R-:W-:-:S07]  /*142a0*/  IMAD.WIDE.U32 R2, R0, UR4, R2 ;  /* 0x0000000400027c25 */ /* 0x000fce000f8e0002 */
[----:B------:R-:W1:Y:S01]  /*142b0*/  @P0 LDC R6, c[0x0][0x450] ;  /* 0x00011400ff060b82 */ /* 0x000e620000000800 */
[----:B------:R-:W-:Y:S01]  /*142c0*/  IMAD R0, R0, UR5, R4 ;  /* 0x0000000500007c24 */ /* 0x000fe2000f8e0204 */
[----:B------:R-:W-:Y:S01]  /*142d0*/  ULDC.64 UR4, c[0x0][0x2d0] ;  /* 0x0000b40000047ab9 */ /* 0x000fe20000000a00 */
[----:B----4-:R-:W-:Y:S02]  /*142e0*/  IMAD.IADD R4, R9, 0x1, R8 ;  /* 0x0000000109047824 */ /* 0x010fe400078e0208 */
[----:B------:R-:W2:Y:S01]  /*142f0*/  S2R R9, SR_TID.X ;  /* 0x0000000000097919 */ /* 0x000ea20000002100 */
[----:B------:R-:W-:Y:S02]  /*14300*/  IMAD.IADD R3, R3, 0x1, R0 ;  /* 0x0000000103037824 */ /* 0x000fe400078e0200 */
[----:B------:R-:W-:Y:S02]  /*14310*/  IMAD.MOV.U32 R0, RZ, RZ, R4 ;  /* 0x000000ffff007224 */ /* 0x000fe400078e0004 */
[----:B0-----:R-:W-:-:S05]  /*14320*/  @P0 IMAD.HI.U32 R5, R4, R5, RZ ;  /* 0x0000000504050227 */ /* 0x001fca00078e00ff */
[----:B-1----:R-:W-:-:S05]  /*14330*/  @P0 SHF.R.U32.HI R0, RZ, R6, R5 ;  /* 0x00000006ff000219 */ /* 0x002fca0000011605 */
[----:B------:R-:W-:-:S04]  /*14340*/  IMAD.MOV R5, RZ, RZ, -R0 ;  /* 0x000000ffff057224 */ /* 0x000fc800078e0a00 */
[----:B------:R-:W-:Y:S01]  /*14350*/  IMAD R4, R7, R5, R4 ;  /* 0x0000000507047224 */ /* 0x000fe200078e0204 */
[----:B------:R-:W-:Y:S01]  /*14360*/  SHF.R.S32.HI R5, RZ, 0x1f, R0 ;  /* 0x0000001fff057819 */ /* 0x000fe20000011400 */
[----:B------:R-:W-:-:S04]  /*14370*/  IMAD.WIDE.U32 R2, R0, UR4, R2 ;  /* 0x0000000400027c25 */ /* 0x000fc8000f8e0002 */
[----:B------:R-:W-:Y:S02]  /*14380*/  IMAD R5, R5, UR4, RZ ;  /* 0x0000000405057c24 */ /* 0x000fe4000f8e02ff */
[----:B--2---:R-:W-:Y:S02]  /*14390*/  IMAD.SHL.U32 R9, R9, 0x8, RZ ;  /* 0x0000000809097824 */ /* 0x004fe400078e00ff */
[----:B------:R-:W-:Y:S01]  /*143a0*/  IMAD R0, R0, UR5, R5 ;  /* 0x0000000500007c24 */ /* 0x000fe2000f8e0205 */
[----:B------:R-:W-:Y:S02]  /*143b0*/  ULDC.64 UR4, c[0x0][0x2c8] ;  /* 0x0000b20000047ab9 */ /* 0x000fe40000000a00 */
[----:B------:R-:W-:Y:S01]  /*143c0*/  LOP3.LUT R9, R9, 0x38, RZ, 0xc0, !PT ;  /* 0x0000003809097812 */ /* 0x000fe200078ec0ff */
[----:B------:R-:W-:Y:S01]  /*143d0*/  IMAD.IADD R3, R3, 0x1, R0 ;  /* 0x0000000103037824 */ /* 0x000fe200078e0200 */
[----:B------:R-:W-:Y:S02]  /*143e0*/  SHF.R.S32.HI R0, RZ, 0x1f, R4 ;  /* 0x0000001fff007819 */ /* 0x000fe40000011404 */
[----:B------:R-:W-:Y:S01]  /*143f0*/  LOP3.LUT R9, R9, 0x40, RZ, 0xfc, !PT ;  /* 0x0000004009097812 */ /* 0x000fe200078efcff */
[----:B------:R-:W-:-:S04]  /*14400*/  IMAD.WIDE.U32 R2, R4, UR4, R2 ;  /* 0x0000000404027c25 */ /* 0x000fc8000f8e0002 */
[----:B------:R-:W-:Y:S01]  /*14410*/  IMAD R0, R0, UR4, RZ ;  /* 0x0000000400007c24 */ /* 0x000fe2000f8e02ff */
[----:B------:R-:W-:Y:S02]  /*14420*/  ULDC UR4, c[0x0][0x2b8] ;  /* 0x0000ae0000047ab9 */ /* 0x000fe40000000800 */
[----:B------:R-:W-:Y:S02]  /*14430*/  ISETP.GE.AND P1, PT, R9, UR4, PT ;  /* 0x0000000409007c0c */ /* 0x000fe4000bf26270 */
[----:B------:R0:W5:Y:S01]  /*14440*/  LDL R9, [R1+0x24] ;  /* 0x0000240001097983 */ /* 0x0001620000100800 */
[----:B------:R-:W1:Y:S01]  /*14450*/  S2R R5, SR_TID.X ;  /* 0x0000000000057919 */ /* 0x000e620000002100 */
[----:B------:R-:W-:Y:S01]  /*14460*/  IMAD R0, R4, UR5, R0 ;  /* 0x0000000504007c24 */ /* 0x000fe2000f8e0200 */
[----:B------:R-:W-:-:S03]  /*14470*/  LEA R4, P2, R2, UR6, 0x1 ;  /* 0x0000000602047c11 */ /* 0x000fc6000f8408ff */
[----:B------:R-:W-:-:S05]  /*14480*/  IMAD.IADD R0, R3, 0x1, R0 ;  /* 0x0000000103007824 */ /* 0x000fca00078e0200 */
[----:B------:R-:W-:Y:S01]  /*14490*/  LEA.HI.X R3, R2, UR7, R0, 0x1, P2 ;  /* 0x0000000702037c11 */ /* 0x000fe200090f0c00 */
[----:B-1----:R-:W-:-:S05]  /*144a0*/  IMAD.SHL.U32 R10, R5, 0x8, RZ ;  /* 0x00000008050a7824 */ /* 0x002fca00078e00ff */
[----:B------:R-:W-:-:S04]  /*144b0*/  LOP3.LUT R10, R10, 0x38, RZ, 0xc0, !PT ;  /* 0x000000380a0a7812 */ /* 0x000fc800078ec0ff */
[----:B------:R-:W-:Y:S01]  /*144c0*/  ISETP.GE.AND P0, PT, R10, UR4, PT ;  /* 0x000000040a007c0c */ /* 0x000fe2000bf06270 */
[----:B------:R-:W-:-:S03]  /*144d0*/  UMOV UR4, 0xffffffff ;  /* 0xffffffff00047882 */ /* 0x000fc60000000000 */
[----:B0-----:R-:W-:Y:S09]  /*144e0*/  BRA.DIV UR4, `(.L_x_1494) ;  /* 0x0000004204607947 */ /* 0x001ff2000b800000 */
[----:B------:R-:W0:Y:S01]  /*144f0*/  S2R R5, SR_TID.X ;  /* 0x0000000000057919 */ /* 0x000e220000002100 */
[----:B------:R-:W2:Y:S01]  /*14500*/  LDL.LU R8, [R1+0x2c] ;  /* 0x00002c0001087983 */ /* 0x000ea20000300800 */
[----:B0-----:R-:W-:-:S04]  /*14510*/  LOP3.LUT R5, R5, 0x7f, RZ, 0xc0, !PT ;  /* 0x0000007f05057812 */ /* 0x001fc800078ec0ff */
[----:B------:R-:W-:Y:S02]  /*14520*/  SHF.R.U32.HI R6, RZ, 0x3, R5 ;  /* 0x00000003ff067819 */ /* 0x000fe40000011605 */
[----:B------:R-:W3:Y:S03]  /*14530*/  LDL.LU R5, [R1+0x30] ;  /* 0x0000300001057983 */ /* 0x000ee60000300800 */
[----:B--2---:R-:W-:Y:S02]  /*14540*/  IMAD.IADD R0, R6, 0x1, R8 ;  /* 0x0000000106007824 */ /* 0x004fe400078e0208 */
[----:B------:R-:W-:Y:S01]  /*14550*/  SHFL.IDX PT, R6, R3, RZ, 0x181f ;  /* 0x00181fff03067589 */ /* 0x000fe200000e0000 */
[----:B---3--:R-:W-:-:S03]  /*14560*/  IMAD R2, R5, R7, RZ ;  /* 0x0000000705027224 */ /* 0x008fc600078e02ff */
[----:B------:R-:W0:Y:S02]  /*14570*/  SHFL.IDX PT, R7, R4, RZ, 0x181f ;  /* 0x00181fff04077589 */ /* 0x000e2400000e0000 */
[C---:B------:R-:W-:Y:S01]  /*14580*/  ISETP.GE.AND P4, PT, R0.reuse, R2, PT ;  /* 0x000000020000720c */ /* 0x040fe20003f86270 */
[----:B------:R-:W-:-:S05]  /*14590*/  VIADD R5, R0, 0x10 ;  /* 0x0000001000057836 */ /* 0x000fca0000000000 */
[----:B------:R-:W-:Y:S02]  /*145a0*/  ISETP.GE.AND P2, PT, R5, R2, PT ;  /* 0x000000020500720c */ /* 0x000fe40003f46270 */
[----:B------:R-:W1:Y:S04]  /*145b0*/  SHFL.IDX PT, R5, R4, 0x1, 0x181f ;  /* 0x00381f0004057f89 */ /* 0x000e6800000e0000 */
[----:B------:R-:W2:Y:S01]  /*145c0*/  SHFL.IDX PT, R8, R3, 0x1, 0x181f ;  /* 0x00381f0003087f89 */ /* 0x000ea200000e0000 */
[----:B0-----:R-:W-:-:S05]  /*145d0*/  @!P4 LEA R7, P3, R10, R7, 0x1 ;  /* 0x000000070a07c211 */ /* 0x001fca00078608ff */
[----:B------:R-:W-:-:S05]  /*145e0*/  @!P4 IMAD.X R6, RZ, RZ, R6, P3 ;  /* 0x000000ffff06c224 */ /* 0x000fca00018e0606 */
[----:B------:R-:W-:-:S04]  /*145f0*/  @!P4 LOP3.LUT R7, R7, R6, RZ, 0x3c, !PT ;  /* 0x000000060707c212 */ /* 0x000fc800078e3cff */
[----:B------:R-:W-:-:S04]  /*14600*/  @!P4 LOP3.LUT R6, R7, R6, RZ, 0x3c, !PT ;  /* 0x000000060706c212 */ /* 0x000fc800078e3cff */
[----:B------:R-:W-:-:S05]  /*14610*/  @!P4 LOP3.LUT R7, R7, R6, RZ, 0x3c, !PT ;  /* 0x000000060707c212 */ /* 0x000fca00078e3cff */
[----:B-----5:R-:W-:Y:S04]  /*14620*/  @!P4 LDGSTS.E.BYPASS.LTC128B.128 [R9+0x10400], desc[UR50][R6.64], !P0 ;  /* 0x104000000609cfae */ /* 0x020fe8000c101d72 */
[----:B------:R1:W-:Y:S02]  /*14630*/  @!P4 LDGSTS.E.BYPASS.LTC128B.128 [R9+0x14400], desc[UR50][R6.64+0x80], !P1 ;  /* 0x144000800609cfae */ /* 0x0003e4000c901d72 */
[----:B-1----:R-:W-:-:S05]  /*14640*/  @!P2 LEA R7, P3, R10, R5, 0x1 ;  /* 0x000000050a07a211 */ /* 0x002fca00078608ff */
[----:B--2---:R-:W-:-:S05]  /*14650*/  @!P2 IMAD.X R6, RZ, RZ, R8, P3 ;  /* 0x000000ffff06a224 */ /* 0x004fca00018e0608 */
[----:B------:R-:W-:-:S04]  /*14660*/  @!P2 LOP3.LUT R7, R7, R6, RZ, 0x3c, !PT ;  /* 0x000000060707a212 */ /* 0x000fc800078e3cff */
[----:B------:R-:W-:Y:S01]  /*14670*/  @!P2 LOP3.LUT R6, R7, R6, RZ, 0x3c, !PT ;  /* 0x000000060706a212 */ /* 0x000fe200078e3cff */
[----:B------:R-:W-:-:S03]  /*14680*/  VIADD R5, R0, 0x20 ;  /* 0x0000002000057836 */ /* 0x000fc60000000000 */
        /* <DEDUP_REMOVED lines=49> */
[----:B------:R-:W-:Y:S01]  /*149a0*/  @!P2 IMAD.MOV.U32 R6, RZ, RZ, R5 ;  /* 0x000000ffff06a224 */ /* 0x000fe200078e0005 */
[----:B------:R-:W0:Y:S04]  /*149b0*/  SHFL.IDX PT, R3, R3, 0x7, 0x181f ;  /* 0x00f81f0003037f89 */ /* 0x000e2800000e0000 */
[----:B------:R1:W-:Y:S04]  /*149c0*/  @!P2 LDGSTS.E.BYPASS.LTC128B.128 [R9+0x13400], desc[UR50][R6.64], !P0 ;  /* 0x134000000609afae */ /* 0x0003e8000c101d72 */
[----:B------:R1:W-:Y:S04]  /*149d0*/  @!P2 LDGSTS.E.BYPASS.LTC128B.128 [R9+0x17400], desc[UR50][R6.64+0x80], !P1 ;  /* 0x174000800609afae */ /* 0x0003e8000c901d72 */
[----:B------:R-:W2:Y:S02]  /*149e0*/  SHFL.IDX PT, R4, R4, 0x7, 0x181f ;  /* 0x00f81f0004047f89 */ /* 0x000ea400000e0000 */
.L_x_1610:
[----:B------:R-:W-:Y:S01]  /*149f0*/  VIADD R0, R0, 0x70 ;  /* 0x0000007000007836 */ /* 0x000fe20000000000 */
[----:B------:R-:W-:Y:S04]  /*14a00*/  BSSY B0, `(.L_x_1495) ;  /* 0x000000a000007945 */ /* 0x000fe80003800000 */
[----:B------:R-:W-:-:S13]  /*14a10*/  ISETP.GE.AND P2, PT, R0, R2, PT ;  /* 0x000000020000720c */ /* 0x000fda0003f46270 */
[----:B------:R-:W-:Y:S05]  /*14a20*/  @P2 BRA `(.L_x_1496) ;  /* 0x00000000001c2947 */ /* 0x000fea0003800000 */
[----:B--2---:R-:W-:-:S05]  /*14a30*/  LEA R2, P2, R10, R4, 0x1 ;  /* 0x000000040a027211 */ /* 0x004fca00078408ff */
[----:B0-----:R-:W-:-:S05]  /*14a40*/  IMAD.X R3, RZ, RZ, R3, P2 ;  /* 0x000000ffff037224 */ /* 0x001fca00010e0603 */
[----:B------:R-:W-:Y:S01]  /*14a50*/  @!PT LDS RZ, [RZ] ;  /* 0x00000000fffff984 */ /* 0x000fe20000000800 */
[----:B------:R-:W-:Y:S01]  /*14a60*/  @!PT LDS RZ, [RZ] ;  /* 0x00000000fffff984 */ /* 0x000fe20000000800 */
[----:B------:R-:W-:Y:S01]  /*14a70*/  @!PT LDS RZ, [RZ] ;  /* 0x00000000fffff984 */ /* 0x000fe20000000800 */
[----:B------:R3:W-:Y:S04]  /*14a80*/  LDGSTS.E.BYPASS.LTC128B.128 [R9+0x13c00], desc[UR50][R2.64], !P0 ;  /* 0x13c0000002097fae */ /* 0x0007e8000c101d72 */
[----:B------:R3:W-:Y:S02]  /*14a90*/  LDGSTS.E.BYPASS.LTC128B.128 [R9+0x17c00], desc[UR50][R2.64+0x80], !P1 ;  /* 0x17c0008002097fae */ /* 0x0007e4000c901d72 */
.L_x_1496:
[----:B------:R-:W-:Y:S05]  /*14aa0*/  BSYNC B0 ;  /* 0x0000000000007941 */ /* 0x000fea0003800000 */
.L_x_1495:
[----:B-1-3--:R-:W3:Y:S01]  /*14ab0*/  LDL R9, [R1] ;  /* 0x0000000001097983 */ /* 0x00aee20000100800 */
[----:B------:R-:W-:Y:S01]  /*14ac0*/  PLOP3.LUT P0, PT, PT, PT, PT, 0x80, 0x0 ;  /* 0x000000000000781c */ /* 0x000fe20003f0f070 */
[----:B------:R-:W-:Y:S01]  /*14ad0*/  NOP ;  /* 0x0000000000007918 */ /* 0x000fe20000000000 */
[----:B---3--:R-:W-:-:S11]  /*14ae0*/  VIADD R10, R9, 0x28800 ;  /* 0x00028800090a7836 */ /* 0x008fd60000000000 */
.L_x_1497:
[----:B------:R-:W3:Y:S01]  /*14af0*/  LDL R2, [R1] ;  /* 0x0000000001027983 */ /* 0x000ee20000100800 */
[----:B------:R-:W-:Y:S02]  /*14b00*/  PLOP3.LUT P1, PT, P1, P0, PT, 0xa2, 0x0 ;  /* 0x000000000000781c */ /* 0x000fe40000f21472 */
[----:B---3--:R-:W-:-:S08]  /*14b10*/  @P0 R2UR P1, UR4, R2 ;  /* 0x00000000020402ca */ /* 0x008fd00000020000 */
[----:B------:R-:W-:-:S05]  /*14b20*/  @P0 PLOP3.LUT P0, PT, P1, PT, PT, 0x80, 0x0 ;  /* 0x000000000000081c */ /* 0x000fca0000f0f070 */
[----:B------:R-:W-:Y:S01]  /*14b30*/  @!P1 SYNCS.ARRIVE.TRANS64.RED.A0T1 RZ, [UR4+0x28800], RZ ;  /* 0x028800ffffff99a7 */ /* 0x000fe20008200404 */
[----:B------:R-:W-:Y:S07]  /*14b40*/  @!P1 ARRIVES.LDGSTSBAR.64.TRANSCNT [UR4+0x28800] ;  /* 0x02880000ff0099b0 */ /* 0x000fee0008000a84 */
[----:B------:R-:W-:Y:S05]  /*14b50*/  @P0 BRA.U.ANY `(.L_x_1497) ;  /* 0xfffffffd00e40947 */ /* 0x000fea000393ffff */
[----:B0-----:R-:W3:Y:S02]  /*14b60*/  LDL.LU R3, [R1+0x3c] ;  /* 0x00003c0001037983 */ /* 0x001ee40000300800 */
[----:B---3--:R-:W-:-:S05]  /*14b70*/  VIADD R3, R3, 0x1 ;  /* 0x0000000103037836 */ /* 0x008fca0000000000 */
        /* <DEDUP_REMOVED lines=10> */
.L_x_1611:
[----:B------:R-:W-:Y:S05]  /*14c20*/  BSYNC B0 ;  /* 0x0000000000007941 */ /* 0x000fea0003800000 */
.L_x_1498:
[----:B------:R-:W3:Y:S04]  /*14c30*/  LDL R3, [R1+0x28] ;  /* 0x0000280001037983 */ /* 0x000ee80000100800 */
[----:B0-----:R-:W4:Y:S01]  /*14c40*/  LDL R2, [R1+0x20] ;  /* 0x0000200001027983 */ /* 0x001f220000100800 */
[----:B------:R-:W-:Y:S01]  /*14c50*/  BSSY B0, `(.L_x_1500) ;  /* 0x00001f3000007945 */ /* 0x000fe20003800000 */
[----:B---3--:R-:W-:-:S05]  /*14c60*/  VIADD R0, R3, 0xfffffffe ;  /* 0xfffffffe03007836 */ /* 0x008fca0000000000 */
[----:B----4-:R-:W-:-:S13]  /*14c70*/  ISETP.GE.AND P0, PT, R0, R2, PT ;  /* 0x000000020000720c */ /* 0x010fda0003f06270 */
[----:B------:R-:W-:Y:S05]  /*14c80*/  @!P0 BRA `(.L_x_1501) ;  /* 0x0000001c00bc8947 */ /* 0x000fea0003800000 */
[----:B------:R-:W-:Y:S01]  /*14c90*/  LOP3.LUT R8, RZ, R2, RZ, 0x33, !PT ;  /* 0x00000002ff087212 */ /* 0x000fe200078e33ff */
[----:B------:R-:W-:Y:S01]  /*14ca0*/  IMAD.MOV R2, RZ, RZ, -R3 ;  /* 0x000000ffff027224 */ /* 0x000fe200078e0a03 */
[----:B------:R-:W-:Y:S04]  /*14cb0*/  BSSY B2, `(.L_x_1502) ;  /* 0x00000a9000027945 */ /* 0x000fe80003800000 */
[----:B------:R-:W-:-:S05]  /*14cc0*/  VIADDMNMX R8, R2, 0x1, R8, !PT ;  /* 0x0000000102087846 */ /* 0x000fca0007800108 */
[----:B------:R-:W-:-:S05]  /*14cd0*/  IMAD.IADD R2, R3, 0x1, R8 ;  /* 0x0000000103027824 */ /* 0x000fca00078e0208 */
[----:B------:R-:W-:-:S04]  /*14ce0*/  LOP3.LUT R2, R2, 0x1, RZ, 0xc0, !PT ;  /* 0x0000000102027812 */ /* 0x000fc800078ec0ff */
[----:B------:R-:W-:-:S13]  /*14cf0*/  ISETP.NE.U32.AND P0, PT, R2, 0x1, PT ;  /* 0x000000010200780c */ /* 0x000fda0003f05070 */
[----:B------:R-:W-:Y:S05]  /*14d00*/  @P0 BRA `(.L_x_1503) ;  /* 0x00000008008c0947 */ /* 0x000fea0003800000 */
[----:B------:R-:W3:Y:S04]  /*14d10*/  LDL R5, [R1+0x18] ;  /* 0x0000180001057983 */ /* 0x000ee80000100800 */
[----:B--2---:R-:W2:Y:S04]  /*14d20*/  LDL R4, [R1+0x4] ;  /* 0x0000040001047983 */ /* 0x004ea80000100800 */
[----:B------:R-:W4:Y:S01]  /*14d30*/  LDL R3, [R1+0x10] ;  /* 0x0000100001037983 */ /* 0x000f220000100800 */
[----:B------:R-:W-:Y:S01]  /*14d40*/  BSSY B1, `(.L_x_1504) ;  /* 0x000009b000017945 */ /* 0x000fe20003800000 */
[----:B---3--:R-:W-:Y:S01]  /*14d50*/  LOP3.LUT P1, RZ, R5, 0x1, RZ, 0xc0, !PT ;  /* 0x0000000105ff7812 */ /* 0x008fe2000782c0ff */
[----:B--2---:R-:W-:-:S05]  /*14d60*/  VIADD R6, R4, 0x1 ;  /* 0x0000000104067836 */ /* 0x004fca0000000000 */
        /* <DEDUP_REMOVED lines=11> */
[----:B------:R-:W0:Y:S01]  /*14e20*/  LDC R5, c[0x0][0x43c] ;  /* 0x00010f00ff057b82 */ /* 0x000e220000000800 */
[----:B------:R-:W-:Y:S02]  /*14e30*/  ULDC.64 UR6, c[0x0][0x428] ;  /* 0x00010a0000067ab9 */ /* 0x000fe40000000a00 */
[----:B------:R-:W3:Y:S01]  /*14e40*/  LDL R7, [R1+0xc] ;  /* 0x00000c0001077983 */ /* 0x000ee20000100800 */
        /* <DEDUP_REMOVED lines=15> */
.L_x_1506:
[----:B------:R-:W2:Y:S01]  /*14f40*/  LDL R2, [R1] ;  /* 0x0000000001027983 */ /* 0x000ea20000100800 */
[----:B------:R-:W-:Y:S01]  /*14f50*/  BSSY B3, `(.L_x_1507) ;  /* 0x0000005000037945 */ /* 0x000fe20003800000 */
[----:B--2---:R-:W-:Y:S01]  /*14f60*/  IMAD R3, R6, 0x8, R2 ;  /* 0x0000000806037824 */ /* 0x004fe200078e0202 */
[----:B------:R-:W-:-:S04]  /*14f70*/  SHF.L.U32 R2, R9, 0x1f, RZ ;  /* 0x0000001f09027819 */ /* 0x000fc800000006ff */
[----:B------:R-:W1:Y:S02]  /*14f80*/  SYNCS.PHASECHK.TRANS64.TRYWAIT P0, [R3+URZ+0x28840], R2 ;  /* 0x02884002030075a7 */ /* 0x000e64000800017f */
[----:B-1----:R-:W-:Y:S05]  /*14f90*/  @!P0 BRA `(.L_x_1508) ;  /* 0x0000004000848947 */ /* 0x002fea0003800000 */
.L_x_1612:
[----:B------:R-:W-:Y:S05]  /*14fa0*/  BSYNC B3 ;  /* 0x0000000000037941 */ /* 0x000fea0003800000 */
.L_x_1507:
        /* <DEDUP_REMOVED lines=12> */
.L_x_1510:
[----:B------:R-:W-:Y:S05]  /*15070*/  BSYNC B3 ;  /* 0x0000000000037941 */ /* 0x000fea0003800000 */
.L_x_1509:
[----:B------:R-:W2:Y:S04]  /*15080*/  LDL R5, [R1] ;  /* 0x0000000001057983 */ /* 0x000ea80000100800 */
        /* <DEDUP_REMOVED lines=12> */
.L_x_1511:
        /* <DEDUP_REMOVED lines=16> */
.L_x_1512:
        /* <DEDUP_REMOVED lines=17> */
.L_x_1613:
[----:B------:R-:W-:Y:S05]  /*15360*/  BSYNC B3 ;  /* 0x0000000000037941 */ /* 0x000fea0003800000 */
.L_x_1513:
[----:B------:R1:W5:Y:S01]  /*15370*/  LDL R15, [R1+0x4] ;  /* 0x00000400010f7983 */ /* 0x0003620000100800 */
[----:B------:R-:W-:Y:S01]  /*15380*/  BSSY B3, `(.L_x_1515) ;  /* 0x000000d000037945 */ /* 0x000fe20003800000 */
[----:B------:R-:W-:Y:S02]  /*15390*/  IMAD.MOV.U32 R12, RZ, RZ, 0x0 ;  /* 0x00000000ff0c7424 */ /* 0x000fe400078e00ff */
[----:B------:R-:W-:Y:S01]  /*153a0*/  IMAD.MOV.U32 R13, RZ, RZ, 0x14f00000 ;  /* 0x14f00000ff0d7424 */ /* 0x000fe200078e00ff */
[----:B------:R-:W-:Y:S06]  /*153b0*/  @P1 BRA `(.L_x_1516) ;  /* 0x0000000000241947 */ /* 0x000fec0003800000 */
[----:B------:R-:W2:Y:S01]  /*153c0*/  LDL R7, [R1] ;  /* 0x0000000001077983 */ /* 0x000ea20000100800 */
[----:B------:R-:W3:Y:S01]  /*153d0*/  S2R R5, SR_TID.X ;  /* 0x0000000000057919 */ /* 0x000ee20000002100 */
[----:B0-----:R-:W-:Y:S01]  /*153e0*/  IMAD.MOV.U32 R3, RZ, RZ, 0x8000 ;  /* 0x00008000ff037424 */ /* 0x001fe200078e00ff */
[----:B---3--:R-:W-:-:S04]  /*153f0*/  LOP3.LUT R5, R5, 0x1f, RZ, 0xc0, !PT ;  /* 0x0000001f05057812 */ /* 0x008fc800078ec0ff */
[----:B------:R-:W-:Y:S01]  /*15400*/  ISETP.NE.AND P0, PT, R5, RZ, PT ;  /* 0x000000ff0500720c */ /* 0x000fe20003f05270 */
[----:B--2--5:R-:W-:-:S04]  /*15410*/  IMAD R2, R15, 0x8, R7 ;  /* 0x000000080f027824 */ /* 0x024fc800078e0207 */
[----:B------:R2:W-:Y:S08]  /*15420*/  SYNCS.ARRIVE.TRANS64 RZ, [R2+URZ+0x28850], R3 ;  /* 0x0288500302ff79a7 */ /* 0x0005f0000800003f */
[----:B------:R-:W-:Y:S05]  /*15430*/  @!P0 BRA `(.L_x_1516) ;  /* 0x0000000000048947 */ /* 0x000fea0003800000 */
[----:B------:R-:W-:Y:S01]  /*15440*/  BPT.TRAP 0x1 ;  /* 0x000000040000795c */ /* 0x000fe20000300000 */
.L_x_1516:
[----:B------:R-:W-:Y:S05]  /*15450*/  BSYNC B3 ;  /* 0x0000000000037941 */ /* 0x000fea0003800000 */
.L_x_1515:
[----:B0-2---:R-:W2:Y:S04]  /*15460*/  LDL R2, [R1] ;  /* 0x0000000001027983 */ /* 0x005ea80000100800 */
[----:B------:R-:W3:Y:S04]  /*15470*/  LDL R7, [R1+0x14] ;  /* 0x0000140001077983 */ /* 0x000ee80000100800 */
[----:B------:R-:W3:Y:S01]  /*15480*/  LDL.LU R3, [R1+0x8] ;  /* 0x0000080001037983 */ /* 0x000ee20000300800 */
[----:B------:R-:W-:Y:S01]  /*15490*/  R2UR UR10, R11 ;  /* 0x000000000b0a72ca */ /* 0x000fe200000e0000 */
[----:B------:R-:W-:Y:S01]  /*154a0*/  UIADD3 UR4, UP0, UR38, 0x470, URZ ;  /* 0x0000047026047890 */ /* 0x000fe2000ff1e03f */
[----:B------:R-:W-:-:S02]  /*154b0*/  R2UR UR6, R12 ;  /* 0x000000000c0672ca */ /* 0x000fc400000e0000 */
[----:B------:R-:W-:Y:S01]  /*154c0*/  R2UR UR7, R13 ;  /* 0x000000000d0772ca */ /* 0x000fe200000e0000 */
[----:B------:R-:W-:Y:S01]  /*154d0*/  UIADD3.X UR5, URZ, UR39, URZ, UP0, !UPT ;  /* 0x000000273f057290 */ /* 0x000fe200087fe43f */
[----:B------:R-:W-:Y:S01]  /*154e0*/  PLOP3.LUT P0, PT, PT, PT, PT, 0x80, 0x0 ;  /* 0x000000000000781c */ /* 0x000fe20003f0f070 */
[C-C-:B--2--5:R-:W-:Y:S02]  /*154f0*/  IMAD R5, R15.reuse, 0x8, R2.reuse ;  /* 0x000000080f057824 */ /* 0x164fe400078e0202 */
[----:B------:R-:W-:Y:S02]  /*15500*/  IMAD R2, R15, 0x8000, R2 ;  /* 0x000080000f027824 */ /* 0x000fe400078e0202 */
[----:B------:R-:W-:Y:S02]  /*15510*/  VIADD R5, R5, 0x28850 ;  /* 0x0002885005057836 */ /* 0x000fe40000000000 */
[----:B---3--:R-:W-:Y:S02]  /*15520*/  IMAD R3, R3, 0x80, R7 ;  /* 0x0000008003037824 */ /* 0x008fe400078e0207 */
[----:B------:R-:W-:-:S07]  /*15530*/  VIADD R7, R2, 0x400 ;  /* 0x0000040002077836 */ /* 0x000fce0000000000 */
.L_x_1517:
        /* <DEDUP_REMOVED lines=15> */
.L_x_1518:
        /* <DEDUP_REMOVED lines=12> */
.L_x_1505:
[----:B------:R-:W-:Y:S05]  /*156f0*/  BSYNC B1 ;  /* 0x0000000000017941 */ /* 0x000fea0003800000 */
.L_x_1504:
[----:B0-----:R-:W2:Y:S04]  /*15700*/  LDL R0, [R1+0x28] ;  /* 0x0000280001007983 */ /* 0x001ea80000100800 */
[----:B------:R0:W-:Y:S04]  /*15710*/  STL [R1+0x4], R6 ;  /* 0x0000040601007387 */ /* 0x0001e80000100800 */
[----:B------:R0:W-:Y:S02]  /*15720*/  STL [R1+0x10], R9 ;  /* 0x0000100901007387 */ /* 0x0001e40000100800 */
[----:B0-2---:R-:W-:-:S07]  /*15730*/  VIADD R0, R0, 0xfffffffd ;  /* 0xfffffffd00007836 */ /* 0x005fce0000000000 */
.L_x_1503:
[----:B------:R-:W-:Y:S05]  /*15740*/  BSYNC B2 ;  /* 0x0000000000027941 */ /* 0x000fea0003800000 */
.L_x_1502:
[----:B------:R-:W3:Y:S01]  /*15750*/  LDL.LU R2, [R1+0x28] ;  /* 0x0000280001027983 */ /* 0x000ee20000300800 */
[----:B------:R-:W-:Y:S01]  /*15760*/  VIADD R8, R8, 0xfffffffe ;  /* 0xfffffffe08087836 */ /* 0x000fe20000000000 */
[----:B---3--:R-:W-:-:S04]  /*15770*/  LOP3.LUT R2, RZ, R2, RZ, 0x33, !PT ;  /* 0x00000002ff027212 */ /* 0x008fc800078e33ff */
[----:B------:R-:W-:-:S13]  /*15780*/  ISETP.NE.AND P0, PT, R8, R2, PT ;  /* 0x000000020800720c */ /* 0x000fda0003f05270 */
[----:B------:R-:W-:Y:S05]  /*15790*/  @!P0 BRA `(.L_x_1501) ;  /* 0x0000001000f88947 */ /* 0x000fea0003800000 */
[----:B------:R-:W-:-:S07]  /*157a0*/  IMAD.MOV.U32 R9, RZ, RZ, R17 ;  /* 0x000000ffff097224 */ /* 0x000fce00078e0011 */
.L_x_1549:
[----:B--2---:R-:W2:Y:S04]  /*157b0*/  LDL R4, [R1+0x18] ;  /* 0x0000180001047983 */ /* 0x004ea80000100800 */
[----:B---3--:R-:W3:Y:S04]  /*157c0*/  LDL R3, [R1+0x4] ;  /* 0x0000040001037983 */ /* 0x008ee80000100800 */
[----:B------:R-:W4:Y:S01]  /*157d0*/  LDL R2, [R1+0x10] ;  /* 0x0000100001027983 */ /* 0x000f220000100800 */
[----:B------:R-:W-:Y:S05]  /*157e0*/  YIELD ;  /* 0x0000000000007946 */ /* 0x000fea0003800000 */
[----:B------:R-:W-:Y:S01]  /*157f0*/  BSSY B1, `(.L_x_1519) ;  /* 0x0000098000017945 */ /* 0x000fe20003800000 */
[----:B--2---:R-:W-:Y:S01]  /*15800*/  LOP3.LUT P1, RZ, R4, 0x1, RZ, 0xc0, !PT ;  /* 0x0000000104ff7812 */ /* 0x004fe2000782c0ff */
[----:B---3--:R-:W-:-:S05]  /*15810*/  VIADD R4, R3, 0x1 ;  /* 0x0000000103047836 */ /* 0x008fca0000000000 */
[----:B------:R-:W-:-:S04]  /*15820*/  ISETP.NE.AND P0, PT, R4, 0x2, PT ;  /* 0x000000020400780c */ /* 0x000fc80003f05270 */
[----:B------:R-:W-:Y:S02]  /*15830*/  SEL R5, RZ, 0x1, P0 ;  /* 0x00000001ff057807 */ /* 0x000fe40000000000 */
[----:B------:R-:W-:Y:S02]  /*15840*/  SEL R4, R4, RZ, P0 ;  /* 0x000000ff04047207 */ /* 0x000fe40000000000 */
[----:B----4-:R-:W-:Y:S01]  /*15850*/  LOP3.LUT R5, R2, R5, RZ, 0x3c, !PT ;  /* 0x0000000502057212 */ /* 0x010fe200078e3cff */
[----:B0-----:R-:W-:Y:S06]  /*15860*/  @!P1 BRA `(.L_x_1520) ;  /* 0x0000000800409947 */ /* 0x001fec0003800000 */
        /* <DEDUP_REMOVED lines=19> */
[----:B------:R-:W-:-:S04]  /*159a0*/  IMAD.WIDE.U32 R2, R11, UR6, R2 ;  /* 0x000000060b027c25 */ /* 0x000fc8000f8e0002 */
[----:B------:R-:W-:Y:S01]  /*159b0*/  IMAD.IADD R3, R6, 0x1, R3 ;  /* 0x0000000106037824 */ /* 0x000fe200078e0203 */
[----:B------:R-:W-:-:S04]  /*159c0*/  LEA R6, P0, R2, UR4, 0x2 ;  /* 0x0000000402067c11 */ /* 0x000fc8000f8010ff */
[----:B------:R-:W-:-:S05]  /*159d0*/  LEA.HI.X R7, R2, UR5, R3, 0x2, P0 ;  /* 0x0000000502077c11 */ /* 0x000fca00080f1403 */
[----:B------:R0:W5:Y:S04]  /*159e0*/  LDG.E R9, desc[UR50][R6.64] ;  /* 0x0000003206097981 */ /* 0x000168000c1e1900 */
.L_x_1521:
[----:B------:R-:W2:Y:S01]  /*159f0*/  LDL R2, [R1] ;  /* 0x0000000001027983 */ /* 0x000ea20000100800 */
[----:B------:R-:W-:Y:S01]  /*15a00*/  BSSY B2, `(.L_x_1522) ;  /* 0x0000005000027945 */ /* 0x000fe20003800000 */
[----:B--2---:R-:W-:Y:S01]  /*15a10*/  IMAD R3, R4, 0x8, R2 ;  /* 0x0000000804037824 */ /* 0x004fe200078e0202 */
[----:B------:R-:W-:-:S04]  /*15a20*/  SHF.L.U32 R2, R5, 0x1f, RZ ;  /* 0x0000001f05027819 */ /* 0x000fc800000006ff */
[----:B------:R-:W2:Y:S02]  /*15a30*/  SYNCS.PHASECHK.TRANS64.TRYWAIT P0, [R3+URZ+0x28840], R2 ;  /* 0x02884002030075a7 */ /* 0x000ea4000800017f */
[----:B--2---:R-:W-:Y:S05]  /*15a40*/  @!P0 BRA `(.L_x_1523) ;  /* 0x0000003800008947 */ /* 0x004fea0003800000 */
.L_x_1614:
[----:B------:R-:W-:Y:S05]  /*15a50*/  BSYNC B2 ;  /* 0x0000000000027941 */ /* 0x000fea0003800000 */
.L_x_1522:
        /* <DEDUP_REMOVED lines=12> */
.L_x_1525:
[----:B------:R-:W-:Y:S05]  /*15b20*/  BSYNC B2 ;  /* 0x0000000000027941 */ /* 0x000fea0003800000 */
.L_x_1524:
[----:B--2---:R-:W2:Y:S04]  /*15b30*/  LDL R2, [R1] ;  /* 0x0000000001027983 */ /* 0x004ea80000100800 */
        /* <DEDUP_REMOVED lines=12> */
.L_x_1526:
        /* <DEDUP_REMOVED lines=16> */
.L_x_1527:
        /* <DEDUP_REMOVED lines=17> */
.L_x_1615:
[----:B------:R-:W-:Y:S05]  /*15e10*/  BSYNC B2 ;  /* 0x0000000000027941 */ /* 0x000fea0003800000 */
.L_x_1528:
[----:B------:R-:W-:Y:S01]  /*15e20*/  BSSY B2, `(.L_x_1530) ;  /* 0x000000b000027945 */ /* 0x000fe20003800000 */
[----:B------:R-:W-:Y:S02]  /*15e30*/  IMAD.MOV.U32 R12, RZ, RZ, 0x0 ;  /* 0x00000000ff0c7424 */ /* 0x000fe400078e00ff */
[----:B------:R-:W-:Y:S01]  /*15e40*/  IMAD.MOV.U32 R13, RZ, RZ, 0x14f00000 ;  /* 0x14f00000ff0d7424 */ /* 0x000fe200078e00ff */
[----:B------:R-:W-:Y:S06]  /*15e50*/  @P1 BRA `(.L_x_1531) ;  /* 0x00000000001c1947 */ /* 0x000fec0003800000 */
[----:B------:R-:W2:Y:S01]  /*15e60*/  S2R R6, SR_TID.X ;  /* 0x0000000000067919 */ /* 0x000ea20000002100 */
[----:B0-----:R-:W-:-:S04]  /*15e70*/  IMAD.MOV.U32 R3, RZ, RZ, 0x8000 ;  /* 0x00008000ff037424 */ /* 0x001fc800078e00ff */
[----:B------:R3:W-:Y:S01]  /*15e80*/  SYNCS.ARRIVE.TRANS64 RZ, [R2+URZ+0x50], R3 ;  /* 0x0000500302ff79a7 */ /* 0x0007e2000800003f */
[----:B--2---:R-:W-:-:S04]  /*15e90*/  LOP3.LUT R6, R6, 0x1f, RZ, 0xc0, !PT ;  /* 0x0000001f06067812 */ /* 0x004fc800078ec0ff */
[----:B------:R-:W-:-:S13]  /*15ea0*/  ISETP.NE.AND P0, PT, R6, RZ, PT ;  /* 0x000000ff0600720c */ /* 0x000fda0003f05270 */
[----:B---3--:R-:W-:Y:S05]  /*15eb0*/  @!P0 BRA `(.L_x_1531) ;  /* 0x0000000000048947 */ /* 0x008fea0003800000 */
[----:B------:R-:W-:Y:S01]  /*15ec0*/  BPT.TRAP 0x1 ;  /* 0x000000040000795c */ /* 0x000fe20000300000 */
.L_x_1531:
[----:B------:R-:W-:Y:S05]  /*15ed0*/  BSYNC B2 ;  /* 0x0000000000027941 */ /* 0x000fea0003800000 */
.L_x_1530:
[----:B------:R-:W2:Y:S04]  /*15ee0*/  LDL R15, [R1] ;  /* 0x00000000010f7983 */ /* 0x000ea80000100800 */
[----:B0-----:R-:W2:Y:S04]  /*15ef0*/  LDL.LU R3, [R1+0x4] ;  /* 0x0000040001037983 */ /* 0x001ea80000300800 */
[----:B------:R-:W3:Y:S04]  /*15f00*/  LDL R7, [R1+0x14] ;  /* 0x0000140001077983 */ /* 0x000ee80000100800 */
[----:B------:R-:W3:Y:S01]  /*15f10*/  LDL.LU R6, [R1+0x8] ;  /* 0x0000080001067983 */ /* 0x000ee20000300800 */
[----:B------:R-:W-:Y:S01]  /*15f20*/  R2UR UR10, R11 ;  /* 0x000000000b0a72ca */ /* 0x000fe200000e0000 */
[----:B------:R-:W-:Y:S01]  /*15f30*/  UIADD3 UR4, UP0, UR38, 0x470, URZ ;  /* 0x0000047026047890 */ /* 0x000fe2000ff1e03f */
[----:B------:R-:W-:Y:S01]  /*15f40*/  R2UR UR6, R12 ;  /* 0x000000000c0672ca */ /* 0x000fe200000e0000 */
[----:B------:R-:W-:Y:S01]  /*15f50*/  VIADD R2, R2, 0x50 ;  /* 0x0000005002027836 */ /* 0x000fe20000000000 */
[----:B------:R-:W-:Y:S01]  /*15f60*/  R2UR UR7, R13 ;  /* 0x000000000d0772ca */ /* 0x000fe200000e0000 */
[----:B------:R-:W-:Y:S01]  /*15f70*/  UIADD3.X UR5, URZ, UR39, URZ, UP0, !UPT ;  /* 0x000000273f057290 */ /* 0x000fe200087fe43f */
[----:B------:R-:W-:Y:S01]  /*15f80*/  PLOP3.LUT P0, PT, PT, PT, PT, 0x80, 0x0 ;  /* 0x000000000000781c */ /* 0x000fe20003f0f070 */
[----:B--2---:R-:W-:-:S02]  /*15f90*/  IMAD R3, R3, 0x8000, R15 ;  /* 0x0000800003037824 */ /* 0x004fc400078e020f */
[----:B---3--:R-:W-:Y:S02]  /*15fa0*/  IMAD R6, R6, 0x80, R7 ;  /* 0x0000008006067824 */ /* 0x008fe400078e0207 */
[----:B------:R-:W-:-:S08]  /*15fb0*/  VIADD R7, R3, 0x400 ;  /* 0x0000040003077836 */ /* 0x000fd00000000000 */
.L_x_1532:
        /* <DEDUP_REMOVED lines=15> */
.L_x_1533:
        /* <DEDUP_REMOVED lines=12> */
.L_x_1520:
[----:B------:R-:W-:Y:S05]  /*16170*/  BSYNC B1 ;  /* 0x0000000000017941 */ /* 0x000fea0003800000 */
.L_x_1519:
[----:B------:R-:W2:Y:S01]  /*16180*/  LDL R2, [R1+0x18] ;  /* 0x0000180001027983 */ /* 0x000ea20000100800 */
[----:B------:R-:W-:Y:S01]  /*16190*/  VIADD R3, R4, 0x1 ;  /* 0x0000000104037836 */ /* 0x000fe20000000000 */
[----:B------:R-:W-:Y:S01]  /*161a0*/  BSSY B1, `(.L_x_1534) ;  /* 0x0000099000017945 */ /* 0x000fe20003800000 */
[----:B------:R-:W-:-:S03]  /*161b0*/  VIADD R6, R0, 0xffffffff ;  /* 0xffffffff00067836 */ /* 0x000fc60000000000 */
        /* <DEDUP_REMOVED lines=9> */
[----:B------:R-:W-:Y:S01]  /*16250*/  IMAD.MOV.U32 R7, RZ, RZ, R6 ;  /* 0x000000ffff077224 */ /* 0x000fe200078e0006 */
[----:B------:R-:W-:-:S04]  /*16260*/  ISETP.NE.U32.AND P0, PT, RZ, UR4, PT ;  /* 0x00000004ff007c0c */ /* 0x000fc8000bf05070 */
[----:B------:R-:W-:-:S13]  /*16270*/  ISETP.NE.AND.EX P0, PT, RZ, UR5, PT, P0 ;  /* 0x00000005ff007c0c */ /* 0x000fda000bf05300 */
[----:B------:R-:W-:Y:S05]  /*16280*/  @!P0 BRA `(.L_x_1536) ;  /* 0x00000000004c8947 */ /* 0x000fea0003800000 */
[----:B------:R-:W3:Y:S01]  /*16290*/  LDL R14, [R1+0x1c] ;  /* 0x00001c00010e7983 */ /* 0x000ee20000100800 */
[----:B0-----:R-:W0:Y:S01]  /*162a0*/  LDC R8, c[0x0][0x43c] ;  /* 0x00010f00ff087b82 */ /* 0x001e220000000800 */
[----:B------:R-:W-:Y:S02]  /*162b0*/  ULDC.64 UR6, c[0x0][0x428] ;  /* 0x00010a0000067ab9 */ /* 0x000fe40000000a00 */
[----:B------:R-:W4:Y:S01]  /*162c0*/  LDL R13, [R1+0xc] ;  /* 0x00000c00010d7983 */ /* 0x000f220000100800 */
        /* <DEDUP_REMOVED lines=8> */
[----:B---3--:R-:W-:-:S04]  /*16350*/  IMAD R8, R14, UR6, RZ ;  /* 0x000000060e087c24 */ /* 0x008fc8000f8e02ff */
[C---:B----4-:R-:W-:Y:S02]  /*16360*/  IMAD R8, R13.reuse, UR7, R8 ;  /* 0x000000070d087c24 */ /* 0x050fe4000f8e0208 */
[----:B------:R-:W-:-:S04]  /*16370*/  IMAD.WIDE.U32 R2, R13, UR6, R2 ;  /* 0x000000060d027c25 */ /* 0x000fc8000f8e0002 */
[----:B------:R-:W-:Y:S01]  /*16380*/  IMAD.IADD R3, R8, 0x1, R3 ;  /* 0x0000000108037824 */ /* 0x000fe200078e0203 */
[----:B------:R-:W-:-:S04]  /*16390*/  LEA R8, P0, R2, UR4, 0x2 ;  /* 0x0000000402087c11 */ /* 0x000fc8000f8010ff */
[----:B------:R-:W-:-:S06]  /*163a0*/  LEA.HI.X R9, R2, UR5, R3, 0x2, P0 ;  /* 0x0000000502097c11 */ /* 0x000fcc00080f1403 */
[----:B------:R3:W5:Y:S03]  /*163b0*/  LDG.E R9, desc[UR50][R8.64] ;  /* 0x0000003208097981 */ /* 0x000766000c1e1900 */
.L_x_1536:
[----:B------:R-:W4:Y:S01]  /*163c0*/  LDL R2, [R1] ;  /* 0x0000000001027983 */ /* 0x000f220000100800 */
[----:B------:R-:W-:Y:S01]  /*163d0*/  SHF.L.U32 R3, R11, 0x1f, RZ ;  /* 0x0000001f0b037819 */ /* 0x000fe200000006ff */
[----:B------:R-:W-:Y:S01]  /*163e0*/  BSSY B2, `(.L_x_1537) ;  /* 0x0000004000027945 */ /* 0x000fe20003800000 */
[----:B----4-:R-:W-:-:S04]  /*163f0*/  IMAD R2, R12, 0x8, R2 ;  /* 0x000000080c027824 */ /* 0x010fc800078e0202 */
[----:B------:R-:W4:Y:S02]  /*16400*/  SYNCS.PHASECHK.TRANS64.TRYWAIT P0, [R2+URZ+0x28840], R3 ;  /* 0x02884003020075a7 */ /* 0x000f24000800017f */
[----:B----4-:R-:W-:Y:S05]  /*16410*/  @!P0 BRA `(.L_x_1538) ;  /* 0x0000002c00b48947 */ /* 0x010fea0003800000 */
.L_x_1616:
[----:B------:R-:W-:Y:S05]  /*16420*/  BSYNC B2 ;  /* 0x0000000000027941 */ /* 0x000fea0003800000 */
.L_x_1537:
[----:B0--3--:R-:W0:Y:S01]  /*16430*/  S2R R8, SR_TID.X ;  /* 0x0000000000087919 */ /* 0x009e220000002100 */
[----:B------:R-:W-:Y:S01]  /*16440*/  BSSY B2, `(.L_x_1539) ;  /* 0x000000b000027945 */ /* 0x000fe20003800000 */
[----:B0-----:R-:W-:-:S04]  /*16450*/  LOP3.LUT R8, R8, 0x7f, RZ, 0xc0, !PT ;  /* 0x0000007f08087812 */ /* 0x001fc800078ec0ff */
[----:B------:R-:W-:-:S13]  /*16460*/  ISETP.NE.AND P1, PT, R8, RZ, PT ;  /* 0x000000ff0800720c */ /* 0x000fda0003f25270 */
[----:B------:R-:W-:Y:S05]  /*16470*/  @P1 BRA `(.L_x_1540) ;  /* 0x00000000001c1947 */ /* 0x000fea0003800000 */
[----:B------:R-:W0:Y:S01]  /*16480*/  S2R R8, SR_TID.X ;  /* 0x0000000000087919 */ /* 0x000e220000002100 */
[----:B----4-:R-:W-:-:S04]  /*16490*/  IMAD.MOV.U32 R3, RZ, RZ, 0x8000 ;  /* 0x00008000ff037424 */ /* 0x010fc800078e00ff */
[----:B------:R3:W-:Y:S01]  /*164a0*/  SYNCS.ARRIVE.TRANS64 RZ, [R2+URZ+0x28830], R3 ;  /* 0x0288300302ff79a7 */ /* 0x0007e2000800003f */
[----:B0-----:R-:W-:-:S04]  /*164b0*/  LOP3.LUT R8, R8, 0x1f, RZ, 0xc0, !PT ;  /* 0x0000001f08087812 */ /* 0x001fc800078ec0ff */
[----:B------:R-:W-:-:S13]  /*164c0*/  ISETP.NE.AND P0, PT, R8, RZ, PT ;  /* 0x000000ff0800720c */ /* 0x000fda0003f05270 */
[----:B---3--:R-:W-:Y:S05]  /*164d0*/  @!P0 BRA `(.L_x_1540) ;  /* 0x0000000000048947 */ /* 0x008fea0003800000 */
[----:B------:R-:W-:Y:S01]  /*164e0*/  BPT.TRAP 0x1 ;  /* 0x000000040000795c */ /* 0x000fe20000300000 */
.L_x_1540:
[----:B------:R-:W-:Y:S05]  /*164f0*/  BSYNC B2 ;  /* 0x0000000000027941 */ /* 0x000fea0003800000 */
.L_x_1539:
[----:B----4-:R-:W3:Y:S04]  /*16500*/  LDL R2, [R1+0x4] ;  /* 0x0000040001027983 */ /* 0x010ee80000100800 */
[----:B--2---:R-:W2:Y:S04]  /*16510*/  LDL R11, [R1] ;  /* 0x00000000010b7983 */ /* 0x004ea80000100800 */
        /* <DEDUP_REMOVED lines=8> */
[C---:B---3--:R-:W-:Y:S02]  /*165a0*/  IMAD R3, R2.reuse, 0x8, R10 ;  /* 0x0000000802037824 */ /* 0x048fe400078e020a */
[----:B--2---:R-:W-:Y:S02]  /*165b0*/  IMAD R2, R2, 0x8000, R11 ;  /* 0x0000800002027824 */ /* 0x004fe400078e020b */
[----:B------:R-:W-:-:S02]  /*165c0*/  VIADD R3, R3, 0x30 ;  /* 0x0000003003037836 */ /* 0x000fc40000000000 */
[----:B----4-:R-:W-:Y:S02]  /*165d0*/  IMAD R8, R7, 0x80, R8 ;  /* 0x0000008007087824 */ /* 0x010fe400078e0208 */
[----:B------:R-:W-:-:S07]  /*165e0*/  VIADD R11, R2, 0x18400 ;  /* 0x00018400020b7836 */ /* 0x000fce0000000000 */
.L_x_1541:
        /* <DEDUP_REMOVED lines=16> */
.L_x_1542:
        /* <DEDUP_REMOVED lines=15> */
.L_x_1617:
[----:B------:R-:W-:Y:S05]  /*167e0*/  BSYNC B2 ;  /* 0x0000000000027941 */ /* 0x000fea0003800000 */
.L_x_1543:
[----:B------:R-:W-:Y:S01]  /*167f0*/  BSSY B2, `(.L_x_1545) ;  /* 0x000000b000027945 */ /* 0x000fe20003800000 */
[----:B------:R-:W-:Y:S02]  /*16800*/  IMAD.MOV.U32 R12, RZ, RZ, 0x0 ;  /* 0x00000000ff0c7424 */ /* 0x000fe400078e00ff */
[----:B------:R-:W-:Y:S01]  /*16810*/  IMAD.MOV.U32 R13, RZ, RZ, 0x14f00000 ;  /* 0x14f00000ff0d7424 */ /* 0x000fe200078e00ff */
[----:B------:R-:W-:Y:S06]  /*16820*/  @P1 BRA `(.L_x_1546) ;  /* 0x00000000001c1947 */ /* 0x000fec0003800000 */
[----:B------:R-:W2:Y:S02]  /*16830*/  S2R R3, SR_TID.X ;  /* 0x0000000000037919 */ /* 0x000ea40000002100 */
[----:B--2---:R-:W-:Y:S01]  /*16840*/  LOP3.LUT R8, R3, 0x1f, RZ, 0xc0, !PT ;  /* 0x0000001f03087812 */ /* 0x004fe200078ec0ff */
[----:B------:R-:W-:-:S03]  /*16850*/  IMAD.MOV.U32 R3, RZ, RZ, 0x8000 ;  /* 0x00008000ff037424 */ /* 0x000fc600078e00ff */
[----:B------:R-:W-:Y:S01]  /*16860*/  ISETP.NE.AND P0, PT, R8, RZ, PT ;  /* 0x000000ff0800720c */ /* 0x000fe20003f05270 */
[----:B------:R2:W-:-:S12]  /*16870*/  SYNCS.ARRIVE.TRANS64 RZ, [R2+URZ+0x50], R3 ;  /* 0x0000500302ff79a7 */ /* 0x0005d8000800003f */
[----:B--2---:R-:W-:Y:S05]  /*16880*/  @!P0 BRA `(.L_x_1546) ;  /* 0x0000000000048947 */ /* 0x004fea0003800000 */
[----:B------:R-:W-:Y:S01]  /*16890*/  BPT.TRAP 0x1 ;  /* 0x000000040000795c */ /* 0x000fe20000300000 */
.L_x_1546:
[----:B------:R-:W-:Y:S05]  /*168a0*/  BSYNC B2 ;  /* 0x0000000000027941 */ /* 0x000fea0003800000 */
.L_x_1545:
[----:B------:R-:W2:Y:S04]  /*168b0*/  LDL R8, [R1] ;  /* 0x0000000001087983 */ /* 0x000ea80000100800 */
[----:B0-----:R-:W3:Y:S04]  /*168c0*/  LDL R5, [R1+0x14] ;  /* 0x0000140001057983 */ /* 0x001ee80000100800 */
        /* <DEDUP_REMOVED lines=11> */
.L_x_1547:
        /* <DEDUP_REMOVED lines=15> */
.L_x_1548:
        /* <DEDUP_REMOVED lines=12> */
.L_x_1535:
[----:B------:R-:W-:Y:S05]  /*16b30*/  BSYNC B1 ;  /* 0x0000000000017941 */ /* 0x000fea0003800000 */
.L_x_1534:
[----:B------:R-:W4:Y:S01]  /*16b40*/  LDL R2, [R1+0x20] ;  /* 0x0000200001027983 */ /* 0x000f220000100800 */
[----:B------:R-:W-:Y:S01]  /*16b50*/  VIADD R0, R0, 0xfffffffe ;  /* 0xfffffffe00007836 */ /* 0x000fe20000000000 */
[----:B----4-:R-:W-:-:S13]  /*16b60*/  ISETP.GT.AND P0, PT, R6, R2, PT ;  /* 0x000000020600720c */ /* 0x010fda0003f04270 */
[----:B------:R-:W-:Y:S05]  /*16b70*/  @P0 BRA `(.L_x_1549) ;  /* 0xffffffec000c0947 */ /* 0x000fea000383ffff */
.L_x_1501:
[----:B------:R-:W-:Y:S05]  /*16b80*/  BSYNC B0 ;  /* 0x0000000000007941 */ /* 0x000fea0003800000 */
.L_x_1500:
[----:B------:R-:W4:Y:S01]  /*16b90*/  S2R R2, SR_TID.X ;  /* 0x0000000000027919 */ /* 0x000f220000002100 */
[----:B------:R-:W-:Y:S01]  /*16ba0*/  BSSY B0, `(.L_x_1550) ;  /* 0x0000010000007945 */ /* 0x000fe20003800000 */
[----:B----4-:R-:W-:-:S04]  /*16bb0*/  LOP3.LUT R6, R2, 0x7f, RZ, 0xc0, !PT ;  /* 0x0000007f02067812 */ /* 0x010fc800078ec0ff */
[----:B------:R-:W-:-:S13]  /*16bc0*/  ISETP.NE.AND P0, PT, R6, RZ, PT ;  /* 0x000000ff0600720c */ /* 0x000fda0003f05270 */
[----:B------:R-:W-:Y:S05]  /*16bd0*/  @P0 BRA `(.L_x_1551) ;  /* 0x0000000000300947 */ /* 0x000fea0003800000 */
[----:B------:R-:W4:Y:S01]  /*16be0*/  S2R R3, SR_LANEID ;  /* 0x0000000000037919 */ /* 0x000f220000000000 */
[----:B------:R-:W-:Y:S01]  /*16bf0*/  VOTEU.ANY UR4, UPT, PT ;  /* 0x0000000000047886 */ /* 0x000fe200038e0100 */
[----:B--2---:R-:W2:Y:S01]  /*16c00*/  LDC.64 R4, c[0x0][0xc60] ;  /* 0x00031800ff047b82 */ /* 0x004ea20000000a00 */
[----:B------:R-:W4:Y:S08]  /*16c10*/  FLO.U32 R0, UR4 ;  /* 0x0000000400007d00 */ /* 0x000f3000080e0000 */
[----:B------:R-:W2:Y:S01]  /*16c20*/  POPC R2, UR4 ;  /* 0x0000000400027d09 */ /* 0x000ea20008000000 */
[----:B----4-:R-:W-:-:S13]  /*16c30*/  ISETP.EQ.U32.AND P0, PT, R0, R3, PT ;  /* 0x000000030000720c */ /* 0x010fda0003f02070 */
[----:B--2---:R-:W2:Y:S01]  /*16c40*/  @P0 ATOMG.E.ADD.STRONG.GPU PT, R5, desc[UR50][R4.64], R2 ;  /* 0x00000002040509a8 */ /* 0x004ea200081ee1f2 */
[----:B------:R-:W4:Y:S02]  /*16c50*/  S2R R3, SR_LTMASK ;  /* 0x0000000000037919 */ /* 0x000f240000003900 */
[----:B----4-:R-:W-:-:S06]  /*16c60*/  LOP3.LUT R3, R3, UR4, RZ, 0xc0, !PT ;  /* 0x0000000403037c12 */ /* 0x010fcc000f8ec0ff */
[----:B------:R-:W4:Y:S01]  /*16c70*/  POPC R3, R3 ;  /* 0x0000000300037309 */ /* 0x000f220000000000 */
[----:B--2---:R-:W4:Y:S02]  /*16c80*/  SHFL.IDX PT, R0, R5, R0, 0x1f ;  /* 0x00001f0005007589 */ /* 0x004f2400000e0000 */
[----:B----4-:R-:W-:-:S07]  /*16c90*/  IADD3 R16, R0, UR37, R3 ;  /* 0x0000002500107c10 */ /* 0x010fce000fffe003 */
.L_x_1551:
[----:B------:R-:W-:Y:S05]  /*16ca0*/  BSYNC B0 ;  /* 0x0000000000007941 */ /* 0x000fea0003800000 */
.L_x_1550:
[----:B------:R-:W4:Y:S01]  /*16cb0*/  LDL R0, [R1+0x18] ;  /* 0x0000180001007983 */ /* 0x000f220000100800 */
[----:B------:R-:W-:Y:S01]  /*16cc0*/  BSSY B0, `(.L_x_1552) ;  /* 0x000003e000007945 */ /* 0x000fe20003800000 */
[----:B----4-:R-:W-:-:S13]  /*16cd0*/  LOP3.LUT P0, RZ, R0, 0x1, RZ, 0xc0, !PT ;  /* 0x0000000100ff7812 */ /* 0x010fda000780c0ff */
[----:B------:R-:W-:Y:S05]  /*16ce0*/  @!P0 BRA `(.L_x_1553) ;  /* 0x0000000000ec8947 */ /* 0x000fea0003800000 */
[----:B------:R-:W4:Y:S04]  /*16cf0*/  LDL R3, [R1] ;  /* 0x0000000001037983 */ /* 0x000f280000100800 */
[----:B------:R-:W4:Y:S04]  /*16d00*/  LDL R0, [R1+0x4] ;  /* 0x0000040001007983 */ /* 0x000f280000100800 */
[----:B------:R-:W5:Y:S01]  /*16d10*/  LDL R2, [R1+0x10] ;  /* 0x0000100001027983 */ /* 0x000f620000100800 */
[----:B------:R-:W-:Y:S01]  /*16d20*/  BSSY B1, `(.L_x_1554) ;  /* 0x0000006000017945 */ /* 0x000fe20003800000 */
[----:B------:R-:W-:Y:S01]  /*16d30*/  ISETP.NE.AND P1, PT, R6, RZ, PT ;  /* 0x000000ff0600720c */ /* 0x000fe20003f25270 */
[----:B----4-:R-:W-:Y:S01]  /*16d40*/  IMAD R0, R0, 0x8, R3 ;  /* 0x0000000800007824 */ /* 0x010fe200078e0203 */
[----:B-----5:R-:W-:-:S04]  /*16d50*/  SHF.L.U32 R3, R2, 0x1f, RZ ;  /* 0x0000001f02037819 */ /* 0x020fc800000006ff */
[----:B------:R-:W4:Y:S02]  /*16d60*/  SYNCS.PHASECHK.TRANS64.TRYWAIT P0, [R0+URZ+0x28860], R3 ;  /* 0x02886003000075a7 */ /* 0x000f24000800017f */
[----:B----4-:R-:W-:Y:S05]  /*16d70*/  @!P0 BRA `(.L_x_1555) ;  /* 0x0000002400848947 */ /* 0x010fea0003800000 */
.L_x_1618:
[----:B------:R-:W-:Y:S05]  /*16d80*/  BSYNC B1 ;  /* 0x0000000000017941 */ /* 0x000fea0003800000 */
.L_x_1554:
[----:B------:R-:W-:Y:S04]  /*16d90*/  BSSY B1, `(.L_x_1556) ;  /* 0x0000009000017945 */ /* 0x000fe80003800000 */
[----:B------:R-:W-:Y:S05]  /*16da0*/  @P1 BRA `(.L_x_1557) ;  /* 0x00000000001c1947 */ /* 0x000fea0003800000 */
[----:B------:R-:W5:Y:S01]  /*16db0*/  S2R R2, SR_TID.X ;  /* 0x0000000000027919 */ /* 0x000f620000002100 */
[----:B----4-:R-:W-:-:S04]  /*16dc0*/  IMAD.MOV.U32 R3, RZ, RZ, 0x8000 ;  /* 0x00008000ff037424 */ /* 0x010fc800078e00ff */
[----:B------:R4:W-:Y:S01]  /*16dd0*/  SYNCS.ARRIVE.TRANS64 RZ, [R0+URZ+0x28850], R3 ;  /* 0x0288500300ff79a7 */ /* 0x0009e2000800003f */
[----:B-----5:R-:W-:-:S04]  /*16de0*/  LOP3.LUT R2, R2, 0x1f, RZ, 0xc0, !PT ;  /* 0x0000001f02027812 */ /* 0x020fc800078ec0ff */
[----:B------:R-:W-:-:S13]  /*16df0*/  ISETP.NE.AND P0, PT, R2, RZ, PT ;  /* 0x000000ff0200720c */ /* 0x000fda0003f05270 */
[----:B----4-:R-:W-:Y:S05]  /*16e00*/  @!P0 BRA `(.L_x_1557) ;  /* 0x0000000000048947 */ /* 0x010fea0003800000 */
[----:B------:R-:W-:Y:S01]  /*16e10*/  BPT.TRAP 0x1 ;  /* 0x000000040000795c */ /* 0x000fe20000300000 */
.L_x_1557:
[----:B------:R-:W-:Y:S05]  /*16e20*/  BSYNC B1 ;  /* 0x0000000000017941 */ /* 0x000fea0003800000 */
.L_x_1556:
[----:B------:R-:W5:Y:S04]  /*16e30*/  LDL.LU R5, [R1+0x14] ;  /* 0x0000140001057983 */ /* 0x000f680000300800 */
[----:B------:R-:W5:Y:S04]  /*16e40*/  LDL.LU R2, [R1+0x8] ;  /* 0x0000080001027983 */ /* 0x000f680000300800 */
[----:B--2---:R-:W2:Y:S04]  /*16e50*/  LDL R4, [R1] ;  /* 0x0000000001047983 */ /* 0x004ea80000100800 */
[----:B----4-:R-:W2:Y:S01]  /*16e60*/  LDL R3, [R1+0x4] ;  /* 0x0000040001037983 */ /* 0x010ea20000100800 */
[----:B------:R-:W-:Y:S01]  /*16e70*/  UIADD3 UR4, UP0, UR38, 0x470, URZ ;  /* 0x0000047026047890 */ /* 0x000fe2000ff1e03f */
[----:B------:R-:W-:Y:S01]  /*16e80*/  PLOP3.LUT P0, PT, PT, PT, PT, 0x80, 0x0 ;  /* 0x000000000000781c */ /* 0x000fe20003f0f070 */
[----:B------:R-:W-:Y:S01]  /*16e90*/  VIADD R0, R0, 0x28850 ;  /* 0x0002885000007836 */ /* 0x000fe20000000000 */
[----:B------:R-:W-:Y:S01]  /*16ea0*/  UMOV UR6, 0x0 ;  /* 0x0000000000067882 */ /* 0x000fe20000000000 */
[----:B------:R-:W-:Y:S01]  /*16eb0*/  UIADD3.X UR5, URZ, UR39, URZ, UP0, !UPT ;  /* 0x000000273f057290 */ /* 0x000fe200087fe43f */
[----:B------:R-:W-:Y:S01]  /*16ec0*/  UMOV UR7, 0x14f00000 ;  /* 0x14f0000000077882 */ /* 0x000fe20000000000 */
[----:B------:R-:W-:Y:S01]  /*16ed0*/  UMOV UR10, URZ ;  /* 0x0000003f000a7c82 */ /* 0x000fe20008000000 */
[----:B-----5:R-:W-:-:S02]  /*16ee0*/  IMAD R2, R2, 0x80, R5 ;  /* 0x0000008002027824 */ /* 0x020fc400078e0205 */
[----:B--2---:R-:W-:-:S04]  /*16ef0*/  IMAD R3, R3, 0x8000, R4 ;  /* 0x0000800003037824 */ /* 0x004fc800078e0204 */
[----:B------:R-:W-:-:S07]  /*16f00*/  VIADD R4, R3, 0x400 ;  /* 0x0000040003047836 */ /* 0x000fce0000000000 */
.L_x_1558:
        /* <DEDUP_REMOVED lines=10> */
[----:B------:R-:W-:Y:S01]  /*16fb0*/  PLOP3.LUT P0, PT, PT, PT, PT, 0x80, 0x0 ;  /* 0x000000000000781c */ /* 0x000fe20003f0f070 */
[----:B------:R-:W-:Y:S01]  /*16fc0*/  VIADD R3, R3, 0x4400 ;  /* 0x0000440003037836 */ /* 0x000fe20000000000 */
[----:B------:R-:W-:Y:S01]  /*16fd0*/  UMOV UR6, 0x0 ;  /* 0x0000000000067882 */ /* 0x000fe20000000000 */
[----:B------:R-:W-:Y:S01]  /*16fe0*/  UMOV UR7, 0x14f00000 ;  /* 0x14f0000000077882 */ /* 0x000fe20000000000 */
[----:B------:R-:W-:-:S09]  /*16ff0*/  UMOV UR10, 0x40 ;  /* 0x00000040000a7882 */ /* 0x000fd20000000000 */
.L_x_1559:
        /* <DEDUP_REMOVED lines=9> */
[----:B----4-:R-:W-:Y:S05]  /*17090*/  @P0 BRA.U.ANY `(.L_x_1559) ;  /* 0xfffffffd00d80947 */ /* 0x010fea000393ffff */
.L_x_1553:
[----:B------:R-:W-:Y:S05]  /*170a0*/  BSYNC B0 ;  /* 0x0000000000007941 */ /* 0x000fea0003800000 */
.L_x_1552:
[----:B------:R-:W4:Y:S04]  /*170b0*/  LDL.LU R5, [R1+0x4] ;  /* 0x0000040001057983 */ /* 0x000f280000300800 */
[----:B--2---:R-:W2:Y:S01]  /*170c0*/  LDL.LU R4, [R1+0x10] ;  /* 0x0000100001047983 */ /* 0x004ea20000300800 */
[----:B----4-:R-:W-:-:S05]  /*170d0*/  VIADD R0, R5, 0x1 ;  /* 0x0000000105007836 */ /* 0x010fca0000000000 */
[----:B------:R-:W-:-:S04]  /*170e0*/  ISETP.NE.AND P0, PT, R0, 0x2, PT ;  /* 0x000000020000780c */ /* 0x000fc80003f05270 */
[----:B------:R-:W-:Y:S02]  /*170f0*/  SEL R2, RZ, 0x1, P0 ;  /* 0x00000001ff027807 */ /* 0x000fe40000000000 */
[----:B------:R-:W-:Y:S02]  /*17100*/  SEL R0, R0, RZ, P0 ;  /* 0x000000ff00007207 */ /* 0x000fe40000000000 */
[----:B--2---:R-:W-:-:S03]  /*17110*/  LOP3.LUT R4, R4, R2, RZ, 0x3c, !PT ;  /* 0x0000000204047212 */ /* 0x004fc600078e3cff */
[----:B------:R2:W-:Y:S04]  /*17120*/  STL [R1+0x4], R0 ;  /* 0x0000040001007387 */ /* 0x0005e80000100800 */
[----:B------:R2:W-:Y:S02]  /*17130*/  STL [R1+0x10], R4 ;  /* 0x0000100401007387 */ /* 0x0005e40000100800 */
.L_x_1480:
[----:B------:R-:W-:Y:S05]  /*17140*/  BSYNC B7 ;  /* 0x0000000000077941 */ /* 0x000fea0003800000 */
.L_x_1478:
[----:B--2---:R-:W2:Y:S02]  /*17150*/  LDL R0, [R1+0x18] ;  /* 0x0000180001007983 */ /* 0x004ea40000100800 */
[----:B--2---:R-:W-:-:S13]  /*17160*/  LOP3.LUT P0, RZ, R0, 0x2, RZ, 0xc0, !PT ;  /* 0x0000000200ff7812 */ /* 0x004fda000780c0ff */
[----:B------:R-:W-:Y:S05]  /*17170*/  @!P0 BRA `(.L_x_1560) ;  /* 0x0000000000288947 */ /* 0x000fea0003800000 */
[----:B------:R-:W-:Y:S05]  /*17180*/  WARPSYNC.ALL ;  /* 0x0000000000007948 */ /* 0x000fea0003800000 */
[----:B------:R-:W2:Y:S08]  /*17190*/  S2UR UR5, SR_CgaCtaId ;  /* 0x00000000000579c3 */ /* 0x000eb00000008800 */
[----:B------:R-:W-:Y:S06]  /*171a0*/  BAR.SYNC.DEFER_BLOCKING 0x5, 0x180 ;  /* 0x0146000000007b1d */ /* 0x000fec0000010000 */
[----:B------:R-:W-:-:S02]  /*171b0*/  UMOV UR4, 0x400 ;  /* 0x0000040000047882 */ /* 0x000fc40000000000 */
[----:B--2---:R-:W-:-:S06]  /*171c0*/  ULEA UR4, UR5, UR4, 0x18 ;  /* 0x0000000405047291 */ /* 0x004fcc000f8ec03f */
[----:B------:R-:W-:-:S05]  /*171d0*/  IMAD.U32 R0, RZ, RZ, UR4 ;  /* 0x00000004ff007e24 */ /* 0x000fca000f8e00ff */
[----:B------:R2:W4:Y:S04]  /*171e0*/  LDS.128 R16, [R0+0x288d0] ;  /* 0x0288d00000107984 */ /* 0x0005280000000c00 */
[----:B------:R2:W-:Y:S01]  /*171f0*/  STL [R1], R0 ;  /* 0x0000000001007387 */ /* 0x0005e20000100800 */
[----:B------:R-:W-:Y:S06]  /*17200*/  BAR.ARV 0x4, 0x180 ;  /* 0x0106000000007b1d */ /* 0x000fec0000002000 */
[----:B------:R-:W-:Y:S05]  /*17210*/  BRA `(.L_x_1561) ;  /* 0x0000000800d47947 */ /* 0x000fea0003800000 */
.L_x_1560:
[----:B------:R-:W2:Y:S01]  /*17220*/  S2R R0, SR_TID.X ;  /* 0x0000000000007919 */ /* 0x000ea20000002100 */
[----:B------:R-:W-:Y:S01]  /*17230*/  UMOV UR4, 0xffffffff ;  /* 0xffffffff00047882 */ /* 0x000fe20000000000 */
[----:B--2---:R-:W-:-:S04]  /*17240*/  LOP3.LUT R4, R0, 0x1f, RZ, 0xc0, !PT ;  /* 0x0000001f00047812 */ /* 0x004fc800078ec0ff */
[----:B------:R-:W-:Y:S01]  /*17250*/  ISETP.NE.AND P0, PT, R4, 0x1f, PT ;  /* 0x0000001f0400780c */ /* 0x000fe20003f05270 */
[----:B------:R-:W-:-:S12]  /*17260*/  BRA.DIV UR4, `(.L_x_1562) ;  /* 0x00000022045c7947 */ /* 0x000fd8000b800000 */
[----:B------:R-:W-:Y:S01]  /*17270*/  IMAD.IADD R5, R19, 0x1, R4 ;  /* 0x0000000113057824 */ /* 0x000fe200078e0204 */
[----:B------:R-:W-:-:S04]  /*17280*/  ULDC UR4, c[0x0][0xc3c] ;  /* 0x00030f0000047ab9 */ /* 0x000fc80000000800 */
[----:B------:R-:W-:-:S13]  /*17290*/  ISETP.GE.OR P1, PT, R5, UR4, !P0 ;  /* 0x0000000405007c0c */ /* 0x000fda000c726670 */
[----:B------:R-:W2:Y:S02]  /*172a0*/  @!P1 LDC.64 R2, c[0x0][0xc80] ;  /* 0x00032000ff029b82 */ /* 0x000ea40000000a00 */
[----:B--2---:R-:W-:-:S06]  /*172b0*/  @!P1 IMAD.WIDE R2, R5, 0x4, R2 ;  /* 0x0000000405029825 */ /* 0x004fcc00078e0202 */
[----:B------:R2:W4:Y:S01]  /*172c0*/  @!P1 LDG.E R3, desc[UR50][R2.64] ;  /* 0x0000003202039981 */ /* 0x000522000c1e1900 */
[C---:B------:R-:W-:Y:S02]  /*172d0*/  ISETP.GE.U32.AND P2, PT, R4.reuse, 0x2, PT ;  /* 0x000000020400780c */ /* 0x040fe40003f46070 */
[C---:B------:R-:W-:Y:S01]  /*172e0*/  ISETP.GE.U32.AND P3, PT, R4.reuse, 0x4, PT ;  /* 0x000000040400780c */ /* 0x040fe20003f66070 */
[----:B------:R-:W-:Y:S01]  /*172f0*/  SHFL.IDX PT, R0, R16, RZ, 0x1f ;  /* 0x00001fff10007589 */ /* 0x000fe200000e0000 */
[C---:B------:R-:W-:Y:S02]  /*17300*/  ISETP.GE.U32.AND P4, PT, R4.reuse, 0x8, PT ;  /* 0x000000080400780c */ /* 0x040fe40003f86070 */
[C---:B------:R-:W-:Y:S01]  /*17310*/  ISETP.GE.U32.AND P5, PT, R4.reuse, 0x10, PT ;  /* 0x000000100400780c */ /* 0x040fe20003fa6070 */
[----:B--2---:R-:W-:Y:S02]  /*17320*/  IMAD.MOV.U32 R2, RZ, RZ, RZ ;  /* 0x000000ffff027224 */ /* 0x004fe400078e00ff */
[----:B----4-:R-:W-:Y:S01]  /*17330*/  @!P1 IMAD.MOV.U32 R2, RZ, RZ, R3 ;  /* 0x000000ffff029224 */ /* 0x010fe200078e0003 */
[----:B------:R-:W-:-:S04]  /*17340*/  ISETP.NE.AND P1, PT, R4, RZ, PT ;  /* 0x000000ff0400720c */ /* 0x000fc80003f25270 */
[----:B------:R-:W2:Y:S02]  /*17350*/  SHFL.UP PT, R14, R2, 0x1, RZ ;  /* 0x04200000020e7989 */ /* 0x000ea400000e00ff */
[----:B--2---:R-:W-:-:S05]  /*17360*/  SEL R5, R14, RZ, P1 ;  /* 0x000000ff0e057207 */ /* 0x004fca0000800000 */
[----:B------:R-:W-:Y:S02]  /*17370*/  IMAD.IADD R3, R2, 0x1, R5 ;  /* 0x0000000102037824 */ /* 0x000fe400078e0205 */
[----:B------:R-:W-:Y:S04]  /*17380*/  SHFL.IDX PT, R5, R16, 0x1, 0x1f ;  /* 0x00201f0010057f89 */ /* 0x000fe800000e0000 */
[----:B------:R-:W2:Y:S02]  /*17390*/  SHFL.UP PT, R14, R3, 0x2, RZ ;  /* 0x04400000030e7989 */ /* 0x000ea400000e00ff */
[----:B--2---:R-:W-:-:S05]  /*173a0*/  SEL R14, R14, RZ, P2 ;  /* 0x000000ff0e0e7207 */ /* 0x004fca0001000000 */
[----:B------:R-:W-:-:S05]  /*173b0*/  IMAD.IADD R3, R3, 0x1, R14 ;  /* 0x0000000103037824 */ /* 0x000fca00078e020e */
        /* <DEDUP_REMOVED lines=9> */
[----:B------:R2:W4:Y:S02]  /*17450*/  SHFL.IDX PT, R14, R3, 0x1f, 0x1f ;  /* 0x03e01f00030e7f89 */ /* 0x00052400000e0000 */
.L_x_1628:
[----:B------:R-:W-:Y:S02]  /*17460*/  ULDC UR4, c[0x0][0xc38] ;  /* 0x00030e0000047ab9 */ /* 0x000fe40000000800 */
[----:B------:R-:W-:-:S04]  /*17470*/  IMAD.U32 R4, RZ, RZ, UR4 ;  /* 0x00000004ff047e24 */ /* 0x000fc8000f8e00ff */
[----:B----4-:R-:W-:-:S04]  /*17480*/  IMAD R16, R14, R4, RZ ;  /* 0x000000040e107224 */ /* 0x010fc800078e02ff */
[----:B------:R-:W-:-:S05]  /*17490*/  IMAD.IADD R5, R5, 0x1, R16 ;  /* 0x0000000105057824 */ /* 0x000fca00078e0210 */
[----:B------:R-:W-:-:S13]  /*174a0*/  ISETP.GT.AND P6, PT, R5, R0, PT ;  /* 0x000000000500720c */ /* 0x000fda0003fc4270 */
[----:B------:R-:W-:Y:S05]  /*174b0*/  @P6 BRA `(.L_x_1563) ;  /* 0x00000000009c6947 */ /* 0x000fea0003800000 */
.L_x_1568:
[----:B------:R-:W4:Y:S01]  /*174c0*/  LDC R4, c[0x0][0xc3c] ;  /* 0x00030f00ff047b82 */ /* 0x000f220000000800 */
[----:B------:R-:W-:-:S05]  /*174d0*/  VIADD R19, R19, 0x1f ;  /* 0x0000001f13137836 */ /* 0x000fca0000000000 */
[----:B----4-:R-:W-:-:S13]  /*174e0*/  ISETP.GE.AND P6, PT, R19, R4, PT ;  /* 0x000000041300720c */ /* 0x010fda0003fc6270 */
[----:B------:R-:W-:Y:S05]  /*174f0*/  @P6 BRA `(.L_x_1564) ;  /* 0x0000000400d06947 */ /* 0x000fea0003800000 */
[----:B------:R-:W4:Y:S01]  /*17500*/  S2R R2, SR_TID.X ;  /* 0x0000000000027919 */ /* 0x000f220000002100 */
[----:B------:R-:W-:Y:S01]  /*17510*/  BSSY B0, `(.L_x_1565) ;  /* 0x0000009000007945 */ /* 0x000fe20003800000 */
[----:B----4-:R-:W-:-:S05]  /*17520*/  LOP3.LUT R2, R2, 0x1f, RZ, 0xc0, !PT ;  /* 0x0000001f02027812 */ /* 0x010fca00078ec0ff */
[----:B---3--:R-:W-:Y:S02]  /*17530*/  IMAD.IADD R7, R19, 0x1, R2 ;  /* 0x0000000113077824 */ /* 0x008fe400078e0202 */
[----:B------:R-:W-:-:S03]  /*17540*/  IMAD.MOV.U32 R2, RZ, RZ, RZ ;  /* 0x000000ffff027224 */ /* 0x000fc600078e00ff */
[----:B------:R-:W-:-:S13]  /*17550*/  ISETP.GE.OR P6, PT, R7, R4, !P0 ;  /* 0x000000040700720c */ /* 0x000fda00047c6670 */
[----:B------:R-:W-:Y:S05]  /*17560*/  @P6 BRA `(.L_x_1566) ;  /* 0x00000000000c6947 */ /* 0x000fea0003800000 */
[----:B--2---:R-:W2:Y:S02]  /*17570*/  LDC.64 R2, c[0x0][0xc80] ;  /* 0x00032000ff027b82 */ /* 0x004ea40000000a00 */
[----:B--2---:R-:W-:-:S06]  /*17580*/  IMAD.WIDE R2, R7, 0x4, R2 ;  /* 0x0000000407027825 */ /* 0x004fcc00078e0202 */
[----:B------:R3:W5:Y:S02]  /*17590*/  LDG.E R2, desc[UR50][R2.64] ;  /* 0x0000003202027981 */ /* 0x000764000c1e1900 */
.L_x_1566:
[----:B------:R-:W-:Y:S05]  /*175a0*/  BSYNC B0 ;  /* 0x0000000000007941 */ /* 0x000fea0003800000 */
.L_x_1565:
[----:B------:R-:W-:-:S03]  /*175b0*/  UMOV UR4, 0xffffffff ;  /* 0xffffffff00047882 */ /* 0x000fc60000000000 */
[----:B------:R-:W-:Y:S05]  /*175c0*/  BRA.DIV UR4, `(.L_x_1567) ;  /* 0x0000002204a87947 */ /* 0x000fea000b800000 */
[----:B-----5:R-:W2:Y:S02]  /*175d0*/  SHFL.UP PT, R14, R2, 0x1, RZ ;  /* 0x04200000020e7989 */ /* 0x020ea400000e00ff */
[----:B--23--:R-:W-:-:S05]  /*175e0*/  SEL R3, R14, RZ, P1 ;  /* 0x000000ff0e037207 */ /* 0x00cfca0000800000 */
        /* <DEDUP_REMOVED lines=13> */
[----:B------:R2:W3:Y:S02]  /*176c0*/  SHFL.IDX PT, R14, R3, 0x1f, 0x1f ;  /* 0x03e01f00030e7f89 */ /* 0x0004e400000e0000 */
.L_x_1636:
[----:B------:R-:W-:Y:S02]  /*176d0*/  ULDC UR4, c[0x0][0xc38] ;  /* 0x00030e0000047ab9 */ /* 0x000fe40000000800 */
[----:B------:R-:W-:-:S04]  /*176e0*/  IMAD.U32 R4, RZ, RZ, UR4 ;  /* 0x00000004ff047e24 */ /* 0x000fc8000f8e00ff */
[----:B---3--:R-:W-:-:S04]  /*176f0*/  IMAD R16, R14, R4, RZ ;  /* 0x000000040e107224 */ /* 0x008fc800078e02ff */
[----:B------:R-:W-:-:S05]  /*17700*/  IMAD.IADD R5, R16, 0x1, R5 ;  /* 0x0000000110057824 */ /* 0x000fca00078e0205 */
[----:B------:R-:W-:-:S13]  /*17710*/  ISETP.GT.AND P6, PT, R5, R0, PT ;  /* 0x000000000500720c */ /* 0x000fda0003fc4270 */
[----:B------:R-:W-:Y:S05]  /*17720*/  @!P6 BRA `(.L_x_1568) ;  /* 0xfffffffc0064e947 */ /* 0x000fea000383ffff */
.L_x_1563:
[----:B------:R-:W-:Y:S01]  /*17730*/  IMAD.IADD R16, R5, 0x1, -R16 ;  /* 0x0000000105107824 */ /* 0x000fe200078e0a10 */
[----:B------:R-:W-:-:S03]  /*17740*/  UMOV UR4, 0xffffffff ;  /* 0xffffffff00047882 */ /* 0x000fc60000000000 */
[----:B------:R-:W-:-:S05]  /*17750*/  IMAD R5, R3, R4, R16 ;  /* 0x0000000403057224 */ /* 0x000fca00078e0210 */
[----:B------:R-:W-:Y:S01]  /*17760*/  ISETP.GT.AND P6, PT, R5, R0, PT ;  /* 0x000000000500720c */ /* 0x000fe20003fc4270 */
[----:B------:R-:W-:-:S12]  /*17770*/  BRA.DIV UR4, `(.L_x_1569) ;  /* 0x0000002204fc7947 */ /* 0x000fd8000b800000 */
[----:B------:R-:W-:-:S04]  /*17780*/  VOTE.ANY R5, PT, !P6 ;  /* 0x0000000000057806 */ /* 0x000fc800070e0100 */
[----:B------:R-:W4:Y:S02]  /*17790*/  POPC R6, R5 ;  /* 0x0000000500067309 */ /* 0x000f240000000000 */
[----:B----4-:R4:W0:Y:S02]  /*177a0*/  SHFL.IDX PT, R17, R2, R6, 0x1f ;  /* 0x00001f0602117589 */ /* 0x01082400000e0000 */
.L_x_1640:
[----:B------:R-:W-:Y:S01]  /*177b0*/  ISETP.NE.AND P0, PT, R5, RZ, PT ;  /* 0x000000ff0500720c */ /* 0x000fe20003f05270 */
[----:B------:R-:W-:-:S12]  /*177c0*/  IMAD.MOV.U32 R5, RZ, RZ, RZ ;  /* 0x000000ffff057224 */ /* 0x000fd800078e00ff */
[----:B------:R-:W-:Y:S05]  /*177d0*/  @!P0 BRA `(.L_x_1570) ;  /* 0x0000000000108947 */ /* 0x000fea0003800000 */
[----:B------:R-:W-:Y:S01]  /*177e0*/  UMOV UR4, 0xffffffff ;  /* 0xffffffff00047882 */ /* 0x000fe20000000000 */
[----:B------:R-:W-:Y:S02]  /*177f0*/  VIADD R12, R6, 0xffffffff ;  /* 0xffffffff060c7836 */ /* 0x000fe40000000000 */
[----:B------:R-:W-:Y:S05]  /*17800*/  BRA.DIV UR4, `(.L_x_1571) ;  /* 0x0000002604207947 */ /* 0x000fea000b800000 */
[----:B------:R0:W0:Y:S02]  /*17810*/  SHFL.IDX PT, R5, R3, R12, 0x1f ;  /* 0x00001f0c03057589 */ /* 0x00002400000e0000 */
.L_x_1570:
[----:B0-2-4-:R-:W0:Y:S01]  /*17820*/  LDC.64 R2, c[0x0][0xc90] ;  /* 0x00032400ff027b82 */ /* 0x015e220000000a00 */
[----:B------:R-:W-:-:S04]  /*17830*/  IMAD.IADD R19, R6, 0x1, R19 ;  /* 0x0000000106137824 */ /* 0x000fc800078e0213 */
[----:B0-----:R-:W-:-:S05]  /*17840*/  IMAD.WIDE R2, R19, 0x4, R2 ;  /* 0x0000000413027825 */ /* 0x001fca00078e0202 */
[----:B---3--:R-:W2:Y:S01]  /*17850*/  LDG.E R7, desc[UR50][R2.64] ;  /* 0x0000003202077981 */ /* 0x008ea2000c1e1900 */
[----:B------:R-:W-:-:S04]  /*17860*/  IMAD R16, R5, R4, R16 ;  /* 0x0000000405107224 */ /* 0x000fc800078e0210 */
[----:B------:R-:W-:Y:S02]  /*17870*/  IMAD.IADD R0, R0, 0x1, -R16 ;  /* 0x0000000100007824 */ /* 0x000fe400078e0a10 */
[----:B--2---:R-:W-:-:S05]  /*17880*/  IMAD R6, R17, R7, RZ ;  /* 0x0000000711067224 */ /* 0x004fca00078e02ff */
[----:B------:R-:W-:-:S04]  /*17890*/  IABS R8, R6 ;  /* 0x0000000600087213 */ /* 0x000fc80000000000 */
[----:B------:R-:W0:Y:S08]  /*178a0*/  I2F.RP R2, R8 ;  /* 0x0000000800027306 */ /* 0x000e300000209400 */
[----:B0-----:R-:W0:Y:S02]  /*178b0*/  MUFU.RCP R2, R2 ;  /* 0x0000000200027308 */ /* 0x001e240000001000 */
[----:B0-----:R-:W-:-:S06]  /*178c0*/  VIADD R2, R2, 0xffffffe ;  /* 0x0ffffffe02027836 */ /* 0x001fcc0000000000 */
[----:B------:R-:W0:Y:S02]  /*178d0*/  F2I.FTZ.U32.TRUNC.NTZ R3, R2 ;  /* 0x0000000200037305 */ /* 0x000e24000021f000 */
[----:B0-----:R-:W-:-:S04]  /*178e0*/  IMAD.MOV R2, RZ, RZ, -R3 ;  /* 0x000000ffff027224 */ /* 0x001fc800078e0a03 */
[----:B------:R-:W-:Y:S02]  /*178f0*/  IMAD R5, R2, R8, RZ ;  /* 0x0000000802057224 */ /* 0x000fe400078e02ff */
[----:B------:R-:W-:-:S04]  /*17900*/  IMAD.MOV.U32 R2, RZ, RZ, RZ ;  /* 0x000000ffff027224 */ /* 0x000fc800078e00ff */
[----:B------:R-:W-:Y:S01]  /*17910*/  IMAD.HI.U32 R2, R3, R5, R2 ;  /* 0x0000000503027227 */ /* 0x000fe200078e0002 */
[----:B------:R-:W-:Y:S02]  /*17920*/  IABS R3, R0 ;  /* 0x0000000000037213 */ /* 0x000fe40000000000 */
[----:B------:R-:W-:-:S03]  /*17930*/  IABS R5, R6 ;  /* 0x0000000600057213 */ /* 0x000fc60000000000 */
[----:B------:R-:W-:-:S04]  /*17940*/  IMAD.HI.U32 R2, R2, R3, RZ ;  /* 0x0000000302027227 */ /* 0x000fc800078e00ff */
[----:B------:R-:W-:-:S04]  /*17950*/  IMAD.MOV R5, RZ, RZ, -R5 ;  /* 0x000000ffff057224 */ /* 0x000fc800078e0a05 */
        /* <DEDUP_REMOVED lines=15> */
[----:B------:R-:W-:Y:S01]  /*17a50*/  VIADDMNMX R4, R3, R4, R7, PT ;  /* 0x0000000403047246 */ /* 0x000fe20003800107 */
[----:B------:R-:W-:-:S03]  /*17a60*/  IMAD.IADD R5, R0, 0x1, R5 ;  /* 0x0000000100057824 */ /* 0x000fc600078e0205 */
        /* <DEDUP_REMOVED lines=23> */
[----:B------:R-:W-:Y:S01]  /*17be0*/  @!P1 LOP3.LUT R2, RZ, R4, RZ, 0x33, !PT ;  /* 0x00000004ff029212 */ /* 0x000fe200078e33ff */
[----:B------:R-:W-:-:S04]  /*17bf0*/  IMAD.MOV R4, RZ, RZ, -R4 ;  /* 0x000000ffff047224 */ /* 0x000fc800078e0a04 */
[----:B------:R-:W-:Y:S01]  /*17c00*/  IMAD R18, R2, R4, R5 ;  /* 0x0000000402127224 */ /* 0x000fe200078e0205 */
[----:B------:R-:W-:-:S05]  /*17c10*/  LOP3.LUT R2, RZ, R2, RZ, 0x33, !PT ;  /* 0x00000002ff027212 */ /* 0x000fca00078e33ff */
[----:B------:R-:W-:Y:S01]  /*17c20*/  IMAD.IADD R17, R17, 0x1, R2 ;  /* 0x0000000111117824 */ /* 0x000fe200078e0202 */
[----:B------:R-:W-:Y:S06]  /*17c30*/  BRA `(.L_x_1572) ;  /* 0x00000000001c7947 */ /* 0x000fec0003800000 */
.L_x_1564:
[----:B------:R-:W-:Y:S01]  /*17c40*/  UMOV UR4, URZ ;  /* 0x0000003f00047c82 */ /* 0x000fe20008000000 */
[----:B------:R-:W-:Y:S01]  /*17c50*/  UMOV UR5, URZ ;  /* 0x0000003f00057c82 */ /* 0x000fe20008000000 */
[----:B------:R-:W-:Y:S01]  /*17c60*/  ULDC UR6, c[0x0][0xc3c] ;  /* 0x00030f0000067ab9 */ /* 0x000fe20000000800 */
[----:B------:R-:W-:Y:S02]  /*17c70*/  IMAD.MOV.U32 R16, RZ, RZ, R0 ;  /* 0x000000ffff107224 */ /* 0x000fe400078e0000 */
[----:B------:R-:W-:Y:S02]  /*17c80*/  IMAD.U32 R17, RZ, RZ, UR4 ;  /* 0x00000004ff117e24 */ /* 0x000fe4000f8e00ff */
[----:B------:R-:W-:Y:S02]  /*17c90*/  IMAD.U32 R18, RZ, RZ, UR5 ;  /* 0x00000005ff127e24 */ /* 0x000fe4000f8e00ff */
[----:B------:R-:W-:-:S07]  /*17ca0*/  IMAD.U32 R19, RZ, RZ, UR6 ;  /* 0x00000006ff137e24 */ /* 0x000fce000f8e00ff */
.L_x_1572:
[----:B------:R4:W5:Y:S01]  /*17cb0*/  LDL R2, [R1] ;  /* 0x0000000001027983 */ /* 0x0009620000100800 */
[----:B------:R-:W0:Y:S01]  /*17cc0*/  S2R R0, SR_TID.X ;  /* 0x0000000000007919 */ /* 0x000e220000002100 */
[----:B------:R-:W-:Y:S05]  /*17cd0*/  WARPSYNC.ALL ;  /* 0x0000000000007948 */ /* 0x000fea0003800000 */
[----:B0-----:R-:W-:Y:S01]  /*17ce0*/  LOP3.LUT R0, R0, 0x1f, RZ, 0xc0, !PT ;  /* 0x0000001f00007812 */ /* 0x001fe200078ec0ff */
[----:B------:R-:W-:Y:S03]  /*17cf0*/  BAR.SYNC.DEFER_BLOCKING 0x4, 0x180 ;  /* 0x0106000000007b1d */ /* 0x000fe60000010000 */
[----:B------:R-:W-:-:S13]  /*17d00*/  ISETP.NE.AND P0, PT, R0, RZ, PT ;  /* 0x000000ff0000720c */ /* 0x000fda0003f05270 */
[----:B--2---:R-:W5:Y:S01]  /*17d10*/  @!P0 S2R R3, SR_CgaCtaId ;  /* 0x0000000000038919 */ /* 0x004f620000008800 */
[----:B------:R-:W-:-:S04]  /*17d20*/  @!P0 MOV R0, 0x400 ;  /* 0x0000040000008802 */ /* 0x000fc80000000f00 */
[----:B-----5:R-:W-:-:S05]  /*17d30*/  @!P0 LEA R2, R3, R0, 0x18 ;  /* 0x0000000003028211 */ /* 0x020fca00078ec0ff */
[----:B------:R4:W-:Y:S04]  /*17d40*/  @!P0 STS.128 [R2+0x288d0], R16 ;  /* 0x0288d01002008388 */ /* 0x0009e80000000c00 */
[----:B------:R4:W-:Y:S01]  /*17d50*/  @!P0 STL [R1], R2 ;  /* 0x0000000201008387 */ /* 0x0009e20000100800 */
[----:B------:R-:W-:Y:S06]  /*17d60*/  BAR.ARV 0x5, 0x180 ;  /* 0x0146000000007b1d */ /* 0x000fec0000002000 */
.L_x_1561:
[----:B------:R-:W-:Y:S02]  /*17d70*/  ULDC UR4, c[0x0][0xc3c] ;  /* 0x00030f0000047ab9 */ /* 0x000fe40000000800 */
[----:B----4-:R-:W-:-:S13]  /*17d80*/  ISETP.GE.AND P0, PT, R19, UR4, PT ;  /* 0x0000000413007c0c */ /* 0x010fda000bf06270 */
[----:B------:R-:W-:Y:S05]  /*17d90*/  @!P0 BRA `(.L_x_1573) ;  /* 0xffffffac004c8947 */ /* 0x000fea000383ffff */
[----:B------:R-:W-:Y:S05]  /*17da0*/  BSYNC B8 ;  /* 0x0000000000087941 */ /* 0x000fea0003800000 */
.L_x_1466:
[----:B--2---:R-:W2:Y:S01]  /*17db0*/  LDL.LU R0, [R1+0x3c] ;  /* 0x00003c0001007983 */ /* 0x004ea20000300800 */
[----:B------:R-:W-:Y:S01]  /*17dc0*/  BSSY B0, `(.L_x_1574) ;  /* 0x000000b000007945 */ /* 0x000fe20003800000 */
[----:B------:R-:W4:Y:S01]  /*17dd0*/  S2R R5, SR_CgaCtaId ;  /* 0x0000000000057919 */ /* 0x000f220000008800 */
[----:B--2---:R-:W-:-:S05]  /*17de0*/  VIADD R0, R0, 0x1 ;  /* 0x0000000100007836 */ /* 0x004fca0000000000 */
[----:B0-----:R-:W-:-:S04]  /*17df0*/  LEA.HI R2, R0, R0, RZ, 0x1 ;  /* 0x0000000000027211 */ /* 0x001fc800078f08ff */
[----:B------:R-:W-:-:S05]  /*17e00*/  LOP3.LUT R3, R2, 0xfffffffe, RZ, 0xc0, !PT ;  /* 0xfffffffe02037812 */ /* 0x000fca00078ec0ff */
[----:B------:R-:W-:Y:S01]  /*17e10*/  IMAD.IADD R3, R0, 0x1, -R3 ;  /* 0x0000000100037824 */ /* 0x000fe200078e0a03 */
[----:B------:R-:W-:-:S04]  /*17e20*/  MOV R0, 0x400 ;  /* 0x0000040000007802 */ /* 0x000fc80000000f00 */
[----:B----4-:R-:W-:Y:S02]  /*17e30*/  LEA R0, R5, R0, 0x18 ;  /* 0x0000000005007211 */ /* 0x010fe400078ec0ff */
[----:B------:R-:W-:-:S04]  /*17e40*/  SHF.L.U32 R3, R3, 0x1f, RZ ;  /* 0x0000001f03037819 */ /* 0x000fc800000006ff */
[----:B------:R-:W0:Y:S02]  /*17e50*/  SYNCS.PHASECHK.TRANS64.TRYWAIT P0, [R0+URZ+0x28820], R3 ;  /* 0x02882003000075a7 */ /* 0x000e24000800017f */
[----:B0-----:R-:W-:Y:S05]  /*17e60*/  @!P0 BRA `(.L_x_1575) ;  /* 0x0000001c00b08947 */ /* 0x001fea0003800000 */
.L_x_1643:
[----:B------:R-:W-:Y:S05]  /*17e70*/  BSYNC B0 ;  /* 0x0000000000007941 */ /* 0x000fea0003800000 */
.L_x_1574:
[----:B------:R-:W-:-:S03]  /*17e80*/  UMOV UR4, 0xffffffff ;  /* 0xffffffff00047882 */ /* 0x000fc60000000000 */
[----:B------:R-:W-:Y:S05]  /*17e90*/  BRA.DIV UR4, `(.L_x_1576) ;  /* 0x0000001e04b87947 */ /* 0x000fea000b800000 */
[----:B------:R-:W2:Y:S02]  /*17ea0*/  S2R R2, SR_TID.X ;  /* 0x0000000000027919 */ /* 0x000ea40000002100 */
[----:B--2---:R-:W-:-:S04]  /*17eb0*/  SHF.R.U32.HI R2, RZ, 0x5, R2 ;  /* 0x00000005ff027819 */ /* 0x004fc80000011602 */
[----:B------:R-:W-:-:S05]  /*17ec0*/  LOP3.LUT R2, R2, 0x3, RZ, 0xc0, !PT ;  /* 0x0000000302027812 */ /* 0x000fca00078ec0ff */
[----:B------:R2:W4:Y:S02]  /*17ed0*/  SHFL.IDX PT, R14, R2, RZ, 0x1f ;  /* 0x00001fff020e7589 */ /* 0x00052400000e0000 */
.L_x_1646:
[----:B----4-:R-:W-:Y:S01]  /*17ee0*/  ISETP.NE.AND P0, PT, R14, RZ, PT ;  /* 0x000000ff0e00720c */ /* 0x010fe20003f05270 */
[----:B------:R-:W-:-:S12]  /*17ef0*/  BSSY B0, `(.L_x_1577) ;  /* 0x0000027000007945 */ /* 0x000fd80003800000 */
[----:B------:R-:W-:Y:S05]  /*17f00*/  @P0 BRA `(.L_x_1578) ;  /* 0x0000000000940947 */ /* 0x000fea0003800000 */
[----:B------:R-:W-:-:S03]  /*17f10*/  UMOV UR4, 0xffffffff ;  /* 0xffffffff00047882 */ /* 0x000fc60000000000 */
[----:B------:R-:W-:Y:S05]  /*17f20*/  BRA.DIV UR4, `(.L_x_1579) ;  /* 0x0000001e04c87947 */ /* 0x000fea000b800000 */
[----:B------:R-:W-:-:S13]  /*17f30*/  ELECT P6, URZ, PT ;  /* 0x00000000003f782f */ /* 0x000fda00038c0000 */
.L_x_1649:
[----:B------:R-:W-:Y:S05]  /*17f40*/  @!P6 BRA `(.L_x_1578) ;  /* 0x000000000084e947 */ /* 0x000fea0003800000 */
[----:B------:R-:W-:-:S06]  /*17f50*/  ULOP3.LUT UR4, UR36, 0x2, URZ, 0xfc, !UPT ;  /* 0x0000000224047892 */ /* 0x000fcc000f8efc3f */
[----:B--2---:R-:W-:-:S05]  /*17f60*/  IMAD.U32 R2, RZ, RZ, UR4 ;  /* 0x00000004ff027e24 */ /* 0x004fca000f8e00ff */
[----:B------:R-:W-:-:S13]  /*17f70*/  ISETP.NE.AND P2, PT, R2, 0x3, PT ;  /* 0x000000030200780c */ /* 0x000fda0003f45270 */
[----:B------:R-:W-:Y:S05]  /*17f80*/  @!P2 BRA `(.L_x_1580) ;  /* 0x000000000004a947 */ /* 0x000fea0003800000 */
[----:B------:R-:W-:Y:S01]  /*17f90*/  BPT.TRAP 0x1 ;  /* 0x000000040000795c */ /* 0x000fe20000300000 */
.L_x_1580:
[----:B0-----:R-:W2:Y:S04]  /*17fa0*/  LDL R3, [R1+0x4] ;  /* 0x0000040001037983 */ /* 0x001ea80000100800 */
[----:B---3--:R-:W3:Y:S01]  /*17fb0*/  LDL.LU R7, [R1+0x10] ;  /* 0x0000100001077983 */ /* 0x008ee20000300800 */
[----:B------:R-:W-:-:S04]  /*17fc0*/  VIADD R2, R0, 0x28840 ;  /* 0x0002884000027836 */ /* 0x000fc80000000000 */
[C---:B--2---:R-:W-:Y:S02]  /*17fd0*/  IMAD R6, R3.reuse, 0x8, R2 ;  /* 0x0000000803067824 */ /* 0x044fe400078e0202 */
[----:B------:R-:W-:Y:S01]  /*17fe0*/  VIADD R3, R3, 0x1 ;  /* 0x0000000103037836 */ /* 0x000fe20000000000 */
[----:B---3--:R-:W-:-:S04]  /*17ff0*/  SHF.L.U32 R5, R7, 0x1f, RZ ;  /* 0x0000001f07057819 */ /* 0x008fc800000006ff */
        /* <DEDUP_REMOVED lines=8> */
.L_x_1650:
[----:B------:R-:W2:Y:S02]  /*18080*/  SYNCS.PHASECHK.TRANS64.TRYWAIT P0, [R7+URZ], R2 ;  /* 0x00000002070075a7 */ /* 0x000ea4000800017f */
[----:B--2---:R-:W-:Y:S05]  /*18090*/  @!P0 BRA `(.L_x_1582) ;  /* 0x0000001c00a08947 */ /* 0x004fea0003800000 */
.L_x_1651:
[----:B------:R-:W-:Y:S05]  /*180a0*/  @!P2 BRA `(.L_x_1583) ;  /* 0x000000000004a947 */ /* 0x000fea0003800000 */
[----:B------:R-:W-:Y:S01]  /*180b0*/  BPT.TRAP 0x1 ;  /* 0x000000040000795c */ /* 0x000fe20000300000 */
.L_x_1583:
[----:B------:R-:W3:Y:S01]  /*180c0*/  LDL.LU R4, [R1+0x4] ;  /* 0x0000040001047983 */ /* 0x000ee20000300800 */
[----:B------:R-:W-:-:S04]  /*180d0*/  VIADD R0, R0, 0x28860 ;  /* 0x0002886000007836 */ /* 0x000fc80000000000 */
[----:B---3--:R-:W-:-:S04]  /*180e0*/  IMAD R4, R4, 0x8, R0 ;  /* 0x0000000804047824 */ /* 0x008fc800078e0200 */
[----:B------:R-:W3:Y:S02]  /*180f0*/  SYNCS.PHASECHK.TRANS64.TRYWAIT P0, [R4+URZ], R5 ;  /* 0x00000005040075a7 */ /* 0x000ee4000800017f */
[----:B---3--:R-:W-:Y:S05]  /*18100*/  @!P0 BRA `(.L_x_1584) ;  /* 0x0000001c00988947 */ /* 0x008fea0003800000 */
.L_x_1652:
[----:B------:R-:W-:-:S07]  /*18110*/  IMAD R3, R3, 0x8, R0 ;  /* 0x0000000803037824 */ /* 0x000fce00078e0200 */
.L_x_1585:
[----:B----4-:R4:W0:Y:S02]  /*18120*/  SYNCS.PHASECHK.TRANS64.TRYWAIT P0, [R3+URZ], R2 ;  /* 0x00000002030075a7 */ /* 0x010824000800017f */
[----:B0-----:R-:W-:Y:S05]  /*18130*/  @!P0 NANOSLEEP.SYNCS 0x989680 ;  /* 0x009896800000895d */ /* 0x001fea0003900000 */
[----:B------:R-:W0:Y:S02]  /*18140*/  @!P0 SYNCS.PHASECHK.TRANS64 P0, [R3+URZ], R2 ;  /* 0x00000002030085a7 */ /* 0x000e24000800007f */
[----:B0-----:R-:W-:Y:S05]  /*18150*/  @!P0 BRA `(.L_x_1585) ;  /* 0xfffffffc00f08947 */ /* 0x001fea000383ffff */
.L_x_1578:
[----:B------:R-:W-:Y:S05]  /*18160*/  BSYNC B0 ;  /* 0x0000000000007941 */ /* 0x000fea0003800000 */
.L_x_1577:
[----:B------:R-:W-:Y:S05]  /*18170*/  EXIT ;  /* 0x000000000000794d */ /* 0x000fea0003800000 */
.L_x_1368:
[----:B0-----:R-:W-:-:S04]  /*18180*/  IMAD.U32 R3, RZ, RZ, UR41 ;  /* 0x00000029ff037e24 */ /* 0x001fc8000f8e00ff */
[----:B------:R0:W1:Y:S03]  /*18190*/  SYNCS.PHASECHK.TRANS64.TRYWAIT P1, [R3+URZ+0x28800], R0 ;  /* 0x02880000030075a7 */ /* 0x000066000802017f */
[----:B-1----:R-:W-:Y:S05]  /*181a0*/  @!P1 NANOSLEEP.SYNCS 0x989680 ;  /* 0x009896800000995d */ /* 0x002fea0003900000 */
[----:B------:R-:W1:Y:S02]  /*181b0*/  @!P1 SYNCS.PHASECHK.TRANS64 P1, [R3+URZ+0x28800], R0 ;  /* 0x02880000030095a7 */ /* 0x000e64000802007f */
[----:B-1----:R-:W-:Y:S05]  /*181c0*/  @!P1 BRA `(.L_x_1368) ;  /* 0xfffffffc00ec9947 */ /* 0x002fea000383ffff */
[----:B------:R-:W-:Y:S05]  /*181d0*/  BRA `(.L_x_1586) ;  /* 0xfffffe9800807947 */ /* 0x000fea000383ffff */
.L_x_1372:
[----:B-1----:R1:W2:Y:S02]  /*181e0*/  SYNCS.PHASECHK.TRANS64.TRYWAIT P2, [R7+URZ+0x28830], R0 ;  /* 0x02883000070075a7 */ /* 0x0022a4000804017f */
[----:B--2---:R-:W-:Y:S05]  /*181f0*/  @!P2 NANOSLEEP.SYNCS 0x989680 ;  /* 0x009896800000a95d */ /* 0x004fea0003900000 */
[----:B------:R-:W2:Y:S02]  /*18200*/  @!P2 SYNCS.PHASECHK.TRANS64 P2, [R7+URZ+0x28830], R0 ;  /* 0x028830000700a5a7 */ /* 0x000ea4000804007f */
[----:B--2---:R-:W-:Y:S05]  /*18210*/  @!P2 BRA `(.L_x_1372) ;  /* 0xfffffffc00f0a947 */ /* 0x004fea000383ffff */
[----:B------:R-:W-:Y:S05]  /*18220*/  BRA `(.L_x_1371) ;  /* 0xfffffe9800a47947 */ /* 0x000fea000383ffff */
.L_x_1388:
[----:B-1----:R-:W-:-:S04]  /*18230*/  IMAD.U32 R7, RZ, RZ, UR6 ;  /* 0x00000006ff077e24 */ /* 0x002fc8000f8e00ff */
[----:B------:R1:W2:Y:S03]  /*18240*/  SYNCS.PHASECHK.TRANS64.TRYWAIT P2, [R7+URZ+0x28830], R6 ;  /* 0x02883006070075a7 */ /* 0x0002a6000804017f */
[----:B--2---:R-:W-:Y:S05]  /*18250*/  @!P2 NANOSLEEP.SYNCS 0x989680 ;  /* 0x009896800000a95d */ /* 0x004fea0003900000 */
[----:B------:R-:W2:Y:S02]  /*18260*/  @!P2 SYNCS.PHASECHK.TRANS64 P2, [R7+URZ+0x28830], R6 ;  /* 0x028830060700a5a7 */ /* 0x000ea4000804007f */
[----:B--2---:R-:W-:Y:S05]  /*18270*/  @!P2 BRA `(.L_x_1388) ;  /* 0xfffffffc00eca947 */ /* 0x004fea000383ffff */
[----:B------:R-:W-:Y:S05]  /*18280*/  BRA `(.L_x_1385) ;  /* 0xfffffed4004c7947 */ /* 0x000fea000383ffff */
.L_x_1392:
[----:B-1----:R-:W-:-:S04]  /*18290*/  IMAD.U32 R7, RZ, RZ, UR6 ;  /* 0x00000006ff077e24 */ /* 0x002fc8000f8e00ff */
[----:B------:R1:W2:Y:S03]  /*182a0*/  SYNCS.PHASECHK.TRANS64.TRYWAIT P2, [R7+URZ+0x28850], R6 ;  /* 0x02885006070075a7 */ /* 0x0002a6000804017f */
[----:B--2---:R-:W-:Y:S05]  /*182b0*/  @!P2 NANOSLEEP.SYNCS 0x989680 ;  /* 0x009896800000a95d */ /* 0x004fea0003900000 */
[----:B------:R-:W2:Y:S02]  /*182c0*/  @!P2 SYNCS.PHASECHK.TRANS64 P2, [R7+URZ+0x28850], R6 ;  /* 0x028850060700a5a7 */ /* 0x000ea4000804007f */
[----:B--2---:R-:W-:Y:S05]  /*182d0*/  @!P2 BRA `(.L_x_1392) ;  /* 0xfffffffc00eca947 */ /* 0x004fea000383ffff */
[----:B------:R-:W-:Y:S05]  /*182e0*/  BRA `(.L_x_1389) ;  /* 0xfffffed8000c7947 */ /* 0x000fea000383ffff */
.L_x_1409:
[----:B-1----:R-:W-:-:S04]  /*182f0*/  IMAD.U32 R5, RZ, RZ, UR6 ;  /* 0x00000006ff057e24 */ /* 0x002fc8000f8e00ff */
[----:B------:R1:W2:Y:S03]  /*18300*/  SYNCS.PHASECHK.TRANS64.TRYWAIT P2, [R5+URZ+0x28830], R4 ;  /* 0x02883004050075a7 */ /* 0x0002a6000804017f */
[----:B--2---:R-:W-:Y:S05]  /*18310*/  @!P2 NANOSLEEP.SYNCS 0x989680 ;  /* 0x009896800000a95d */ /* 0x004fea0003900000 */
[----:B------:R-:W2:Y:S02]  /*18320*/  @!P2 SYNCS.PHASECHK.TRANS64 P2, [R5+URZ+0x28830], R4 ;  /* 0x028830040500a5a7 */ /* 0x000ea4000804007f */
[----:B--2---:R-:W-:Y:S05]  /*18330*/  @!P2 BRA `(.L_x_1409) ;  /* 0xfffffffc00eca947 */ /* 0x004fea000383ffff */
[----:B------:R-:W-:Y:S05]  /*18340*/  BRA `(.L_x_1406) ;  /* 0xffffff0c00fc7947 */ /* 0x000fea000383ffff */
.L_x_1413:
[----:B-1----:R-:W-:-:S04]  /*18350*/  IMAD.U32 R5, RZ, RZ, UR6 ;  /* 0x00000006ff057e24 */ /* 0x002fc8000f8e00ff */
[----:B------:R1:W2:Y:S03]  /*18360*/  SYNCS.PHASECHK.TRANS64.TRYWAIT P2, [R5+URZ+0x28850], R4 ;  /* 0x02885004050075a7 */ /* 0x0002a6000804017f */
[----:B--2---:R-:W-:Y:S05]  /*18370*/  @!P2 NANOSLEEP.SYNCS 0x989680 ;  /* 0x009896800000a95d */ /* 0x004fea0003900000 */
[----:B------:R-:W2:Y:S02]  /*18380*/  @!P2 SYNCS.PHASECHK.TRANS64 P2, [R5+URZ+0x28850], R4 ;  /* 0x028850040500a5a7 */ /* 0x000ea4000804007f */
[----:B--2---:R-:W-:Y:S05]  /*18390*/  @!P2 BRA `(.L_x_1413) ;  /* 0xfffffffc00eca947 */ /* 0x004fea000383ffff */
[----:B------:R-:W-:Y:S05]  /*183a0*/  BRA `(.L_x_1410) ;  /* 0xffffff1000bc7947 */ /* 0x000fea000383ffff */
.L_x_1419:
[----:B-1----:R-:W-:-:S04]  /*183b0*/  IMAD.U32 R5, RZ, RZ, UR6 ;  /* 0x00000006ff057e24 */ /* 0x002fc8000f8e00ff */
[----:B------:R1:W2:Y:S03]  /*183c0*/  SYNCS.PHASECHK.TRANS64.TRYWAIT P2, [R5+URZ+0x28830], R4 ;  /* 0x02883004050075a7 */ /* 0x0002a6000804017f */
[----:B--2---:R-:W-:Y:S05]  /*183d0*/  @!P2 NANOSLEEP.SYNCS 0x989680 ;  /* 0x009896800000a95d */ /* 0x004fea0003900000 */
[----:B------:R-:W2:Y:S02]  /*183e0*/  @!P2 SYNCS.PHASECHK.TRANS64 P2, [R5+URZ+0x28830], R4 ;  /* 0x028830040500a5a7 */ /* 0x000ea4000804007f */
[----:B--2---:R-:W-:Y:S05]  /*183f0*/  @!P2 BRA `(.L_x_1419) ;  /* 0xfffffffc00eca947 */ /* 0x004fea000383ffff */
[----:B------:R-:W-:Y:S05]  /*18400*/  BRA `(.L_x_1416) ;  /* 0xffffff3400d47947 */ /* 0x000fea000383ffff */
.L_x_1423:
[----:B-1----:R-:W-:-:S04]  /*18410*/  IMAD.U32 R5, RZ, RZ, UR6 ;  /* 0x00000006ff057e24 */ /* 0x002fc8000f8e00ff */
[----:B------:R1:W2:Y:S03]  /*18420*/  SYNCS.PHASECHK.TRANS64.TRYWAIT P2, [R5+URZ+0x28850], R4 ;  /* 0x02885004050075a7 */ /* 0x0002a6000804017f */
[----:B--2---:R-:W-:Y:S05]  /*18430*/  @!P2 NANOSLEEP.SYNCS 0x989680 ;  /* 0x009896800000a95d */ /* 0x004fea0003900000 */
[----:B------:R-:W2:Y:S02]  /*18440*/  @!P2 SYNCS.PHASECHK.TRANS64 P2, [R5+URZ+0x28850], R4 ;  /* 0x028850040500a5a7 */ /* 0x000ea4000804007f */
[----:B--2---:R-:W-:Y:S05]  /*18450*/  @!P2 BRA `(.L_x_1423) ;  /* 0xfffffffc00eca947 */ /* 0x004fea000383ffff */
[----:B------:R-:W-:Y:S05]  /*18460*/  BRA `(.L_x_1420) ;  /* 0xffffff3800947947 */ /* 0x000fea000383ffff */
.L_x_1436:
[----:B-1----:R-:W-:-:S04]  /*18470*/  IMAD.U32 R8, RZ, RZ, UR5 ;  /* 0x00000005ff087e24 */ /* 0x002fc8000f8e00ff */
[----:B------:R1:W2:Y:S03]  /*18480*/  SYNCS.PHASECHK.TRANS64.TRYWAIT P0, [R8+URZ+0x28850], R3 ;  /* 0x02885003080075a7 */ /* 0x0002a6000800017f */
[----:B--2---:R-:W-:Y:S05]  /*18490*/  @!P0 NANOSLEEP.SYNCS 0x989680 ;  /* 0x009896800000895d */ /* 0x004fea0003900000 */
[----:B------:R-:W2:Y:S02]  /*184a0*/  @!P0 SYNCS.PHASECHK.TRANS64 P0, [R8+URZ+0x28850], R3 ;  /* 0x02885003080085a7 */ /* 0x000ea4000800007f */
[----:B--2---:R-:W-:Y:S05]  /*184b0*/  @!P0 BRA `(.L_x_1436) ;  /* 0xfffffffc00ec8947 */ /* 0x004fea000383ffff */
[----:B------:R-:W-:Y:S05]  /*184c0*/  BRA `(.L_x_1435) ;  /* 0xffffff6c00987947 */ /* 0x000fea000383ffff */
.L_x_1486:
[----:B------:R-:W3:Y:S01]  /*184d0*/  S2R R4, SR_TID.X ;  /* 0x0000000000047919 */ /* 0x000ee20000002100 */
[----:B------:R-:W-:Y:S01]  /*184e0*/  BSSY B0, `(.L_x_1587) ;  /* 0x000000a000007945 */ /* 0x000fe20003800000 */
[----:B------:R-:W-:Y:S02]  /*184f0*/  IMAD.MOV.U32 R12, RZ, RZ, RZ ;  /* 0x000000ffff0c7224 */ /* 0x000fe400078e00ff */
[----:B------:R-:W-:Y:S02]  /*18500*/  IMAD.MOV.U32 R11, RZ, RZ, 0x1f ;  /* 0x0000001fff0b7424 */ /* 0x000fe400078e00ff */
[----:B------:R-:W-:Y:S01]  /*18510*/  IMAD.MOV.U32 R15, RZ, RZ, -0x1 ;  /* 0xffffffffff0f7424 */ /* 0x000fe200078e00ff */
[----:B---3--:R-:W-:-:S04]  /*18520*/  SHF.R.U32.HI R4, RZ, 0x5, R4 ;  /* 0x00000005ff047819 */ /* 0x008fc80000011604 */
[----:B------:R-:W-:-:S05]  /*18530*/  LOP3.LUT R4, R4, 0x3, RZ, 0xc0, !PT ;  /* 0x0000000304047812 */ /* 0x000fca00078ec0ff */
[----:B------:R-:W-:-:S07]  /*18540*/  IMAD.MOV.U32 R13, RZ, RZ, R4 ;  /* 0x000000ffff0d7224 */ /* 0x000fce00078e0004 */
[----:B012---:R-:W-:Y:S05]  /*18550*/  WARPSYNC.COLLECTIVE R15, `(.L_x_1588) ;  /* 0x000000000f087348 */ /* 0x007fea0003c00000 */
[----:B------:R3:W4:Y:S02]  /*18560*/  SHFL.IDX P6, R14, R13, R12, R11 ;  /* 0x0000000c0d0e7389 */ /* 0x00072400000c000b */
[----:B01234-:R-:W-:Y:S01]  /*18570*/  ENDCOLLECTIVE ;  /* 0x000000000000791b */ /* 0x01ffe20003800000 */
.L_x_1588:
[----:B------:R-:W-:Y:S05]  /*18580*/  BSYNC B0 ;  /* 0x0000000000007941 */ /* 0x000fea0003800000 */
.L_x_1587:
[----:B------:R-:W-:Y:S05]  /*18590*/  BRA `(.L_x_1589) ;  /* 0xffffffb000fc7947 */ /* 0x000fea000383ffff */
.L_x_1488:
[----:B------:R-:W-:Y:S01]  /*185a0*/  BSSY B0, `(.L_x_1590) ;  /* 0x0000006000007945 */ /* 0x000fe20003800000 */
[----:B------:R-:W-:-:S07]  /*185b0*/  IMAD.MOV.U32 R15, RZ, RZ, -0x1 ;  /* 0xffffffffff0f7424 */ /* 0x000fce00078e00ff */
[----:B012-4-:R-:W-:Y:S05]  /*185c0*/  WARPSYNC.COLLECTIVE R15, `(.L_x_1591) ;  /* 0x000000000f0c7348 */ /* 0x017fea0003c00000 */
[----:B------:R-:W-:Y:S02]  /*185d0*/  ELECT P6, UR62, PT ;  /* 0x00000000003e782f */ /* 0x000fe400038c0000 */
[----:B------:R-:W-:Y:S01]  /*185e0*/  MOV R14, UR62 ;  /* 0x0000003e000e7c02 */ /* 0x000fe20008000f00 */
[----:B012-4-:R-:W-:Y:S10]  /*185f0*/  ENDCOLLECTIVE ;  /* 0x000000000000791b */ /* 0x017ff40003800000 */
.L_x_1591:
[----:B------:R-:W-:Y:S05]  /*18600*/  BSYNC B0 ;  /* 0x0000000000007941 */ /* 0x000fea0003800000 */
.L_x_1590:
[----:B------:R-:W-:Y:S05]  /*18610*/  BRA `(.L_x_1592) ;  /* 0xffffffb400087947 */ /* 0x000fea000383ffff */
.L_x_1490:
[----:B--2---:R2:W3:Y:S02]  /*18620*/  SYNCS.PHASECHK.TRANS64.TRYWAIT P0, [R0+URZ+0x28840], R2 ;  /* 0x02884002000075a7 */ /* 0x0044e4000800017f */
[----:B---3--:R-:W-:Y:S05]  /*18630*/  @!P0 NANOSLEEP.SYNCS 0x989680 ;  /* 0x009896800000895d */ /* 0x008fea0003900000 */
[----:B------:R-:W3:Y:S02]  /*18640*/  @!P0 SYNCS.PHASECHK.TRANS64 P0, [R0+URZ+0x28840], R2 ;  /* 0x02884002000085a7 */ /* 0x000ee4000800007f */
[----:B---3--:R-:W-:Y:S05]  /*18650*/  @!P0 BRA `(.L_x_1490) ;  /* 0xfffffffc00f08947 */ /* 0x008fea000383ffff */
[----:B------:R-:W-:Y:S05]  /*18660*/  BRA `(.L_x_1593) ;  /* 0xffffffb400707947 */ /* 0x000fea000383ffff */
.L_x_1494:
[----:B------:R-:W2:Y:S01]  /*18670*/  LDL.LU R11, [R1+0x30] ;  /* 0x00003000010b7983 */ /* 0x000ea20000300800 */
[----:B------:R-:W-:Y:S01]  /*18680*/  IMAD.MOV.U32 R13, RZ, RZ, R3 ;  /* 0x000000ffff0d7224 */ /* 0x000fe200078e0003 */
[----:B------:R-:W-:Y:S01]  /*18690*/  LOP3.LUT R5, R5, 0x7f, RZ, 0xc0, !PT ;  /* 0x0000007f05057812 */ /* 0x000fe200078ec0ff */
[----:B------:R-:W-:Y:S02]  /*186a0*/  IMAD.MOV.U32 R12, RZ, RZ, RZ ;  /* 0x000000ffff0c7224 */ /* 0x000fe400078e00ff */
[----:B------:R-:W-:Y:S01]  /*186b0*/  IMAD.MOV.U32 R15, RZ, RZ, -0x1 ;  /* 0xffffffffff0f7424 */ /* 0x000fe200078e00ff */
[----:B------:R-:W-:-:S05]  /*186c0*/  SHF.R.U32.HI R5, RZ, 0x3, R5 ;  /* 0x00000003ff057819 */ /* 0x000fca0000011605 */
[----:B------:R-:W-:-:S04]  /*186d0*/  IMAD.IADD R0, R5, 0x1, R8 ;  /* 0x0000000105007824 */ /* 0x000fc800078e0208 */
[----:B------:R-:W-:Y:S02]  /*186e0*/  VIADD R5, R0, 0x10 ;  /* 0x0000001000057836 */ /* 0x000fe40000000000 */
[----:B--2---:R-:W-:Y:S02]  /*186f0*/  IMAD R2, R11, R7, RZ ;  /* 0x000000070b027224 */ /* 0x004fe400078e02ff */
[----:B------:R-:W-:-:S03]  /*18700*/  IMAD.MOV.U32 R11, RZ, RZ, 0x181f ;  /* 0x0000181fff0b7424 */ /* 0x000fc600078e00ff */
[----:B------:R-:W-:-:S13]  /*18710*/  ISETP.GE.AND P2, PT, R0, R2, PT ;  /* 0x000000020000720c */ /* 0x000fda0003f46270 */
[----:B-----5:R-:W-:Y:S05]  /*18720*/  WARPSYNC.COLLECTIVE R15, `(.L_x_1594) ;  /* 0x000000000f087348 */ /* 0x020fea0003c00000 */
[----:B------:R0:W1:Y:S02]  /*18730*/  SHFL.IDX P6, R14, R13, R12, R11 ;  /* 0x0000000c0d0e7389 */ /* 0x00006400000c000b */
[----:B01---5:R-:W-:Y:S01]  /*18740*/  ENDCOLLECTIVE ;  /* 0x000000000000791b */ /* 0x023fe20003800000 */
.L_x_1594:
[----:B------:R-:W-:Y:S02]  /*18750*/  IMAD.MOV.U32 R13, RZ, RZ, R4 ;  /* 0x000000ffff0d7224 */ /* 0x000fe400078e0004 */
[----:B------:R-:W-:-:S07]  /*18760*/  IMAD.MOV.U32 R6, RZ, RZ, R14 ;  /* 0x000000ffff067224 */ /* 0x000fce00078e000e */
[----:B------:R-:W-:Y:S05]  /*18770*/  WARPSYNC.COLLECTIVE R15, `(.L_x_1595) ;  /* 0x000000000f087348 */ /* 0x000fea0003c00000 */
[----:B------:R0:W1:Y:S02]  /*18780*/  SHFL.IDX P6, R14, R13, R12, R11 ;  /* 0x0000000c0d0e7389 */ /* 0x00006400000c000b */
[----:B01----:R-:W-:Y:S01]  /*18790*/  ENDCOLLECTIVE ;  /* 0x000000000000791b */ /* 0x003fe20003800000 */
.L_x_1595:
[----:B------:R-:W-:Y:S02]  /*187a0*/  IMAD.MOV.U32 R13, RZ, RZ, R3 ;  /* 0x000000ffff0d7224 */ /* 0x000fe400078e0003 */
[----:B------:R-:W-:Y:S02]  /*187b0*/  IMAD.MOV.U32 R12, RZ, RZ, 0x1 ;  /* 0x00000001ff0c7424 */ /* 0x000fe400078e00ff */
[----:B------:R-:W-:-:S07]  /*187c0*/  IMAD.MOV.U32 R7, RZ, RZ, R14 ;  /* 0x000000ffff077224 */ /* 0x000fce00078e000e */
[----:B------:R-:W-:Y:S05]  /*187d0*/  WARPSYNC.COLLECTIVE R15, `(.L_x_1596) ;  /* 0x000000000f087348 */ /* 0x000fea0003c00000 */
[----:B------:R0:W1:Y:S02]  /*187e0*/  SHFL.IDX P6, R14, R13, R12, R11 ;  /* 0x0000000c0d0e7389 */ /* 0x00006400000c000b */
[----:B01----:R-:W-:Y:S01]  /*187f0*/  ENDCOLLECTIVE ;  /* 0x000000000000791b */ /* 0x003fe20003800000 */
.L_x_1596:
[----:B------:R-:W-:-:S05]  /*18800*/  @!P2 LEA R7, P3, R10, R7, 0x1 ;  /* 0x000000070a07a211 */ /* 0x000fca00078608ff */
[----:B------:R-:W-:-:S05]  /*18810*/  @!P2 IMAD.X R6, RZ, RZ, R6, P3 ;  /* 0x000000ffff06a224 */ /* 0x000fca00018e0606 */
[----:B------:R-:W-:Y:S01]  /*18820*/  @!P2 LOP3.LUT R7, R7, R6, RZ, 0x3c, !PT ;  /* 0x000000060707a212 */ /* 0x000fe200078e3cff */
[----:B------:R-:W-:-:S03]  /*18830*/  IMAD.MOV.U32 R13, RZ, RZ, R4 ;  /* 0x000000ffff0d7224 */ /* 0x000fc600078e0004 */
[----:B------:R-:W-:-:S04]  /*18840*/  @!P2 LOP3.LUT R6, R7, R6, RZ, 0x3c, !PT ;  /* 0x000000060706a212 */ /* 0x000fc800078e3cff */
[----:B------:R-:W-:Y:S01]  /*18850*/  @!P2 LOP3.LUT R7, R7, R6, RZ, 0x3c, !PT ;  /* 0x000000060707a212 */ /* 0x000fe200078e3cff */
[----:B------:R-:W-:-:S07]  /*18860*/  IMAD.MOV.U32 R8, RZ, RZ, R14 ;  /* 0x000000ffff087224 */ /* 0x000fce00078e000e */
[----:B------:R-:W-:Y:S05]  /*18870*/  WARPSYNC.COLLECTIVE R15, `(.L_x_1597) ;  /* 0x000000000f087348 */ /* 0x000fea0003c00000 */
[----:B------:R0:W1:Y:S02]  /*18880*/  SHFL.IDX P6, R14, R13, R12, R11 ;  /* 0x0000000c0d0e7389 */ /* 0x00006400000c000b */
[----:B01----:R-:W-:Y:S01]  /*18890*/  ENDCOLLECTIVE ;  /* 0x000000000000791b */ /* 0x003fe20003800000 */
.L_x_1597:
[----:B------:R-:W-:Y:S01]  /*188a0*/  @!PT LDS RZ, [RZ] ;  /* 0x00000000fffff984 */ /* 0x000fe20000000800 */
[----:B------:R-:W-:Y:S01]  /*188b0*/  @!PT LDS RZ, [RZ] ;  /* 0x00000000fffff984 */ /* 0x000fe20000000800 */
[----:B------:R-:W-:Y:S01]  /*188c0*/  @!PT LDS RZ, [RZ] ;  /* 0x00000000fffff984 */ /* 0x000fe20000000800 */
[----:B------:R0:W-:Y:S04]  /*188d0*/  @!P2 LDGSTS.E.BYPASS.LTC128B.128 [R9+0x10400], desc[UR50][R6.64], !P0 ;  /* 0x104000000609afae */ /* 0x0001e8000c101d72 */
[----:B------:R0:W-:Y:S01]  /*188e0*/  @!P2 LDGSTS.E.BYPASS.LTC128B.128 [R9+0x14400], desc[UR50][R6.64+0x80], !P1 ;  /* 0x144000800609afae */ /* 0x0001e2000c901d72 */
[----:B------:R-:W-:Y:S01]  /*188f0*/  ISETP.GE.AND P2, PT, R5, R2, PT ;  /* 0x000000020500720c */ /* 0x000fe20003f46270 */
[----:B------:R-:W-:Y:S02]  /*18900*/  IMAD.MOV.U32 R13, RZ, RZ, R3 ;  /* 0x000000ffff0d7224 */ /* 0x000fe400078e0003 */
[----:B------:R-:W-:Y:S02]  /*18910*/  IMAD.MOV.U32 R12, RZ, RZ, 0x2 ;  /* 0x00000002ff0c7424 */ /* 0x000fe400078e00ff */
[----:B------:R-:W-:-:S08]  /*18920*/  IMAD.MOV.U32 R5, RZ, RZ, R14 ;  /* 0x000000ffff057224 */ /* 0x000fd000078e000e */
[----:B0-----:R-:W-:Y:S05]  /*18930*/  WARPSYNC.COLLECTIVE R15, `(.L_x_1598) ;  /* 0x000000000f087348 */ /* 0x001fea0003c00000 */
[----:B------:R1:W2:Y:S02]  /*18940*/  SHFL.IDX P6, R14, R13, R12, R11 ;  /* 0x0000000c0d0e7389 */ /* 0x0002a400000c000b */
[----:B012---:R-:W-:Y:S01]  /*18950*/  ENDCOLLECTIVE ;  /* 0x000000000000791b */ /* 0x007fe20003800000 */
.L_x_1598:
[----:B------:R-:W-:Y:S01]  /*18960*/  @!P2 LEA R7, P3, R10, R5, 0x1 ;  /* 0x000000050a07a211 */ /* 0x000fe200078608ff */
[----:B------:R-:W-:-:S04]  /*18970*/  VIADD R5, R0, 0x20 ;  /* 0x0000002000057836 */ /* 0x000fc80000000000 */
[----:B------:R-:W-:-:S05]  /*18980*/  @!P2 IMAD.X R6, RZ, RZ, R8, P3 ;  /* 0x000000ffff06a224 */ /* 0x000fca00018e0608 */
[----:B------:R-:W-:Y:S01]  /*18990*/  @!P2 LOP3.LUT R7, R7, R6, RZ, 0x3c, !PT ;  /* 0x000000060707a212 */ /* 0x000fe200078e3cff */
[----:B------:R-:W-:-:S03]  /*189a0*/  IMAD.MOV.U32 R13, RZ, RZ, R4 ;  /* 0x000000ffff0d7224 */ /* 0x000fc600078e0004 */
[----:B------:R-:W-:-:S04]  /*189b0*/  @!P2 LOP3.LUT R6, R7, R6, RZ, 0x3c, !PT ;  /* 0x000000060706a212 */ /* 0x000fc800078e3cff */
[----:B------:R-:W-:-:S05]  /*189c0*/  @!P2 LOP3.LUT R7, R7, R6, RZ, 0x3c, !PT ;  /* 0x000000060707a212 */ /* 0x000fca00078e3cff */
[----:B------:R-:W-:Y:S01]  /*189d0*/  @!PT LDS RZ, [RZ] ;  /* 0x00000000fffff984 */ /* 0x000fe20000000800 */
[----:B------:R-:W-:Y:S01]  /*189e0*/  @!PT LDS RZ, [RZ] ;  /* 0x00000000fffff984 */ /* 0x000fe20000000800 */
[----:B------:R-:W-:Y:S01]  /*189f0*/  @!PT LDS RZ, [RZ] ;  /* 0x00000000fffff984 */ /* 0x000fe20000000800 */
[----:B------:R-:W-:Y:S04]  /*18a00*/  @!P2 LDGSTS.E.BYPASS.LTC128B.128 [R9+0x10c00], desc[UR50][R6.64], !P0 ;  /* 0x10c000000609afae */ /* 0x000fe8000c101d72 */
[----:B------:R0:W-:Y:S01]  /*18a10*/  @!P2 LDGSTS.E.BYPASS.LTC128B.128 [R9+0x14c00], desc[UR50][R6.64+0x80], !P1 ;  /* 0x14c000800609afae */ /* 0x0001e2000c901d72 */
[----:B------:R-:W-:Y:S01]  /*18a20*/  ISETP.GE.AND P2, PT, R5, R2, PT ;  /* 0x000000020500720c */ /* 0x000fe20003f46270 */
[----:B0-----:R-:W-:-:S12]  /*18a30*/  IMAD.MOV.U32 R6, RZ, RZ, R14 ;  /* 0x000000ffff067224 */ /* 0x001fd800078e000e */
[----:B------:R-:W-:Y:S05]  /*18a40*/  WARPSYNC.COLLECTIVE R15, `(.L_x_1599) ;  /* 0x000000000f087348 */ /* 0x000fea0003c00000 */
[----:B------:R0:W1:Y:S02]  /*18a50*/  SHFL.IDX P6, R14, R13, R12, R11 ;  /* 0x0000000c0d0e7389 */ /* 0x00006400000c000b */
[----:B01----:R-:W-:Y:S01]  /*18a60*/  ENDCOLLECTIVE ;  /* 0x000000000000791b */ /* 0x003fe20003800000 */
.L_x_1599:
[----:B------:R-:W-:Y:S02]  /*18a70*/  IMAD.MOV.U32 R13, RZ, RZ, R3 ;  /* 0x000000ffff0d7224 */ /* 0x000fe400078e0003 */
[----:B------:R-:W-:Y:S02]  /*18a80*/  IMAD.MOV.U32 R12, RZ, RZ, 0x3 ;  /* 0x00000003ff0c7424 */ /* 0x000fe400078e00ff */
[----:B------:R-:W-:-:S07]  /*18a90*/  IMAD.MOV.U32 R5, RZ, RZ, R14 ;  /* 0x000000ffff057224 */ /* 0x000fce00078e000e */
[----:B------:R-:W-:Y:S05]  /*18aa0*/  WARPSYNC.COLLECTIVE R15, `(.L_x_1600) ;  /* 0x000000000f087348 */ /* 0x000fea0003c00000 */
[----:B------:R0:W1:Y:S02]  /*18ab0*/  SHFL.IDX P6, R14, R13, R12, R11 ;  /* 0x0000000c0d0e7389 */ /* 0x00006400000c000b */
[----:B01----:R-:W-:Y:S01]  /*18ac0*/  ENDCOLLECTIVE ;  /* 0x000000000000791b */ /* 0x003fe20003800000 */
.L_x_1600:
[----:B------:R-:W-:-:S05]  /*18ad0*/  @!P2 LEA R5, P3, R10, R5, 0x1 ;  /* 0x000000050a05a211 */ /* 0x000fca00078608ff */
[----:B------:R-:W-:-:S04]  /*18ae0*/  @!P2 IMAD.X R6, RZ, RZ, R6, P3 ;  /* 0x000000ffff06a224 */ /* 0x000fc800018e0606 */
[----:B------:R-:W-:Y:S02]  /*18af0*/  @!P2 IMAD.MOV.U32 R7, RZ, RZ, R6 ;  /* 0x000000ffff07a224 */ /* 0x000fe400078e0006 */
[----:B------:R-:W-:Y:S02]  /*18b00*/  @!P2 IMAD.MOV.U32 R6, RZ, RZ, R5 ;  /* 0x000000ffff06a224 */ /* 0x000fe400078e0005 */
[----:B------:R-:W-:Y:S02]  /*18b10*/  IMAD.MOV.U32 R13, RZ, RZ, R4 ;  /* 0x000000ffff0d7224 */ /* 0x000fe400078e0004 */
[----:B------:R-:W-:Y:S01]  /*18b20*/  VIADD R5, R0, 0x30 ;  /* 0x0000003000057836 */ /* 0x000fe20000000000 */
        /* <DEDUP_REMOVED lines=10> */
.L_x_1601:
[----:B------:R-:W-:Y:S02]  /*18bd0*/  IMAD.MOV.U32 R13, RZ, RZ, R3 ;  /* 0x000000ffff0d7224 */ /* 0x000fe400078e0003 */
[----:B------:R-:W-:Y:S02]  /*18be0*/  IMAD.MOV.U32 R12, RZ, RZ, 0x4 ;  /* 0x00000004ff0c7424 */ /* 0x000fe400078e00ff */
[----:B------:R-:W-:-:S07]  /*18bf0*/  IMAD.MOV.U32 R5, RZ, RZ, R14 ;  /* 0x000000ffff057224 */ /* 0x000fce00078e000e */
[----:B------:R-:W-:Y:S05]  /*18c00*/  WARPSYNC.COLLECTIVE R15, `(.L_x_1602) ;  /* 0x000000000f087348 */ /* 0x000fea0003c00000 */
[----:B------:R0:W1:Y:S02]  /*18c10*/  SHFL.IDX P6, R14, R13, R12, R11 ;  /* 0x0000000c0d0e7389 */ /* 0x00006400000c000b */
[----:B01----:R-:W-:Y:S01]  /*18c20*/  ENDCOLLECTIVE ;  /* 0x000000000000791b */ /* 0x003fe20003800000 */
.L_x_1602:
        /* <DEDUP_REMOVED lines=16> */
.L_x_1603:
[----:B------:R-:W-:Y:S02]  /*18d30*/  IMAD.MOV.U32 R13, RZ, RZ, R3 ;  /* 0x000000ffff0d7224 */ /* 0x000fe400078e0003 */
[----:B------:R-:W-:Y:S02]  /*18d40*/  IMAD.MOV.U32 R12, RZ, RZ, 0x5 ;  /* 0x00000005ff0c7424 */ /* 0x000fe400078e00ff */
[----:B------:R-:W-:-:S07]  /*18d50*/  IMAD.MOV.U32 R5, RZ, RZ, R14 ;  /* 0x000000ffff057224 */ /* 0x000fce00078e000e */
[----:B------:R-:W-:Y:S05]  /*18d60*/  WARPSYNC.COLLECTIVE R15, `(.L_x_1604) ;  /* 0x000000000f087348 */ /* 0x000fea0003c00000 */
[----:B------:R0:W1:Y:S02]  /*18d70*/  SHFL.IDX P6, R14, R13, R12, R11 ;  /* 0x0000000c0d0e7389 */ /* 0x00006400000c000b */
[----:B01----:R-:W-:Y:S01]  /*18d80*/  ENDCOLLECTIVE ;  /* 0x000000000000791b */ /* 0x003fe20003800000 */
.L_x_1604:
        /* <DEDUP_REMOVED lines=16> */
.L_x_1605:
[----:B------:R-:W-:Y:S02]  /*18e90*/  IMAD.MOV.U32 R13, RZ, RZ, R3 ;  /* 0x000000ffff0d7224 */ /* 0x000fe400078e0003 */
[----:B------:R-:W-:Y:S02]  /*18ea0*/  IMAD.MOV.U32 R12, RZ, RZ, 0x6 ;  /* 0x00000006ff0c7424 */ /* 0x000fe400078e00ff */
[----:B------:R-:W-:-:S07]  /*18eb0*/  IMAD.MOV.U32 R5, RZ, RZ, R14 ;  /* 0x000000ffff057224 */ /* 0x000fce00078e000e */
[----:B------:R-:W-:Y:S05]  /*18ec0*/  WARPSYNC.COLLECTIVE R15, `(.L_x_1606) ;  /* 0x000000000f087348 */ /* 0x000fea0003c00000 */
[----:B------:R0:W1:Y:S02]  /*18ed0*/  SHFL.IDX P6, R14, R13, R12, R11 ;  /* 0x0000000c0d0e7389 */ /* 0x00006400000c000b */
[----:B01----:R-:W-:Y:S01]  /*18ee0*/  ENDCOLLECTIVE ;  /* 0x000000000000791b */ /* 0x003fe20003800000 */
.L_x_1606:
[----:B------:R-:W-:-:S05]  /*18ef0*/  @!P2 LEA R5, P3, R10, R5, 0x1 ;  /* 0x000000050a05a211 */ /* 0x000fca00078608ff */
[----:B------:R-:W-:-:S04]  /*18f00*/  @!P2 IMAD.X R6, RZ, RZ, R6, P3 ;  /* 0x000000ffff06a224 */ /* 0x000fc800018e0606 */
[----:B------:R-:W-:Y:S02]  /*18f10*/  @!P2 IMAD.MOV.U32 R7, RZ, RZ, R6 ;  /* 0x000000ffff07a224 */ /* 0x000fe400078e0006 */
[----:B------:R-:W-:Y:S02]  /*18f20*/  @!P2 IMAD.MOV.U32 R6, RZ, RZ, R5 ;  /* 0x000000ffff06a224 */ /* 0x000fe400078e0005 */
[----:B------:R-:W-:-:S03]  /*18f30*/  IMAD.MOV.U32 R13, RZ, RZ, R4 ;  /* 0x000000ffff0d7224 */ /* 0x000fc600078e0004 */
[----:B------:R-:W-:Y:S01]  /*18f40*/  @!PT LDS RZ, [RZ] ;  /* 0x00000000fffff984 */ /* 0x000fe20000000800 */
[----:B------:R-:W-:Y:S01]  /*18f50*/  @!PT LDS RZ, [RZ] ;  /* 0x00000000fffff984 */ /* 0x000fe20000000800 */
[----:B------:R-:W-:Y:S01]  /*18f60*/  @!PT LDS RZ, [RZ] ;  /* 0x00000000fffff984 */ /* 0x000fe20000000800 */
[----:B------:R-:W-:Y:S04]  /*18f70*/  @!P2 LDGSTS.E.BYPASS.LTC128B.128 [R9+0x12c00], desc[UR50][R6.64], !P0 ;  /* 0x12c000000609afae */ /* 0x000fe8000c101d72 */
[----:B------:R0:W-:Y:S02]  /*18f80*/  @!P2 LDGSTS.E.BYPASS.LTC128B.128 [R9+0x16c00], desc[UR50][R6.64+0x80], !P1 ;  /* 0x16c000800609afae */ /* 0x0001e4000c901d72 */
[----:B0-----:R-:W-:-:S07]  /*18f90*/  IMAD.MOV.U32 R6, RZ, RZ, R14 ;  /* 0x000000ffff067224 */ /* 0x001fce00078e000e */
[----:B------:R-:W-:Y:S05]  /*18fa0*/  WARPSYNC.COLLECTIVE R15, `(.L_x_1607) ;  /* 0x000000000f087348 */ /* 0x000fea0003c00000 */
[----:B------:R0:W1:Y:S02]  /*18fb0*/  SHFL.IDX P6, R14, R13, R12, R11 ;  /* 0x0000000c0d0e7389 */ /* 0x00006400000c000b */
[----:B01----:R-:W-:Y:S01]  /*18fc0*/  ENDCOLLECTIVE ;  /* 0x000000000000791b */ /* 0x003fe20003800000 */
.L_x_1607:
[----:B------:R-:W-:-:S05]  /*18fd0*/  VIADD R7, R0, 0x60 ;  /* 0x0000006000077836 */ /* 0x000fca0000000000 */
[----:B------:R-:W-:Y:S01]  /*18fe0*/  ISETP.GE.AND P2, PT, R7, R2, PT ;  /* 0x000000020700720c */ /* 0x000fe20003f46270 */
[----:B------:R-:W-:Y:S02]  /*18ff0*/  IMAD.MOV.U32 R13, RZ, RZ, R3 ;  /* 0x000000ffff0d7224 */ /* 0x000fe400078e0003 */
[----:B------:R-:W-:Y:S02]  /*19000*/  IMAD.MOV.U32 R12, RZ, RZ, 0x7 ;  /* 0x00000007ff0c7424 */ /* 0x000fe400078e00ff */
[----:B------:R-:W-:-:S08]  /*19010*/  IMAD.MOV.U32 R5, RZ, RZ, R14 ;  /* 0x000000ffff057224 */ /* 0x000fd000078e000e */
[----:B------:R-:W-:Y:S05]  /*19020*/  WARPSYNC.COLLECTIVE R15, `(.L_x_1608) ;  /* 0x000000000f087348 */ /* 0x000fea0003c00000 */
[----:B------:R0:W1:Y:S02]  /*19030*/  SHFL.IDX P6, R14, R13, R12, R11 ;  /* 0x0000000c0d0e7389 */ /* 0x00006400000c000b */
[----:B01----:R-:W-:Y:S01]  /*19040*/  ENDCOLLECTIVE ;  /* 0x000000000000791b */ /* 0x003fe20003800000 */
.L_x_1608:
[----:B------:R-:W-:-:S05]  /*19050*/  @!P2 LEA R5, P3, R10, R5, 0x1 ;  /* 0x000000050a05a211 */ /* 0x000fca00078608ff */
[----:B------:R-:W-:-:S04]  /*19060*/  @!P2 IMAD.X R6, RZ, RZ, R6, P3 ;  /* 0x000000ffff06a224 */ /* 0x000fc800018e0606 */
[----:B------:R-:W-:Y:S02]  /*19070*/  @!P2 IMAD.MOV.U32 R7, RZ, RZ, R6 ;  /* 0x000000ffff07a224 */ /* 0x000fe400078e0006 */
[----:B------:R-:W-:Y:S02]  /*19080*/  IMAD.MOV.U32 R13, RZ, RZ, R4 ;  /* 0x000000ffff0d7224 */ /* 0x000fe400078e0004 */
[----:B------:R-:W-:-:S05]  /*19090*/  @!P2 IMAD.MOV.U32 R6, RZ, RZ, R5 ;  /* 0x000000ffff06a224 */ /* 0x000fca00078e0005 */
[----:B------:R-:W-:Y:S01]  /*190a0*/  @!PT LDS RZ, [RZ] ;  /* 0x00000000fffff984 */ /* 0x000fe20000000800 */
[----:B------:R-:W-:Y:S01]  /*190b0*/  @!PT LDS RZ, [RZ] ;  /* 0x00000000fffff984 */ /* 0x000fe20000000800 */
[----:B------:R-:W-:Y:S01]  /*190c0*/  @!PT LDS RZ, [RZ] ;  /* 0x00000000fffff984 */ /* 0x000fe20000000800 */
[----:B------:R0:W-:Y:S01]  /*190d0*/  @!P2 LDGSTS.E.BYPASS.LTC128B.128 [R9+0x13400], desc[UR50][R6.64], !P0 ;  /* 0x134000000609afae */ /* 0x0001e2000c101d72 */
[----:B------:R-:W-:-:S03]  /*190e0*/  IMAD.MOV.U32 R3, RZ, RZ, R14 ;  /* 0x000000ffff037224 */ /* 0x000fc600078e000e */
[----:B------:R0:W-:Y:S04]  /*190f0*/  @!P2 LDGSTS.E.BYPASS.LTC128B.128 [R9+0x17400], desc[UR50][R6.64+0x80], !P1 ;  /* 0x174000800609afae */ /* 0x0001e8000c901d72 */
[----:B0-----:R-:W-:Y:S05]  /*19100*/  WARPSYNC.COLLECTIVE R15, `(.L_x_1609) ;  /* 0x000000000f087348 */ /* 0x001fea0003c00000 */
[----:B------:R1:W2:Y:S02]  /*19110*/  SHFL.IDX P6, R14, R13, R12, R11 ;  /* 0x0000000c0d0e7389 */ /* 0x0002a400000c000b */
[----:B012---:R-:W-:Y:S01]  /*19120*/  ENDCOLLECTIVE ;  /* 0x000000000000791b */ /* 0x007fe20003800000 */
.L_x_1609:
[----:B------:R-:W-:Y:S01]  /*19130*/  IMAD.MOV.U32 R4, RZ, RZ, R14 ;  /* 0x000000ffff047224 */ /* 0x000fe200078e000e */
[----:B------:R-:W-:Y:S06]  /*19140*/  BRA `(.L_x_1610) ;  /* 0xffffffb800287947 */ /* 0x000fec000383ffff */
.L_x_1499:
[----:B0-----:R-:W3:Y:S02]  /*19150*/  LDL R2, [R1] ;  /* 0x0000000001027983 */ /* 0x001ee40000100800 */
[----:B---3--:R0:W1:Y:S02]  /*19160*/  SYNCS.PHASECHK.TRANS64.TRYWAIT P0, [R2+URZ+0x28820], R0 ;  /* 0x02882000020075a7 */ /* 0x008064000800017f */
[----:B-1----:R-:W-:Y:S05]  /*19170*/  @!P0 NANOSLEEP.SYNCS 0x989680 ;  /* 0x009896800000895d */ /* 0x002fea0003900000 */
[----:B------:R-:W1:Y:S02]  /*19180*/  @!P0 SYNCS.PHASECHK.TRANS64 P0, [R2+URZ+0x28820], R0 ;  /* 0x02882000020085a7 */ /* 0x000e64000800007f */
[----:B-1----:R-:W-:Y:S05]  /*19190*/  @!P0 BRA `(.L_x_1499) ;  /* 0xfffffffc00ec8947 */ /* 0x002fea000383ffff */
[----:B------:R-:W-:Y:S05]  /*191a0*/  BRA `(.L_x_1611) ;  /* 0xffffffb8009c7947 */ /* 0x000fea000383ffff */
.L_x_1508:
[----:B-1----:R1:W2:Y:S02]  /*191b0*/  SYNCS.PHASECHK.TRANS64.TRYWAIT P0, [R3+URZ+0x28840], R2 ;  /* 0x02884002030075a7 */ /* 0x0022a4000800017f */
[----:B--2---:R-:W-:Y:S05]  /*191c0*/  @!P0 NANOSLEEP.SYNCS 0x989680 ;  /* 0x009896800000895d */ /* 0x004fea0003900000 */
[----:B------:R-:W2:Y:S02]  /*191d0*/  @!P0 SYNCS.PHASECHK.TRANS64 P0, [R3+URZ+0x28840], R2 ;  /* 0x02884002030085a7 */ /* 0x000ea4000800007f */
[----:B--2---:R-:W-:Y:S05]  /*191e0*/  @!P0 BRA `(.L_x_1508) ;  /* 0xfffffffc00f08947 */ /* 0x004fea000383ffff */
[----:B------:R-:W-:Y:S05]  /*191f0*/  BRA `(.L_x_1612) ;  /* 0xffffffbc00687947 */ /* 0x000fea000383ffff */
.L_x_1514:
[----:B0-----:R0:W1:Y:S02]  /*19200*/  SYNCS.PHASECHK.TRANS64.TRYWAIT P0, [R3+URZ+0x60], R2 ;  /* 0x00006002030075a7 */ /* 0x001064000800017f */
[----:B-1----:R-:W-:Y:S05]  /*19210*/  @!P0 NANOSLEEP.SYNCS 0x989680 ;  /* 0x009896800000895d */ /* 0x002fea0003900000 */
[----:B------:R-:W1:Y:S02]  /*19220*/  @!P0 SYNCS.PHASECHK.TRANS64 P0, [R3+URZ+0x60], R2 ;  /* 0x00006002030085a7 */ /* 0x000e64000800007f */
[----:B-1----:R-:W-:Y:S05]  /*19230*/  @!P0 BRA `(.L_x_1514) ;  /* 0xfffffffc00f08947 */ /* 0x002fea000383ffff */
[----:B------:R-:W-:Y:S05]  /*19240*/  BRA `(.L_x_1613) ;  /* 0xffffffc000447947 */ /* 0x000fea000383ffff */
.L_x_1523:
[----:B--2---:R2:W3:Y:S02]  /*19250*/  SYNCS.PHASECHK.TRANS64.TRYWAIT P0, [R3+URZ+0x28840], R2 ;  /* 0x02884002030075a7 */ /* 0x0044e4000800017f */
[----:B---3--:R-:W-:Y:S05]  /*19260*/  @!P0 NANOSLEEP.SYNCS 0x989680 ;  /* 0x009896800000895d */ /* 0x008fea0003900000 */
[----:B------:R-:W3:Y:S02]  /*19270*/  @!P0 SYNCS.PHASECHK.TRANS64 P0, [R3+URZ+0x28840], R2 ;  /* 0x02884002030085a7 */ /* 0x000ee4000800007f */
[----:B---3--:R-:W-:Y:S05]  /*19280*/  @!P0 BRA `(.L_x_1523) ;  /* 0xfffffffc00f08947 */ /* 0x008fea000383ffff */
[----:B------:R-:W-:Y:S05]  /*19290*/  BRA `(.L_x_1614) ;  /* 0xffffffc400ec7947 */ /* 0x000fea000383ffff */
.L_x_1529:
[----:B0-----:R0:W2:Y:S02]  /*192a0*/  SYNCS.PHASECHK.TRANS64.TRYWAIT P0, [R2+URZ+0x60], R3 ;  /* 0x00006003020075a7 */ /* 0x0010a4000800017f */
[----:B--2---:R-:W-:Y:S05]  /*192b0*/  @!P0 NANOSLEEP.SYNCS 0x989680 ;  /* 0x009896800000895d */ /* 0x004fea0003900000 */
[----:B------:R-:W2:Y:S02]  /*192c0*/  @!P0 SYNCS.PHASECHK.TRANS64 P0, [R2+URZ+0x60], R3 ;  /* 0x00006003020085a7 */ /* 0x000ea4000800007f */
[----:B--2---:R-:W-:Y:S05]  /*192d0*/  @!P0 BRA `(.L_x_1529) ;  /* 0xfffffffc00f08947 */ /* 0x004fea000383ffff */
[----:B------:R-:W-:Y:S05]  /*192e0*/  BRA `(.L_x_1615) ;  /* 0xffffffc800c87947 */ /* 0x000fea000383ffff */
.L_x_1538:
[----:B----4-:R4:W0:Y:S02]  /*192f0*/  SYNCS.PHASECHK.TRANS64.TRYWAIT P0, [R2+URZ+0x28840], R3 ;  /* 0x02884003020075a7 */ /* 0x010824000800017f */
[----:B0-----:R-:W-:Y:S05]  /*19300*/  @!P0 NANOSLEEP.SYNCS 0x989680 ;  /* 0x009896800000895d */ /* 0x001fea0003900000 */
[----:B------:R-:W0:Y:S02]  /*19310*/  @!P0 SYNCS.PHASECHK.TRANS64 P0, [R2+URZ+0x28840], R3 ;  /* 0x02884003020085a7 */ /* 0x000e24000800007f */
[----:B0-----:R-:W-:Y:S05]  /*19320*/  @!P0 BRA `(.L_x_1538) ;  /* 0xfffffffc00f08947 */ /* 0x001fea000383ffff */
[----:B------:R-:W-:Y:S05]  /*19330*/  BRA `(.L_x_1616) ;  /* 0xffffffd000387947 */ /* 0x000fea000383ffff */
.L_x_1544:
[----:B0-----:R0:W2:Y:S02]  /*19340*/  SYNCS.PHASECHK.TRANS64.TRYWAIT P0, [R2+URZ+0x60], R5 ;  /* 0x00006005020075a7 */ /* 0x0010a4000800017f */
[----:B--2---:R-:W-:Y:S05]  /*19350*/  @!P0 NANOSLEEP.SYNCS 0x989680 ;  /* 0x009896800000895d */ /* 0x004fea0003900000 */
[----:B------:R-:W2:Y:S02]  /*19360*/  @!P0 SYNCS.PHASECHK.TRANS64 P0, [R2+URZ+0x60], R5 ;  /* 0x00006005020085a7 */ /* 0x000ea4000800007f */
[----:B--2---:R-:W-:Y:S05]  /*19370*/  @!P0 BRA `(.L_x_1544) ;  /* 0xfffffffc00f08947 */ /* 0x004fea000383ffff */
[----:B------:R-:W-:Y:S05]  /*19380*/  BRA `(.L_x_1617) ;  /* 0xffffffd400147947 */ /* 0x000fea000383ffff */
.L_x_1555:
[----:B----4-:R4:W0:Y:S02]  /*19390*/  SYNCS.PHASECHK.TRANS64.TRYWAIT P0, [R0+URZ+0x28860], R3 ;  /* 0x02886003000075a7 */ /* 0x010824000800017f */
[----:B0-----:R-:W-:Y:S05]  /*193a0*/  @!P0 NANOSLEEP.SYNCS 0x989680 ;  /* 0x009896800000895d */ /* 0x001fea0003900000 */
[----:B------:R-:W0:Y:S02]  /*193b0*/  @!P0 SYNCS.PHASECHK.TRANS64 P0, [R0+URZ+0x28860], R3 ;  /* 0x02886003000085a7 */ /* 0x000e24000800007f */
[----:B0-----:R-:W-:Y:S05]  /*193c0*/  @!P0 BRA `(.L_x_1555) ;  /* 0xfffffffc00f08947 */ /* 0x001fea000383ffff */
[----:B------:R-:W-:Y:S05]  /*193d0*/  BRA `(.L_x_1618) ;  /* 0xffffffd800687947 */ /* 0x000fea000383ffff */
.L_x_1562:
[----:B------:R-:W-:Y:S01]  /*193e0*/  BSSY B0, `(.L_x_1619) ;  /* 0x0000008000007945 */ /* 0x000fe20003800000 */
[----:B------:R-:W-:Y:S02]  /*193f0*/  IMAD.MOV.U32 R13, RZ, RZ, R16 ;  /* 0x000000ffff0d7224 */ /* 0x000fe400078e0010 */
[----:B------:R-:W-:Y:S02]  /*19400*/  IMAD.MOV.U32 R12, RZ, RZ, RZ ;  /* 0x000000ffff0c7224 */ /* 0x000fe400078e00ff */
[----:B------:R-:W-:Y:S02]  /*19410*/  IMAD.MOV.U32 R11, RZ, RZ, 0x1f ;  /* 0x0000001fff0b7424 */ /* 0x000fe400078e00ff */
[----:B------:R-:W-:-:S07]  /*19420*/  IMAD.MOV.U32 R15, RZ, RZ, -0x1 ;  /* 0xffffffffff0f7424 */ /* 0x000fce00078e00ff */
[----:B01-3--:R-:W-:Y:S05]  /*19430*/  WARPSYNC.COLLECTIVE R15, `(.L_x_1620) ;  /* 0x000000000f087348 */ /* 0x00bfea0003c00000 */
[----:B------:R2:W4:Y:S02]  /*19440*/  SHFL.IDX P6, R14, R13, R12, R11 ;  /* 0x0000000c0d0e7389 */ /* 0x00052400000c000b */
[----:B01234-:R-:W-:Y:S01]  /*19450*/  ENDCOLLECTIVE ;  /* 0x000000000000791b */ /* 0x01ffe20003800000 */
.L_x_1620:
[----:B------:R-:W-:Y:S05]  /*19460*/  BSYNC B0 ;  /* 0x0000000000007941 */ /* 0x000fea0003800000 */
.L_x_1619:
[----:B------:R-:W-:Y:S02]  /*19470*/  IMAD.MOV.U32 R13, RZ, RZ, R16 ;  /* 0x000000ffff0d7224 */ /* 0x000fe400078e0010 */
[----:B------:R-:W-:Y:S02]  /*19480*/  IMAD.MOV.U32 R12, RZ, RZ, 0x1 ;  /* 0x00000001ff0c7424 */ /* 0x000fe400078e00ff */
[----:B------:R-:W-:Y:S02]  /*19490*/  IMAD.MOV.U32 R11, RZ, RZ, 0x1f ;  /* 0x0000001fff0b7424 */ /* 0x000fe400078e00ff */
[----:B------:R-:W-:Y:S02]  /*194a0*/  IMAD.MOV.U32 R15, RZ, RZ, -0x1 ;  /* 0xffffffffff0f7424 */ /* 0x000fe400078e00ff */
[----:B------:R-:W-:Y:S02]  /*194b0*/  IMAD.IADD R7, R19, 0x1, R4 ;  /* 0x0000000113077824 */ /* 0x000fe400078e0204 */
[----:B------:R-:W-:-:S07]  /*194c0*/  IMAD.MOV.U32 R0, RZ, RZ, R14 ;  /* 0x000000ffff007224 */ /* 0x000fce00078e000e */
[----:B------:R-:W-:Y:S05]  /*194d0*/  WARPSYNC.COLLECTIVE R15, `(.L_x_1621) ;  /* 0x000000000f087348 */ /* 0x000fea0003c00000 */
[----:B------:R0:W1:Y:S02]  /*194e0*/  SHFL.IDX P6, R14, R13, R12, R11 ;  /* 0x0000000c0d0e7389 */ /* 0x00006400000c000b */
[----:B01----:R-:W-:Y:S01]  /*194f0*/  ENDCOLLECTIVE ;  /* 0x000000000000791b */ /* 0x003fe20003800000 */
.L_x_1621:
[----:B------:R-:W-:Y:S02]  /*19500*/  ULDC UR4, c[0x0][0xc3c] ;  /* 0x00030f0000047ab9 */ /* 0x000fe40000000800 */
        /* <DEDUP_REMOVED lines=12> */
[----:B------:R-:W-:-:S03]  /*195d0*/  ISETP.NE.AND P1, PT, R4, RZ, PT ;  /* 0x000000ff0400720c */ /* 0x000fc60003f25270 */
[----:B------:R-:W-:-:S10]  /*195e0*/  IMAD.MOV.U32 R13, RZ, RZ, R2 ;  /* 0x000000ffff0d7224 */ /* 0x000fd400078e0002 */
[----:B------:R-:W-:Y:S05]  /*195f0*/  WARPSYNC.COLLECTIVE R15, `(.L_x_1622) ;  /* 0x000000000f087348 */ /* 0x000fea0003c00000 */
[----:B------:R0:W1:Y:S02]  /*19600*/  SHFL.UP P6, R14, R13, R12, R11 ;  /* 0x0400000c0d0e7389 */ /* 0x00006400000c000b */
[----:B01----:R-:W-:Y:S01]  /*19610*/  ENDCOLLECTIVE ;  /* 0x000000000000791b */ /* 0x003fe20003800000 */
.L_x_1622:
[----:B------:R-:W-:Y:S01]  /*19620*/  IMAD.MOV.U32 R12, RZ, RZ, 0x2 ;  /* 0x00000002ff0c7424 */ /* 0x000fe200078e00ff */
[----:B------:R-:W-:-:S05]  /*19630*/  SEL R7, R14, RZ, P1 ;  /* 0x000000ff0e077207 */ /* 0x000fca0000800000 */
[----:B------:R-:W-:-:S04]  /*19640*/  IMAD.IADD R3, R2, 0x1, R7 ;  /* 0x0000000102037824 */ /* 0x000fc800078e0207 */
[----:B------:R-:W-:-:S07]  /*19650*/  IMAD.MOV.U32 R13, RZ, RZ, R3 ;  /* 0x000000ffff0d7224 */ /* 0x000fce00078e0003 */
[----:B------:R-:W-:Y:S05]  /*19660*/  WARPSYNC.COLLECTIVE R15, `(.L_x_1623) ;  /* 0x000000000f087348 */ /* 0x000fea0003c00000 */
[----:B------:R0:W1:Y:S02]  /*19670*/  SHFL.UP P6, R14, R13, R12, R11 ;  /* 0x0400000c0d0e7389 */ /* 0x00006400000c000b */
[----:B01----:R-:W-:Y:S01]  /*19680*/  ENDCOLLECTIVE ;  /* 0x000000000000791b */ /* 0x003fe20003800000 */
.L_x_1623:
[----:B------:R-:W-:Y:S01]  /*19690*/  IMAD.MOV.U32 R12, RZ, RZ, 0x4 ;  /* 0x00000004ff0c7424 */ /* 0x000fe200078e00ff */
[----:B------:R-:W-:-:S05]  /*196a0*/  SEL R14, R14, RZ, P2 ;  /* 0x000000ff0e0e7207 */ /* 0x000fca0001000000 */
[----:B------:R-:W-:-:S04]  /*196b0*/  IMAD.IADD R3, R3, 0x1, R14 ;  /* 0x0000000103037824 */ /* 0x000fc800078e020e */
[----:B------:R-:W-:-:S07]  /*196c0*/  IMAD.MOV.U32 R13, RZ, RZ, R3 ;  /* 0x000000ffff0d7224 */ /* 0x000fce00078e0003 */
[----:B------:R-:W-:Y:S05]  /*196d0*/  WARPSYNC.COLLECTIVE R15, `(.L_x_1624) ;  /* 0x000000000f087348 */ /* 0x000fea0003c00000 */
[----:B------:R0:W1:Y:S02]  /*196e0*/  SHFL.UP P6, R14, R13, R12, R11 ;  /* 0x0400000c0d0e7389 */ /* 0x00006400000c000b */
[----:B01----:R-:W-:Y:S01]  /*196f0*/  ENDCOLLECTIVE ;  /* 0x000000000000791b */ /* 0x003fe20003800000 */
.L_x_1624:
[----:B------:R-:W-:Y:S01]  /*19700*/  IMAD.MOV.U32 R12, RZ, RZ, 0x8 ;  /* 0x00000008ff0c7424 */ /* 0x000fe200078e00ff */
[----:B------:R-:W-:-:S05]  /*19710*/  SEL R14, R14, RZ, P3 ;  /* 0x000000ff0e0e7207 */ /* 0x000fca0001800000 */
[----:B------:R-:W-:-:S04]  /*19720*/  IMAD.IADD R3, R3, 0x1, R14 ;  /* 0x0000000103037824 */ /* 0x000fc800078e020e */
[----:B------:R-:W-:-:S07]  /*19730*/  IMAD.MOV.U32 R13, RZ, RZ, R3 ;  /* 0x000000ffff0d7224 */ /* 0x000fce00078e0003 */
[----:B------:R-:W-:Y:S05]  /*19740*/  WARPSYNC.COLLECTIVE R15, `(.L_x_1625) ;  /* 0x000000000f087348 */ /* 0x000fea0003c00000 */
[----:B------:R0:W1:Y:S02]  /*19750*/  SHFL.UP P6, R14, R13, R12, R11 ;  /* 0x0400000c0d0e7389 */ /* 0x00006400000c000b */
[----:B01----:R-:W-:Y:S01]  /*19760*/  ENDCOLLECTIVE ;  /* 0x000000000000791b */ /* 0x003fe20003800000 */
.L_x_1625:
[----:B------:R-:W-:Y:S01]  /*19770*/  IMAD.MOV.U32 R12, RZ, RZ, 0x10 ;  /* 0x00000010ff0c7424 */ /* 0x000fe200078e00ff */
[----:B------:R-:W-:-:S05]  /*19780*/  SEL R14, R14, RZ, P4 ;  /* 0x000000ff0e0e7207 */ /* 0x000fca0002000000 */
[----:B------:R-:W-:-:S04]  /*19790*/  IMAD.IADD R3, R3, 0x1, R14 ;  /* 0x0000000103037824 */ /* 0x000fc800078e020e */
[----:B------:R-:W-:-:S07]  /*197a0*/  IMAD.MOV.U32 R13, RZ, RZ, R3 ;  /* 0x000000ffff0d7224 */ /* 0x000fce00078e0003 */
[----:B------:R-:W-:Y:S05]  /*197b0*/  WARPSYNC.COLLECTIVE R15, `(.L_x_1626) ;  /* 0x000000000f087348 */ /* 0x000fea0003c00000 */
[----:B------:R0:W1:Y:S02]  /*197c0*/  SHFL.UP P6, R14, R13, R12, R11 ;  /* 0x0400000c0d0e7389 */ /* 0x00006400000c000b */
[----:B01----:R-:W-:Y:S01]  /*197d0*/  ENDCOLLECTIVE ;  /* 0x000000000000791b */ /* 0x003fe20003800000 */
.L_x_1626:
        /* <DEDUP_REMOVED lines=8> */
.L_x_1627:
[----:B------:R-:W-:Y:S05]  /*19860*/  BRA `(.L_x_1628) ;  /* 0xffffffd800fc7947 */ /* 0x000fea000383ffff */
.L_x_1567:
[----:B------:R-:W-:Y:S01]  /*19870*/  BSSY B0, `(.L_x_1629) ;  /* 0x0000008000007945 */ /* 0x000fe20003800000 */
[----:B-----5:R-:W-:Y:S02]  /*19880*/  IMAD.MOV.U32 R13, RZ, RZ, R2 ;  /* 0x000000ffff0d7224 */ /* 0x020fe400078e0002 */
[----:B------:R-:W-:Y:S02]  /*19890*/  IMAD.MOV.U32 R12, RZ, RZ, 0x1 ;  /* 0x00000001ff0c7424 */ /* 0x000fe400078e00ff */
[----:B------:R-:W-:Y:S02]  /*198a0*/  IMAD.MOV.U32 R11, RZ, RZ, RZ ;  /* 0x000000ffff0b7224 */ /* 0x000fe400078e00ff */
[----:B------:R-:W-:-:S07]  /*198b0*/  IMAD.MOV.U32 R15, RZ, RZ, -0x1 ;  /* 0xffffffffff0f7424 */ /* 0x000fce00078e00ff */
[----:B0123--:R-:W-:Y:S05]  /*198c0*/  WARPSYNC.COLLECTIVE R15, `(.L_x_1630) ;  /* 0x000000000f087348 */ /* 0x00ffea0003c00000 */
[----:B------:R4:W0:Y:S02]  /*198d0*/  SHFL.UP P6, R14, R13, R12, R11 ;  /* 0x0400000c0d0e7389 */ /* 0x00082400000c000b */
[----:B01234-:R-:W-:Y:S01]  /*198e0*/  ENDCOLLECTIVE ;  /* 0x000000000000791b */ /* 0x01ffe20003800000 */
.L_x_1630:
[----:B------:R-:W-:Y:S05]  /*198f0*/  BSYNC B0 ;  /* 0x0000000000007941 */ /* 0x000fea0003800000 */
.L_x_1629:
[----:B------:R-:W-:Y:S01]  /*19900*/  SEL R3, R14, RZ, P1 ;  /* 0x000000ff0e037207 */ /* 0x000fe20000800000 */
[----:B------:R-:W-:Y:S02]  /*19910*/  IMAD.MOV.U32 R12, RZ, RZ, 0x2 ;  /* 0x00000002ff0c7424 */ /* 0x000fe400078e00ff */
[----:B------:R-:W-:Y:S02]  /*19920*/  IMAD.MOV.U32 R11, RZ, RZ, RZ ;  /* 0x000000ffff0b7224 */ /* 0x000fe400078e00ff */
[----:B------:R-:W-:Y:S02]  /*19930*/  IMAD.IADD R3, R2, 0x1, R3 ;  /* 0x0000000102037824 */ /* 0x000fe400078e0203 */
[----:B------:R-:W-:Y:S02]  /*19940*/  IMAD.MOV.U32 R15, RZ, RZ, -0x1 ;  /* 0xffffffffff0f7424 */ /* 0x000fe400078e00ff */
[----:B------:R-:W-:-:S07]  /*19950*/  IMAD.MOV.U32 R13, RZ, RZ, R3 ;  /* 0x000000ffff0d7224 */ /* 0x000fce00078e0003 */
[----:B------:R-:W-:Y:S05]  /*19960*/  WARPSYNC.COLLECTIVE R15, `(.L_x_1631) ;  /* 0x000000000f087348 */ /* 0x000fea0003c00000 */
[----:B------:R0:W1:Y:S02]  /*19970*/  SHFL.UP P6, R14, R13, R12, R11 ;  /* 0x0400000c0d0e7389 */ /* 0x00006400000c000b */
[----:B01----:R-:W-:Y:S01]  /*19980*/  ENDCOLLECTIVE ;  /* 0x000000000000791b */ /* 0x003fe20003800000 */
.L_x_1631:
[----:B------:R-:W-:Y:S01]  /*19990*/  IMAD.MOV.U32 R12, RZ, RZ, 0x4 ;  /* 0x00000004ff0c7424 */ /* 0x000fe200078e00ff */
[----:B------:R-:W-:-:S05]  /*199a0*/  SEL R14, R14, RZ, P2 ;  /* 0x000000ff0e0e7207 */ /* 0x000fca0001000000 */
[----:B------:R-:W-:-:S04]  /*199b0*/  IMAD.IADD R3, R3, 0x1, R14 ;  /* 0x0000000103037824 */ /* 0x000fc800078e020e */
[----:B------:R-:W-:-:S07]  /*199c0*/  IMAD.MOV.U32 R13, RZ, RZ, R3 ;  /* 0x000000ffff0d7224 */ /* 0x000fce00078e0003 */
[----:B------:R-:W-:Y:S05]  /*199d0*/  WARPSYNC.COLLECTIVE R15, `(.L_x_1632) ;  /* 0x000000000f087348 */ /* 0x000fea0003c00000 */
[----:B------:R0:W1:Y:S02]  /*199e0*/  SHFL.UP P6, R14, R13, R12, R11 ;  /* 0x0400000c0d0e7389 */ /* 0x00006400000c000b */
[----:B01----:R-:W-:Y:S01]  /*199f0*/  ENDCOLLECTIVE ;  /* 0x000000000000791b */ /* 0x003fe20003800000 */
.L_x_1632:
[----:B------:R-:W-:Y:S01]  /*19a00*/  IMAD.MOV.U32 R12, RZ, RZ, 0x8 ;  /* 0x00000008ff0c7424 */ /* 0x000fe200078e00ff */
[----:B------:R-:W-:-:S05]  /*19a10*/  SEL R14, R14, RZ, P3 ;  /* 0x000000ff0e0e7207 */ /* 0x000fca0001800000 */
[----:B------:R-:W-:-:S04]  /*19a20*/  IMAD.IADD R3, R3, 0x1, R14 ;  /* 0x0000000103037824 */ /* 0x000fc800078e020e */
[----:B------:R-:W-:-:S07]  /*19a30*/  IMAD.MOV.U32 R13, RZ, RZ, R3 ;  /* 0x000000ffff0d7224 */ /* 0x000fce00078e0003 */
[----:B------:R-:W-:Y:S05]  /*19a40*/  WARPSYNC.COLLECTIVE R15, `(.L_x_1633) ;  /* 0x000000000f087348 */ /* 0x000fea0003c00000 */
[----:B------:R0:W1:Y:S02]  /*19a50*/  SHFL.UP P6, R14, R13, R12, R11 ;  /* 0x0400000c0d0e7389 */ /* 0x00006400000c000b */
[----:B01----:R-:W-:Y:S01]  /*19a60*/  ENDCOLLECTIVE ;  /* 0x000000000000791b */ /* 0x003fe20003800000 */
.L_x_1633:
[----:B------:R-:W-:Y:S01]  /*19a70*/  IMAD.MOV.U32 R12, RZ, RZ, 0x10 ;  /* 0x00000010ff0c7424 */ /* 0x000fe200078e00ff */
[----:B------:R-:W-:-:S05]  /*19a80*/  SEL R14, R14, RZ, P4 ;  /* 0x000000ff0e0e7207 */ /* 0x000fca0002000000 */
[----:B------:R-:W-:-:S04]  /*19a90*/  IMAD.IADD R3, R3, 0x1, R14 ;  /* 0x0000000103037824 */ /* 0x000fc800078e020e */
[----:B------:R-:W-:-:S07]  /*19aa0*/  IMAD.MOV.U32 R13, RZ, RZ, R3 ;  /* 0x000000ffff0d7224 */ /* 0x000fce00078e0003 */
[----:B------:R-:W-:Y:S05]  /*19ab0*/  WARPSYNC.COLLECTIVE R15, `(.L_x_1634) ;  /* 0x000000000f087348 */ /* 0x000fea0003c00000 */
[----:B------:R0:W1:Y:S02]  /*19ac0*/  SHFL.UP P6, R14, R13, R12, R11 ;  /* 0x0400000c0d0e7389 */ /* 0x00006400000c000b */
[----:B01----:R-:W-:Y:S01]  /*19ad0*/  ENDCOLLECTIVE ;  /* 0x000000000000791b */ /* 0x003fe20003800000 */
.L_x_1634:
        /* <DEDUP_REMOVED lines=8> */
.L_x_1635:
[----:B------:R-:W-:Y:S05]  /*19b60*/  BRA `(.L_x_1636) ;  /* 0xffffffd800d87947 */ /* 0x000fea000383ffff */
.L_x_1569:
[----:B------:R-:W-:Y:S01]  /*19b70*/  BSSY B0, `(.L_x_1637) ;  /* 0x0000006000007945 */ /* 0x000fe20003800000 */
[----:B------:R-:W-:Y:S01]  /*19b80*/  PLOP3.LUT P6, PT, P6, PT, PT, 0x8, 0x0 ;  /* 0x000000000000781c */ /* 0x000fe200037ce170 */
[----:B------:R-:W-:-:S12]  /*19b90*/  IMAD.MOV.U32 R15, RZ, RZ, -0x1 ;  /* 0xffffffffff0f7424 */ /* 0x000fd800078e00ff */
[----:B0123--:R-:W-:Y:S05]  /*19ba0*/  WARPSYNC.COLLECTIVE R15, `(.L_x_1638) ;  /* 0x000000000f087348 */ /* 0x00ffea0003c00000 */
[----:B------:R-:W-:Y:S01]  /*19bb0*/  VOTE.ANY R14, PT, P6 ;  /* 0x00000000000e7806 */ /* 0x000fe200030e0100 */
[----:B0123--:R-:W-:Y:S06]  /*19bc0*/  ENDCOLLECTIVE ;  /* 0x000000000000791b */ /* 0x00ffec0003800000 */
.L_x_1638:
[----:B------:R-:W-:Y:S05]  /*19bd0*/  BSYNC B0 ;  /* 0x0000000000007941 */ /* 0x000fea0003800000 */
.L_x_1637:
        /* <DEDUP_REMOVED lines=9> */
.L_x_1639:
[----:B------:R-:W-:Y:S01]  /*19c70*/  IMAD.MOV.U32 R17, RZ, RZ, R14 ;  /* 0x000000ffff117224 */ /* 0x000fe200078e000e */
[----:B------:R-:W-:Y:S06]  /*19c80*/  BRA `(.L_x_1640) ;  /* 0xffffffd800c87947 */ /* 0x000fec000383ffff */
.L_x_1571:
[----:B------:R-:W-:Y:S01]  /*19c90*/  BSSY B0, `(.L_x_1641) ;  /* 0x0000007000007945 */ /* 0x000fe20003800000 */
[----:B------:R-:W-:Y:S02]  /*19ca0*/  IMAD.MOV.U32 R13, RZ, RZ, R3 ;  /* 0x000000ffff0d7224 */ /* 0x000fe400078e0003 */
[----:B------:R-:W-:Y:S02]  /*19cb0*/  IMAD.MOV.U32 R11, RZ, RZ, 0x1f ;  /* 0x0000001fff0b7424 */ /* 0x000fe400078e00ff */
[----:B------:R-:W-:-:S07]  /*19cc0*/  IMAD.MOV.U32 R15, RZ, RZ, -0x1 ;  /* 0xffffffffff0f7424 */ /* 0x000fce00078e00ff */
[----:B01234-:R-:W-:Y:S05]  /*19cd0*/  WARPSYNC.COLLECTIVE R15, `(.L_x_1642) ;  /* 0x000000000f087348 */ /* 0x01ffea0003c00000 */
[----:B------:R0:W0:Y:S02]  /*19ce0*/  SHFL.IDX P6, R14, R13, R12, R11 ;  /* 0x0000000c0d0e7389 */ /* 0x00002400000c000b */
[----:B01234-:R-:W-:Y:S01]  /*19cf0*/  ENDCOLLECTIVE ;  /* 0x000000000000791b */ /* 0x01ffe20003800000 */
.L_x_1642:
[----:B------:R-:W-:Y:S05]  /*19d00*/  BSYNC B0 ;  /* 0x0000000000007941 */ /* 0x000fea0003800000 */
.L_x_1641:
[----:B------:R-:W-:Y:S01]  /*19d10*/  IMAD.MOV.U32 R5, RZ, RZ, R14 ;  /* 0x000000ffff057224 */ /* 0x000fe200078e000e */
[----:B------:R-:W-:Y:S06]  /*19d20*/  BRA `(.L_x_1570) ;  /* 0xffffffd800bc7947 */ /* 0x000fec000383ffff */
.L_x_1575:
[----:B0-----:R0:W2:Y:S02]  /*19d30*/  SYNCS.PHASECHK.TRANS64.TRYWAIT P0, [R0+URZ+0x28820], R3 ;  /* 0x02882003000075a7 */ /* 0x0010a4000800017f */
[----:B--2---:R-:W-:Y:S05]  /*19d40*/  @!P0 NANOSLEEP.SYNCS 0x989680 ;  /* 0x009896800000895d */ /* 0x004fea0003900000 */
[----:B------:R-:W2:Y:S02]  /*19d50*/  @!P0 SYNCS.PHASECHK.TRANS64 P0, [R0+URZ+0x28820], R3 ;  /* 0x02882003000085a7 */ /* 0x000ea4000800007f */
[----:B--2---:R-:W-:Y:S05]  /*19d60*/  @!P0 BRA `(.L_x_1575) ;  /* 0xfffffffc00f08947 */ /* 0x004fea000383ffff */
[----:B------:R-:W-:Y:S05]  /*19d70*/  BRA `(.L_x_1643) ;  /* 0xffffffe0003c7947 */ /* 0x000fea000383ffff */
.L_x_1576:
        /* <DEDUP_REMOVED lines=8> */
[----:B01-3--:R-:W-:Y:S05]  /*19e00*/  WARPSYNC.COLLECTIVE R15, `(.L_x_1645) ;  /* 0x000000000f087348 */ /* 0x00bfea0003c00000 */
[----:B------:R2:W4:Y:S02]  /*19e10*/  SHFL.IDX P6, R14, R13, R12, R11 ;  /* 0x0000000c0d0e7389 */ /* 0x00052400000c000b */
[----:B01234-:R-:W-:Y:S01]  /*19e20*/  ENDCOLLECTIVE ;  /* 0x000000000000791b */ /* 0x01ffe20003800000 */
.L_x_1645:
[----:B------:R-:W-:Y:S05]  /*19e30*/  BSYNC B0 ;  /* 0x0000000000007941 */ /* 0x000fea0003800000 */
.L_x_1644:
[----:B------:R-:W-:Y:S05]  /*19e40*/  BRA `(.L_x_1646) ;  /* 0xffffffe000247947 */ /* 0x000fea000383ffff */
.L_x_1579:
[----:B------:R-:W-:Y:S01]  /*19e50*/  BSSY B1, `(.L_x_1647) ;  /* 0x0000006000017945 */ /* 0x000fe20003800000 */
[----:B------:R-:W-:-:S07]  /*19e60*/  IMAD.MOV.U32 R15, RZ, RZ, -0x1 ;  /* 0xffffffffff0f7424 */ /* 0x000fce00078e00ff */
[----:B0123--:R-:W-:Y:S05]  /*19e70*/  WARPSYNC.COLLECTIVE R15, `(.L_x_1648) ;  /* 0x000000000f0c7348 */ /* 0x00ffea0003c00000 */
[----:B------:R-:W-:Y:S02]  /*19e80*/  ELECT P6, UR62, PT ;  /* 0x00000000003e782f */ /* 0x000fe400038c0000 */
[----:B------:R-:W-:Y:S01]  /*19e90*/  MOV R14, UR62 ;  /* 0x0000003e000e7c02 */ /* 0x000fe20008000f00 */
[----:B0123--:R-:W-:Y:S10]  /*19ea0*/  ENDCOLLECTIVE ;  /* 0x000000000000791b */ /* 0x00fff40003800000 */
.L_x_1648:
[----:B------:R-:W-:Y:S05]  /*19eb0*/  BSYNC B1 ;  /* 0x0000000000017941 */ /* 0x000fea0003800000 */
.L_x_1647:
[----:B------:R-:W-:Y:S05]  /*19ec0*/  BRA `(.L_x_1649) ;  /* 0xffffffe0001c7947 */ /* 0x000fea000383ffff */
.L_x_1581:
[----:B0-----:R0:W2:Y:S02]  /*19ed0*/  SYNCS.PHASECHK.TRANS64.TRYWAIT P0, [R6+URZ], R5 ;  /* 0x00000005060075a7 */ /* 0x0010a4000800017f */
[----:B--2---:R-:W-:Y:S05]  /*19ee0*/  @!P0 NANOSLEEP.SYNCS 0x989680 ;  /* 0x009896800000895d */ /* 0x004fea0003900000 */
[----:B------:R-:W2:Y:S02]  /*19ef0*/  @!P0 SYNCS.PHASECHK.TRANS64 P0, [R6+URZ], R5 ;  /* 0x00000005060085a7 */ /* 0x000ea4000800007f */
[----:B--2---:R-:W-:Y:S05]  /*19f00*/  @!P0 BRA `(.L_x_1581) ;  /* 0xfffffffc00f08947 */ /* 0x004fea000383ffff */
[----:B------:R-:W-:Y:S05]  /*19f10*/  BRA `(.L_x_1650) ;  /* 0xffffffe000587947 */ /* 0x000fea000383ffff */
.L_x_1582:
[----:B--2---:R2:W3:Y:S02]  /*19f20*/  SYNCS.PHASECHK.TRANS64.TRYWAIT P0, [R7+URZ], R2 ;  /* 0x00000002070075a7 */ /* 0x0044e4000800017f */
[----:B---3--:R-:W-:Y:S05]  /*19f30*/  @!P0 NANOSLEEP.SYNCS 0x989680 ;  /* 0x009896800000895d */ /* 0x008fea0003900000 */
[----:B------:R-:W3:Y:S02]  /*19f40*/  @!P0 SYNCS.PHASECHK.TRANS64 P0, [R7+URZ], R2 ;  /* 0x00000002070085a7 */ /* 0x000ee4000800007f */
[----:B---3--:R-:W-:Y:S05]  /*19f50*/  @!P0 BRA `(.L_x_1582) ;  /* 0xfffffffc00f08947 */ /* 0x008fea000383ffff */
[----:B------:R-:W-:Y:S05]  /*19f60*/  BRA `(.L_x_1651) ;  /* 0xffffffe0004c7947 */ /* 0x000fea000383ffff */
.L_x_1584:
[----:B---3--:R3:W4:Y:S02]  /*19f70*/  SYNCS.PHASECHK.TRANS64.TRYWAIT P0, [R4+URZ], R5 ;  /* 0x00000005040075a7 */ /* 0x008724000800017f */
[----:B----4-:R-:W-:Y:S05]  /*19f80*/  @!P0 NANOSLEEP.SYNCS 0x989680 ;  /* 0x009896800000895d */ /* 0x010fea0003900000 */
[----:B------:R-:W4:Y:S02]  /*19f90*/  @!P0 SYNCS.PHASECHK.TRANS64 P0, [R4+URZ], R5 ;  /* 0x00000005040085a7 */ /* 0x000f24000800007f */
[----:B----4-:R-:W-:Y:S05]  /*19fa0*/  @!P0 BRA `(.L_x_1584) ;  /* 0xfffffffc00f08947 */ /* 0x010fea000383ffff */
[----:B------:R-:W-:Y:S05]  /*19fb0*/  BRA `(.L_x_1652) ;  /* 0xffffffe000547947 */ /* 0x000fea000383ffff */
.L_x_1653:
        /* <DEDUP_REMOVED lines=12> */
.L_x_3222:


//--------------------- .text._ZN7cutlass13device_kernelIN5flash11enable_sm90INS1_16FlashAttnFwdSm90INS1_25CollectiveMainloopFwdSm90ILi2EN4cute5tupleIJNS5_1CILi1EEES8_S8_EEENS6_IJNS7_ILi128EEESA_SA_EEELi128ENS_6half_tEfNS_4arch4Sm90ELb0ELb1ELb1ELb1ELb0ELb1ELb0ELb1ELb1ELb1ELb0ELb0EEENS1_21CollectiveEpilogueFwdISB_S9_SC_SE_Li256ELb1ELb1ELb0ELb0EEENS1_36VarlenDynamicPersistentTileSchedulerILi128ELi128ELi256ELi128ELb0ELb1ELb1ELb1ELb0ELb1EEEEEEEEEvNT_6ParamsE --------------------------
	.section	.text._ZN7cutlass13device_kernelIN5flash11enable_sm90INS1_16FlashAttnFwdSm90INS1_25CollectiveMainloopFwdSm90ILi2EN4cute5tupleIJNS5_1CILi1EEES8_S8_EEENS6_IJNS7_ILi128EEESA_SA_EEELi128ENS_6half_tEfNS_4arch4Sm90ELb0ELb1ELb1ELb1ELb0ELb1ELb0ELb1ELb1ELb1ELb0ELb0EEENS1_21CollectiveEpilogueFwdISB_S9_SC_SE_Li256ELb1ELb1ELb0ELb0EEENS1_36VarlenDynamicPersistentTileSchedulerILi128ELi128ELi256ELi128ELb0ELb1ELb1ELb1ELb0ELb1EEEEEEEEEvNT_6ParamsE,"ax",@progbits
	.align	128
.text._ZN7cutlass13device_kernelIN5flash11enable_sm90INS1_16FlashAttnFwdSm90INS1_25CollectiveMainloopFwdSm90ILi2EN4cute5tupleIJNS5_1CILi1EEES8_S8_EEENS6_IJNS7_ILi128EEESA_SA_EEELi128ENS_6half_tEfNS_4arch4Sm90ELb0ELb1ELb1ELb1ELb0ELb1ELb0ELb1ELb1ELb1ELb0ELb0EEENS1_21CollectiveEpilogueFwdISB_S9_SC_SE_Li256ELb1ELb1ELb0ELb0EEENS1_36VarlenDynamicPersistentTileSchedulerILi128ELi128ELi256ELi128ELb0ELb1ELb1ELb1ELb0ELb1EEEEEEEEEvNT_6ParamsE:
        .type           _ZN7cutlass13device_kernelIN5flash11enable_sm90INS1_16FlashAttnFwdSm90INS1_25CollectiveMainloopFwdSm90ILi2EN4cute5tupleIJNS5_1CILi1EEES8_S8_EEENS6_IJNS7_ILi128EEESA_SA_EEELi128ENS_6half_tEfNS_4arch4Sm90ELb0ELb1ELb1ELb1ELb0ELb1ELb0ELb1ELb1ELb1ELb0ELb0EEENS1_21CollectiveEpilogueFwdISB_S9_SC_SE_Li256ELb1ELb1ELb0ELb0EEENS1_36VarlenDynamicPersistentTileSchedulerILi128ELi128ELi256ELi128ELb0ELb1ELb1ELb1ELb0ELb1EEEEEEEEEvNT_6ParamsE,@function
        .size           _ZN7cutlass13device_kernelIN5flash11enable_sm90INS1_16FlashAttnFwdSm90INS1_25CollectiveMainloopFwdSm90ILi2EN4cute5tupleIJNS5_1CILi1EEES8_S8_EEENS6_IJNS7_ILi128EEESA_SA_EEELi128ENS_6half_tEfNS_4arch4Sm90ELb0ELb1ELb1ELb1ELb0ELb1ELb0ELb1ELb1ELb1ELb0ELb0EEENS1_21CollectiveEpilogueFwdISB_S9_SC_SE_Li256ELb1ELb1ELb0ELb0EEENS1_36VarlenDynamicPersistentTileSchedulerILi128ELi128ELi256ELi128ELb0ELb1ELb1ELb1ELb0ELb1EEEEEEEEEvNT_6ParamsE,(.L_x_3223 - _ZN7cutlass13device_kernelIN5flash11enable_sm90INS1_16FlashAttnFwdSm90INS1_25CollectiveMainloopFwdSm90ILi2EN4cute5tupleIJNS5_1CILi1EEES8_S8_EEENS6_IJNS7_ILi128EEESA_SA_EEELi128ENS_6half_tEfNS_4arch4Sm90ELb0ELb1ELb1ELb1ELb0ELb1ELb0ELb1ELb1ELb1ELb0ELb0EEENS1_21CollectiveEpilogueFwdISB_S9_SC_SE_Li256ELb1ELb1ELb0ELb0EEENS1_36VarlenDynamicPersistentTileSchedulerILi128ELi128ELi256ELi128ELb0ELb1ELb1ELb1ELb0ELb1EEEEEEEEEvNT_6ParamsE)
        .other          _ZN7cutlass13device_kernelIN5flash11enable_sm90INS1_16FlashAttnFwdSm90INS1_25CollectiveMainloopFwdSm90ILi2EN4cute5tupleIJNS5_1CILi1EEES8_S8_EEENS6_IJNS7_ILi128EEESA_SA_EEELi128ENS_6half_tEfNS_4arch4Sm90ELb0ELb1ELb1ELb1ELb0ELb1ELb0ELb1ELb1ELb1ELb0ELb0EEENS1_21CollectiveEpilogueFwdISB_S9_SC_SE_Li256ELb1ELb1ELb0ELb0EEENS1_36VarlenDynamicPersistentTileSchedulerILi128ELi128ELi256ELi128ELb0ELb1ELb1ELb1ELb0ELb1EEEEEEEEEvNT_6ParamsE,@"STO_CUDA_ENTRY STV_DEFAULT"
_ZN7cutlass13device_kernelIN5flash11enable_sm90INS1_16FlashAttnFwdSm90INS1_25CollectiveMainloopFwdSm90ILi2EN4cute5tupleIJNS5_1CILi1EEES8_S8_EEENS6_IJNS7_ILi128EEESA_SA_EEELi128ENS_6half_tEfNS_4arch4Sm90ELb0ELb1ELb1ELb1ELb0ELb1ELb0ELb1ELb1ELb1ELb0ELb0EEENS1_21CollectiveEpilogueFwdISB_S9_SC_SE_Li256ELb1ELb1ELb0ELb0EEENS1_36VarlenDynamicPersistentTileSchedulerILi128ELi128ELi256ELi128ELb0ELb1ELb1ELb1ELb0ELb1EEEEEEEEEvNT_6ParamsE:
        /* <DEDUP_REMOVED lines=23> */
.L_x_1655:
[----:B------:R-:W-:Y:S05]  /*0170*/  BSYNC B0 ;  /* 0x0000000000007941 */ /* 0x000fea0003800000 */
.L_x_1654:
        /* <DEDUP_REMOVED lines=40> */
.L_x_1656:
        /* <DEDUP_REMOVED lines=22> */
.L_x_1657:
        /* <DEDUP_REMOVED lines=18> */
.L_x_1658:
        /* <DEDUP_REMOVED lines=22> */
.L_x_1659:
        /* <DEDUP_REMOVED lines=22> */
.L_x_1660:
[----:B--2---:R-:W-:Y:S01]  /*0940*/  ISETP.NE.AND P0, PT, R2, RZ, PT ;  /* 0x000000ff0200720c */ /* 0x004fe20003f05270 */
[----:B------:R-:W-:Y:S01]  /*0950*/  IMAD.MOV.U32 R2, RZ, RZ, 0x1 ;  /* 0x00000001ff027424 */ /* 0x000fe200078e00ff */
[----:B------:R-:W-:Y:S01]  /*0960*/  NOP ;  /* 0x0000000000007918 */ /* 0x000fe20000000000 */
[----:B------:R-:W-:Y:S01]  /*0970*/  ULDC.64 UR38, c[0x0][0x208] ;  /* 0x0000820000267ab9 */ /* 0x000fe20000000a00 */
[----:B------:R-:W-:Y:S02]  /*0980*/  BSSY B9, `(.L_x_1661) ;  /* 0x0002597000097945 */ /* 0x000fe40003800000 */
[----:B------:R-:W-:-:S05]  /*0990*/  SEL R2, R2, 0x2, !P0 ;  /* 0x0000000202027807 */ /* 0x000fca0004000000 */
[----:B------:R2:W-:Y:S01]  /*09a0*/  STL [R1+0x50], R2 ;  /* 0x0000500201007387 */ /* 0x0005e20000100800 */
[----:B01-34-:R-:W-:Y:S06]  /*09b0*/  BAR.SYNC.DEFER_BLOCKING 0x0 ;  /* 0x0000000000007b1d */ /* 0x01bfec0000010000 */
[----:B------:R-:W-:Y:S05]  /*09c0*/  @!P0 BRA `(.L_x_1662) ;  /* 0x000001dc00708947 */ /* 0x000fea0003800000 */
.L_x_1663:
[----:B------:R-:W-:-:S08]  /*09d0*/  NOP ;  /* 0x0000000000007918 */ /* 0x000fd00000000000 */
[----:B------:R-:W0:Y:S02]  /*09e0*/  USETMAXREG.TRY_ALLOC.CTAPOOL UP0, 0xf0 ;  /* 0x000000f0000079c8 */ /* 0x000e240008000600 */
[----:B0-----:R-:W-:-:S13]  /*09f0*/  PLOP3.LUT P0, PT, PT, PT, UP0, 0x80, 0x0 ;  /* 0x000000000000781c */ /* 0x001fda0003f0f008 */
[----:B------:R-:W-:Y:S05]  /*0a00*/  @!P0 BRA `(.L_x_1663) ;  /* 0xfffffffc00f08947 */ /* 0x000fea000383ffff */
[----:B------:R-:W-:Y:S01]  /*0a10*/  SHF.R.U32.HI R0, RZ, 0x7, R4 ;  /* 0x00000007ff007819 */ /* 0x000fe20000011604 */
[----:B------:R-:W0:Y:S08]  /*0a20*/  S2UR UR5, SR_CgaCtaId ;  /* 0x00000000000579c3 */ /* 0x000e300000008800 */
[----:B------:R-:W-:Y:S06]  /*0a30*/  BAR.ARV 0x8, 0x180 ;  /* 0x0206000000007b1d */ /* 0x000fec0000002000 */
[----:B------:R-:W-:Y:S01]  /*0a40*/  ISETP.NE.AND P0, PT, R0, 0x1, PT ;  /* 0x000000010000780c */ /* 0x000fe20003f05270 */
[----:B------:R-:W-:-:S12]  /*0a50*/  UMOV UR4, 0x400 ;  /* 0x0000040000047882 */ /* 0x000fd80000000000 */
[----:B------:R-:W-:Y:S06]  /*0a60*/  @!P0 BAR.ARV 0x9, 0x100 ;  /* 0x0244000000008b1d */ /* 0x000fec0000002000 */
[----:B0-----:R-:W-:Y:S02]  /*0a70*/  ULEA UR4, UR5, UR4, 0x18 ;  /* 0x0000000405047291 */ /* 0x001fe4000f8ec03f */
[----:B------:R-:W-:Y:S04]  /*0a80*/  BAR.SYNC.DEFER_BLOCKING 0x5, 0x180 ;  /* 0x0146000000007b1d */ /* 0x000fe80000010000 */
[----:B--2---:R-:W-:-:S02]  /*0a90*/  IMAD.U32 R2, RZ, RZ, UR4 ;  /* 0x00000004ff027e24 */ /* 0x004fc4000f8e00ff */
[----:B------:R-:W-:-:S03]  /*0aa0*/  ULDC UR4, c[0x0][0xc3c] ;  /* 0x00030f0000047ab9 */ /* 0x000fc60000000800 */
[----:B------:R-:W0:Y:S01]  /*0ab0*/  LDS.128 R28, [R2+0x288d0] ;  /* 0x0288d000021c7984 */ /* 0x000e220000000c00 */
[----:B------:R-:W-:Y:S06]  /*0ac0*/  BAR.ARV 0x4, 0x180 ;  /* 0x0106000000007b1d */ /* 0x000fec0000002000 */
[----:B0-----:R-:W-:-:S13]  /*0ad0*/  ISETP.GE.AND P0, PT, R31, UR4, PT ;  /* 0x000000041f007c0c */ /* 0x001fda000bf06270 */
[----:B------:R-:W-:Y:S05]  /*0ae0*/  @P0 BRA `(.L_x_1664) ;  /* 0x0000025800000947 */ /* 0x000fea0003800000 */
[----:B------:R-:W2:Y:S01]  /*0af0*/  LDL.LU R13, [R1+0x50] ;  /* 0x00005000010d7983 */ /* 0x000ea20000300800 */
[----:B------:R-:W-:Y:S02]  /*0b00*/  VIADD R229, R4, 0xffffff80 ;  /* 0xffffff8004e57836 */ /* 0x000fe40000000000 */
[----:B------:R-:W-:Y:S02]  /*0b10*/  VIADD R217, R2, 0x10400 ;  /* 0x0001040002d97836 */ /* 0x000fe40000000000 */
[----:B------:R-:W-:Y:S01]  /*0b20*/  IMAD.MOV.U32 R213, RZ, RZ, RZ ;  /* 0x000000ffffd57224 */ /* 0x000fe200078e00ff */
[----:B------:R-:W-:Y:S01]  /*0b30*/  SHF.R.S32.HI R0, RZ, 0x1f, R229 ;  /* 0x0000001fff007819 */ /* 0x000fe200000114e5 */
[----:B------:R-:W-:Y:S02]  /*0b40*/  IMAD.MOV.U32 R184, RZ, RZ, RZ ;  /* 0x000000ffffb87224 */ /* 0x000fe400078e00ff */
[----:B------:R-:W-:Y:S01]  /*0b50*/  IMAD.MOV.U32 R192, RZ, RZ, RZ ;  /* 0x000000ffffc07224 */ /* 0x000fe200078e00ff */
[CC--:B------:R-:W-:Y:S01]  /*0b60*/  LEA.HI R3, R0.reuse, R229.reuse, RZ, 0x7 ;  /* 0x000000e500037211 */ /* 0x0c0fe200078f38ff */
[----:B------:R-:W-:Y:S01]  /*0b70*/  IMAD.MOV.U32 R186, RZ, RZ, RZ ;  /* 0x000000ffffba7224 */ /* 0x000fe200078e00ff */
[----:B------:R-:W-:Y:S01]  /*0b80*/  LEA.HI R5, R0, R229, RZ, 0x5 ;  /* 0x000000e500057211 */ /* 0x000fe200078f28ff */
[----:B------:R-:W-:Y:S01]  /*0b90*/  IMAD.MOV.U32 R22, RZ, RZ, RZ ;  /* 0x000000ffff167224 */ /* 0x000fe200078e00ff */
[----:B------:R-:W-:-:S02]  /*0ba0*/  LOP3.LUT R218, R3, 0xffffff80, RZ, 0xc0, !PT ;  /* 0xffffff8003da7812 */ /* 0x000fc400078ec0ff */
[----:B------:R-:W-:Y:S01]  /*0bb0*/  LEA.HI R4, R0, R229, RZ, 0x4 ;  /* 0x000000e500047211 */ /* 0x000fe200078f20ff */
[----:B------:R-:W-:Y:S01]  /*0bc0*/  IMAD.SHL.U32 R5, R5, 0x20, RZ ;  /* 0x0000002005057824 */ /* 0x000fe200078e00ff */
[----:B------:R-:W-:Y:S01]  /*0bd0*/  SHF.R.S32.HI R222, RZ, 0x7, R3 ;  /* 0x00000007ffde7819 */ /* 0x000fe20000011403 */
[----:B------:R-:W-:Y:S01]  /*0be0*/  IMAD.IADD R218, R229, 0x1, -R218 ;  /* 0x00000001e5da7824 */ /* 0x000fe200078e0ada */
[----:B------:R-:W-:Y:S02]  /*0bf0*/  LOP3.LUT R6, R4, 0x3fffff0, RZ, 0xc0, !PT ;  /* 0x03fffff004067812 */ /* 0x000fe400078ec0ff */
[----:B------:R-:W-:Y:S02]  /*0c00*/  LEA.HI R3, R3, R222, RZ, 0x1 ;  /* 0x000000de03037211 */ /* 0x000fe400078f08ff */
[----:B------:R-:W-:Y:S01]  /*0c10*/  SHF.R.S32.HI R9, RZ, 0x1f, R218 ;  /* 0x0000001fff097819 */ /* 0x000fe200000114da */
[----:B------:R-:W-:Y:S01]  /*0c20*/  IMAD.IADD R6, R229, 0x1, -R6 ;  /* 0x00000001e5067824 */ /* 0x000fe200078e0a06 */
[----:B------:R-:W-:-:S02]  /*0c30*/  LOP3.LUT R5, R5, 0xfffffc00, RZ, 0xc0, !PT ;  /* 0xfffffc0005057812 */ /* 0x000fc400078ec0ff */
[CC--:B------:R-:W-:Y:S02]  /*0c40*/  LEA.HI R8, R9.reuse, R218.reuse, RZ, 0x2 ;  /* 0x000000da09087211 */ /* 0x0c0fe400078f10ff */
[----:B------:R-:W-:Y:S02]  /*0c50*/  LEA.HI R9, R9, R218, RZ, 0x5 ;  /* 0x000000da09097211 */ /* 0x000fe400078f28ff */
[--C-:B------:R-:W-:Y:S02]  /*0c60*/  SHF.R.S32.HI R10, RZ, 0x2, R8.reuse ;  /* 0x00000002ff0a7819 */ /* 0x100fe40000011408 */
[----:B------:R-:W-:Y:S02]  /*0c70*/  SHF.R.S32.HI R7, RZ, 0x1f, R8 ;  /* 0x0000001fff077819 */ /* 0x000fe40000011408 */
[----:B------:R-:W-:Y:S02]  /*0c80*/  SHF.R.S32.HI R9, RZ, 0x5, R9 ;  /* 0x00000005ff097819 */ /* 0x000fe40000011409 */
[----:B------:R-:W-:-:S02]  /*0c90*/  LEA.HI R7, R7, R10, RZ, 0x3 ;  /* 0x0000000a07077211 */ /* 0x000fc400078f18ff */
[----:B------:R-:W-:Y:S02]  /*0ca0*/  LOP3.LUT R3, R3, 0x3fffffe, RZ, 0xc0, !PT ;  /* 0x03fffffe03037812 */ /* 0x000fe400078ec0ff */
[----:B------:R-:W-:Y:S02]  /*0cb0*/  LOP3.LUT R11, R7, 0xfffffff8, RZ, 0xc0, !PT ;  /* 0xfffffff8070b7812 */ /* 0x000fe400078ec0ff */
[----:B------:R-:W-:Y:S01]  /*0cc0*/  LEA.HI R12, R0, R229, RZ, 0x2 ;  /* 0x000000e5000c7211 */ /* 0x000fe200078f10ff */
[----:B------:R-:W-:Y:S01]  /*0cd0*/  IMAD.IADD R3, R222, 0x1, -R3 ;  /* 0x00000001de037824 */ /* 0x000fe200078e0a03 */
[----:B------:R-:W-:Y:S01]  /*0ce0*/  LEA R7, R6, R5, 0x6 ;  /* 0x0000000506077211 */ /* 0x000fe200078e30ff */
[----:B------:R-:W-:Y:S01]  /*0cf0*/  IMAD.IADD R10, R10, 0x1, -R11 ;  /* 0x000000010a0a7824 */ /* 0x000fe200078e0a0b */
[----:B------:R-:W-:Y:S02]  /*0d00*/  SHF.R.S32.HI R5, RZ, 0x4, R4 ;  /* 0x00000004ff057819 */ /* 0x000fe40000011404 */
[----:B------:R-:W-:Y:S01]  /*0d10*/  LOP3.LUT R12, R12, 0xfffffffc, RZ, 0xc0, !PT ;  /* 0xfffffffc0c0c7812 */ /* 0x000fe200078ec0ff */
[----:B------:R-:W-:Y:S01]  /*0d20*/  IMAD R10, R9, 0x10, R10 ;  /* 0x00000010090a7824 */ /* 0x000fe200078e020a */
[----:B------:R-:W-:-:S02]  /*0d30*/  LEA.HI R23, R0, R229, RZ, 0x3 ;  /* 0x000000e500177211 */ /* 0x000fc400078f18ff */
[----:B------:R-:W-:Y:S01]  /*0d40*/  LEA.HI R4, R4, R5, RZ, 0x1 ;  /* 0x0000000504047211 */ /* 0x000fe200078f08ff */
[----:B------:R-:W-:Y:S01]  /*0d50*/  IMAD R223, R3, 0x40, R10 ;  /* 0x0000004003df7824 */ /* 0x000fe200078e020a */
[----:B------:R-:W-:Y:S01]  /*0d60*/  LEA.HI R3, R0, R229, RZ, 0x6 ;  /* 0x000000e500037211 */ /* 0x000fe200078f30ff */
[----:B------:R-:W-:Y:S01]  /*0d70*/  IMAD.IADD R12, R229, 0x1, -R12 ;  /* 0x00000001e50c7824 */ /* 0x000fe200078e0a0c */
[----:B------:R-:W-:Y:S02]  /*0d80*/  LOP3.LUT R0, R23, 0xfffffff8, RZ, 0xc0, !PT ;  /* 0xfffffff817007812 */ /* 0x000fe400078ec0ff */
[----:B------:R-:W-:Y:S02]  /*0d90*/  SHF.R.S32.HI R23, RZ, 0x3, R23 ;  /* 0x00000003ff177819 */ /* 0x000fe40000011417 */
[----:B------:R-:W-:Y:S01]  /*0da0*/  LOP3.LUT R4, R4, 0x1ffffffe, RZ, 0xc0, !PT ;  /* 0x1ffffffe04047812 */ /* 0x000fe200078ec0ff */
[----:B------:R-:W-:Y:S01]  /*0db0*/  IMAD.IADD R207, R229, 0x1, -R0 ;  /* 0x00000001e5cf7824 */ /* 0x000fe200078e0a00 */
[----:B------:R-:W-:Y:S01]  /*0dc0*/  LEA.HI R6, R12, R12, RZ, 0x1 ;  /* 0x0000000c0c067211 */ /* 0x000fe200078f08ff */
[----:B------:R-:W-:Y:S01]  /*0dd0*/  VIADD R211, R23, 0x40 ;  /* 0x0000004017d37836 */ /* 0x000fe20000000000 */
[----:B------:R-:W-:Y:S01]  /*0de0*/  SHF.L.U32 R3, R3, 0x3, RZ ;  /* 0x0000000303037819 */ /* 0x000fe200000006ff */
[----:B------:R-:W-:Y:S01]  /*0df0*/  IMAD.IADD R4, R5, 0x1, -R4 ;  /* 0x0000000105047824 */ /* 0x000fe200078e0a04 */
[----:B------:R-:W-:Y:S01]  /*0e00*/  LOP3.LUT R5, R6, 0x1ffffffe, RZ, 0xc0, !PT ;  /* 0x1ffffffe06057812 */ /* 0x000fe200078ec0ff */
[C---:B------:R-:W-:Y:S01]  /*0e10*/  VIADD R210, R23.reuse, 0x60 ;  /* 0x0000006017d27836 */ /* 0x040fe20000000000 */
[----:B------:R-:W-:Y:S01]  /*0e20*/  SHF.R.S32.HI R0, RZ, 0x1f, R211 ;  /* 0x0000001fff007819 */ /* 0x000fe200000114d3 */
[C---:B------:R-:W-:Y:S01]  /*0e30*/  VIADD R212, R23.reuse, 0x20 ;  /* 0x0000002017d47836 */ /* 0x040fe20000000000 */
[----:B------:R-:W-:Y:S01]  /*0e40*/  IADD3 R12, R12, -R5, RZ ;  /* 0x800000050c0c7210 */ /* 0x000fe20007ffe0ff */
[----:B------:R-:W-:Y:S01]  /*0e50*/  IMAD R224, R4, 0x8, R7 ;  /* 0x0000000804e07824 */ /* 0x000fe200078e0207 */
[----:B------:R-:W-:Y:S01]  /*0e60*/  SHF.R.S32.HI R7, RZ, 0x1f, R210 ;  /* 0x0000001fff077819 */ /* 0x000fe200000114d2 */
[----:B------:R-:W-:Y:S01]  /*0e70*/  IMAD.SHL.U32 R225, R23, 0x40, RZ ;  /* 0x0000004017e17824 */ /* 0x000fe200078e00ff */
[----:B------:R-:W-:Y:S01]  /*0e80*/  SHF.R.S32.HI R5, RZ, 0x1f, R212 ;  /* 0x0000001fff057819 */ /* 0x000fe200000114d4 */
[----:B------:R-:W-:Y:S01]  /*0e90*/  IMAD.SHL.U32 R199, R212, 0x40, RZ ;  /* 0x00000040d4c77824 */ /* 0x000fe200078e00ff */
[----:B------:R-:W-:Y:S01]  /*0ea0*/  LEA.HI R0, R0, R211, RZ, 0x3 ;  /* 0x000000d300007211 */ /* 0x000fe200078f18ff */
[----:B------:R-:W-:Y:S01]  /*0eb0*/  IMAD.SHL.U32 R198, R211, 0x40, RZ ;  /* 0x00000040d3c67824 */ /* 0x000fe200078e00ff */
[----:B------:R-:W-:Y:S01]  /*0ec0*/  LEA.HI R7, R7, R210, RZ, 0x3 ;  /* 0x000000d207077211 */ /* 0x000fe200078f18ff */
[----:B------:R-:W-:Y:S01]  /*0ed0*/  IMAD.SHL.U32 R197, R210, 0x40, RZ ;  /* 0x00000040d2c57824 */ /* 0x000fe200078e00ff */
[----:B------:R-:W-:Y:S01]  /*0ee0*/  LEA.HI R5, R5, R212, RZ, 0x3 ;  /* 0x000000d405057211 */ /* 0x000fe200078f18ff */
[----:B------:R-:W-:Y:S01]  /*0ef0*/  IMAD.SHL.U32 R0, R0, 0x40, RZ ;  /* 0x0000004000007824 */ /* 0x000fe200078e00ff */
[----:B------:R-:W-:Y:S01]  /*0f00*/  LOP3.LUT R204, R3, 0xfffffe00, RZ, 0xc0, !PT ;  /* 0xfffffe0003cc7812 */ /* 0x000fe200078ec0ff */
[----:B------:R-:W-:Y:S01]  /*0f10*/  IMAD.SHL.U32 R7, R7, 0x40, RZ ;  /* 0x0000004007077824 */ /* 0x000fe200078e00ff */
[C---:B------:R-:W-:Y:S01]  /*0f20*/  SHF.L.U32 R16, R207.reuse, 0x3, RZ ;  /* 0x00000003cf107819 */ /* 0x040fe200000006ff */
[----:B------:R-:W-:Y:S01]  /*0f30*/  IMAD.SHL.U32 R18, R207, 0x4, RZ ;  /* 0x00000004cf127824 */ /* 0x000fe200078e00ff */
[----:B------:R-:W-:Y:S01]  /*0f40*/  LOP3.LUT R3, R225, 0x1c0, RZ, 0xc0, !PT ;  /* 0x000001c0e1037812 */ /* 0x000fe200078ec0ff */
[----:B------:R-:W-:Y:S01]  /*0f50*/  IMAD R195, R12, 0x8, R223 ;  /* 0x000000080cc37824 */ /* 0x000fe200078e02df */
[----:B------:R-:W-:Y:S01]  /*0f60*/  LOP3.LUT R199, R199, 0x1c0, RZ, 0xc0, !PT ;  /* 0x000001c0c7c77812 */ /* 0x000fe200078ec0ff */
[----:B------:R-:W-:Y:S01]  /*0f70*/  VIADD R185, R18, 0x20 ;  /* 0x0000002012b97836 */ /* 0x000fe20000000000 */
[----:B------:R-:W-:Y:S01]  /*0f80*/  LOP3.LUT R198, R198, 0x1c0, RZ, 0xc0, !PT ;  /* 0x000001c0c6c67812 */ /* 0x000fe200078ec0ff */
[----:B------:R-:W-:Y:S01]  /*0f90*/  VIADD R190, R16, 0x40 ;  /* 0x0000004010be7836 */ /* 0x000fe20000000000 */
[----:B------:R-:W-:-:S02]  /*0fa0*/  SHF.L.U32 R5, R5, 0x6, RZ ;  /* 0x0000000605057819 */ /* 0x000fc400000006ff */
[----:B------:R-:W-:Y:S02]  /*0fb0*/  LOP3.LUT R197, R197, 0x1c0, RZ, 0xc0, !PT ;  /* 0x000001c0c5c57812 */ /* 0x000fe400078ec0ff */
[----:B------:R-:W-:Y:S02]  /*0fc0*/  SHF.R.U32.HI R203, RZ, 0x3, R3 ;  /* 0x00000003ffcb7819 */ /* 0x000fe40000011603 */
[--C-:B------:R-:W-:Y:S02]  /*0fd0*/  LOP3.LUT R206, R3, 0x38, R16.reuse, 0xf8, !PT ;  /* 0x0000003803ce7812 */ /* 0x100fe400078ef810 */
[----:B------:R-:W-:Y:S02]  /*0fe0*/  SHF.R.U32.HI R228, RZ, 0x3, R199 ;  /* 0x00000003ffe47819 */ /* 0x000fe400000116c7 */
[----:B------:R-:W-:Y:S02]  /*0ff0*/  LOP3.LUT R3, R199, 0x38, R16, 0xf8, !PT ;  /* 0x00000038c7037812 */ /* 0x000fe400078ef810 */
[----:B------:R-:W-:-:S02]  /*1000*/  SHF.R.U32.HI R227, RZ, 0x3, R198 ;  /* 0x00000003ffe37819 */ /* 0x000fc400000116c6 */
[--C-:B------:R-:W-:Y:S02]  /*1010*/  LOP3.LUT R4, R198, 0x38, R16.reuse, 0xf8, !PT ;  /* 0x00000038c6047812 */ /* 0x100fe400078ef810 */
[----:B------:R-:W-:Y:S02]  /*1020*/  LOP3.LUT R202, R5, 0xfffffe00, RZ, 0xc0, !PT ;  /* 0xfffffe0005ca7812 */ /* 0x000fe400078ec0ff */
[----:B------:R-:W-:Y:S02]  /*1030*/  LOP3.LUT R201, R0, 0xfffffe00, RZ, 0xc0, !PT ;  /* 0xfffffe0000c97812 */ /* 0x000fe400078ec0ff */
[----:B------:R-:W-:Y:S02]  /*1040*/  SHF.R.U32.HI R226, RZ, 0x3, R197 ;  /* 0x00000003ffe27819 */ /* 0x000fe400000116c5 */
[----:B------:R-:W-:Y:S02]  /*1050*/  LOP3.LUT R9, R197, 0x38, R16, 0xf8, !PT ;  /* 0x00000038c5097812 */ /* 0x000fe400078ef810 */
[----:B------:R-:W-:-:S02]  /*1060*/  LOP3.LUT R200, R7, 0xfffffe00, RZ, 0xc0, !PT ;  /* 0xfffffe0007c87812 */ /* 0x000fc400078ec0ff */
[----:B------:R-:W-:Y:S02]  /*1070*/  LOP3.LUT R189, R8, 0x7ffffffc, RZ, 0xc0, !PT ;  /* 0x7ffffffc08bd7812 */ /* 0x000fe400078ec0ff */
[----:B------:R-:W-:Y:S02]  /*1080*/  LOP3.LUT R206, R204, R206, R203, 0xf6, !PT ;  /* 0x000000ceccce7212 */ /* 0x000fe400078ef6cb */
[----:B------:R-:W-:Y:S01]  /*1090*/  LOP3.LUT R0, R202, R3, R228, 0xf6, !PT ;  /* 0x00000003ca007212 */ /* 0x000fe200078ef6e4 */
[----:B------:R-:W-:Y:S01]  /*10a0*/  IMAD.IADD R189, R218, 0x1, -R189 ;  /* 0x00000001dabd7824 */ /* 0x000fe200078e0abd */
[----:B------:R-:W-:Y:S01]  /*10b0*/  LOP3.LUT R4, R201, R4, R227, 0xf6, !PT ;  /* 0x00000004c9047212 */ /* 0x000fe200078ef6e3 */
[--C-:B------:R-:W-:Y:S01]  /*10c0*/  IMAD R205, R206, 0x2, R217.reuse ;  /* 0x00000002cecd7824 */ /* 0x100fe200078e02d9 */
[----:B------:R-:W-:Y:S01]  /*10d0*/  LOP3.LUT R6, R200, R9, R226, 0xf6, !PT ;  /* 0x00000009c8067212 */ /* 0x000fe200078ef6e2 */
[----:B------:R-:W-:Y:S01]  /*10e0*/  IMAD R221, R0, 0x2, R217 ;  /* 0x0000000200dd7824 */ /* 0x000fe200078e02d9 */
[----:B------:R-:W-:Y:S01]  /*10f0*/  SHF.R.S32.HI R215, RZ, 0x1f, R23 ;  /* 0x0000001fffd77819 */ /* 0x000fe20000011417 */
[----:B------:R-:W-:Y:S01]  /*1100*/  IMAD R220, R4, 0x2, R217 ;  /* 0x0000000204dc7824 */ /* 0x000fe200078e02d9 */
[----:B------:R-:W-:-:S02]  /*1110*/  SHF.R.S32.HI R17, RZ, 0x1f, R16 ;  /* 0x0000001fff117819 */ /* 0x000fc40000011410 */
[----:B------:R-:W-:Y:S02]  /*1120*/  SHF.R.S32.HI R19, RZ, 0x1f, R18 ;  /* 0x0000001fff137819 */ /* 0x000fe40000011412 */
[----:B------:R-:W-:Y:S02]  /*1130*/  SHF.R.S32.HI R216, RZ, 0x1f, R185 ;  /* 0x0000001fffd87819 */ /* 0x000fe400000114b9 */
[----:B------:R-:W-:Y:S02]  /*1140*/  SHF.R.S32.HI R214, RZ, 0x1f, R190 ;  /* 0x0000001fffd67819 */ /* 0x000fe400000114be */
[----:B------:R-:W-:Y:S02]  /*1150*/  LEA R219, R6, R217, 0x1 ;  /* 0x000000d906db7211 */ /* 0x000fe400078e08ff */
[----:B--2---:R-:W-:-:S07]  /*1160*/  LOP3.LUT R191, R13, 0x1, RZ, 0xfc, !PT ;  /* 0x000000010dbf7812 */ /* 0x004fce00078efcff */
.L_x_1926:
[----:B------:R-:W-:Y:S05]  /*1170*/  YIELD ;  /* 0x0000000000007946 */ /* 0x000fea0003800000 */
[----:B------:R-:W-:Y:S01]  /*1180*/  ULDC.64 UR4, c[0x0][0xa28] ;  /* 0x00028a0000047ab9 */ /* 0x000fe20000000a00 */
[----:B0---4-:R-:W0:Y:S01]  /*1190*/  LDC.64 R6, c[0x0][0xa08] ;  /* 0x00028200ff067b82 */ /* 0x011e220000000a00 */
[----:B------:R-:W-:Y:S01]  /*11a0*/  ISETP.NE.U32.AND P1, PT, RZ, UR4, PT ;  /* 0x00000004ff007c0c */ /* 0x000fe2000bf25070 */
[----:B------:R-:W-:Y:S02]  /*11b0*/  IMAD.MOV.U32 R0, RZ, RZ, RZ ;  /* 0x000000ffff007224 */ /* 0x000fe400078e00ff */
[----:B------:R-:W-:Y:S01]  /*11c0*/  IMAD.MOV.U32 R28, RZ, RZ, RZ ;  /* 0x000000ffff1c7224 */ /* 0x000fe200078e00ff */
[----:B------:R-:W-:Y:S01]  /*11d0*/  ISETP.NE.AND.EX P1, PT, RZ, UR5, PT, P1 ;  /* 0x00000005ff007c0c */ /* 0x000fe2000bf25310 */
[----:B------:R-:W-:-:S02]  /*11e0*/  ULDC.64 UR4, c[0x0][0xa18] ;  /* 0x0002860000047ab9 */ /* 0x000fc40000000a00 */
[----:B------:R-:W-:-:S04]  /*11f0*/  ISETP.NE.U32.AND P2, PT, RZ, UR4, PT ;  /* 0x00000004ff007c0c */ /* 0x000fc8000bf45070 */
[----:B------:R-:W-:Y:S01]  /*1200*/  ISETP.NE.AND.EX P2, PT, RZ, UR5, PT, P2 ;  /* 0x00000005ff007c0c */ /* 0x000fe2000bf45320 */
[----:B------:R-:W-:Y:S02]  /*1210*/  ULDC.64 UR4, c[0x0][0xa08] ;  /* 0x0002820000047ab9 */ /* 0x000fe40000000a00 */
[----:B------:R-:W-:-:S03]  /*1220*/  ISETP.NE.U32.AND P0, PT, RZ, UR4, PT ;  /* 0x00000004ff007c0c */ /* 0x000fc6000bf05070 */
[----:B------:R-:W1:Y:S01]  /*1230*/  @P1 LDC.64 R4, c[0x0][0xa28] ;  /* 0x00028a00ff041b82 */ /* 0x000e620000000a00 */
[----:B------:R-:W-:Y:S01]  /*1240*/  ISETP.NE.AND.EX P0, PT, RZ, UR5, PT, P0 ;  /* 0x00000005ff007c0c */ /* 0x000fe2000bf05300 */
[----:B0-----:R-:W-:-:S06]  /*1250*/  IMAD.WIDE R10, R31, 0x4, R6 ;  /* 0x000000041f0a7825 */ /* 0x001fcc00078e0206 */
[----:B------:R-:W0:Y:S01]  /*1260*/  @P2 LDC.64 R8, c[0x0][0xa18] ;  /* 0x00028600ff082b82 */ /* 0x000e220000000a00 */
[----:B------:R-:W-:Y:S02]  /*1270*/  ULDC UR4, c[0x0][0x288] ;  /* 0x0000a20000047ab9 */ /* 0x000fe40000000800 */
[----:B------:R-:W-:Y:S01]  /*1280*/  IMAD.U32 R187, RZ, RZ, UR4 ;  /* 0x00000004ffbb7e24 */ /* 0x000fe2000f8e00ff */
[----:B------:R-:W-:Y:S02]  /*1290*/  ULDC.64 UR4, c[0x0][0x418] ;  /* 0x0001060000047ab9 */ /* 0x000fe40000000a00 */
[----:B--2---:R2:W5:Y:S01]  /*12a0*/  @P0 LDG.E R28, desc[UR38][R10.64] ;  /* 0x000000260a1c0981 */ /* 0x004562000c1e1900 */
[----:B-1----:R-:W-:-:S05]  /*12b0*/  @P1 IMAD.WIDE R4, R31, 0x4, R4 ;  /* 0x000000041f041825 */ /* 0x002fca00078e0204 */
[----:B------:R2:W5:Y:S01]  /*12c0*/  @P1 LDG.E R0, desc[UR38][R4.64] ;  /* 0x0000002604001981 */ /* 0x000562000c1e1900 */
[----:B0-----:R-:W-:-:S05]  /*12d0*/  @P2 IMAD.WIDE R6, R31, 0x4, R8 ;  /* 0x000000041f062825 */ /* 0x001fca00078e0208 */
[----:B------:R2:W5:Y:S01]  /*12e0*/  @P2 LDG.E R187, desc[UR38][R6.64] ;  /* 0x0000002606bb2981 */ /* 0x000562000c1e1900 */
[----:B------:R-:W-:-:S03]  /*12f0*/  UISETP.NE.U32.AND UP0, UPT, UR4, URZ, UPT ;  /* 0x0000003f0400728c */ /* 0x000fc6000bf05070 */
[----:B------:R-:W-:Y:S01]  /*1300*/  ULDC UR4, c[0x0][0x424] ;  /* 0x0001090000047ab9 */ /* 0x000fe20000000800 */
[----:B------:R-:W-:-:S03]  /*1310*/  UISETP.NE.AND.EX UP0, UPT, UR5, URZ, UPT, UP0 ;  /* 0x0000003f0500728c */ /* 0x000fc6000bf05300 */
[----:B------:R-:W-:Y:S01]  /*1320*/  ULDC UR5, c[0x0][0x2f0] ;  /* 0x0000bc0000057ab9 */ /* 0x000fe20000000800 */
[----:B------:R-:W-:-:S04]  /*1330*/  USEL UR4, UR4, 0x1, UP0 ;  /* 0x0000000104047887 */ /* 0x000fc80008000000 */
[----:B------:R-:W-:-:S03]  /*1340*/  UIMAD UR4, UR4, UR5, URZ ;  /* 0x00000005040472a4 */ /* 0x000fc6000f8e023f */
[----:B------:R-:W-:Y:S02]  /*1350*/  ULDC UR5, c[0x0][0x348] ;  /* 0x0000d20000057ab9 */ /* 0x000fe40000000800 */
[----:B------:R-:W-:Y:S02]  /*1360*/  IMAD.U32 R24, RZ, RZ, UR5 ;  /* 0x00000005ff187e24 */ /* 0x000fe4000f8e00ff */
[----:B------:R-:W-:Y:S01]  /*1370*/  IMAD.U32 R27, RZ, RZ, UR4 ;  /* 0x00000004ff1b7e24 */ /* 0x000fe2000f8e00ff */
[----:B--23--:R-:W-:Y:S06]  /*1380*/  @P2 BRA `(.L_x_1665) ;  /* 0x0000000000242947 */ /* 0x00cfec0003800000 */
[----:B------:R-:W-:Y:S02]  /*1390*/  ULDC.64 UR4, c[0x0][0xa00] ;  /* 0x0002800000047ab9 */ /* 0x000fe40000000a00 */
[----:B------:R-:W-:-:S04]  /*13a0*/  ISETP.NE.U32.AND P1, PT, RZ, UR4, PT ;  /* 0x00000004ff007c0c */ /* 0x000fc8000bf25070 */
[----:B------:R-:W-:-:S13]  /*13b0*/  ISETP.NE.AND.EX P1, PT, RZ, UR5, PT, P1 ;  /* 0x00000005ff007c0c */ /* 0x000fda000bf25310 */
[----:B------:R-:W-:Y:S05]  /*13c0*/  @!P1 BRA `(.L_x_1665) ;  /* 0x0000000000149947 */ /* 0x000fea0003800000 */
[----:B------:R-:W0:Y:S02]  /*13d0*/  LDC.64 R4, c[0x0][0xa00] ;  /* 0x00028000ff047b82 */ /* 0x000e240000000a00 */
[----:B0-----:R-:W-:-:S05]  /*13e0*/  IMAD.WIDE R4, R31, 0x4, R4 ;  /* 0x000000041f047825 */ /* 0x001fca00078e0204 */
[----:B-----5:R-:W2:Y:S04]  /*13f0*/  LDG.E R187, desc[UR38][R4.64] ;  /* 0x0000002604bb7981 */ /* 0x020ea8000c1e1900 */
[----:B------:R-:W2:Y:S02]  /*1400*/  LDG.E R6, desc[UR38][R4.64+0x4] ;  /* 0x0000042604067981 */ /* 0x000ea4000c1e1900 */
[----:B--2---:R-:W-:-:S07]  /*1410*/  IADD3 R187, -R187, R6, RZ ;  /* 0x00000006bbbb7210 */ /* 0x004fce0007ffe1ff */
.L_x_1665:
[----:B------:R-:W-:Y:S01]  /*1420*/  ULDC.64 UR4, c[0x0][0xa20] ;  /* 0x0002880000047ab9 */ /* 0x000fe20000000a00 */
[----:B------:R-:W-:Y:S01]  /*1430*/  IMAD.MOV.U32 R208, RZ, RZ, R30 ;  /* 0x000000ffffd07224 */ /* 0x000fe200078e001e */
[----:B------:R-:W-:Y:S01]  /*1440*/  ISETP.NE.U32.AND P1, PT, RZ, UR4, PT ;  /* 0x00000004ff007c0c */ /* 0x000fe2000bf25070 */
[----:B------:R-:W-:-:S03]  /*1450*/  IMAD.MOV.U32 R209, RZ, RZ, R31 ;  /* 0x000000ffffd17224 */ /* 0x000fc600078e001f */
[----:B------:R-:W-:-:S13]  /*1460*/  ISETP.NE.AND.EX P1, PT, RZ, UR5, PT, P1 ;  /* 0x00000005ff007c0c */ /* 0x000fda000bf25310 */
[----:B------:R-:W-:Y:S05]  /*1470*/  @!P1 BRA `(.L_x_1666) ;  /* 0x0000000000109947 */ /* 0x000fea0003800000 */
[----:B------:R-:W0:Y:S02]  /*1480*/  LDC.64 R4, c[0x0][0xa20] ;  /* 0x00028800ff047b82 */ /* 0x000e240000000a00 */
[----:B0-----:R-:W-:-:S05]  /*1490*/  IMAD.WIDE R4, R31, 0x4, R4 ;  /* 0x000000041f047825 */ /* 0x001fca00078e0204 */
[----:B------:R0:W5:Y:S01]  /*14a0*/  LDG.E R27, desc[UR38][R4.64] ;  /* 0x00000026041b7981 */ /* 0x000162000c1e1900 */
[----:B------:R-:W-:Y:S05]  /*14b0*/  BRA `(.L_x_1667) ;  /* 0x0000000000107947 */ /* 0x000fea0003800000 */
.L_x_1666:
[----:B------:R-:W-:Y:S05]  /*14c0*/  @!P0 BRA `(.L_x_1667) ;  /* 0x00000000000c8947 */ /* 0x000fea0003800000 */
[----:B------:R-:W2:Y:S04]  /*14d0*/  LDG.E R4, desc[UR38][R10.64] ;  /* 0x000000260a047981 */ /* 0x000ea8000c1e1900 */
[----:B------:R-:W2:Y:S02]  /*14e0*/  LDG.E R27, desc[UR38][R10.64+0x4] ;  /* 0x000004260a1b7981 */ /* 0x000ea4000c1e1900 */
[----:B--2---:R-:W-:-:S07]  /*14f0*/  IMAD.IADD R27, R27, 0x1, -R4 ;  /* 0x000000011b1b7824 */ /* 0x004fce00078e0a04 */
.L_x_1667:
[----:B------:R-:W-:Y:S01]  /*1500*/  ULDC.64 UR4, c[0x0][0xa10] ;  /* 0x0002840000047ab9 */ /* 0x000fe20000000a00 */
[----:B------:R-:W1:Y:S01]  /*1510*/  LDC R9, c[0x0][0x448] ;  /* 0x00011200ff097b82 */ /* 0x000e620000000800 */
[----:B------:R-:W-:-:S04]  /*1520*/  ISETP.NE.U32.AND P0, PT, RZ, UR4, PT ;  /* 0x00000004ff007c0c */ /* 0x000fc8000bf05070 */
[----:B------:R-:W-:Y:S01]  /*1530*/  ISETP.NE.AND.EX P0, PT, RZ, UR5, PT, P0 ;  /* 0x00000005ff007c0c */ /* 0x000fe2000bf05300 */
[----:B------:R-:W-:Y:S02]  /*1540*/  ULDC.64 UR4, c[0x0][0xa30] ;  /* 0x00028c0000047ab9 */ /* 0x000fe40000000a00 */
[----:B------:R-:W-:Y:S01]  /*1550*/  ISETP.NE.U32.AND P1, PT, RZ, UR4, PT ;  /* 0x00000004ff007c0c */ /* 0x000fe2000bf25070 */
[----:B-----5:R-:W-:Y:S01]  /*1560*/  IMAD.MOV.U32 R115, RZ, RZ, R27 ;  /* 0x000000ffff737224 */ /* 0x020fe200078e001b */
[----:B------:R-:W2:Y:S02]  /*1570*/  LDC.64 R12, c[0x0][0x9e0] ;  /* 0x00027800ff0c7b82 */ /* 0x000ea40000000a00 */
[----:B------:R-:W-:-:S06]  /*1580*/  ISETP.NE.AND.EX P1, PT, RZ, UR5, PT, P1 ;  /* 0x00000005ff007c0c */ /* 0x000fcc000bf25310 */
[----:B0-----:R-:W0:Y:S08]  /*1590*/  @P0 LDC.64 R4, c[0x0][0xa10] ;  /* 0x00028400ff040b82 */ /* 0x001e300000000a00 */
[----:B------:R-:W3:Y:S01]  /*15a0*/  @P1 LDC.64 R6, c[0x0][0xa30] ;  /* 0x00028c00ff061b82 */ /* 0x000ee20000000a00 */
[----:B0-----:R-:W-:-:S05]  /*15b0*/  @P0 IMAD.WIDE R4, R31, 0x4, R4 ;  /* 0x000000041f040825 */ /* 0x001fca00078e0204 */
[----:B------:R-:W4:Y:S04]  /*15c0*/  @P0 LDG.E R3, desc[UR38][R4.64] ;  /* 0x0000002604030981 */ /* 0x000f28000c1e1900 */
[----:B------:R0:W4:Y:S01]  /*15d0*/  @P0 LDG.E R8, desc[UR38][R4.64+0x4] ;  /* 0x0000042604080981 */ /* 0x000122000c1e1900 */
[----:B---3--:R-:W-:-:S05]  /*15e0*/  @P1 IMAD.WIDE R6, R31, 0x4, R6 ;  /* 0x000000041f061825 */ /* 0x008fca00078e0206 */
[----:B------:R3:W5:Y:S01]  /*15f0*/  @P1 LDG.E R115, desc[UR38][R6.64] ;  /* 0x0000002606731981 */ /* 0x000762000c1e1900 */
[----:B-1----:R-:W-:Y:S01]  /*1600*/  ISETP.NE.AND P1, PT, R9, 0x1, PT ;  /* 0x000000010900780c */ /* 0x002fe20003f25270 */
[----:B------:R-:W-:Y:S01]  /*1610*/  IMAD.SHL.U32 R193, R29, 0x80, RZ ;  /* 0x000000801dc17824 */ /* 0x000fe200078e00ff */
[----:B------:R-:W-:Y:S02]  /*1620*/  IADD3 R11, -R0, R27, RZ ;  /* 0x0000001b000b7210 */ /* 0x000fe40007ffe1ff */
[----:B--2---:R-:W-:Y:S01]  /*1630*/  ISETP.GE.AND P2, PT, R13, 0x1, PT ;  /* 0x000000010d00780c */ /* 0x004fe20003f46270 */
[----:B------:R-:W-:-:S04]  /*1640*/  VIADD R0, R193, 0x7f ;  /* 0x0000007fc1007836 */ /* 0x000fc80000000000 */
[----:B0-----:R-:W-:-:S04]  /*1650*/  IMAD.MOV.U32 R4, RZ, RZ, R0 ;  /* 0x000000ffff047224 */ /* 0x001fc800078e0000 */
[----:B------:R-:W0:Y:S08]  /*1660*/  @P1 LDC R9, c[0x0][0x44c] ;  /* 0x00011300ff091b82 */ /* 0x000e300000000800 */
[----:B------:R-:W1:Y:S01]  /*1670*/  @P1 LDC R10, c[0x0][0x450] ;  /* 0x00011400ff0a1b82 */ /* 0x000e620000000800 */
[----:B----4-:R-:W-:Y:S02]  /*1680*/  @P0 IMAD.IADD R24, R8, 0x1, -R3 ;  /* 0x0000000108180824 */ /* 0x010fe400078e0a03 */
[----:B0-----:R-:W-:-:S04]  /*1690*/  @P1 IMAD.HI.U32 R3, R0, R9, RZ ;  /* 0x0000000900031227 */ /* 0x001fc800078e00ff */
[----:B------:R-:W-:Y:S01]  /*16a0*/  IMAD.IADD R188, R11, 0x1, R24 ;  /* 0x000000010bbc7824 */ /* 0x000fe200078e0218 */
[----:B-1----:R-:W-:-:S03]  /*16b0*/  @P1 SHF.R.U32.HI R4, RZ, R10, R3 ;  /* 0x0000000aff041219 */ /* 0x002fc60000011603 */
[C---:B------:R-:W-:Y:S01]  /*16c0*/  VIADD R0, R188.reuse, 0x7f ;  /* 0x0000007fbc007836 */ /* 0x040fe20000000000 */
[----:B------:R-:W-:-:S04]  /*16d0*/  IADD3 R5, R188, 0x1, -R187 ;  /* 0x00000001bc057810 */ /* 0x000fc80007ffe8bb */
[----:B------:R-:W-:Y:S01]  /*16e0*/  SHF.R.S32.HI R3, RZ, 0x1f, R0 ;  /* 0x0000001fff037819 */ /* 0x000fe20000011400 */
[----:B---3--:R-:W-:-:S03]  /*16f0*/  IMAD.IADD R7, R5, 0x1, R4 ;  /* 0x0000000105077824 */ /* 0x008fc600078e0204 */
[----:B------:R-:W-:Y:S01]  /*1700*/  LEA.HI R3, R3, R0, RZ, 0x7 ;  /* 0x0000000003037211 */ /* 0x000fe200078f38ff */
[----:B------:R-:W-:-:S03]  /*1710*/  IMAD.IADD R0, R7, 0x1, R12 ;  /* 0x0000000107007824 */ /* 0x000fc600078e020c */
[----:B------:R-:W-:Y:S01]  /*1720*/  SHF.R.S32.HI R129, RZ, 0x7, R3 ;  /* 0x00000007ff817819 */ /* 0x000fe20000011403 */
[----:B------:R-:W-:Y:S06]  /*1730*/  @!P2 BRA `(.L_x_1668) ;  /* 0x000000000048a947 */ /* 0x000fec0003800000 */
[C---:B------:R-:W-:Y:S01]  /*1740*/  ISETP.GT.AND P0, PT, R7.reuse, RZ, PT ;  /* 0x000000ff0700720c */ /* 0x040fe20003f04270 */
[----:B------:R-:W-:Y:S01]  /*1750*/  BSSY B0, `(.L_x_1669) ;  /* 0x000000e000007945 */ /* 0x000fe20003800000 */
[----:B------:R-:W-:-:S11]  /*1760*/  IADD3 R3, R7, -0x1, RZ ;  /* 0xffffffff07037810 */ /* 0x000fd60007ffe0ff */
[----:B------:R-:W-:Y:S05]  /*1770*/  @P0 BRA `(.L_x_1670) ;  /* 0x00000000001c0947 */ /* 0x000fea0003800000 */
[----:B------:R-:W-:Y:S01]  /*1780*/  ISETP.NE.AND P0, PT, R13, 0x1, PT ;  /* 0x000000010d00780c */ /* 0x000fe20003f05270 */
[----:B------:R-:W-:-:S12]  /*1790*/  IMAD.MOV R3, RZ, RZ, -R7 ;  /* 0x000000ffff037224 */ /* 0x000fd800078e0a07 */
[----:B------:R-:W0:Y:S02]  /*17a0*/  @P0 LDC.64 R4, c[0x0][0x9e8] ;  /* 0x00027a00ff040b82 */ /* 0x000e240000000a00 */
[----:B0-----:R-:W-:-:S05]  /*17b0*/  @P0 IMAD.HI.U32 R4, R3, R4, RZ ;  /* 0x0000000403040227 */ /* 0x001fca00078e00ff */
[----:B------:R-:W-:-:S04]  /*17c0*/  @P0 SHF.R.U32.HI R3, RZ, R5, R4 ;  /* 0x00000005ff030219 */ /* 0x000fc80000011604 */
[----:B------:R-:W-:Y:S01]  /*17d0*/  LOP3.LUT R3, RZ, R3, RZ, 0x33, !PT ;  /* 0x00000003ff037212 */ /* 0x000fe200078e33ff */
[----:B------:R-:W-:Y:S06]  /*17e0*/  BRA `(.L_x_1671) ;  /* 0x0000000000107947 */ /* 0x000fec0003800000 */
.L_x_1670:
[----:B------:R-:W-:-:S13]  /*17f0*/  ISETP.NE.AND P0, PT, R13, 0x1, PT ;  /* 0x000000010d00780c */ /* 0x000fda0003f05270 */
[----:B------:R-:W0:Y:S02]  /*1800*/  @P0 LDC.64 R4, c[0x0][0x9e8] ;  /* 0x00027a00ff040b82 */ /* 0x000e240000000a00 */
[----:B0-----:R-:W-:-:S05]  /*1810*/  @P0 IMAD.HI.U32 R4, R3, R4, RZ ;  /* 0x0000000403040227 */ /* 0x001fca00078e00ff */
[----:B------:R-:W-:-:S07]  /*1820*/  @P0 SHF.R.U32.HI R3, RZ, R5, R4 ;  /* 0x00000005ff030219 */ /* 0x000fce0000011604 */
.L_x_1671:
[----:B------:R-:W-:Y:S05]  /*1830*/  BSYNC B0 ;  /* 0x0000000000007941 */ /* 0x000fea0003800000 */
.L_x_1669:
[----:B------:R-:W-:-:S05]  /*1840*/  IMAD R3, R3, R13, R13 ;  /* 0x0000000d03037224 */ /* 0x000fca00078e020d */
[----:B------:R-:W-:-:S07]  /*1850*/  VIMNMX R0, R0, R3, PT ;  /* 0x0000000300007248 */ /* 0x000fce0003fe0100 */
.L_x_1668:
[----:B------:R-:W0:Y:S01]  /*1860*/  @P1 LDC R4, c[0x0][0x44c] ;  /* 0x00011300ff041b82 */ /* 0x000e220000000800 */
[----:B------:R-:W-:Y:S01]  /*1870*/  IMAD.IADD R127, R188, 0x1, -R187 ;  /* 0x00000001bc7f7824 */ /* 0x000fe200078e0abb */
[----:B------:R-:W-:-:S06]  /*1880*/  ULDC UR4, c[0x0][0x9dc] ;  /* 0x0002770000047ab9 */ /* 0x000fcc0000000800 */
[----:B------:R-:W1:Y:S01]  /*1890*/  @P1 LDC R6, c[0x0][0x450] ;  /* 0x00011400ff061b82 */ /* 0x000e620000000800 */
[----:B0-----:R-:W-:-:S04]  /*18a0*/  @P1 IMAD.HI.U32 R3, R193, R4, RZ ;  /* 0x00000004c1031227 */ /* 0x001fc800078e00ff */
[----:B------:R-:W-:Y:S01]  /*18b0*/  IMAD.MOV.U32 R4, RZ, RZ, R193 ;  /* 0x000000ffff047224 */ /* 0x000fe200078e00c1 */
[----:B-1----:R-:W-:-:S05]  /*18c0*/  @P1 SHF.R.U32.HI R4, RZ, R6, R3 ;  /* 0x00000006ff041219 */ /* 0x002fca0000011603 */
[----:B------:R-:W-:-:S04]  /*18d0*/  IMAD.IADD R3, R127, 0x1, R4 ;  /* 0x000000017f037824 */ /* 0x000fc800078e0204 */
[----:B------:R-:W-:Y:S01]  /*18e0*/  VIADD R4, R3, -UR4 ;  /* 0x8000000403047c36 */ /* 0x000fe20008000000 */
[----:B------:R-:W-:Y:S06]  /*18f0*/  @!P2 BRA `(.L_x_1672) ;  /* 0x000000000044a947 */ /* 0x000fec0003800000 */
[----:B------:R-:W-:Y:S01]  /*1900*/  ISETP.GT.AND P0, PT, R3, -0x1, PT ;  /* 0xffffffff0300780c */ /* 0x000fe20003f04270 */
[----:B------:R-:W-:-:S12]  /*1910*/  BSSY B0, `(.L_x_1673) ;  /* 0x000000d000007945 */ /* 0x000fd80003800000 */
        /* <DEDUP_REMOVED lines=8> */
.L_x_1674:
[----:B------:R-:W-:-:S13]  /*19a0*/  ISETP.NE.AND P0, PT, R13, 0x1, PT ;  /* 0x000000010d00780c */ /* 0x000fda0003f05270 */
[----:B------:R-:W0:Y:S02]  /*19b0*/  @P0 LDC.64 R6, c[0x0][0x9e8] ;  /* 0x00027a00ff060b82 */ /* 0x000e240000000a00 */
[----:B0-----:R-:W-:-:S05]  /*19c0*/  @P0 IMAD.HI.U32 R6, R3, R6, RZ ;  /* 0x0000000603060227 */ /* 0x001fca00078e00ff */
[----:B------:R-:W-:-:S07]  /*19d0*/  @P0 SHF.R.U32.HI R3, RZ, R7, R6 ;  /* 0x00000007ff030219 */ /* 0x000fce0000011606 */
.L_x_1675:
[----:B------:R-:W-:Y:S05]  /*19e0*/  BSYNC B0 ;  /* 0x0000000000007941 */ /* 0x000fea0003800000 */
.L_x_1673:
[----:B------:R-:W-:-:S05]  /*19f0*/  IMAD R3, R3, R13, RZ ;  /* 0x0000000d03037224 */ /* 0x000fca00078e02ff */
[----:B------:R-:W-:-:S07]  /*1a00*/  VIMNMX R4, R4, R3, !PT ;  /* 0x0000000304047248 */ /* 0x000fce0007fe0100 */
.L_x_1672:
[----:B------:R-:W-:Y:S01]  /*1a10*/  VIADD R0, R0, 0x7f ;  /* 0x0000007f00007836 */ /* 0x000fe20000000000 */
[----:B------:R-:W-:-:S04]  /*1a20*/  SHF.R.S32.HI R5, RZ, 0x1f, R4 ;  /* 0x0000001fff057819 */ /* 0x000fc80000011404 */
[----:B------:R-:W-:Y:S02]  /*1a30*/  SHF.R.S32.HI R3, RZ, 0x1f, R0 ;  /* 0x0000001fff037819 */ /* 0x000fe40000011400 */
[----:B------:R-:W-:Y:S02]  /*1a40*/  LEA.HI R5, R5, R4, RZ, 0x7 ;  /* 0x0000000405057211 */ /* 0x000fe400078f38ff */
[----:B------:R-:W-:Y:S02]  /*1a50*/  LEA.HI R3, R3, R0, RZ, 0x7 ;  /* 0x0000000003037211 */ /* 0x000fe400078f38ff */
[----:B------:R-:W-:Y:S02]  /*1a60*/  SHF.R.S32.HI R5, RZ, 0x7, R5 ;  /* 0x00000007ff057819 */ /* 0x000fe40000011405 */
[----:B------:R-:W-:Y:S02]  /*1a70*/  SHF.R.S32.HI R0, RZ, 0x7, R3 ;  /* 0x00000007ff007819 */ /* 0x000fe40000011403 */
[----:B------:R-:W-:-:S02]  /*1a80*/  VIMNMX R5, RZ, R5, !PT ;  /* 0x00000005ff057248 */ /* 0x000fc40007fe0100 */
[----:B------:R-:W-:Y:S02]  /*1a90*/  VIMNMX R0, R129, R0, PT ;  /* 0x0000000081007248 */ /* 0x000fe40003fe0100 */
[----:B------:R-:W-:-:S03]  /*1aa0*/  LEA R5, R5, -R11, 0x7 ;  /* 0x8000000b05057211 */ /* 0x000fc600078e38ff */
[----:B------:R-:W-:Y:S01]  /*1ab0*/  IMAD R3, R0, 0x80, -R11 ;  /* 0x0000008000037824 */ /* 0x000fe200078e0a0b */
[----:B------:R-:W-:-:S04]  /*1ac0*/  VIMNMX R5, RZ, R5, !PT ;  /* 0x00000005ff057248 */ /* 0x000fc80007fe0100 */
[----:B------:R-:W-:Y:S02]  /*1ad0*/  VIMNMX R0, R3, R24, PT ;  /* 0x0000001803007248 */ /* 0x000fe40003fe0100 */
[----:B------:R-:W-:Y:S02]  /*1ae0*/  SHF.R.U32.HI R25, RZ, 0x7, R5 ;  /* 0x00000007ff197819 */ /* 0x000fe40000011605 */
[----:B------:R-:W-:-:S03]  /*1af0*/  ISETP.GT.AND P0, PT, R0, R5, PT ;  /* 0x000000050000720c */ /* 0x000fc60003f04270 */
[----:B------:R-:W-:-:S10]  /*1b00*/  IMAD.MOV.U32 R26, RZ, RZ, R25 ;  /* 0x000000ffff1a7224 */ /* 0x000fd400078e0019 */
[----:B------:R-:W-:-:S05]  /*1b10*/  @P0 VIADD R0, R0, 0x7f ;  /* 0x0000007f00000836 */ /* 0x000fca0000000000 */
[----:B------:R-:W-:-:S04]  /*1b20*/  @P0 SHF.R.S32.HI R3, RZ, 0x1f, R0 ;  /* 0x0000001fff030819 */ /* 0x000fc80000011400 */
[----:B------:R-:W-:-:S04]  /*1b30*/  @P0 LEA.HI R3, R3, R0, RZ, 0x7 ;  /* 0x0000000003030211 */ /* 0x000fc800078f38ff */
[----:B------:R-:W-:Y:S02]  /*1b40*/  @P0 SHF.R.S32.HI R26, RZ, 0x7, R3 ;  /* 0x00000007ff1a0819 */ /* 0x000fe40000011403 */
[----:B------:R-:W-:Y:S02]  /*1b50*/  PLOP3.LUT P0, PT, PT, PT, PT, 0x80, 0x0 ;  /* 0x000000000000781c */ /* 0x000fe40003f0f070 */
[----:B------:R-:W-:-:S13]  /*1b60*/  ISETP.GT.AND P1, PT, R26, R25, PT ;  /* 0x000000191a00720c */ /* 0x000fda0003f24270 */
[----:B------:R-:W-:Y:S05]  /*1b70*/  @!P1 BRA `(.L_x_1676) ;  /* 0x0000006c00109947 */ /* 0x000fea0003800000 */
        /* <DEDUP_REMOVED lines=20> */
.L_x_1678:
[----:B------:R-:W-:Y:S05]  /*1cc0*/  BSYNC B6 ;  /* 0x0000000000067941 */ /* 0x000fea0003800000 */
.L_x_1677:
        /* <DEDUP_REMOVED lines=19> */
[----:B-1---5:R-:W-:Y:S05]  /*1e00*/  CALL.ABS.NOINC R14 ;  /* 0x000000000e007343 */ /* 0x022fea0003c00000 */
.L_x_1680:
[----:B------:R-:W-:Y:S05]  /*1e10*/  BSYNC B6 ;  /* 0x0000000000067941 */ /* 0x000fea0003800000 */
.L_x_1679:
[----:B------:R-:W-:Y:S01]  /*1e20*/  ULDC.64 UR4, c[0x0][0x9f8] ;  /* 0x00027e0000047ab9 */ /* 0x000fe20000000a00 */
[----:B------:R-:W0:Y:S01]  /*1e30*/  S2R R29, SR_TID.X ;  /* 0x00000000001d7919 */ /* 0x000e220000002100 */
[----:B------:R-:W-:Y:S01]  /*1e40*/  ISETP.NE.U32.AND P0, PT, RZ, UR4, PT ;  /* 0x00000004ff007c0c */ /* 0x000fe2000bf05070 */
[----:B------:R-:W1:Y:S01]  /*1e50*/  LDC.64 R98, c[0x0][0x300] ;  /* 0x0000c000ff627b82 */ /* 0x000e620000000a00 */
[----:B------:R-:W-:Y:S01]  /*1e60*/  IMAD.IADD R42, R28, 0x1, R27 ;  /* 0x000000011c2a7824 */ /* 0x000fe200078e021b */
[----:B------:R-:W-:Y:S01]  /*1e70*/  ULDC.64 UR6, c[0x0][0xa08] ;  /* 0x0002820000067ab9 */ /* 0x000fe20000000a00 */
[----:B------:R-:W-:Y:S01]  /*1e80*/  ISETP.NE.AND.EX P0, PT, RZ, UR5, PT, P0 ;  /* 0x00000005ff007c0c */ /* 0x000fe2000bf05300 */
[----:B------:R-:W-:Y:S01]  /*1e90*/  ULDC.64 UR4, c[0x0][0x308] ;  /* 0x0000c20000047ab9 */ /* 0x000fe20000000a00 */
[----:B------:R-:W-:-:S03]  /*1ea0*/  SHF.R.S32.HI R8, RZ, 0x1f, R30 ;  /* 0x0000001fff087819 */ /* 0x000fc6000001141e */
[----:B------:R-:W2:Y:S08]  /*1eb0*/  LDC R113, c[0x0][0x3f4] ;  /* 0x0000fd00ff717b82 */ /* 0x000eb00000000800 */
[----:B------:R-:W3:Y:S08]  /*1ec0*/  @P0 LDC.64 R4, c[0x0][0x9f8] ;  /* 0x00027e00ff040b82 */ /* 0x000ef00000000a00 */
[----:B------:R-:W4:Y:S01]  /*1ed0*/  LDC.64 R12, c[0x0][0x3f8] ;  /* 0x0000fe00ff0c7b82 */ /* 0x000f220000000a00 */
[----:B---3--:R-:W-:-:S05]  /*1ee0*/  @P0 IMAD.WIDE R4, R31, 0x4, R4 ;  /* 0x000000041f040825 */ /* 0x008fca00078e0204 */
[----:B------:R3:W3:Y:S01]  /*1ef0*/  @P0 LDG.E R31, desc[UR38][R4.64] ;  /* 0x00000026041f0981 */ /* 0x0006e2000c1e1900 */
[----:B------:R-:W-:Y:S01]  /*1f00*/  SHF.R.S32.HI R32, RZ, 0x1f, R42 ;  /* 0x0000001fff207819 */ /* 0x000fe2000001142a */
[-C--:B-1----:R-:W-:Y:S01]  /*1f10*/  IMAD.WIDE.U32 R6, R42, R98.reuse, RZ ;  /* 0x000000622a067225 */ /* 0x082fe200078e00ff */
[----:B------:R-:W-:Y:S02]  /*1f20*/  ISETP.NE.U32.AND P0, PT, RZ, UR6, PT ;  /* 0x00000006ff007c0c */ /* 0x000fe4000bf05070 */
[----:B0-----:R-:W-:Y:S01]  /*1f30*/  SHF.R.U32.HI R29, RZ, 0x7, R29 ;  /* 0x00000007ff1d7819 */ /* 0x001fe2000001161d */
[----:B------:R-:W-:Y:S01]  /*1f40*/  IMAD R0, R32, R98, RZ ;  /* 0x0000006220007224 */ /* 0x000fe200078e02ff */
[----:B------:R-:W-:Y:S01]  /*1f50*/  ISETP.NE.AND.EX P0, PT, RZ, UR7, PT, P0 ;  /* 0x00000007ff007c0c */ /* 0x000fe2000bf05300 */
[-C--:B----4-:R-:W-:Y:S01]  /*1f60*/  IMAD.WIDE.U32 R10, R23, R12.reuse, R16 ;  /* 0x0000000c170a7225 */ /* 0x090fe200078e0010 */
[----:B------:R-:W-:Y:S02]  /*1f70*/  ISETP.NE.AND P6, PT, R29, 0x1, PT ;  /* 0x000000011d00780c */ /* 0x000fe40003fc5270 */
[----:B--2---:R-:W-:Y:S01]  /*1f80*/  ISETP.GE.AND P1, PT, R16, R113, PT ;  /* 0x000000711000720c */ /* 0x004fe20003f26270 */
[----:B------:R-:W-:Y:S01]  /*1f90*/  IMAD R3, R42, R99, R0 ;  /* 0x000000632a037224 */ /* 0x000fe200078e0200 */
[----:B-----5:R-:W-:Y:S01]  /*1fa0*/  SHF.R.S32.HI R27, RZ, 0x1f, R115 ;  /* 0x0000001fff1b7819 */ /* 0x020fe20000011473 */
[C---:B------:R-:W-:Y:S01]  /*1fb0*/  IMAD.SHL.U32 R88, R98.reuse, 0x20, RZ ;  /* 0x0000002062587824 */ /* 0x040fe200078e00ff */
[----:B------:R-:W-:Y:S01]  /*1fc0*/  SHF.L.U64.HI R89, R98, 0x5, R99 ;  /* 0x0000000562597819 */ /* 0x000fe20000010263 */
[----:B------:R-:W-:Y:S01]  /*1fd0*/  IMAD.IADD R7, R7, 0x1, R3 ;  /* 0x0000000107077824 */ /* 0x000fe200078e0203 */
[----:B------:R-:W-:Y:S01]  /*1fe0*/  SHF.L.U64.HI R21, R12, 0x5, R13 ;  /* 0x000000050c157819 */ /* 0x000fe2000001020d */
[----:B------:R-:W-:Y:S01]  /*1ff0*/  IMAD R3, R8, UR4, RZ ;  /* 0x0000000408037c24 */ /* 0x000fe2000f8e02ff */
[----:B------:R-:W-:Y:S01]  /*2000*/  SHF.R.S32.HI R118, RZ, 0x1f, R212 ;  /* 0x0000001fff767819 */ /* 0x000fe200000114d4 */
[C---:B---3--:R-:W-:Y:S01]  /*2010*/  IMAD.WIDE.U32 R4, R30.reuse, UR4, R6 ;  /* 0x000000041e047c25 */ /* 0x048fe2000f8e0006 */
[----:B------:R-:W-:Y:S01]  /*2020*/  SHF.R.S32.HI R117, RZ, 0x1f, R211 ;  /* 0x0000001fff757819 */ /* 0x000fe200000114d3 */
[----:B------:R-:W0:Y:S01]  /*2030*/  LDC.64 R6, c[0x0][0x408] ;  /* 0x00010200ff067b82 */ /* 0x000e220000000a00 */
[----:B------:R-:W-:Y:S01]  /*2040*/  SHF.R.S32.HI R116, RZ, 0x1f, R210 ;  /* 0x0000001fff747819 */ /* 0x000fe200000114d2 */
[----:B------:R-:W-:Y:S01]  /*2050*/  IMAD R3, R30, UR5, R3 ;  /* 0x000000051e037c24 */ /* 0x000fe2000f8e0203 */
[----:B------:R-:W-:Y:S01]  /*2060*/  ULDC.64 UR4, c[0x0][0x310] ;  /* 0x0000c40000047ab9 */ /* 0x000fe20000000a00 */
[----:B------:R-:W-:-:S02]  /*2070*/  IMAD R28, R27, R12, RZ ;  /* 0x0000000c1b1c7224 */ /* 0x000fc400078e02ff */
[----:B------:R-:W-:Y:S02]  /*2080*/  IMAD.IADD R5, R5, 0x1, R3 ;  /* 0x0000000105057824 */ /* 0x000fe400078e0203 */
[----:B------:R-:W-:Y:S02]  /*2090*/  IMAD R33, R115, R13, R28 ;  /* 0x0000000d73217224 */ /* 0x000fe400078e021c */
[-C--:B------:R-:W-:Y:S02]  /*20a0*/  IMAD R28, R215, R98.reuse, RZ ;  /* 0x00000062d71c7224 */ /* 0x080fe400078e02ff */
[----:B------:R-:W-:-:S04]  /*20b0*/  IMAD.WIDE.U32 R130, R23, R98, R88 ;  /* 0x0000006217827225 */ /* 0x000fc800078e0058 */
[----:B------:R-:W-:-:S04]  /*20c0*/  IMAD.WIDE.U32 R40, R23, R98, R16 ;  /* 0x0000006217287225 */ /* 0x000fc800078e0010 */
[----:B------:R-:W-:Y:S02]  /*20d0*/  VIADD R126, R29, 0x8 ;  /* 0x000000081d7e7836 */ /* 0x000fe40000000000 */
[----:B------:R-:W-:Y:S02]  /*20e0*/  IMAD.SHL.U32 R128, R98, 0x80, RZ ;  /* 0x0000008062807824 */ /* 0x000fe400078e00ff */
[----:B0-----:R-:W-:-:S04]  /*20f0*/  IMAD R14, R215, R6, RZ ;  /* 0x00000006d70e7224 */ /* 0x001fc800078e02ff */
[----:B------:R-:W-:Y:S01]  /*2100*/  IMAD R85, R23, R7, R14 ;  /* 0x0000000717557224 */ /* 0x000fe200078e020e */
[----:B------:R-:W-:Y:S02]  /*2110*/  SHF.R.S32.HI R0, RZ, 0x1f, R31 ;  /* 0x0000001fff007819 */ /* 0x000fe4000001141f */
[----:B------:R-:W-:Y:S02]  /*2120*/  SEL R31, R31, RZ, !P0 ;  /* 0x000000ff1f1f7207 */ /* 0x000fe40004000000 */
[----:B------:R-:W-:Y:S02]  /*2130*/  SEL R9, R0, RZ, !P0 ;  /* 0x000000ff00097207 */ /* 0x000fe40004000000 */
[----:B------:R-:W-:Y:S01]  /*2140*/  IADD3 R42, P0, R23, R42, RZ ;  /* 0x0000002a172a7210 */ /* 0x000fe20007f1e0ff */
[----:B------:R-:W-:-:S04]  /*2150*/  IMAD.WIDE.U32 R96, R31, UR4, R4 ;  /* 0x000000041f607c25 */ /* 0x000fc8000f8e0004 */
[----:B------:R-:W-:Y:S01]  /*2160*/  IMAD R0, R9, UR4, RZ ;  /* 0x0000000409007c24 */ /* 0x000fe2000f8e02ff */
[C---:B------:R-:W-:Y:S01]  /*2170*/  IADD3 R38, P3, R96.reuse, 0x40, RZ ;  /* 0x0000004060267810 */ /* 0x040fe20007f7e0ff */
[----:B------:R-:W-:Y:S01]  /*2180*/  IMAD.X R43, R215, 0x1, R32, P0 ;  /* 0x00000001d72b7824 */ /* 0x000fe200000e0620 */
[----:B------:R-:W-:Y:S01]  /*2190*/  IADD3 R36, P0, R96, R40, RZ ;  /* 0x0000002860247210 */ /* 0x000fe20007f1e0ff */
[----:B------:R-:W-:Y:S01]  /*21a0*/  IMAD R35, R31, UR5, R0 ;  /* 0x000000051f237c24 */ /* 0x000fe2000f8e0200 */
[----:B------:R-:W-:Y:S05]  /*21b0*/  @!P6 WARPSYNC.ALL ;  /* 0x000000000000e948 */ /* 0x000fea0003800000 */
[----:B------:R-:W-:Y:S01]  /*21c0*/  ULDC.64 UR4, c[0x0][0x330] ;  /* 0x0000cc0000047ab9 */ /* 0x000fe20000000a00 */
[----:B------:R-:W-:-:S02]  /*21d0*/  IMAD.IADD R35, R97, 0x1, R35 ;  /* 0x0000000161237824 */ /* 0x000fc400078e0223 */
[----:B------:R-:W-:Y:S02]  /*21e0*/  IMAD R3, R8, UR4, RZ ;  /* 0x0000000408037c24 */ /* 0x000fe4000f8e02ff */
[----:B------:R-:W-:-:S04]  /*21f0*/  IMAD.WIDE.U32 R4, R30, UR4, R16 ;  /* 0x000000041e047c25 */ /* 0x000fc8000f8e0010 */
[----:B------:R-:W-:Y:S01]  /*2200*/  IMAD R3, R30, UR5, R3 ;  /* 0x000000051e037c24 */ /* 0x000fe2000f8e0203 */
[----:B------:R-:W-:Y:S01]  /*2210*/  ULDC.64 UR4, c[0x0][0x338] ;  /* 0x0000ce0000047ab9 */ /* 0x000fe20000000a00 */
[----:B------:R-:W-:Y:S02]  /*2220*/  IMAD.X R103, RZ, RZ, R35, P3 ;  /* 0x000000ffff677224 */ /* 0x000fe400018e0623 */
[----:B------:R-:W-:Y:S01]  /*2230*/  IMAD.IADD R5, R5, 0x1, R3 ;  /* 0x0000000105057824 */ /* 0x000fe200078e0203 */
[----:B------:R-:W-:Y:S01]  /*2240*/  SEL R3, R113, RZ, P1 ;  /* 0x000000ff71037207 */ /* 0x000fe20000800000 */
[----:B------:R-:W-:Y:S02]  /*2250*/  IMAD R0, R9, UR4, RZ ;  /* 0x0000000409007c24 */ /* 0x000fe4000f8e02ff */
[C---:B------:R-:W-:Y:S01]  /*2260*/  IMAD.WIDE.U32 R94, R31.reuse, UR4, R4 ;  /* 0x000000041f5e7c25 */ /* 0x040fe2000f8e0004 */
[----:B------:R-:W-:Y:S01]  /*2270*/  ULDC UR4, c[0x0][0x2f4] ;  /* 0x0000bd0000047ab9 */ /* 0x000fe20000000800 */
[----:B------:R-:W-:Y:S01]  /*2280*/  @!P6 BAR.SYNC.DEFER_BLOCKING 0x9, 0x100 ;  /* 0x024400000000eb1d */ /* 0x000fe20000010000 */
[----:B------:R-:W-:Y:S01]  /*2290*/  ISETP.GE.AND P2, PT, R16, UR4, PT ;  /* 0x0000000410007c0c */ /* 0x000fe2000bf46270 */
[----:B------:R-:W-:-:S02]  /*22a0*/  IMAD R105, R31, UR5, R0 ;  /* 0x000000051f697c24 */ /* 0x000fc4000f8e0200 */
[----:B------:R-:W-:Y:S02]  /*22b0*/  IMAD.IADD R3, R16, 0x1, R3 ;  /* 0x0000000110037824 */ /* 0x000fe400078e0203 */
[----:B------:R-:W-:Y:S02]  /*22c0*/  IMAD R0, R215, R12, RZ ;  /* 0x0000000cd7007224 */ /* 0x000fe400078e02ff */
[----:B------:R-:W-:Y:S01]  /*22d0*/  IMAD.WIDE.U32 R8, R23, R6, R18 ;  /* 0x0000000617087225 */ /* 0x000fe200078e0012 */
[----:B------:R-:W-:-:S03]  /*22e0*/  SHF.R.S32.HI R20, RZ, 0x1f, R3 ;  /* 0x0000001fff147819 */ /* 0x000fc60000011403 */
[----:B------:R-:W-:Y:S01]  /*22f0*/  IMAD.WIDE.U32 R4, R23, R12, R18 ;  /* 0x0000000c17047225 */ /* 0x000fe200078e0012 */
[----:B------:R-:W-:-:S03]  /*2300*/  LEA.HI R44, R20, R3, RZ, 0x3 ;  /* 0x00000003142c7211 */ /* 0x000fc600078f18ff */
[----:B------:R-:W-:Y:S01]  /*2310*/  IMAD R15, R23, R13, R0 ;  /* 0x0000000d170f7224 */ /* 0x000fe200078e0200 */
[----:B------:R-:W-:Y:S01]  /*2320*/  P2R R0, PR, RZ, 0x2 ;  /* 0x00000002ff007803 */ /* 0x000fe20000000000 */
[----:B------:R-:W-:Y:S01]  /*2330*/  IMAD.MOV.U32 R86, RZ, RZ, R8 ;  /* 0x000000ffff567224 */ /* 0x000fe200078e0008 */
[----:B------:R-:W-:Y:S01]  /*2340*/  LEA.HI R8, R20, R3, RZ, 0x6 ;  /* 0x0000000314087211 */ /* 0x000fe200078f30ff */
[----:B------:R-:W-:Y:S01]  /*2350*/  IMAD.IADD R11, R15, 0x1, R11 ;  /* 0x000000010f0b7824 */ /* 0x000fe200078e020b */
[----:B------:R-:W-:Y:S01]  /*2360*/  IADD3 R5, R5, R15, RZ ;  /* 0x0000000f05057210 */ /* 0x000fe20007ffe0ff */
[----:B------:R-:W-:Y:S01]  /*2370*/  IMAD.WIDE.U32 R14, R23, R6, R16 ;  /* 0x00000006170e7225 */ /* 0x000fe200078e0010 */
[----:B------:R-:W-:Y:S02]  /*2380*/  SHF.L.U32 R3, R8, 0x7, RZ ;  /* 0x0000000708037819 */ /* 0x000fe400000006ff */
[----:B------:R-:W-:Y:S01]  /*2390*/  LOP3.LUT R8, R44, 0x38, RZ, 0xc0, !PT ;  /* 0x000000382c087812 */ /* 0x000fe200078ec0ff */
[----:B------:R-:W-:Y:S01]  /*23a0*/  IMAD.WIDE.U32 R92, R115, R12, R4 ;  /* 0x0000000c735c7225 */ /* 0x000fe200078e0004 */
[----:B------:R-:W-:-:S02]  /*23b0*/  LOP3.LUT R3, R3, 0xffffe000, RZ, 0xc0, !PT ;  /* 0xffffe00003037812 */ /* 0x000fc400078ec0ff */
[----:B------:R-:W-:Y:S01]  /*23c0*/  LOP3.LUT R8, R8, 0x1c0, R225, 0xf8, !PT ;  /* 0x000001c008087812 */ /* 0x000fe200078ef8e1 */
[----:B------:R-:W-:Y:S01]  /*23d0*/  IMAD.IADD R87, R9, 0x1, R85 ;  /* 0x0000000109577824 */ /* 0x000fe200078e0255 */
[--C-:B------:R-:W-:Y:S01]  /*23e0*/  LOP3.LUT R9, R199, 0x38, R44.reuse, 0xf8, !PT ;  /* 0x00000038c7097812 */ /* 0x100fe200078ef82c */
[----:B------:R-:W-:Y:S01]  /*23f0*/  IMAD R4, R27, R6, RZ ;  /* 0x000000061b047224 */ /* 0x000fe200078e02ff */
[----:B------:R-:W-:Y:S01]  /*2400*/  LOP3.LUT R8, R8, R203, RZ, 0x3c, !PT ;  /* 0x000000cb08087212 */ /* 0x000fe200078e3cff */
[----:B------:R-:W-:Y:S01]  /*2410*/  IMAD.IADD R85, R85, 0x1, R15 ;  /* 0x0000000155557824 */ /* 0x000fe200078e020f */
[----:B------:R-:W-:Y:S01]  /*2420*/  LOP3.LUT R15, R197, 0x38, R44, 0xf8, !PT ;  /* 0x00000038c50f7812 */ /* 0x000fe200078ef82c */
[----:B------:R-:W-:Y:S01]  /*2430*/  IMAD.MOV.U32 R84, RZ, RZ, R14 ;  /* 0x000000ffff547224 */ /* 0x000fe200078e000e */
[----:B------:R-:W-:Y:S01]  /*2440*/  LOP3.LUT R14, R198, 0x38, R44, 0xf8, !PT ;  /* 0x00000038c60e7812 */ /* 0x000fe200078ef82c */
[----:B------:R-:W-:Y:S01]  /*2450*/  IMAD R31, R23, R99, R28 ;  /* 0x00000063171f7224 */ /* 0x000fe200078e021c */
[----:B------:R-:W-:Y:S01]  /*2460*/  LOP3.LUT R9, R9, R228, RZ, 0x3c, !PT ;  /* 0x000000e409097212 */ /* 0x000fe200078e3cff */
[----:B------:R-:W-:Y:S01]  /*2470*/  IMAD R45, R115, R7, R4 ;  /* 0x00000007732d7224 */ /* 0x000fe200078e0204 */
[----:B------:R-:W-:Y:S01]  /*2480*/  IADD3 R4, P1, R88, R130, RZ ;  /* 0x0000008258047210 */ /* 0x000fe20007f3e0ff */
[----:B------:R-:W-:Y:S01]  /*2490*/  IMAD.IADD R5, R31, 0x1, R131 ;  /* 0x000000011f057824 */ /* 0x000fe200078e0283 */
[----:B------:R-:W-:Y:S01]  /*24a0*/  LOP3.LUT R14, R14, R227, RZ, 0x3c, !PT ;  /* 0x000000e30e0e7212 */ /* 0x000fe200078e3cff */
[----:B------:R-:W-:Y:S01]  /*24b0*/  IMAD.WIDE.U32 R84, R115, R6, R84 ;  /* 0x0000000673547225 */ /* 0x000fe200078e0054 */
[----:B------:R-:W-:-:S02]  /*24c0*/  LOP3.LUT R15, R15, R226, RZ, 0x3c, !PT ;  /* 0x000000e20f0f7212 */ /* 0x000fc400078e3cff */
[----:B------:R-:W-:Y:S01]  /*24d0*/  IADD3 R30, R41, R31, RZ ;  /* 0x0000001f291e7210 */ /* 0x000fe20007ffe0ff */
[----:B------:R-:W-:Y:S01]  /*24e0*/  IMAD.X R28, R5, 0x1, R89, P1 ;  /* 0x00000001051c7824 */ /* 0x000fe200008e0659 */
[-C--:B------:R-:W-:Y:S01]  /*24f0*/  IADD3 R110, R9, R3.reuse, R202 ;  /* 0x00000003096e7210 */ /* 0x080fe20007ffe0ca */
[----:B------:R-:W-:Y:S01]  /*2500*/  IMAD.WIDE.U32 R90, R115, R12, R10 ;  /* 0x0000000c735a7225 */ /* 0x000fe200078e000a */
[-C--:B------:R-:W-:Y:S02]  /*2510*/  IADD3 R109, R14, R3.reuse, R201 ;  /* 0x000000030e6d7210 */ /* 0x080fe40007ffe0c9 */
[-C--:B------:R-:W-:Y:S01]  /*2520*/  IADD3 R108, R15, R3.reuse, R200 ;  /* 0x000000030f6c7210 */ /* 0x080fe20007ffe0c8 */
[----:B------:R-:W-:Y:S01]  /*2530*/  IMAD.X R39, R30, 0x1, R35, P0 ;  /* 0x000000011e277824 */ /* 0x000fe200000e0623 */
[----:B------:R-:W-:Y:S01]  /*2540*/  IADD3 R112, R8, R3, R204 ;  /* 0x0000000308707210 */ /* 0x000fe20007ffe0cc */
[----:B------:R-:W-:Y:S01]  /*2550*/  IMAD.WIDE.U32 R86, R115, R6, R86 ;  /* 0x0000000673567225 */ /* 0x000fe200078e0056 */
[----:B------:R-:W-:-:S02]  /*2560*/  SHF.L.U64.HI R3, R98, 0x7, R99 ;  /* 0x0000000762037819 */ /* 0x000fc40000010263 */
[----:B------:R-:W-:Y:S01]  /*2570*/  SHF.L.U64.HI R27, R98, 0x6, R99 ;  /* 0x00000006621b7819 */ /* 0x000fe20000010263 */
[----:B------:R-:W-:Y:S01]  /*2580*/  IMAD.SHL.U32 R14, R12, 0x20, RZ ;  /* 0x000000200c0e7824 */ /* 0x000fe200078e00ff */
[----:B------:R-:W-:Y:S01]  /*2590*/  IADD3 R29, P1, R4, R88, RZ ;  /* 0x00000058041d7210 */ /* 0x000fe20007f3e0ff */
[----:B------:R-:W-:Y:S01]  /*25a0*/  IMAD.SHL.U32 R8, R6, 0x20, RZ ;  /* 0x0000002006087824 */ /* 0x000fe200078e00ff */
[----:B------:R-:W-:Y:S01]  /*25b0*/  IADD3 R99, P0, R36, 0x40, RZ ;  /* 0x0000004024637810 */ /* 0x000fe20007f1e0ff */
[----:B------:R-:W-:Y:S01]  /*25c0*/  IMAD.IADD R32, R93, 0x1, R33 ;  /* 0x000000015d207824 */ /* 0x000fe200078e0221 */
[----:B------:R-:W-:Y:S01]  /*25d0*/  LOP3.LUT R37, R44, 0xfffffff8, RZ, 0xc0, !PT ;  /* 0xfffffff82c257812 */ /* 0x000fe200078ec0ff */
[----:B------:R-:W-:Y:S01]  /*25e0*/  IMAD.X R31, R28, 0x1, R89, P1 ;  /* 0x000000011c1f7824 */ /* 0x000fe200008e0659 */
[C-C-:B------:R-:W-:Y:S01]  /*25f0*/  SHF.L.U64.HI R20, R12.reuse, 0x6, R13.reuse ;  /* 0x000000060c147819 */ /* 0x140fe2000001020d */
[----:B------:R-:W-:Y:S01]  /*2600*/  IMAD.SHL.U32 R113, R113, 0x2, RZ ;  /* 0x0000000271717824 */ /* 0x000fe200078e00ff */
[C---:B------:R-:W-:Y:S01]  /*2610*/  SHF.L.U64.HI R15, R12.reuse, 0x7, R13 ;  /* 0x000000070c0f7819 */ /* 0x040fe2000001020d */
[----:B------:R-:W-:Y:S01]  /*2620*/  IMAD.SHL.U32 R13, R12, 0x40, RZ ;  /* 0x000000400c0d7824 */ /* 0x000fe200078e00ff */
[--C-:B------:R-:W-:Y:S01]  /*2630*/  SHF.L.U64.HI R11, R6, 0x5, R7.reuse ;  /* 0x00000005060b7819 */ /* 0x100fe20000010207 */
[----:B------:R-:W-:Y:S01]  /*2640*/  IMAD.SHL.U32 R12, R12, 0x80, RZ ;  /* 0x000000800c0c7824 */ /* 0x000fe200078e00ff */
[C---:B------:R-:W-:Y:S01]  /*2650*/  SHF.L.U64.HI R10, R6.reuse, 0x6, R7 ;  /* 0x00000006060a7819 */ /* 0x040fe20000010207 */
[----:B------:R-:W-:Y:S01]  /*2660*/  IMAD.IADD R33, R33, 0x1, R91 ;  /* 0x0000000121217824 */ /* 0x000fe200078e025b */
[C---:B------:R-:W-:Y:S01]  /*2670*/  SHF.L.U64.HI R9, R6.reuse, 0x7, R7 ;  /* 0x0000000706097819 */ /* 0x040fe20000010207 */
[C---:B------:R-:W-:Y:S01]  /*2680*/  IMAD.SHL.U32 R7, R6.reuse, 0x40, RZ ;  /* 0x0000004006077824 */ /* 0x040fe200078e00ff */
[----:B------:R-:W-:Y:S01]  /*2690*/  SHF.L.U32 R6, R6, 0x7, RZ ;  /* 0x0000000706067819 */ /* 0x000fe200000006ff */
[----:B------:R-:W-:Y:S01]  /*26a0*/  IMAD.IADD R34, R87, 0x1, R45 ;  /* 0x0000000157227824 */ /* 0x000fe200078e022d */
[----:B------:R-:W-:Y:S01]  /*26b0*/  ISETP.GE.AND P1, PT, R190, UR4, PT ;  /* 0x00000004be007c0c */ /* 0x000fe2000bf26270 */
[----:B------:R-:W-:Y:S01]  /*26c0*/  IMAD.X R104, RZ, RZ, R39, P0 ;  /* 0x000000ffff687224 */ /* 0x000fe200000e0627 */
[----:B------:R-:W-:Y:S01]  /*26d0*/  IADD3 R100, R45, R85, RZ ;  /* 0x000000552d647210 */ /* 0x000fe20007ffe0ff */
[----:B------:R-:W-:Y:S01]  /*26e0*/  IMAD.IADD R105, R95, 0x1, R105 ;  /* 0x000000015f697824 */ /* 0x000fe200078e0269 */
[----:B------:R-:W-:-:S02]  /*26f0*/  SHF.R.S32.HI R101, RZ, 0x3, R44 ;  /* 0x00000003ff657819 */ /* 0x000fc4000001142c */
[----:B------:R-:W-:-:S07]  /*2700*/  SHF.R.S32.HI R102, RZ, 0x1f, R37 ;  /* 0x0000001fff667819 */ /* 0x000fce0000011425 */
.L_x_1766:
[----:B0-----:R-:W0:Y:S01]  /*2710*/  LDC R123, c[0x0][0x3f4] ;  /* 0x0000fd00ff7b7b82 */ /* 0x001e220000000800 */
[----:B------:R-:W-:Y:S01]  /*2720*/  VIADD R26, R26, 0xffffffff ;  /* 0xffffffff1a1a7836 */ /* 0x000fe20000000000 */
[----:B------:R-:W-:Y:S05]  /*2730*/  YIELD ;  /* 0x0000000000007946 */ /* 0x000fea0003800000 */
[----:B------:R-:W-:Y:S01]  /*2740*/  IMAD R111, R184, 0x4000, R206 ;  /* 0x00004000b86f7824 */ /* 0x000fe200078e02ce */
[----:B------:R-:W-:Y:S01]  /*2750*/  ISETP.GT.AND P3, PT, R26, R25, PT ;  /* 0x000000191a00720c */ /* 0x000fe20003f64270 */
[----:B------:R-:W-:Y:S02]  /*2760*/  BSSY B0, `(.L_x_1681) ;  /* 0x0000587000007945 */ /* 0x000fe40003800000 */
[----:B------:R-:W-:Y:S01]  /*2770*/  IMAD R111, R111, 0x2, R2 ;  /* 0x000000026f6f7824 */ /* 0x000fe200078e0202 */
[----:B------:R-:W-:-:S02]  /*2780*/  P2R R107, PR, RZ, 0x8 ;  /* 0x00000008ff6b7803 */ /* 0x000fc40000000000 */
[----:B0-----:R-:W-:-:S13]  /*2790*/  ISETP.GE.AND P0, PT, R123, 0x1, PT ;  /* 0x000000017b00780c */ /* 0x001fda0003f06270 */
        /* <DEDUP_REMOVED lines=47> */
.L_x_1685:
[----:B------:R-:W-:Y:S05]  /*2a90*/  BSYNC B1 ;  /* 0x0000000000017941 */ /* 0x000fea0003800000 */
.L_x_1684:
[----:B------:R-:W-:Y:S01]  /*2aa0*/  ISETP.GE.AND P4, PT, R212, R114, PT ;  /* 0x00000072d400720c */ /* 0x000fe20003f86270 */
[----:B0----5:R-:W-:Y:S01]  /*2ab0*/  IMAD.MOV.U32 R44, RZ, RZ, R72 ;  /* 0x000000ffff2c7224 */ /* 0x021fe200078e0048 */
[----:B------:R-:W-:Y:S01]  /*2ac0*/  MOV R46, R80 ;  /* 0x00000050002e7202 */ /* 0x000fe20000000f00 */
[----:B------:R-:W-:Y:S01]  /*2ad0*/  IMAD.MOV.U32 R45, RZ, RZ, R73 ;  /* 0x000000ffff2d7224 */ /* 0x000fe200078e0049 */
[----:B------:R-:W-:Y:S01]  /*2ae0*/  BSSY B1, `(.L_x_1686) ;  /* 0x0000024000017945 */ /* 0x000fe20003800000 */
[----:B------:R-:W-:Y:S01]  /*2af0*/  IMAD.MOV.U32 R47, RZ, RZ, R81 ;  /* 0x000000ffff2f7224 */ /* 0x000fe200078e0051 */
[----:B------:R-:W-:Y:S01]  /*2b00*/  PRMT R147, R147, 0x5410, R46 ;  /* 0x0000541093937816 */ /* 0x000fe2000000002e */
[----:B------:R-:W-:Y:S01]  /*2b10*/  IMAD.MOV.U32 R46, RZ, RZ, R82 ;  /* 0x000000ffff2e7224 */ /* 0x000fe200078e0052 */
[----:B------:R-:W-:Y:S01]  /*2b20*/  PRMT R136, R44, 0x5410, R45 ;  /* 0x000054102c887816 */ /* 0x000fe2000000002d */
[----:B------:R-:W-:Y:S01]  /*2b30*/  IMAD.MOV.U32 R44, RZ, RZ, R74 ;  /* 0x000000ffff2c7224 */ /* 0x000fe200078e004a */
[----:B------:R-:W-:Y:S01]  /*2b40*/  PRMT R145, R47, 0x7610, R145 ;  /* 0x000076102f917816 */ /* 0x000fe20000000091 */
[----:B------:R-:W-:Y:S01]  /*2b50*/  IMAD.MOV.U32 R45, RZ, RZ, R75 ;  /* 0x000000ffff2d7224 */ /* 0x000fe200078e004b */
[----:B------:R-:W-:Y:S01]  /*2b60*/  PRMT R147, R46, 0x7610, R147 ;  /* 0x000076102e937816 */ /* 0x000fe20000000093 */
[----:B------:R-:W-:Y:S01]  /*2b70*/  IMAD.MOV.U32 R47, RZ, RZ, R83 ;  /* 0x000000ffff2f7224 */ /* 0x000fe200078e0053 */
[----:B------:R-:W-:-:S02]  /*2b80*/  CS2R R68, SRZ ;  /* 0x0000000000447805 */ /* 0x000fc4000001ff00 */
[----:B------:R-:W-:Y:S02]  /*2b90*/  CS2R R66, SRZ ;  /* 0x0000000000427805 */ /* 0x000fe4000001ff00 */
[----:B------:R-:W-:Y:S02]  /*2ba0*/  PRMT R137, R44, 0x5410, R45 ;  /* 0x000054102c897816 */ /* 0x000fe4000000002d */
[----:B------:R-:W-:Y:S02]  /*2bb0*/  CS2R R70, SRZ ;  /* 0x0000000000467805 */ /* 0x000fe4000001ff00 */
[----:B------:R-:W-:Y:S01]  /*2bc0*/  PRMT R145, R145, 0x5410, R47 ;  /* 0x0000541091917816 */ /* 0x000fe2000000002f */
[----:B------:R-:W-:Y:S06]  /*2bd0*/  @P4 BRA `(.L_x_1687) ;  /* 0x0000000000504947 */ /* 0x000fec0003800000 */
[----:B------:R-:W-:Y:S01]  /*2be0*/  IADD3 R45, P0, P5, R92, R78, R14 ;  /* 0x0000004e5c2d7210 */ /* 0x000fe20007d1e00e */
[----:B------:R-:W-:Y:S01]  /*2bf0*/  ULDC.64 UR4, c[0x0][0x3e8] ;  /* 0x0000fa0000047ab9 */ /* 0x000fe20000000a00 */
[----:B------:R-:W-:Y:S02]  /*2c00*/  CS2R R68, SRZ ;  /* 0x0000000000447805 */ /* 0x000fe4000001ff00 */
[----:B------:R-:W-:Y:S02]  /*2c10*/  CS2R R70, SRZ ;  /* 0x0000000000467805 */ /* 0x000fe4000001ff00 */
[----:B------:R-:W-:Y:S02]  /*2c20*/  IADD3.X R46, R32, R119, R21, P0, P5 ;  /* 0x00000077202e7210 */ /* 0x000fe400007ea415 */
        /* <DEDUP_REMOVED lines=15> */
.L_x_1687:
[----:B------:R-:W-:Y:S05]  /*2d20*/  BSYNC B1 ;  /* 0x0000000000017941 */ /* 0x000fea0003800000 */
.L_x_1686:
        /* <DEDUP_REMOVED lines=8> */
[----:B------:R-:W-:Y:S01]  /*2db0*/  CS2R R48, SRZ ;  /* 0x0000000000307805 */ /* 0x000fe2000001ff00 */
[----:B------:R-:W-:Y:S01]  /*2dc0*/  IMAD.MOV.U32 R45, RZ, RZ, R67 ;  /* 0x000000ffff2d7224 */ /* 0x000fe200078e0043 */
[----:B------:R-:W-:Y:S01]  /*2dd0*/  PRMT R132, R46, 0x5410, R47 ;  /* 0x000054102e847816 */ /* 0x000fe2000000002f */
[----:B------:R-:W-:Y:S01]  /*2de0*/  IMAD.MOV.U32 R46, RZ, RZ, R70 ;  /* 0x000000ffff2e7224 */ /* 0x000fe200078e0046 */
[----:B------:R-:W-:Y:S01]  /*2df0*/  CS2R R56, SRZ ;  /* 0x0000000000387805 */ /* 0x000fe2000001ff00 */
[----:B------:R-:W-:Y:S01]  /*2e00*/  IMAD.MOV.U32 R47, RZ, RZ, R71 ;  /* 0x000000ffff2f7224 */ /* 0x000fe200078e0047 */
[----:B------:R-:W-:-:S02]  /*2e10*/  PRMT R125, R44, 0x5410, R45 ;  /* 0x000054102c7d7816 */ /* 0x000fc4000000002d */
[----:B------:R-:W-:Y:S02]  /*2e20*/  CS2R R60, SRZ ;  /* 0x00000000003c7805 */ /* 0x000fe4000001ff00 */
[----:B------:R-:W-:Y:S02]  /*2e30*/  CS2R R58, SRZ ;  /* 0x00000000003a7805 */ /* 0x000fe4000001ff00 */
[----:B------:R-:W-:Y:S02]  /*2e40*/  CS2R R62, SRZ ;  /* 0x00000000003e7805 */ /* 0x000fe4000001ff00 */
[----:B------:R-:W-:Y:S02]  /*2e50*/  PRMT R133, R46, 0x5410, R47 ;  /* 0x000054102e857816 */ /* 0x000fe4000000002f */
[----:B------:R-:W-:Y:S02]  /*2e60*/  CS2R R52, SRZ ;  /* 0x0000000000347805 */ /* 0x000fe4000001ff00 */
[----:B------:R-:W-:-:S02]  /*2e70*/  CS2R R50, SRZ ;  /* 0x0000000000327805 */ /* 0x000fc4000001ff00 */
[----:B------:R-:W-:Y:S02]  /*2e80*/  CS2R R54, SRZ ;  /* 0x0000000000367805 */ /* 0x000fe4000001ff00 */
[----:B------:R-:W-:Y:S01]  /*2e90*/  P2R R138, PR, RZ, 0x1 ;  /* 0x00000001ff8a7803 */ /* 0x000fe20000000000 */
        /* <DEDUP_REMOVED lines=21> */
.L_x_1689:
[----:B------:R-:W-:Y:S05]  /*2ff0*/  BSYNC B1 ;  /* 0x0000000000017941 */ /* 0x000fea0003800000 */
.L_x_1688:
[----:B------:R-:W-:Y:S01]  /*3000*/  ISETP.GE.AND P5, PT, R210, R114, PT ;  /* 0x00000072d200720c */ /* 0x000fe20003fa6270 */
[----:B------:R-:W-:-:S12]  /*3010*/  BSSY B1, `(.L_x_1690) ;  /* 0x000001e000017945 */ /* 0x000fd80003800000 */
[----:B------:R-:W-:Y:S05]  /*3020*/  @P5 BRA `(.L_x_1691) ;  /* 0x0000000000705947 */ /* 0x000fea0003800000 */
[----:B0-----:R-:W0:Y:S01]  /*3030*/  LDC.64 R44, c[0x0][0x3f8] ;  /* 0x0000fe00ff2c7b82 */ /* 0x001e220000000a00 */
[----:B------:R-:W-:Y:S01]  /*3040*/  MOV R79, R119 ;  /* 0x00000077004f7202 */ /* 0x000fe20000000f00 */
[----:B------:R-:W-:Y:S01]  /*3050*/  IMAD.MOV.U32 R77, RZ, RZ, R106 ;  /* 0x000000ffff4d7224 */ /* 0x000fe200078e006a */
[----:B------:R-:W-:Y:S01]  /*3060*/  ULDC.64 UR4, c[0x0][0x3e8] ;  /* 0x0000fa0000047ab9 */ /* 0x000fe20000000a00 */
[----:B------:R-:W-:Y:S02]  /*3070*/  CS2R R52, SRZ ;  /* 0x0000000000347805 */ /* 0x000fe4000001ff00 */
[----:B------:R-:W-:Y:S01]  /*3080*/  CS2R R54, SRZ ;  /* 0x0000000000367805 */ /* 0x000fe2000001ff00 */
[----:B0-----:R-:W-:-:S04]  /*3090*/  IMAD.WIDE.U32 R78, R44, 0x60, R78 ;  /* 0x000000602c4e7825 */ /* 0x001fc800078e004e */
[----:B------:R-:W-:Y:S01]  /*30a0*/  IMAD R45, R45, 0x60, RZ ;  /* 0x000000602d2d7824 */ /* 0x000fe200078e02ff */
[----:B------:R-:W-:-:S04]  /*30b0*/  IADD3 R46, P0, R92, R78, RZ ;  /* 0x0000004e5c2e7210 */ /* 0x000fc80007f1e0ff */
[----:B------:R-:W-:Y:S02]  /*30c0*/  IADD3.X R79, R32, R79, R45, P0, !PT ;  /* 0x0000004f204f7210 */ /* 0x000fe400007fe42d */
[----:B------:R-:W0:Y:S02]  /*30d0*/  LDC.64 R44, c[0x0][0x408] ;  /* 0x00010200ff2c7b82 */ /* 0x000e240000000a00 */
[----:B0-----:R-:W-:-:S04]  /*30e0*/  IMAD.WIDE.U32 R76, R44, 0x60, R76 ;  /* 0x000000602c4c7825 */ /* 0x001fc800078e004c */
        /* <DEDUP_REMOVED lines=16> */
.L_x_1691:
[----:B------:R-:W-:Y:S05]  /*31f0*/  BSYNC B1 ;  /* 0x0000000000017941 */ /* 0x000fea0003800000 */
.L_x_1690:
[----:B01---5:R-:W-:Y:S01]  /*3200*/  IMAD.MOV.U32 R44, RZ, RZ, R56 ;  /* 0x000000ffff2c7224 */ /* 0x023fe200078e0038 */
[----:B------:R-:W-:Y:S01]  /*3210*/  ISETP.NE.AND P0, PT, R191, 0x3, PT ;  /* 0x00000003bf00780c */ /* 0x000fe20003f05270 */
[----:B------:R-:W-:Y:S02]  /*3220*/  IMAD.MOV.U32 R45, RZ, RZ, R57 ;  /* 0x000000ffff2d7224 */ /* 0x000fe400078e0039 */
[----:B------:R-:W-:Y:S02]  /*3230*/  IMAD.MOV.U32 R46, RZ, RZ, R60 ;  /* 0x000000ffff2e7224 */ /* 0x000fe400078e003c */
[----:B------:R-:W-:Y:S01]  /*3240*/  IMAD.MOV.U32 R47, RZ, RZ, R61 ;  /* 0x000000ffff2f7224 */ /* 0x000fe200078e003d */
[----:B------:R-:W-:Y:S01]  /*3250*/  PRMT R139, R44, 0x5410, R45 ;  /* 0x000054102c8b7816 */ /* 0x000fe2000000002d */
[----:B------:R-:W-:Y:S01]  /*3260*/  IMAD.MOV.U32 R44, RZ, RZ, R58 ;  /* 0x000000ffff2c7224 */ /* 0x000fe200078e003a */
[----:B------:R-:W-:Y:S02]  /*3270*/  MOV R45, R59 ;  /* 0x0000003b002d7202 */ /* 0x000fe40000000f00 */
[----:B------:R-:W-:Y:S01]  /*3280*/  PRMT R141, R46, 0x5410, R47 ;  /* 0x000054102e8d7816 */ /* 0x000fe2000000002f */
[----:B------:R-:W-:Y:S01]  /*3290*/  IMAD.MOV.U32 R46, RZ, RZ, R62 ;  /* 0x000000ffff2e7224 */ /* 0x000fe200078e003e */
[----:B------:R-:W-:Y:S01]  /*32a0*/  PRMT R140, R44, 0x5410, R45 ;  /* 0x000054102c8c7816 */ /* 0x000fe2000000002d */
[----:B------:R-:W-:-:S02]  /*32b0*/  IMAD.MOV.U32 R47, RZ, RZ, R63 ;  /* 0x000000ffff2f7224 */ /* 0x000fc400078e003f */
[----:B------:R-:W-:Y:S02]  /*32c0*/  IMAD.MOV.U32 R44, RZ, RZ, R48 ;  /* 0x000000ffff2c7224 */ /* 0x000fe400078e0030 */
[----:B------:R-:W-:Y:S01]  /*32d0*/  IMAD.MOV.U32 R45, RZ, RZ, R49 ;  /* 0x000000ffff2d7224 */ /* 0x000fe200078e0031 */
[----:B------:R-:W-:Y:S01]  /*32e0*/  PRMT R142, R46, 0x5410, R47 ;  /* 0x000054102e8e7816 */ /* 0x000fe2000000002f */
        /* <DEDUP_REMOVED lines=8> */
[----:B------:R-:W-:-:S05]  /*3370*/  IMAD.MOV.U32 R47, RZ, RZ, R55 ;  /* 0x000000ffff2f7224 */ /* 0x000fca00078e0037 */
[----:B------:R-:W-:Y:S01]  /*3380*/  PRMT R135, R46, 0x5410, R47 ;  /* 0x000054102e877816 */ /* 0x000fe2000000002f */
[----:B------:R-:W-:Y:S06]  /*3390*/  @!P0 BRA `(.L_x_1692) ;  /* 0x0000000000048947 */ /* 0x000fec0003800000 */
[----:B------:R-:W-:Y:S01]  /*33a0*/  BPT.TRAP 0x1 ;  /* 0x000000040000795c */ /* 0x000fe20000300000 */
.L_x_1692:
[----:B------:R-:W-:Y:S01]  /*33b0*/  IMAD R106, R184, 0x8, R2 ;  /* 0x00000008b86a7824 */ /* 0x000fe200078e0202 */
[----:B------:R-:W-:Y:S01]  /*33c0*/  SHF.L.U32 R119, R192, 0x1f, RZ ;  /* 0x0000001fc0777819 */ /* 0x000fe200000006ff */
[----:B------:R-:W-:Y:S03]  /*33d0*/  BSSY B1, `(.L_x_1693) ;  /* 0x0000003000017945 */ /* 0x000fe60003800000 */
[----:B------:R-:W0:Y:S02]  /*33e0*/  SYNCS.PHASECHK.TRANS64.TRYWAIT P6, [R106+URZ+0x28890], R119 ;  /* 0x028890776a0075a7 */ /* 0x000e2400080c017f */
[----:B0-----:R-:W-:Y:S05]  /*33f0*/  @!P6 BRA `(.L_x_1694) ;  /* 0x0000022c00c4e947 */ /* 0x001fea0003800000 */
.L_x_2098:
[----:B------:R-:W-:Y:S05]  /*3400*/  BSYNC B1 ;  /* 0x0000000000017941 */ /* 0x000fea0003800000 */
.L_x_1693:
[----:B------:R-:W-:Y:S04]  /*3410*/  BSSY B1, `(.L_x_1695) ;  /* 0x0000070000017945 */ /* 0x000fe80003800000 */
[----:B------:R-:W-:Y:S05]  /*3420*/  @P3 BRA `(.L_x_1696) ;  /* 0x0000000400b83947 */ /* 0x000fea0003800000 */
[----:B------:R-:W-:Y:S01]  /*3430*/  IADD3 R143, P3, R40, R120, RZ ;  /* 0x00000078288f7210 */ /* 0x000fe20007f7e0ff */
[----:B------:R-:W-:Y:S04]  /*3440*/  BSSY B2, `(.L_x_1697) ;  /* 0x0000037000027945 */ /* 0x000fe80003800000 */
[----:B------:R-:W-:Y:S01]  /*3450*/  IMAD.X R144, R122, 0x1, R30, P3 ;  /* 0x000000017a907824 */ /* 0x000fe200018e061e */
[----:B------:R-:W-:Y:S07]  /*3460*/  @P2 BRA `(.L_x_1698) ;  /* 0x0000000000d02947 */ /* 0x000fee0003800000 */
[----:B------:R1:W2:Y:S01]  /*3470*/  LDS.128 R44, [R111+0x18400] ;  /* 0x018400006f2c7984 */ /* 0x0002a20000000c00 */
[----:B------:R-:W-:Y:S01]  /*3480*/  IADD3 R77, P3, R143, R96, RZ ;  /* 0x000000608f4d7210 */ /* 0x000fe20007f7e0ff */
[----:B------:R-:W-:Y:S04]  /*3490*/  BSSY B3, `(.L_x_1699) ;  /* 0x000002d000037945 */ /* 0x000fe80003800000 */
[----:B------:R-:W-:Y:S01]  /*34a0*/  IMAD.X R146, R144, 0x1, R35, P3 ;  /* 0x0000000190927824 */ /* 0x000fe200018e0623 */
[----:B------:R-:W-:-:S13]  /*34b0*/  ISETP.GE.AND P3, PT, R18, R123, PT ;  /* 0x0000007b1200720c */ /* 0x000fda0003f66270 */
[----:B-1----:R-:W-:Y:S05]  /*34c0*/  @P3 BRA `(.L_x_1700) ;  /* 0x0000000000a43947 */ /* 0x002fea0003800000 */
[----:B------:R-:W-:Y:S02]  /*34d0*/  SHF.R.U64 R150, R80, 0x10, R81 ;  /* 0x0000001050967819 */ /* 0x000fe40000001251 */
[--C-:B------:R-:W-:Y:S02]  /*34e0*/  SHF.R.U64 R80, R82, 0x10, R83.reuse ;  /* 0x0000001052507819 */ /* 0x100fe40000001253 */
[----:B------:R-:W-:Y:S02]  /*34f0*/  SHF.R.U32.HI R148, RZ, 0x10, R83 ;  /* 0x00000010ff947819 */ /* 0x000fe40000011653 */
[----:B------:R-:W-:Y:S01]  /*3500*/  SHF.R.U32.HI R149, RZ, 0x10, R81 ;  /* 0x00000010ff957819 */ /* 0x000fe20000011651 */
[----:B------:R-:W-:Y:S01]  /*3510*/  HADD2.F32 R83, -RZ, R80.H0_H0 ;  /* 0x20000050ff537230 */ /* 0x000fe20000004100 */
[----:B--2---:R-:W-:Y:S01]  /*3520*/  MOV R76, R46 ;  /* 0x0000002e004c7202 */ /* 0x004fe20000000f00 */
[----:B------:R-:W-:Y:S02]  /*3530*/  HADD2.F32 R148, -RZ, R148.H0_H0 ;  /* 0x20000094ff947230 */ /* 0x000fe40000004100 */
[----:B------:R-:W-:-:S02]  /*3540*/  HADD2.F32 R46, -RZ, R45.H1_H1 ;  /* 0x3000002dff2e7230 */ /* 0x000fc40000004100 */
[----:B------:R-:W-:Y:S02]  /*3550*/  HADD2.F32 R80, -RZ, R47.H1_H1 ;  /* 0x3000002fff507230 */ /* 0x000fe40000004100 */
[----:B------:R-:W-:Y:S02]  /*3560*/  HADD2.F32 R45, -RZ, R45.H0_H0 ;  /* 0x2000002dff2d7230 */ /* 0x000fe40000004100 */
[----:B------:R-:W-:Y:S02]  /*3570*/  HADD2.F32 R81, -RZ, R150.H0_H0 ;  /* 0x20000096ff517230 */ /* 0x000fe40000004100 */
[----:B------:R-:W-:Y:S01]  /*3580*/  FMUL.FTZ R150, R46, R83 ;  /* 0x000000532e967220 */ /* 0x000fe20000410000 */
[----:B------:R-:W-:Y:S02]  /*3590*/  HADD2.F32 R47, -RZ, R47.H0_H0 ;  /* 0x2000002fff2f7230 */ /* 0x000fe40000004100 */
[----:B------:R-:W-:Y:S01]  /*35a0*/  FMUL.FTZ R152, R80, R148 ;  /* 0x0000009450987220 */ /* 0x000fe20000410000 */
[----:B------:R-:W-:-:S02]  /*35b0*/  HADD2.F32 R82, -RZ, R149.H0_H0 ;  /* 0x20000095ff527230 */ /* 0x000fc40000004100 */
[C---:B------:R-:W-:Y:S01]  /*35c0*/  FMUL.FTZ R83, R45.reuse, R83 ;  /* 0x000000532d537220 */ /* 0x040fe20000410000 */
[-C--:B------:R-:W-:Y:S01]  /*35d0*/  FFMA.FTZ R150, R45, R81.reuse, -R150 ;  /* 0x000000512d967223 */ /* 0x080fe20000010896 */
[C---:B------:R-:W-:Y:S01]  /*35e0*/  FMUL.FTZ R151, R47.reuse, R148 ;  /* 0x000000942f977220 */ /* 0x040fe20000410000 */
[--C-:B------:R-:W-:Y:S02]  /*35f0*/  HADD2.F32 R45, -RZ, R44.reuse.H1_H1 ;  /* 0x3000002cff2d7230 */ /* 0x100fe40000004100 */
[-C--:B------:R-:W-:Y:S01]  /*3600*/  FFMA.FTZ R152, R47, R82.reuse, -R152 ;  /* 0x000000522f987223 */ /* 0x080fe20000010898 */
[--C-:B------:R-:W-:Y:S02]  /*3610*/  HADD2.F32 R47, -RZ, R147.reuse.H1_H1 ;  /* 0x30000093ff2f7230 */ /* 0x100fe40000004100 */
[----:B------:R-:W-:Y:S01]  /*3620*/  FFMA.FTZ R149, R46, R81, R83 ;  /* 0x000000512e957223 */ /* 0x000fe20000010053 */
[----:B------:R-:W-:Y:S02]  /*3630*/  HADD2.F32 R147, -RZ, R147.H0_H0 ;  /* 0x20000093ff937230 */ /* 0x000fe40000004100 */
[----:B------:R-:W-:Y:S01]  /*3640*/  FFMA.FTZ R151, R80, R82, R151 ;  /* 0x0000005250977223 */ /* 0x000fe20000010097 */
[----:B------:R-:W-:-:S02]  /*3650*/  HADD2.F32 R44, -RZ, R44.H0_H0 ;  /* 0x2000002cff2c7230 */ /* 0x000fc40000004100 */
[--C-:B------:R-:W-:Y:S02]  /*3660*/  HADD2.F32 R81, -RZ, R145.reuse.H1_H1 ;  /* 0x30000091ff517230 */ /* 0x100fe40000004100 */
[CC--:B------:R-:W-:Y:S01]  /*3670*/  FMUL.FTZ R83, R45.reuse, R147.reuse ;  /* 0x000000932d537220 */ /* 0x0c0fe20000410000 */
[--C-:B------:R-:W-:Y:S02]  /*3680*/  HADD2.F32 R46, -RZ, R76.reuse.H1_H1 ;  /* 0x3000004cff2e7230 */ /* 0x100fe40000004100 */
[C---:B------:R-:W-:Y:S01]  /*3690*/  FMUL.FTZ R80, R44.reuse, R147 ;  /* 0x000000932c507220 */ /* 0x040fe20000410000 */
[----:B------:R-:W-:Y:S02]  /*36a0*/  HADD2.F32 R76, -RZ, R76.H0_H0 ;  /* 0x2000004cff4c7230 */ /* 0x000fe40000004100 */
[----:B------:R-:W-:Y:S01]  /*36b0*/  FFMA.FTZ R83, R44, R47, -R83 ;  /* 0x0000002f2c537223 */ /* 0x000fe20000010853 */
[----:B------:R-:W-:Y:S02]  /*36c0*/  HADD2.F32 R145, -RZ, R145.H0_H0 ;  /* 0x20000091ff917230 */ /* 0x000fe40000004100 */
[----:B------:R-:W-:Y:S01]  /*36d0*/  FMUL.FTZ R147, R46, R81 ;  /* 0x000000512e937220 */ /* 0x000fe20000410000 */
[----:B------:R-:W-:Y:S01]  /*36e0*/  FFMA.FTZ R80, R45, R47, R80 ;  /* 0x0000002f2d507223 */ /* 0x000fe20000010050 */
[C---:B------:R-:W-:Y:S01]  /*36f0*/  FMUL.FTZ R81, R76.reuse, R81 ;  /* 0x000000514c517220 */ /* 0x040fe20000410000 */
[----:B------:R-:W-:Y:S01]  /*3700*/  F2FP.F16.F32.PACK_AB R45, R149, R150 ;  /* 0x00000096952d723e */ /* 0x000fe200000000ff */
[-C--:B------:R-:W-:Y:S01]  /*3710*/  FFMA.FTZ R147, R76, R145.reuse, -R147 ;  /* 0x000000914c937223 */ /* 0x080fe20000010893 */
[----:B------:R-:W-:Y:S01]  /*3720*/  F2FP.F16.F32.PACK_AB R47, R151, R152 ;  /* 0x00000098972f723e */ /* 0x000fe200000000ff */
[----:B------:R-:W-:Y:S01]  /*3730*/  FFMA.FTZ R46, R46, R145, R81 ;  /* 0x000000912e2e7223 */ /* 0x000fe20000010051 */
[----:B------:R-:W-:-:S04]  /*3740*/  F2FP.F16.F32.PACK_AB R44, R80, R83 ;  /* 0x00000053502c723e */ /* 0x000fc800000000ff */
[----:B------:R-:W-:-:S07]  /*3750*/  F2FP.F16.F32.PACK_AB R46, R46, R147 ;  /* 0x000000932e2e723e */ /* 0x000fce00000000ff */
.L_x_1700:
[----:B------:R-:W-:Y:S05]  /*3760*/  BSYNC B3 ;  /* 0x0000000000037941 */ /* 0x000fea0003800000 */
.L_x_1699:
[----:B------:R-:W-:Y:S02]  /*3770*/  ULDC.64 UR4, c[0x0][0x2e8] ;  /* 0x0000ba0000047ab9 */ /* 0x000fe40000000a00 */
[----:B------:R-:W-:-:S04]  /*3780*/  LEA R76, P3, R77, UR4, 0x1 ;  /* 0x000000044d4c7c11 */ /* 0x000fc8000f8608ff */
[----:B------:R-:W-:-:S05]  /*3790*/  LEA.HI.X R77, R77, UR5, R146, 0x1, P3 ;  /* 0x000000054d4d7c11 */ /* 0x000fca00098f0c92 */
[----:B--2---:R1:W-:Y:S04]  /*37a0*/  STG.E.128 desc[UR38][R76.64], R44 ;  /* 0x0000002c4c007986 */ /* 0x0043e8000c101d26 */
.L_x_1698:
[----:B------:R-:W-:Y:S05]  /*37b0*/  BSYNC B2 ;  /* 0x0000000000027941 */ /* 0x000fea0003800000 */
.L_x_1697:
[----:B------:R-:W-:Y:S05]  /*37c0*/  @P1 BRA `(.L_x_1696) ;  /* 0x0000000000d01947 */ /* 0x000fea0003800000 */
[----:B-1----:R1:W2:Y:S01]  /*37d0*/  LDS.128 R44, [R111+0x1c400] ;  /* 0x01c400006f2c7984 */ /* 0x0022a20000000c00 */
[----:B------:R-:W-:Y:S01]  /*37e0*/  IADD3 R143, P3, R143, R38, RZ ;  /* 0x000000268f8f7210 */ /* 0x000fe20007f7e0ff */
[----:B------:R-:W-:Y:S04]  /*37f0*/  BSSY B2, `(.L_x_1701) ;  /* 0x000002d000027945 */ /* 0x000fe80003800000 */
[----:B------:R-:W-:Y:S01]  /*3800*/  IMAD.X R144, R144, 0x1, R103, P3 ;  /* 0x0000000190907824 */ /* 0x000fe200018e0667 */
[----:B------:R-:W-:-:S13]  /*3810*/  ISETP.GE.AND P3, PT, R185, R123, PT ;  /* 0x0000007bb900720c */ /* 0x000fda0003f66270 */
[----:B-1----:R-:W-:Y:S05]  /*3820*/  @P3 BRA `(.L_x_1702) ;  /* 0x0000000000a43947 */ /* 0x002fea0003800000 */
        /* <DEDUP_REMOVED lines=18> */
[----:B------:R-:W-:-:S02]  /*3950*/  HADD2.F32 R74, -RZ, R137.H0_H0 ;  /* 0x20000089ff4a7230 */ /* 0x000fc40000004100 */
[C---:B------:R-:W-:Y:S01]  /*3960*/  FMUL.FTZ R80, R47.reuse, R80 ;  /* 0x000000502f507220 */ /* 0x040fe20000410000 */
[----:B------:R-:W-:Y:S02]  /*3970*/  HADD2.F32 R137, -RZ, R137.H1_H1 ;  /* 0x30000089ff897230 */ /* 0x000fe40000004100 */
        /* <DEDUP_REMOVED lines=20> */
.L_x_1702:
[----:B------:R-:W-:Y:S05]  /*3ac0*/  BSYNC B2 ;  /* 0x0000000000027941 */ /* 0x000fea0003800000 */
.L_x_1701:
[----:B------:R-:W-:Y:S02]  /*3ad0*/  ULDC.64 UR4, c[0x0][0x2e8] ;  /* 0x0000ba0000047ab9 */ /* 0x000fe40000000a00 */
[----:B------:R-:W-:-:S04]  /*3ae0*/  LEA R72, P3, R143, UR4, 0x1 ;  /* 0x000000048f487c11 */ /* 0x000fc8000f8608ff */
[----:B------:R-:W-:-:S05]  /*3af0*/  LEA.HI.X R73, R143, UR5, R144, 0x1, P3 ;  /* 0x000000058f497c11 */ /* 0x000fca00098f0c90 */
[----:B--2---:R2:W-:Y:S04]  /*3b00*/  STG.E.128 desc[UR38][R72.64], R44 ;  /* 0x0000002c48007986 */ /* 0x0045e8000c101d26 */
.L_x_1696:
[----:B------:R-:W-:Y:S05]  /*3b10*/  BSYNC B1 ;  /* 0x0000000000017941 */ /* 0x000fea0003800000 */
.L_x_1695:
[----:B------:R-:W-:Y:S04]  /*3b20*/  BSSY B1, `(.L_x_1703) ;  /* 0x0000070000017945 */ /* 0x000fe80003800000 */
[----:B------:R-:W-:Y:S05]  /*3b30*/  @P4 BRA `(.L_x_1704) ;  /* 0x0000000400b84947 */ /* 0x000fea0003800000 */
[----:B--2---:R-:W-:Y:S01]  /*3b40*/  IADD3 R73, P3, P4, R130, R120, R16 ;  /* 0x0000007882497210 */ /* 0x004fe20007c7e010 */
[----:B------:R-:W-:Y:S03]  /*3b50*/  BSSY B2, `(.L_x_1705) ;  /* 0x0000037000027945 */ /* 0x000fe60003800000 */
[----:B------:R-:W-:Y:S01]  /*3b60*/  IADD3.X R72, R5, R122, R17, P3, P4 ;  /* 0x0000007a05487210 */ /* 0x000fe20001fe8411 */
[----:B------:R-:W-:Y:S08]  /*3b70*/  @P2 BRA `(.L_x_1706) ;  /* 0x0000000000d02947 */ /* 0x000ff00003800000 */
        /* <DEDUP_REMOVED lines=47> */
.L_x_1708:
[----:B------:R-:W-:Y:S05]  /*3e70*/  BSYNC B3 ;  /* 0x0000000000037941 */ /* 0x000fea0003800000 */
.L_x_1707:
[----:B------:R-:W-:Y:S02]  /*3e80*/  ULDC.64 UR4, c[0x0][0x2e8] ;  /* 0x0000ba0000047ab9 */ /* 0x000fe40000000a00 */
[----:B------:R-:W-:-:S04]  /*3e90*/  LEA R68, P3, R74, UR4, 0x1 ;  /* 0x000000044a447c11 */ /* 0x000fc8000f8608ff */
[----:B------:R-:W-:-:S05]  /*3ea0*/  LEA.HI.X R69, R74, UR5, R75, 0x1, P3 ;  /* 0x000000054a457c11 */ /* 0x000fca00098f0c4b */
[----:B--2---:R2:W-:Y:S04]  /*3eb0*/  STG.E.128 desc[UR38][R68.64], R44 ;  /* 0x0000002c44007986 */ /* 0x0045e8000c101d26 */
.L_x_1706:
[----:B------:R-:W-:Y:S05]  /*3ec0*/  BSYNC B2 ;  /* 0x0000000000027941 */ /* 0x000fea0003800000 */
.L_x_1705:
[----:B------:R-:W-:Y:S05]  /*3ed0*/  @P1 BRA `(.L_x_1704) ;  /* 0x0000000000d01947 */ /* 0x000fea0003800000 */
[----:B-12---:R1:W2:Y:S01]  /*3ee0*/  LDS.128 R44, [R111+0x1d400] ;  /* 0x01d400006f2c7984 */ /* 0x0062a20000000c00 */
        /* <DEDUP_REMOVED lines=46> */
.L_x_1710:
[----:B------:R-:W-:Y:S05]  /*41d0*/  BSYNC B2 ;  /* 0x0000000000027941 */ /* 0x000fea0003800000 */
.L_x_1709:
[----:B------:R-:W-:Y:S02]  /*41e0*/  ULDC.64 UR4, c[0x0][0x2e8] ;  /* 0x0000ba0000047ab9 */ /* 0x000fe40000000a00 */
[----:B------:R-:W-:-:S04]  /*41f0*/  LEA R64, P3, R75, UR4, 0x1 ;  /* 0x000000044b407c11 */ /* 0x000fc8000f8608ff */
[----:B------:R-:W-:-:S05]  /*4200*/  LEA.HI.X R65, R75, UR5, R76, 0x1, P3 ;  /* 0x000000054b417c11 */ /* 0x000fca00098f0c4c */
[----:B--2---:R3:W-:Y:S04]  /*4210*/  STG.E.128 desc[UR38][R64.64], R44 ;  /* 0x0000002c40007986 */ /* 0x0047e8000c101d26 */
.L_x_1704:
[----:B------:R-:W-:Y:S05]  /*4220*/  BSYNC B1 ;  /* 0x0000000000017941 */ /* 0x000fea0003800000 */
.L_x_1703:
[----:B------:R-:W-:Y:S01]  /*4230*/  ISETP.NE.AND P3, PT, R138, RZ, PT ;  /* 0x000000ff8a00720c */ /* 0x000fe20003f65270 */
[----:B------:R-:W-:-:S12]  /*4240*/  BSSY B1, `(.L_x_1711) ;  /* 0x0000070000017945 */ /* 0x000fd80003800000 */
[----:B------:R-:W-:Y:S05]  /*4250*/  @P3 BRA `(.L_x_1712) ;  /* 0x0000000400b83947 */ /* 0x000fea0003800000 */
[----:B--2---:R-:W-:Y:S01]  /*4260*/  IADD3 R73, P3, P4, R4, R120, R16 ;  /* 0x0000007804497210 */ /* 0x004fe20007c7e010 */
[----:B------:R-:W-:Y:S03]  /*4270*/  BSSY B2, `(.L_x_1713) ;  /* 0x0000037000027945 */ /* 0x000fe60003800000 */
[----:B------:R-:W-:Y:S01]  /*4280*/  IADD3.X R74, R28, R122, R17, P3, P4 ;  /* 0x0000007a1c4a7210 */ /* 0x000fe20001fe8411 */
[----:B------:R-:W-:Y:S08]  /*4290*/  @P2 BRA `(.L_x_1714) ;  /* 0x0000000000d02947 */ /* 0x000ff00003800000 */
[----:B-1-3--:R1:W2:Y:S01]  /*42a0*/  LDS.128 R44, [R111+0x1a400] ;  /* 0x01a400006f2c7984 */ /* 0x00a2a20000000c00 */
[----:B------:R-:W-:Y:S01]  /*42b0*/  IADD3 R71, P3, R73, R96, RZ ;  /* 0x0000006049477210 */ /* 0x000fe20007f7e0ff */
[----:B------:R-:W-:Y:S03]  /*42c0*/  BSSY B3, `(.L_x_1715) ;  /* 0x000002d000037945 */ /* 0x000fe60003800000 */
[----:B------:R-:W-:Y:S02]  /*42d0*/  IADD3.X R72, R74, R35, RZ, P3, !PT ;  /* 0x000000234a487210 */ /* 0x000fe40001ffe4ff */
        /* <DEDUP_REMOVED lines=43> */
.L_x_1716:
[----:B------:R-:W-:Y:S05]  /*4590*/  BSYNC B3 ;  /* 0x0000000000037941 */ /* 0x000fea0003800000 */
.L_x_1715:
[----:B------:R-:W-:Y:S02]  /*45a0*/  ULDC.64 UR4, c[0x0][0x2e8] ;  /* 0x0000ba0000047ab9 */ /* 0x000fe40000000a00 */
[----:B------:R-:W-:-:S04]  /*45b0*/  LEA R60, P3, R71, UR4, 0x1 ;  /* 0x00000004473c7c11 */ /* 0x000fc8000f8608ff */
[----:B------:R-:W-:-:S05]  /*45c0*/  LEA.HI.X R61, R71, UR5, R72, 0x1, P3 ;  /* 0x00000005473d7c11 */ /* 0x000fca00098f0c48 */
[----:B--2---:R2:W-:Y:S04]  /*45d0*/  STG.E.128 desc[UR38][R60.64], R44 ;  /* 0x0000002c3c007986 */ /* 0x0045e8000c101d26 */
.L_x_1714:
[----:B------:R-:W-:Y:S05]  /*45e0*/  BSYNC B2 ;  /* 0x0000000000027941 */ /* 0x000fea0003800000 */
.L_x_1713:
[----:B------:R-:W-:Y:S05]  /*45f0*/  @P1 BRA `(.L_x_1712) ;  /* 0x0000000000d01947 */ /* 0x000fea0003800000 */
[----:B-123--:R1:W2:Y:S01]  /*4600*/  LDS.128 R44, [R111+0x1e400] ;  /* 0x01e400006f2c7984 */ /* 0x00e2a20000000c00 */
        /* <DEDUP_REMOVED lines=46> */
.L_x_1718:
[----:B------:R-:W-:Y:S05]  /*48f0*/  BSYNC B2 ;  /* 0x0000000000027941 */ /* 0x000fea0003800000 */
.L_x_1717:
[----:B------:R-:W-:Y:S02]  /*4900*/  ULDC.64 UR4, c[0x0][0x2e8] ;  /* 0x0000ba0000047ab9 */ /* 0x000fe40000000a00 */
[----:B------:R-:W-:-:S04]  /*4910*/  LEA R56, P3, R67, UR4, 0x1 ;  /* 0x0000000443387c11 */ /* 0x000fc8000f8608ff */
[----:B------:R-:W-:-:S05]  /*4920*/  LEA.HI.X R57, R67, UR5, R68, 0x1, P3 ;  /* 0x0000000543397c11 */ /* 0x000fca00098f0c44 */
[----:B--2---:R4:W-:Y:S04]  /*4930*/  STG.E.128 desc[UR38][R56.64], R44 ;  /* 0x0000002c38007986 */ /* 0x0049e8000c101d26 */
.L_x_1712:
[----:B------:R-:W-:Y:S05]  /*4940*/  BSYNC B1 ;  /* 0x0000000000017941 */ /* 0x000fea0003800000 */
.L_x_1711:
[----:B------:R-:W-:Y:S05]  /*4950*/  @P5 BRA `(.L_x_1719) ;  /* 0x00000034009c5947 */ /* 0x000fea0003800000 */
[----:B------:R-:W-:Y:S01]  /*4960*/  IADD3 R121, P3, P4, R29, R120, R16 ;  /* 0x000000781d797210 */ /* 0x000fe20007c7e010 */
[----:B------:R-:W-:Y:S03]  /*4970*/  BSSY B1, `(.L_x_1720) ;  /* 0x0000037000017945 */ /* 0x000fe60003800000 */
[----:B------:R-:W-:Y:S01]  /*4980*/  IADD3.X R122, R31, R122, R17, P3, P4 ;  /* 0x0000007a1f7a7210 */ /* 0x000fe20001fe8411 */
[----:B------:R-:W-:Y:S08]  /*4990*/  @P2 BRA `(.L_x_1721) ;  /* 0x0000000000d02947 */ /* 0x000ff00003800000 */
[----:B-1234-:R1:W2:Y:S01]  /*49a0*/  LDS.128 R44, [R111+0x1b400] ;  /* 0x01b400006f2c7984 */ /* 0x01e2a20000000c00 */
[----:B------:R-:W-:Y:S01]  /*49b0*/  ISETP.GE.AND P4, PT, R18, R123, PT ;  /* 0x0000007b1200720c */ /* 0x000fe20003f86270 */
[----:B------:R-:W-:Y:S01]  /*49c0*/  BSSY B2, `(.L_x_1722) ;  /* 0x000002c000027945 */ /* 0x000fe20003800000 */
[----:B------:R-:W-:-:S11]  /*49d0*/  IADD3 R63, P3, R121, R96, RZ ;  /* 0x00000060793f7210 */ /* 0x000fd60007f7e0ff */
        /* <DEDUP_REMOVED lines=42> */
.L_x_1723:
[----:B------:R-:W-:Y:S05]  /*4c80*/  BSYNC B2 ;  /* 0x0000000000027941 */ /* 0x000fea0003800000 */
.L_x_1722:
[----:B------:R-:W-:Y:S01]  /*4c90*/  ULDC.64 UR4, c[0x0][0x2e8] ;  /* 0x0000ba0000047ab9 */ /* 0x000fe20000000a00 */
[----:B------:R-:W-:Y:S01]  /*4ca0*/  IMAD.X R54, R122, 0x1, R35, P3 ;  /* 0x000000017a367824 */ /* 0x000fe200018e0623 */
[----:B------:R-:W-:-:S04]  /*4cb0*/  LEA R52, P3, R63, UR4, 0x1 ;  /* 0x000000043f347c11 */ /* 0x000fc8000f8608ff */
[----:B------:R-:W-:-:S05]  /*4cc0*/  LEA.HI.X R53, R63, UR5, R54, 0x1, P3 ;  /* 0x000000053f357c11 */ /* 0x000fca00098f0c36 */
[----:B--2---:R1:W-:Y:S04]  /*4cd0*/  STG.E.128 desc[UR38][R52.64], R44 ;  /* 0x0000002c34007986 */ /* 0x0043e8000c101d26 */
.L_x_1721:
[----:B------:R-:W-:Y:S05]  /*4ce0*/  BSYNC B1 ;  /* 0x0000000000017941 */ /* 0x000fea0003800000 */
.L_x_1720:
[----:B------:R-:W-:Y:S05]  /*4cf0*/  @P1 BRA `(.L_x_1719) ;  /* 0x0000003000b41947 */ /* 0x000fea0003800000 */
        /* <DEDUP_REMOVED lines=46> */
.L_x_1725:
[----:B------:R-:W-:Y:S05]  /*4fe0*/  BSYNC B1 ;  /* 0x0000000000017941 */ /* 0x000fea0003800000 */
.L_x_1724:
[----:B------:R-:W-:Y:S01]  /*4ff0*/  ULDC.64 UR4, c[0x0][0x2e8] ;  /* 0x0000ba0000047ab9 */ /* 0x000fe20000000a00 */
[----:B------:R-:W-:Y:S02]  /*5000*/  IADD3.X R122, R122, R103, RZ, P3, !PT ;  /* 0x000000677a7a7210 */ /* 0x000fe40001ffe4ff */
[----:B------:R-:W-:-:S04]  /*5010*/  LEA R48, P3, R59, UR4, 0x1 ;  /* 0x000000043b307c11 */ /* 0x000fc8000f8608ff */
[----:B------:R-:W-:-:S05]  /*5020*/  LEA.HI.X R49, R59, UR5, R122, 0x1, P3 ;  /* 0x000000053b317c11 */ /* 0x000fca00098f0c7a */
[----:B--2---:R1:W-:Y:S01]  /*5030*/  STG.E.128 desc[UR38][R48.64], R44 ;  /* 0x0000002c30007986 */ /* 0x0043e2000c101d26 */
[----:B------:R-:W-:Y:S05]  /*5040*/  BRA `(.L_x_1719) ;  /* 0x0000002c00e07947 */ /* 0x000fea0003800000 */
.L_x_1683:
[----:B------:R-:W-:Y:S02]  /*5050*/  ISETP.GE.AND P3, PT, R212, R114, PT ;  /* 0x00000072d400720c */ /* 0x000fe40003f66270 */
[----:B------:R-:W-:Y:S02]  /*5060*/  CS2R R50, SRZ ;  /* 0x0000000000327805 */ /* 0x000fe4000001ff00 */
[----:B------:R-:W-:-:S13]  /*5070*/  ISETP.GE.OR P3, PT, R16, R123, P3 ;  /* 0x0000007b1000720c */ /* 0x000fda0001f66670 */
[----:B------:R-:W-:Y:S01]  /*5080*/  @!P3 IADD3 R46, P0, P4, R90, R78, R14 ;  /* 0x0000004e5a2eb210 */ /* 0x000fe20007c1e00e */
[----:B------:R-:W0:Y:S03]  /*5090*/  @!P3 LDC.64 R60, c[0x0][0x3e8] ;  /* 0x0000fa00ff3cbb82 */ /* 0x000e260000000a00 */
[----:B------:R-:W-:Y:S02]  /*50a0*/  @!P3 IADD3.X R47, R33, R119, R21, P0, P4 ;  /* 0x00000077212fb210 */ /* 0x000fe400007e8415 */
[----:B------:R-:W-:-:S03]  /*50b0*/  @!P3 IADD3 R44, P0, P4, R84, R76, R8 ;  /* 0x0000004c542cb210 */ /* 0x000fc60007c1e008 */
[----:B------:R-:W1:Y:S01]  /*50c0*/  @!P3 LDC.64 R62, c[0x0][0x400] ;  /* 0x00010000ff3ebb82 */ /* 0x000e620000000a00 */
        /* <DEDUP_REMOVED lines=11> */
[----:B------:R-:W4:Y:S01]  /*5180*/  @!P4 LDC.64 R52, c[0x0][0x3e8] ;  /* 0x0000fa00ff34cb82 */ /* 0x000f220000000a00 */
[----:B------:R-:W-:-:S05]  /*5190*/  @!P4 IADD3 R48, P5, R90, R78, RZ ;  /* 0x0000004e5a30c210 */ /* 0x000fca0007fbe0ff */
[----:B------:R-:W-:Y:S02]  /*51a0*/  @!P4 IMAD.X R49, R119, 0x1, R33, P5 ;  /* 0x000000017731c824 */ /* 0x000fe400028e0621 */
[----:B------:R-:W0:Y:S01]  /*51b0*/  @!P4 LDC.64 R54, c[0x0][0x400] ;  /* 0x00010000ff36cb82 */ /* 0x000e220000000a00 */
[----:B----4-:R-:W-:-:S04]  /*51c0*/  @!P4 LEA R52, P5, R48, R52, 0x1 ;  /* 0x000000343034c211 */ /* 0x010fc800078a08ff */
[----:B------:R-:W-:Y:S02]  /*51d0*/  @!P4 LEA.HI.X R53, R48, R53, R49, 0x1, P5 ;  /* 0x000000353035c211 */ /* 0x000fe400028f0c31 */
[----:B------:R-:W-:-:S05]  /*51e0*/  @!P4 IADD3 R48, P5, R84, R76, RZ ;  /* 0x0000004c5430c210 */ /* 0x000fca0007fbe0ff */
[----:B------:R-:W-:Y:S01]  /*51f0*/  @!P4 IMAD.X R49, R106, 0x1, R100, P5 ;  /* 0x000000016a31c824 */ /* 0x000fe200028e0664 */
[----:B0-----:R-:W-:-:S04]  /*5200*/  @!P4 LEA R54, P5, R48, R54, 0x1 ;  /* 0x000000363036c211 */ /* 0x001fc800078a08ff */
[----:B------:R-:W-:Y:S02]  /*5210*/  @!P4 LEA.HI.X R55, R48, R55, R49, 0x1, P5 ;  /* 0x000000373037c211 */ /* 0x000fe400028f0c31 */
[----:B------:R-:W-:Y:S02]  /*5220*/  CS2R R48, SRZ ;  /* 0x0000000000307805 */ /* 0x000fe4000001ff00 */
[----:B------:R-:W-:-:S04]  /*5230*/  @!P3 LEA R60, P5, R46, R60, 0x1 ;  /* 0x0000003c2e3cb211 */ /* 0x000fc800078a08ff */
[----:B------:R-:W-:Y:S02]  /*5240*/  @!P3 LEA.HI.X R61, R46, R61, R47, 0x1, P5 ;  /* 0x0000003d2e3db211 */ /* 0x000fe400028f0c2f */
[----:B------:R-:W-:Y:S02]  /*5250*/  CS2R R46, SRZ ;  /* 0x00000000002e7805 */ /* 0x000fe4000001ff00 */
[C---:B-1----:R-:W-:Y:S01]  /*5260*/  @!P3 LEA R62, P5, R44.reuse, R62, 0x1 ;  /* 0x0000003e2c3eb211 */ /* 0x042fe200078a08ff */
[----:B------:R0:W5:Y:S03]  /*5270*/  @!P4 LDG.E.128 R48, desc[UR38][R54.64] ;  /* 0x000000263630c981 */ /* 0x000166000c1e1d00 */
[----:B------:R-:W-:Y:S02]  /*5280*/  @!P3 LEA.HI.X R63, R44, R63, R45, 0x1, P5 ;  /* 0x0000003f2c3fb211 */ /* 0x000fe400028f0c2d */
[----:B------:R-:W-:-:S02]  /*5290*/  CS2R R44, SRZ ;  /* 0x00000000002c7805 */ /* 0x000fc4000001ff00 */
[----:B------:R-:W-:Y:S02]  /*52a0*/  CS2R R58, SRZ ;  /* 0x00000000003a7805 */ /* 0x000fe4000001ff00 */
[----:B------:R-:W-:Y:S02]  /*52b0*/  CS2R R56, SRZ ;  /* 0x0000000000387805 */ /* 0x000fe4000001ff00 */
[----:B------:R1:W5:Y:S01]  /*52c0*/  @!P4 LDG.E.128 R44, desc[UR38][R52.64] ;  /* 0x00000026342cc981 */ /* 0x000362000c1e1d00 */
[----:B0-----:R-:W-:-:S03]  /*52d0*/  CS2R R54, SRZ ;  /* 0x0000000000367805 */ /* 0x001fc6000001ff00 */
[----:B------:R0:W5:Y:S01]  /*52e0*/  @!P3 LDG.E.128 R56, desc[UR38][R62.64] ;  /* 0x000000263e38b981 */ /* 0x000162000c1e1d00 */
[----:B-1----:R-:W-:-:S06]  /*52f0*/  CS2R R52, SRZ ;  /* 0x0000000000347805 */ /* 0x002fcc000001ff00 */
[----:B------:R1:W5:Y:S01]  /*5300*/  @!P3 LDG.E.128 R52, desc[UR38][R60.64] ;  /* 0x000000263c34b981 */ /* 0x000362000c1e1d00 */
[----:B--2---:R-:W-:-:S04]  /*5310*/  @!P0 LEA R68, P3, R66, R68, 0x1 ;  /* 0x0000004442448211 */ /* 0x004fc800078608ff */
[----:B------:R-:W-:Y:S02]  /*5320*/  @!P0 LEA.HI.X R69, R66, R69, R67, 0x1, P3 ;  /* 0x0000004542458211 */ /* 0x000fe400018f0c43 */
[C---:B---3--:R-:W-:Y:S02]  /*5330*/  @!P0 LEA R70, P3, R64.reuse, R70, 0x1 ;  /* 0x0000004640468211 */ /* 0x048fe400078608ff */
[----:B0-----:R-:W-:Y:S02]  /*5340*/  CS2R R62, SRZ ;  /* 0x00000000003e7805 */ /* 0x001fe4000001ff00 */
[----:B------:R-:W-:Y:S02]  /*5350*/  CS2R R66, SRZ ;  /* 0x0000000000427805 */ /* 0x000fe4000001ff00 */
[----:B-1----:R-:W-:Y:S02]  /*5360*/  CS2R R60, SRZ ;  /* 0x00000000003c7805 */ /* 0x002fe4000001ff00 */
[----:B------:R-:W-:-:S02]  /*5370*/  @!P0 LEA.HI.X R71, R64, R71, R65, 0x1, P3 ;  /* 0x0000004740478211 */ /* 0x000fc400018f0c41 */
[----:B------:R-:W-:Y:S02]  /*5380*/  CS2R R64, SRZ ;  /* 0x0000000000407805 */ /* 0x000fe4000001ff00 */
[----:B------:R0:W5:Y:S04]  /*5390*/  @!P0 LDG.E.128 R60, desc[UR38][R68.64] ;  /* 0x00000026443c8981 */ /* 0x000168000c1e1d00 */
[----:B------:R1:W5:Y:S01]  /*53a0*/  @!P0 LDG.E.128 R64, desc[UR38][R70.64] ;  /* 0x0000002646408981 */ /* 0x000362000c1e1d00 */
[----:B------:R-:W-:-:S04]  /*53b0*/  ISETP.GE.AND P0, PT, R210, R114, PT ;  /* 0x00000072d200720c */ /* 0x000fc80003f06270 */
[CC--:B------:R-:W-:Y:S01]  /*53c0*/  ISETP.GE.OR P0, PT, R16.reuse, R123.reuse, P0 ;  /* 0x0000007b1000720c */ /* 0x0c0fe20000706670 */
[----:B------:R-:W-:Y:S01]  /*53d0*/  BSSY B1, `(.L_x_1726) ;  /* 0x000001c000017945 */ /* 0x000fe20003800000 */
[----:B------:R-:W-:Y:S02]  /*53e0*/  ISETP.GE.AND P3, PT, R16, R123, PT ;  /* 0x0000007b1000720c */ /* 0x000fe40003f66270 */
[----:B0-----:R-:W-:Y:S02]  /*53f0*/  CS2R R68, SRZ ;  /* 0x0000000000447805 */ /* 0x001fe4000001ff00 */
[----:B------:R-:W-:Y:S02]  /*5400*/  CS2R R74, SRZ ;  /* 0x00000000004a7805 */ /* 0x000fe4000001ff00 */
[----:B-1----:R-:W-:Y:S02]  /*5410*/  CS2R R70, SRZ ;  /* 0x0000000000467805 */ /* 0x002fe4000001ff00 */
[----:B------:R-:W-:-:S03]  /*5420*/  CS2R R72, SRZ ;  /* 0x0000000000487805 */ /* 0x000fc6000001ff00 */
[----:B------:R-:W-:Y:S05]  /*5430*/  @P0 BRA `(.L_x_1727) ;  /* 0x0000000000540947 */ /* 0x000fea0003800000 */
[----:B------:R-:W0:Y:S01]  /*5440*/  LDC.64 R68, c[0x0][0x3f8] ;  /* 0x0000fe00ff447b82 */ /* 0x000e220000000a00 */
[----:B------:R-:W-:Y:S01]  /*5450*/  IMAD.MOV.U32 R72, RZ, RZ, R78 ;  /* 0x000000ffff487224 */ /* 0x000fe200078e004e */
[----:B------:R-:W-:Y:S01]  /*5460*/  ULDC.64 UR4, c[0x0][0x3e8] ;  /* 0x0000fa0000047ab9 */ /* 0x000fe20000000a00 */
[----:B------:R-:W-:Y:S01]  /*5470*/  IMAD.MOV.U32 R73, RZ, RZ, R119 ;  /* 0x000000ffff497224 */ /* 0x000fe200078e0077 */
[----:B------:R-:W-:Y:S01]  /*5480*/  ULDC.64 UR6, c[0x0][0x400] ;  /* 0x0001000000067ab9 */ /* 0x000fe20000000a00 */
[----:B------:R-:W-:-:S03]  /*5490*/  IMAD.MOV.U32 R77, RZ, RZ, R106 ;  /* 0x000000ffff4d7224 */ /* 0x000fc600078e006a */
        /* <DEDUP_REMOVED lines=15> */
.L_x_1727:
[----:B------:R-:W-:Y:S05]  /*5590*/  BSYNC B1 ;  /* 0x0000000000017941 */ /* 0x000fea0003800000 */
.L_x_1726:
[----:B-----5:R-:W-:Y:S01]  /*55a0*/  IMAD.MOV.U32 R76, RZ, RZ, R70 ;  /* 0x000000ffff4c7224 */ /* 0x020fe200078e0046 */
[----:B------:R-:W-:Y:S01]  /*55b0*/  MOV R77, R71 ;  /* 0x00000047004d7202 */ /* 0x000fe20000000f00 */
[----:B------:R-:W-:Y:S01]  /*55c0*/  IMAD.MOV.U32 R78, RZ, RZ, R68 ;  /* 0x000000ffff4e7224 */ /* 0x000fe200078e0044 */
[----:B------:R-:W-:Y:S01]  /*55d0*/  ISETP.NE.AND P0, PT, R191, 0x3, PT ;  /* 0x00000003bf00780c */ /* 0x000fe20003f05270 */
[----:B------:R-:W-:Y:S01]  /*55e0*/  IMAD.MOV.U32 R79, RZ, RZ, R69 ;  /* 0x000000ffff4f7224 */ /* 0x000fe200078e0045 */
[----:B------:R-:W-:Y:S01]  /*55f0*/  PRMT R137, R77, 0x5410, R76 ;  /* 0x000054104d897816 */ /* 0x000fe2000000004c */
[----:B------:R-:W-:Y:S02]  /*5600*/  IMAD.MOV.U32 R76, RZ, RZ, R74 ;  /* 0x000000ffff4c7224 */ /* 0x000fe400078e004a */
[----:B------:R-:W-:Y:S01]  /*5610*/  IMAD.MOV.U32 R77, RZ, RZ, R75 ;  /* 0x000000ffff4d7224 */ /* 0x000fe200078e004b */
[----:B------:R-:W-:Y:S01]  /*5620*/  PRMT R136, R79, 0x5410, R78 ;  /* 0x000054104f887816 */ /* 0x000fe2000000004e */
[----:B------:R-:W-:-:S02]  /*5630*/  IMAD.MOV.U32 R78, RZ, RZ, R72 ;  /* 0x000000ffff4e7224 */ /* 0x000fc400078e0048 */
        /* <DEDUP_REMOVED lines=35> */
[----:B------:R-:W-:Y:S02]  /*5870*/  IMAD.MOV.U32 R78, RZ, RZ, R60 ;  /* 0x000000ffff4e7224 */ /* 0x000fe400078e003c */
[----:B------:R-:W-:Y:S01]  /*5880*/  IMAD.MOV.U32 R79, RZ, RZ, R61 ;  /* 0x000000ffff4f7224 */ /* 0x000fe200078e003d */
[----:B------:R-:W-:Y:S01]  /*5890*/  PRMT R138, R76, 0x5410, R77 ;  /* 0x000054104c8a7816 */ /* 0x000fe2000000004d */
[----:B------:R-:W-:Y:S01]  /*58a0*/  IMAD.MOV.U32 R76, RZ, RZ, R66 ;  /* 0x000000ffff4c7224 */ /* 0x000fe200078e0042 */
[----:B------:R-:W-:-:S02]  /*58b0*/  MOV R77, R67 ;  /* 0x00000043004d7202 */ /* 0x000fc40000000f00 */
[----:B------:R-:W-:Y:S01]  /*58c0*/  PRMT R139, R78, 0x5410, R79 ;  /* 0x000054104e8b7816 */ /* 0x000fe2000000004f */
[----:B------:R-:W-:Y:S01]  /*58d0*/  IMAD.MOV.U32 R78, RZ, RZ, R64 ;  /* 0x000000ffff4e7224 */ /* 0x000fe200078e0040 */
[----:B------:R-:W-:Y:S01]  /*58e0*/  PRMT R140, R76, 0x5410, R77 ;  /* 0x000054104c8c7816 */ /* 0x000fe2000000004d */
[----:B------:R-:W-:-:S05]  /*58f0*/  IMAD.MOV.U32 R79, RZ, RZ, R65 ;  /* 0x000000ffff4f7224 */ /* 0x000fca00078e0041 */
[----:B------:R-:W-:Y:S01]  /*5900*/  PRMT R141, R78, 0x5410, R79 ;  /* 0x000054104e8d7816 */ /* 0x000fe2000000004f */
[----:B------:R-:W-:Y:S06]  /*5910*/  @!P0 BRA `(.L_x_1728) ;  /* 0x0000000000048947 */ /* 0x000fec0003800000 */
[----:B------:R-:W-:Y:S01]  /*5920*/  BPT.TRAP 0x1 ;  /* 0x000000040000795c */ /* 0x000fe20000300000 */
.L_x_1728:
[----:B------:R-:W-:Y:S01]  /*5930*/  IMAD R106, R184, 0x8, R2 ;  /* 0x00000008b86a7824 */ /* 0x000fe200078e0202 */
[----:B------:R-:W-:Y:S01]  /*5940*/  SHF.L.U32 R119, R192, 0x1f, RZ ;  /* 0x0000001fc0777819 */ /* 0x000fe200000006ff */
[----:B------:R-:W0:Y:S01]  /*5950*/  LDC R132, c[0x0][0x2f4] ;  /* 0x0000bd00ff847b82 */ /* 0x000e220000000800 */
[----:B------:R-:W-:Y:S01]  /*5960*/  IMAD.MOV.U32 R121, RZ, RZ, R122 ;  /* 0x000000ffff797224 */ /* 0x000fe200078e007a */
[----:B------:R-:W-:Y:S01]  /*5970*/  BSSY B1, `(.L_x_1729) ;  /* 0x0000005000017945 */ /* 0x000fe20003800000 */
[----:B------:R-:W1:Y:S05]  /*5980*/  SYNCS.PHASECHK.TRANS64.TRYWAIT P4, [R106+URZ+0x28890], R119 ;  /* 0x028890776a0075a7 */ /* 0x000e6a000808017f */
[----:B------:R-:W2:Y:S01]  /*5990*/  LDC.64 R122, c[0x0][0x300] ;  /* 0x0000c000ff7a7b82 */ /* 0x000ea20000000a00 */
[----:B0-----:R-:W-:Y:S01]  /*59a0*/  IMAD.IADD R134, R132, 0x1, -R113 ;  /* 0x0000000184867824 */ /* 0x001fe200078e0a71 */
[----:B-1----:R-:W-:Y:S06]  /*59b0*/  @!P4 BRA `(.L_x_1730) ;  /* 0x000002080068c947 */ /* 0x002fec0003800000 */
.L_x_2099:
[----:B------:R-:W-:Y:S05]  /*59c0*/  BSYNC B1 ;  /* 0x0000000000017941 */ /* 0x000fea0003800000 */
.L_x_1729:
[----:B------:R-:W-:Y:S01]  /*59d0*/  ISETP.GE.OR P4, PT, R23, R114, P2 ;  /* 0x000000721700720c */ /* 0x000fe20001786670 */
[----:B------:R-:W-:-:S12]  /*59e0*/  BSSY B1, `(.L_x_1731) ;  /* 0x000007c000017945 */ /* 0x000fd80003800000 */
[----:B------:R-:W-:Y:S05]  /*59f0*/  @P4 BRA `(.L_x_1732) ;  /* 0x0000000400e84947 */ /* 0x000fea0003800000 */
[-C--:B--2---:R-:W-:Y:S01]  /*5a00*/  IMAD R76, R215, R122.reuse, RZ ;  /* 0x0000007ad74c7224 */ /* 0x084fe200078e02ff */
[----:B------:R-:W-:Y:S01]  /*5a10*/  ISETP.NE.AND P6, PT, R0, RZ, PT ;  /* 0x000000ff0000720c */ /* 0x000fe20003fc5270 */
[C---:B------:R-:W-:Y:S01]  /*5a20*/  IMAD.WIDE.U32 R124, R23.reuse, R122, R120 ;  /* 0x0000007a177c7225 */ /* 0x040fe200078e0078 */
[----:B------:R-:W-:Y:S03]  /*5a30*/  BSSY B2, `(.L_x_1733) ;  /* 0x000006b000027945 */ /* 0x000fe60003800000 */
[----:B------:R-:W-:Y:S01]  /*5a40*/  IMAD R77, R23, R123, R76 ;  /* 0x0000007b174d7224 */ /* 0x000fe200078e024c */
[----:B------:R-:W-:Y:S02]  /*5a50*/  SEL R76, R113, R134, !P6 ;  /* 0x00000086714c7207 */ /* 0x000fe40007000000 */
[----:B------:R-:W-:Y:S01]  /*5a60*/  IADD3 R146, P4, P5, R96, R124, R37 ;  /* 0x0000007c60927210 */ /* 0x000fe20007d9e025 */
[----:B------:R-:W-:Y:S01]  /*5a70*/  IMAD.IADD R148, R77, 0x1, R125 ;  /* 0x000000014d947824 */ /* 0x000fe200078e027d */
[----:B------:R-:W-:-:S04]  /*5a80*/  SHF.R.S32.HI R77, RZ, 0x1f, R76 ;  /* 0x0000001fff4d7819 */ /* 0x000fc8000001144c */
[----:B------:R-:W-:Y:S02]  /*5a90*/  LEA.HI R76, R77, R76, RZ, 0x4 ;  /* 0x0000004c4d4c7211 */ /* 0x000fe400078f20ff */
[----:B------:R-:W-:Y:S02]  /*5aa0*/  IADD3.X R147, R35, R148, R102, P4, P5 ;  /* 0x0000009423937210 */ /* 0x000fe400027ea466 */
[----:B------:R-:W-:-:S04]  /*5ab0*/  LEA.HI.SX32 R76, R76, R101, 0x1c ;  /* 0x000000654c4c7211 */ /* 0x000fc800078fe2ff */
[----:B------:R-:W-:Y:S02]  /*5ac0*/  SHF.R.S32.HI R77, RZ, 0x1f, R76 ;  /* 0x0000001fff4d7819 */ /* 0x000fe4000001144c */
[----:B------:R-:W-:Y:S02]  /*5ad0*/  SHF.L.U32 R149, R76, 0x3, RZ ;  /* 0x000000034c957819 */ /* 0x000fe400000006ff */
[----:B------:R-:W-:Y:S02]  /*5ae0*/  LEA.HI R77, R77, R76, RZ, 0x3 ;  /* 0x0000004c4d4d7211 */ /* 0x000fe400078f18ff */
[----:B------:R-:W-:-:S03]  /*5af0*/  LOP3.LUT R76, R149, 0x38, RZ, 0xc0, !PT ;  /* 0x00000038954c7812 */ /* 0x000fc600078ec0ff */
[----:B------:R-:W-:Y:S01]  /*5b00*/  IMAD.SHL.U32 R77, R77, 0x400, RZ ;  /* 0x000004004d4d7824 */ /* 0x000fe200078e00ff */
[----:B------:R-:W-:-:S04]  /*5b10*/  LOP3.LUT R76, R76, 0x1c0, R225, 0xf8, !PT ;  /* 0x000001c04c4c7812 */ /* 0x000fc800078ef8e1 */
[----:B------:R-:W-:Y:S02]  /*5b20*/  LOP3.LUT R77, R77, 0x7fffe000, RZ, 0xc0, !PT ;  /* 0x7fffe0004d4d7812 */ /* 0x000fe400078ec0ff */
[----:B------:R-:W-:-:S04]  /*5b30*/  LOP3.LUT R76, R76, R203, RZ, 0x3c, !PT ;  /* 0x000000cb4c4c7212 */ /* 0x000fc800078e3cff */
[----:B------:R-:W-:Y:S01]  /*5b40*/  IADD3 R79, R76, R77, R204 ;  /* 0x0000004d4c4f7210 */ /* 0x000fe20007ffe0cc */
[----:B------:R-:W-:-:S04]  /*5b50*/  IMAD R77, R184, 0x4000, R112 ;  /* 0x00004000b84d7824 */ /* 0x000fc800078e0270 */
[----:B------:R-:W-:Y:S02]  /*5b60*/  IMAD R79, R184, 0x4000, R79 ;  /* 0x00004000b84f7824 */ /* 0x000fe400078e024f */
[--C-:B------:R-:W-:Y:S02]  /*5b70*/  IMAD R77, R77, 0x2, R2.reuse ;  /* 0x000000024d4d7824 */ /* 0x100fe400078e0202 */
[----:B------:R-:W-:-:S04]  /*5b80*/  IMAD R80, R79, 0x2, R2 ;  /* 0x000000024f507824 */ /* 0x000fc800078e0202 */
[----:B------:R-:W1:Y:S04]  /*5b90*/  LDS.128 R76, [R77+0x18400] ;  /* 0x018400004d4c7984 */ /* 0x000e680000000c00 */
[----:B------:R-:W2:Y:S01]  /*5ba0*/  LDS.128 R80, [R80+0x18400] ;  /* 0x0184000050507984 */ /* 0x000ea20000000c00 */
[----:B------:R-:W-:Y:S05]  /*5bb0*/  @P3 BRA `(.L_x_1734) ;  /* 0x0000000400483947 */ /* 0x000fea0003800000 */
[----:B------:R-:W-:Y:S01]  /*5bc0*/  SHF.R.U32.HI R158, RZ, 0x10, R49 ;  /* 0x00000010ff9e7819 */ /* 0x000fe20000011631 */
[--C-:B------:R-:W-:Y:S01]  /*5bd0*/  HADD2.F32 R155, -RZ, R152.reuse.H0_H0 ;  /* 0x20000098ff9b7230 */ /* 0x100fe20000004100 */
[--C-:B------:R-:W-:Y:S01]  /*5be0*/  SHF.R.U64 R44, R44, 0x10, R45.reuse ;  /* 0x000000102c2c7819 */ /* 0x100fe2000000122d */
[----:B------:R-:W-:Y:S01]  /*5bf0*/  HADD2.F32 R152, -RZ, R152.H1_H1 ;  /* 0x30000098ff987230 */ /* 0x000fe20000004100 */
[----:B------:R-:W-:Y:S01]  /*5c00*/  SHF.R.U32.HI R156, RZ, 0x10, R45 ;  /* 0x00000010ff9c7819 */ /* 0x000fe2000001162d */
[----:B------:R-:W-:Y:S01]  /*5c10*/  HADD2.F32 R158, -RZ, R158.H0_H0 ;  /* 0x2000009eff9e7230 */ /* 0x000fe20000004100 */
[----:B------:R-:W-:Y:S02]  /*5c20*/  SHF.R.U64 R48, R48, 0x10, R49 ;  /* 0x0000001030307819 */ /* 0x000fe40000001231 */
[--C-:B------:R-:W-:Y:S01]  /*5c30*/  SHF.R.U64 R45, R46, 0x10, R47.reuse ;  /* 0x000000102e2d7819 */ /* 0x100fe2000000122f */
[----:B------:R-:W-:Y:S01]  /*5c40*/  HADD2.F32 R156, -RZ, R156.H0_H0 ;  /* 0x2000009cff9c7230 */ /* 0x000fe20000004100 */
[----:B------:R-:W-:Y:S01]  /*5c50*/  SHF.R.U32.HI R49, RZ, 0x10, R47 ;  /* 0x00000010ff317819 */ /* 0x000fe2000001162f */
[----:B-1----:R-:W-:Y:S01]  /*5c60*/  HADD2.F32 R47, -RZ, R77.H0_H0 ;  /* 0x2000004dff2f7230 */ /* 0x002fe20000004100 */
[--C-:B------:R-:W-:Y:S01]  /*5c70*/  SHF.R.U64 R46, R50, 0x10, R51.reuse ;  /* 0x00000010322e7819 */ /* 0x100fe20000001233 */
[--C-:B--2---:R-:W-:Y:S01]  /*5c80*/  HADD2.F32 R50, -RZ, R81.reuse.H0_H0 ;  /* 0x20000051ff327230 */ /* 0x104fe20000004100 */
[----:B------:R-:W-:Y:S01]  /*5c90*/  SHF.R.U32.HI R153, RZ, 0x10, R51 ;  /* 0x00000010ff997819 */ /* 0x000fe20000011633 */
[----:B------:R-:W-:-:S02]  /*5ca0*/  HADD2.F32 R51, -RZ, R81.H1_H1 ;  /* 0x30000051ff337230 */ /* 0x000fc40000004100 */
[-C--:B------:R-:W-:Y:S01]  /*5cb0*/  FMUL.FTZ R81, R47, R152.reuse ;  /* 0x000000982f517220 */ /* 0x080fe20000410000 */
[----:B------:R-:W-:Y:S02]  /*5cc0*/  HADD2.F32 R77, -RZ, R77.H1_H1 ;  /* 0x3000004dff4d7230 */ /* 0x000fe40000004100 */
[C---:B------:R-:W-:Y:S01]  /*5cd0*/  FMUL.FTZ R160, R50.reuse, R152 ;  /* 0x0000009832a07220 */ /* 0x040fe20000410000 */
[----:B------:R-:W-:Y:S02]  /*5ce0*/  HADD2.F32 R45, -RZ, R45.H0_H0 ;  /* 0x2000002dff2d7230 */ /* 0x000fe40000004100 */
[-C--:B------:R-:W-:Y:S01]  /*5cf0*/  FMUL.FTZ R152, R51, R158.reuse ;  /* 0x0000009e33987220 */ /* 0x080fe20000410000 */
[-C--:B------:R-:W-:Y:S01]  /*5d00*/  FFMA.FTZ R50, R50, R155.reuse, R81 ;  /* 0x0000009b32327223 */ /* 0x080fe20000010051 */
[C---:B------:R-:W-:Y:S01]  /*5d10*/  FMUL.FTZ R158, R77.reuse, R158 ;  /* 0x0000009e4d9e7220 */ /* 0x040fe20000410000 */
[----:B------:R-:W-:Y:S02]  /*5d20*/  HADD2.F32 R81, -RZ, R83.H0_H0 ;  /* 0x20000053ff517230 */ /* 0x000fe40000004100 */
[-C--:B------:R-:W-:Y:S01]  /*5d30*/  FFMA.FTZ R152, R77, R156.reuse, -R152 ;  /* 0x0000009c4d987223 */ /* 0x080fe20000010898 */
[----:B------:R-:W-:Y:S01]  /*5d40*/  FFMA.FTZ R47, R47, R155, -R160 ;  /* 0x0000009b2f2f7223 */ /* 0x000fe200000108a0 */
[----:B------:R-:W-:Y:S01]  /*5d50*/  FFMA.FTZ R51, R51, R156, R158 ;  /* 0x0000009c33337223 */ /* 0x000fe2000001009e */
[----:B------:R-:W-:-:S02]  /*5d60*/  HADD2.F32 R156, -RZ, R154.H1_H1 ;  /* 0x3000009aff9c7230 */ /* 0x000fc40000004100 */
[----:B------:R-:W-:Y:S01]  /*5d70*/  HADD2.F32 R154, -RZ, R154.H0_H0 ;  /* 0x2000009aff9a7230 */ /* 0x000fe20000004100 */
[----:B------:R-:W-:Y:S01]  /*5d80*/  F2FP.F16.F32.PACK_AB R47, R152, R47 ;  /* 0x0000002f982f723e */ /* 0x000fe200000000ff */
[----:B------:R-:W-:Y:S01]  /*5d90*/  HADD2.F32 R77, -RZ, R79.H0_H0 ;  /* 0x2000004fff4d7230 */ /* 0x000fe20000004100 */
[----:B------:R-:W-:Y:S01]  /*5da0*/  F2FP.F16.F32.PACK_AB R50, R51, R50 ;  /* 0x000000323332723e */ /* 0x000fe200000000ff */
[----:B------:R-:W-:Y:S02]  /*5db0*/  HADD2.F32 R83, -RZ, R83.H1_H1 ;  /* 0x30000053ff537230 */ /* 0x000fe40000004100 */
[-C--:B------:R-:W-:Y:S01]  /*5dc0*/  FMUL.FTZ R162, R81, R154.reuse ;  /* 0x0000009a51a27220 */ /* 0x080fe20000410000 */
[----:B------:R-:W-:Y:S02]  /*5dd0*/  HADD2.F32 R160, -RZ, R153.H0_H0 ;  /* 0x20000099ffa07230 */ /* 0x000fe40000004100 */
[----:B------:R-:W-:Y:S01]  /*5de0*/  FMUL.FTZ R154, R77, R154 ;  /* 0x0000009a4d9a7220 */ /* 0x000fe20000410000 */
[----:B------:R-:W-:-:S02]  /*5df0*/  HADD2.F32 R79, -RZ, R79.H1_H1 ;  /* 0x3000004fff4f7230 */ /* 0x000fc40000004100 */
[----:B------:R-:W-:Y:S02]  /*5e00*/  HADD2.F32 R158, -RZ, R49.H0_H0 ;  /* 0x20000031ff9e7230 */ /* 0x000fe40000004100 */
[----:B------:R-:W-:Y:S01]  /*5e10*/  FMUL.FTZ R164, R83, R160 ;  /* 0x000000a053a47220 */ /* 0x000fe20000410000 */
[-C--:B------:R-:W-:Y:S01]  /*5e20*/  FFMA.FTZ R49, R77, R156.reuse, -R162 ;  /* 0x0000009c4d317223 */ /* 0x080fe200000108a2 */
[----:B------:R-:W-:Y:S01]  /*5e30*/  FFMA.FTZ R77, R81, R156, R154 ;  /* 0x0000009c514d7223 */ /* 0x000fe2000001009a */
[C---:B------:R-:W-:Y:S01]  /*5e40*/  FMUL.FTZ R160, R79.reuse, R160 ;  /* 0x000000a04fa07220 */ /* 0x040fe20000410000 */
[-C--:B------:R-:W-:Y:S01]  /*5e50*/  FFMA.FTZ R154, R79, R158.reuse, -R164 ;  /* 0x0000009e4f9a7223 */ /* 0x080fe200000108a4 */
[--C-:B------:R-:W-:Y:S02]  /*5e60*/  HADD2.F32 R81, -RZ, R151.reuse.H0_H0 ;  /* 0x20000097ff517230 */ /* 0x100fe40000004100 */
[----:B------:R-:W-:Y:S02]  /*5e70*/  HADD2.F32 R153, -RZ, R48.H0_H0 ;  /* 0x20000030ff997230 */ /* 0x000fe40000004100 */
[----:B------:R-:W-:Y:S01]  /*5e80*/  FFMA.FTZ R156, R83, R158, R160 ;  /* 0x0000009e539c7223 */ /* 0x000fe200000100a0 */
[----:B------:R-:W-:-:S02]  /*5e90*/  HADD2.F32 R151, -RZ, R151.H1_H1 ;  /* 0x30000097ff977230 */ /* 0x000fc40000004100 */
[----:B------:R-:W-:Y:S02]  /*5ea0*/  HADD2.F32 R79, -RZ, R80.H0_H0 ;  /* 0x20000050ff4f7230 */ /* 0x000fe40000004100 */
[----:B------:R-:W-:Y:S02]  /*5eb0*/  HADD2.F32 R48, -RZ, R76.H0_H0 ;  /* 0x2000004cff307230 */ /* 0x000fe40000004100 */
[----:B------:R-:W-:Y:S02]  /*5ec0*/  HADD2.F32 R80, -RZ, R80.H1_H1 ;  /* 0x30000050ff507230 */ /* 0x000fe40000004100 */
[CC--:B------:R-:W-:Y:S01]  /*5ed0*/  FMUL.FTZ R155, R79.reuse, R151.reuse ;  /* 0x000000974f9b7220 */ /* 0x0c0fe20000410000 */
[----:B------:R-:W-:Y:S02]  /*5ee0*/  HADD2.F32 R76, -RZ, R76.H1_H1 ;  /* 0x3000004cff4c7230 */ /* 0x000fe40000004100 */
[----:B------:R-:W-:Y:S02]  /*5ef0*/  HADD2.F32 R83, -RZ, R44.H0_H0 ;  /* 0x2000002cff537230 */ /* 0x000fe40000004100 */
[----:B------:R-:W-:Y:S01]  /*5f00*/  FMUL.FTZ R44, R48, R151 ;  /* 0x00000097302c7220 */ /* 0x000fe20000410000 */
[-C--:B------:R-:W-:Y:S01]  /*5f10*/  FMUL.FTZ R151, R80, R153.reuse ;  /* 0x0000009950977220 */ /* 0x080fe20000410000 */
[----:B------:R-:W-:Y:S01]  /*5f20*/  FMUL.FTZ R153, R76, R153 ;  /* 0x000000994c997220 */ /* 0x000fe20000410000 */
[-C--:B------:R-:W-:Y:S01]  /*5f30*/  FFMA.FTZ R155, R48, R81.reuse, -R155 ;  /* 0x00000051309b7223 */ /* 0x080fe2000001089b */
[----:B------:R-:W-:Y:S01]  /*5f40*/  FFMA.FTZ R48, R79, R81, R44 ;  /* 0x000000514f307223 */ /* 0x000fe2000001002c */
[-C--:B------:R-:W-:Y:S01]  /*5f50*/  FFMA.FTZ R76, R76, R83.reuse, -R151 ;  /* 0x000000534c4c7223 */ /* 0x080fe20000010897 */
[----:B------:R-:W-:Y:S01]  /*5f60*/  FFMA.FTZ R153, R80, R83, R153 ;  /* 0x0000005350997223 */ /* 0x000fe20000010099 */
[----:B------:R-:W-:-:S02]  /*5f70*/  HADD2.F32 R83, -RZ, R46.H0_H0 ;  /* 0x2000002eff537230 */ /* 0x000fc40000004100 */
[----:B------:R-:W-:Y:S01]  /*5f80*/  HADD2.F32 R46, -RZ, R82.H0_H0 ;  /* 0x20000052ff2e7230 */ /* 0x000fe20000004100 */
[----:B------:R-:W-:Y:S01]  /*5f90*/  F2FP.F16.F32.PACK_AB R76, R76, R155 ;  /* 0x0000009b4c4c723e */ /* 0x000fe200000000ff */
[----:B------:R-:W-:Y:S01]  /*5fa0*/  HADD2.F32 R81, -RZ, R150.H1_H1 ;  /* 0x30000096ff517230 */ /* 0x000fe20000004100 */
[----:B------:R-:W-:Y:S01]  /*5fb0*/  F2FP.F16.F32.PACK_AB R80, R153, R48 ;  /* 0x000000309950723e */ /* 0x000fe200000000ff */
[----:B------:R-:W-:Y:S02]  /*5fc0*/  HADD2.F32 R44, -RZ, R78.H0_H0 ;  /* 0x2000004eff2c7230 */ /* 0x000fe40000004100 */
[----:B------:R-:W-:Y:S02]  /*5fd0*/  HADD2.F32 R82, -RZ, R82.H1_H1 ;  /* 0x30000052ff527230 */ /* 0x000fe40000004100 */
[-C--:B------:R-:W-:Y:S01]  /*5fe0*/  FMUL.FTZ R151, R46, R81.reuse ;  /* 0x000000512e977220 */ /* 0x080fe20000410000 */
[----:B------:R-:W-:Y:S02]  /*5ff0*/  HADD2.F32 R78, -RZ, R78.H1_H1 ;  /* 0x3000004eff4e7230 */ /* 0x000fe40000004100 */
[----:B------:R-:W-:Y:S01]  /*6000*/  FMUL.FTZ R81, R44, R81 ;  /* 0x000000512c517220 */ /* 0x000fe20000410000 */
[----:B------:R-:W-:-:S02]  /*6010*/  HADD2.F32 R79, -RZ, R150.H0_H0 ;  /* 0x20000096ff4f7230 */ /* 0x000fc40000004100 */
[-C--:B------:R-:W-:Y:S01]  /*6020*/  FMUL.FTZ R157, R82, R83.reuse ;  /* 0x00000053529d7220 */ /* 0x080fe20000410000 */
[----:B------:R-:W-:Y:S02]  /*6030*/  FMUL.FTZ R83, R78, R83 ;  /* 0x000000534e537220 */ /* 0x000fe40000410000 */
[-C--:B------:R-:W-:Y:S01]  /*6040*/  FFMA.FTZ R81, R46, R79.reuse, R81 ;  /* 0x0000004f2e517223 */ /* 0x080fe20000010051 */
[----:B------:R-:W-:Y:S01]  /*6050*/  FFMA.FTZ R151, R44, R79, -R151 ;  /* 0x0000004f2c977223 */ /* 0x000fe20000010897 */
[-C--:B------:R-:W-:Y:S01]  /*6060*/  FFMA.FTZ R82, R82, R45.reuse, R83 ;  /* 0x0000002d52527223 */ /* 0x080fe20000010053 */
[----:B------:R-:W-:Y:S01]  /*6070*/  FFMA.FTZ R78, R78, R45, -R157 ;  /* 0x0000002d4e4e7223 */ /* 0x000fe2000001089d */
[----:B------:R-:W-:Y:S01]  /*6080*/  F2FP.F16.F32.PACK_AB R83, R156, R77 ;  /* 0x0000004d9c53723e */ /* 0x000fe200000000ff */
[----:B------:R-:W-:Y:S01]  /*6090*/  IMAD.MOV.U32 R77, RZ, RZ, R47 ;  /* 0x000000ffff4d7224 */ /* 0x000fe200078e002f */
[----:B------:R-:W-:Y:S02]  /*60a0*/  F2FP.F16.F32.PACK_AB R79, R154, R49 ;  /* 0x000000319a4f723e */ /* 0x000fe400000000ff */
[----:B------:R-:W-:-:S02]  /*60b0*/  F2FP.F16.F32.PACK_AB R82, R82, R81 ;  /* 0x000000515252723e */ /* 0x000fc400000000ff */
[----:B------:R-:W-:Y:S02]  /*60c0*/  F2FP.F16.F32.PACK_AB R78, R78, R151 ;  /* 0x000000974e4e723e */ /* 0x000fe400000000ff */
[----:B------:R-:W-:-:S07]  /*60d0*/  MOV R81, R50 ;  /* 0x0000003200517202 */ /* 0x000fce0000000f00 */
.L_x_1734:
[----:B------:R-:W-:Y:S05]  /*60e0*/  BSYNC B2 ;  /* 0x0000000000027941 */ /* 0x000fea0003800000 */
.L_x_1733:
[----:B------:R-:W-:Y:S01]  /*60f0*/  ISETP.GE.AND P4, PT, R149, R132, PT ;  /* 0x000000849500720c */ /* 0x000fe20003f86270 */
[----:B------:R-:W-:-:S12]  /*6100*/  ULDC.64 UR4, c[0x0][0x2e8] ;  /* 0x0000ba0000047ab9 */ /* 0x000fd80000000a00 */
[--C-:B------:R-:W-:Y:S02]  /*6110*/  @!P4 SHF.R.S32.HI R44, RZ, 0x1f, R149.reuse ;  /* 0x0000001fff2cc819 */ /* 0x100fe40000011495 */
[----:B------:R-:W-:-:S04]  /*6120*/  @!P4 IADD3 R124, P5, P6, R96, R124, R149 ;  /* 0x0000007c607cc210 */ /* 0x000fc80007ebe095 */
[----:B------:R-:W-:Y:S02]  /*6130*/  @!P4 IADD3.X R47, R35, R148, R44, P5, P6 ;  /* 0x00000094232fc210 */ /* 0x000fe40002fec42c */
[----:B------:R-:W-:-:S04]  /*6140*/  LEA R44, P5, R146, UR4, 0x1 ;  /* 0x00000004922c7c11 */ /* 0x000fc8000f8a08ff */
[----:B------:R-:W-:Y:S02]  /*6150*/  LEA.HI.X R45, R146, UR5, R147, 0x1, P5 ;  /* 0x00000005922d7c11 */ /* 0x000fe4000a8f0c93 */
[----:B------:R-:W-:-:S03]  /*6160*/  @!P4 LEA R46, P5, R124, UR4, 0x1 ;  /* 0x000000047c2ecc11 */ /* 0x000fc6000f8a08ff */
[----:B-1----:R1:W-:Y:S01]  /*6170*/  STG.E.128 desc[UR38][R44.64], R76 ;  /* 0x0000004c2c007986 */ /* 0x0023e2000c101d26 */
[----:B------:R-:W-:-:S05]  /*6180*/  @!P4 LEA.HI.X R47, R124, UR5, R47, 0x1, P5 ;  /* 0x000000057c2fcc11 */ /* 0x000fca000a8f0c2f */
[----:B--2---:R1:W-:Y:S04]  /*6190*/  @!P4 STG.E.128 desc[UR38][R46.64], R80 ;  /* 0x000000502e00c986 */ /* 0x0043e8000c101d26 */
.L_x_1732:
[----:B------:R-:W-:Y:S05]  /*61a0*/  BSYNC B1 ;  /* 0x0000000000017941 */ /* 0x000fea0003800000 */
.L_x_1731:
[----:B------:R-:W-:Y:S01]  /*61b0*/  ISETP.GE.OR P4, PT, R212, R114, P2 ;  /* 0x00000072d400720c */ /* 0x000fe20001786670 */
[----:B------:R-:W-:-:S12]  /*61c0*/  BSSY B1, `(.L_x_1735) ;  /* 0x0000080000017945 */ /* 0x000fd80003800000 */
[----:B------:R-:W-:Y:S05]  /*61d0*/  @P4 BRA `(.L_x_1736) ;  /* 0x0000000400f84947 */ /* 0x000fea0003800000 */
[-C--:B-12---:R-:W-:Y:S01]  /*61e0*/  IMAD R44, R118, R122.reuse, RZ ;  /* 0x0000007a762c7224 */ /* 0x086fe200078e02ff */
        /* <DEDUP_REMOVED lines=11> */
[----:B------:R-:W-:Y:S01]  /*62a0*/  SHF.R.S32.HI R45, RZ, 0x1f, R44 ;  /* 0x0000001fff2d7819 */ /* 0x000fe2000001142c */
[----:B------:R-:W-:-:S03]  /*62b0*/  IMAD.SHL.U32 R81, R44, 0x8, RZ ;  /* 0x000000082c517824 */ /* 0x000fc600078e00ff */
[----:B------:R-:W-:Y:S02]  /*62c0*/  LEA.HI R44, R45, R44, RZ, 0x3 ;  /* 0x0000002c2d2c7211 */ /* 0x000fe400078f18ff */
[----:B------:R-:W-:-:S03]  /*62d0*/  LOP3.LUT R45, R199, 0x38, R81, 0xf8, !PT ;  /* 0x00000038c72d7812 */ /* 0x000fc600078ef851 */
[----:B------:R-:W-:Y:S01]  /*62e0*/  IMAD.SHL.U32 R44, R44, 0x400, RZ ;  /* 0x000004002c2c7824 */ /* 0x000fe200078e00ff */
[----:B------:R-:W-:-:S04]  /*62f0*/  LOP3.LUT R45, R45, R228, RZ, 0x3c, !PT ;  /* 0x000000e42d2d7212 */ /* 0x000fc800078e3cff */
[----:B------:R-:W-:-:S04]  /*6300*/  LOP3.LUT R44, R44, 0x7fffe000, RZ, 0xc0, !PT ;  /* 0x7fffe0002c2c7812 */ /* 0x000fc800078ec0ff */
[----:B------:R-:W-:Y:S01]  /*6310*/  IADD3 R47, R45, R44, R202 ;  /* 0x0000002c2d2f7210 */ /* 0x000fe20007ffe0ca */
[----:B------:R-:W-:-:S04]  /*6320*/  IMAD R45, R184, 0x4000, R110 ;  /* 0x00004000b82d7824 */ /* 0x000fc800078e026e */
[----:B------:R-:W-:Y:S02]  /*6330*/  IMAD R47, R184, 0x4000, R47 ;  /* 0x00004000b82f7824 */ /* 0x000fe400078e022f */
[----:B------:R-:W-:-:S03]  /*6340*/  IMAD R45, R45, 0x2, R2 ;  /* 0x000000022d2d7824 */ /* 0x000fc600078e0202 */
[----:B------:R-:W-:-:S03]  /*6350*/  LEA R48, R47, R2, 0x1 ;  /* 0x000000022f307211 */ /* 0x000fc600078e08ff */
[----:B------:R-:W1:Y:S04]  /*6360*/  LDS.128 R44, [R45+0x18400] ;  /* 0x018400002d2c7984 */ /* 0x000e680000000c00 */
[----:B------:R-:W2:Y:S01]  /*6370*/  LDS.128 R48, [R48+0x18400] ;  /* 0x0184000030307984 */ /* 0x000ea20000000c00 */
[----:B------:R-:W-:Y:S05]  /*6380*/  @P3 BRA `(.L_x_1738) ;  /* 0x00000004005c3947 */ /* 0x000fea0003800000 */
[----:B------:R-:W-:Y:S02]  /*6390*/  SHF.R.U64 R82, R52, 0x10, R53 ;  /* 0x0000001034527819 */ /* 0x000fe40000001235 */
[----:B------:R-:W-:Y:S01]  /*63a0*/  SHF.R.U64 R52, R54, 0x10, R55 ;  /* 0x0000001036347819 */ /* 0x000fe20000001237 */
[----:B-1----:R-:W-:Y:S01]  /*63b0*/  IMAD.MOV.U32 R54, RZ, RZ, R44 ;  /* 0x000000ffff367224 */ /* 0x002fe200078e002c */
[----:B------:R-:W-:Y:S01]  /*63c0*/  SHF.R.U32.HI R124, RZ, 0x10, R57 ;  /* 0x00000010ff7c7819 */ /* 0x000fe20000011639 */
[----:B--2---:R-:W-:Y:S01]  /*63d0*/  IMAD.MOV.U32 R44, RZ, RZ, R49 ;  /* 0x000000ffff2c7224 */ /* 0x004fe200078e0031 */
[----:B------:R-:W-:Y:S01]  /*63e0*/  SHF.R.U32.HI R83, RZ, 0x10, R53 ;  /* 0x00000010ff537819 */ /* 0x000fe20000011635 */
[----:B------:R-:W-:Y:S01]  /*63f0*/  IMAD.MOV.U32 R49, RZ, RZ, R47 ;  /* 0x000000ffff317224 */ /* 0x000fe200078e002f */
[----:B------:R-:W-:Y:S01]  /*6400*/  SHF.R.U64 R56, R56, 0x10, R57 ;  /* 0x0000001038387819 */ /* 0x000fe20000001239 */
[----:B------:R-:W-:Y:S01]  /*6410*/  IMAD.MOV.U32 R57, RZ, RZ, R51 ;  /* 0x000000ffff397224 */ /* 0x000fe200078e0033 */
[----:B------:R-:W-:Y:S01]  /*6420*/  SHF.R.U32.HI R147, RZ, 0x10, R55 ;  /* 0x00000010ff937819 */ /* 0x000fe20000011637 */
[----:B------:R-:W-:Y:S01]  /*6430*/  IMAD.MOV.U32 R55, RZ, RZ, R48 ;  /* 0x000000ffff377224 */ /* 0x000fe200078e0030 */
[--C-:B------:R-:W-:Y:S01]  /*6440*/  SHF.R.U64 R53, R58, 0x10, R59.reuse ;  /* 0x000000103a357819 */ /* 0x100fe2000000123b */
[----:B------:R-:W-:Y:S01]  /*6450*/  HADD2.F32 R48, -RZ, R44.H0_H0 ;  /* 0x2000002cff307230 */ /* 0x000fe20000004100 */
[----:B------:R-:W-:Y:S01]  /*6460*/  SHF.R.U32.HI R125, RZ, 0x10, R59 ;  /* 0x00000010ff7d7819 */ /* 0x000fe2000001163b */
[----:B------:R-:W-:-:S02]  /*6470*/  HADD2.F32 R59, -RZ, R145.H0_H0 ;  /* 0x20000091ff3b7230 */ /* 0x000fc40000004100 */
[----:B------:R-:W-:Y:S02]  /*6480*/  HADD2.F32 R145, -RZ, R145.H1_H1 ;  /* 0x30000091ff917230 */ /* 0x000fe40000004100 */
[----:B------:R-:W-:Y:S02]  /*6490*/  HADD2.F32 R51, -RZ, R44.H1_H1 ;  /* 0x3000002cff337230 */ /* 0x000fe40000004100 */
[--C-:B------:R-:W-:Y:S02]  /*64a0*/  HADD2.F32 R44, -RZ, R45.reuse.H0_H0 ;  /* 0x2000002dff2c7230 */ /* 0x100fe40000004100 */
[----:B------:R-:W-:Y:S02]  /*64b0*/  HADD2.F32 R124, -RZ, R124.H0_H0 ;  /* 0x2000007cff7c7230 */ /* 0x000fe40000004100 */
[----:B------:R-:W-:Y:S02]  /*64c0*/  HADD2.F32 R47, -RZ, R45.H1_H1 ;  /* 0x3000002dff2f7230 */ /* 0x000fe40000004100 */
[----:B------:R-:W-:Y:S01]  /*64d0*/  FMUL.FTZ R45, R48, R145 ;  /* 0x00000091302d7220 */ /* 0x000fe20000410000 */
[----:B------:R-:W-:-:S02]  /*64e0*/  HADD2.F32 R58, -RZ, R83.H0_H0 ;  /* 0x20000053ff3a7230 */ /* 0x000fc40000004100 */
[C---:B------:R-:W-:Y:S01]  /*64f0*/  FMUL.FTZ R145, R44.reuse, R145 ;  /* 0x000000912c917220 */ /* 0x040fe20000410000 */
[-C--:B------:R-:W-:Y:S01]  /*6500*/  FMUL.FTZ R146, R51, R124.reuse ;  /* 0x0000007c33927220 */ /* 0x080fe20000410000 */
[C---:B------:R-:W-:Y:S01]  /*6510*/  FMUL.FTZ R124, R47.reuse, R124 ;  /* 0x0000007c2f7c7220 */ /* 0x040fe20000410000 */
[-C--:B------:R-:W-:Y:S01]  /*6520*/  FFMA.FTZ R44, R44, R59.reuse, -R45 ;  /* 0x0000003b2c2c7223 */ /* 0x080fe2000001082d */
[----:B------:R-:W-:Y:S01]  /*6530*/  FFMA.FTZ R45, R48, R59, R145 ;  /* 0x0000003b302d7223 */ /* 0x000fe20000010091 */
[-C--:B------:R-:W-:Y:S01]  /*6540*/  FFMA.FTZ R47, R47, R58.reuse, -R146 ;  /* 0x0000003a2f2f7223 */ /* 0x080fe20000010892 */
[----:B------:R-:W-:Y:S01]  /*6550*/  FFMA.FTZ R48, R51, R58, R124 ;  /* 0x0000003a33307223 */ /* 0x000fe2000001007c */
[----:B------:R-:W-:Y:S02]  /*6560*/  HADD2.F32 R83, -RZ, R144.H0_H0 ;  /* 0x20000090ff537230 */ /* 0x000fe40000004100 */
[----:B------:R-:W-:Y:S01]  /*6570*/  HADD2.F32 R58, -RZ, R57.H0_H0 ;  /* 0x20000039ff3a7230 */ /* 0x000fe20000004100 */
[----:B------:R-:W-:Y:S01]  /*6580*/  F2FP.F16.F32.PACK_AB R47, R47, R44 ;  /* 0x0000002c2f2f723e */ /* 0x000fe200000000ff */
[----:B------:R-:W-:-:S02]  /*6590*/  HADD2.F32 R51, -RZ, R49.H0_H0 ;  /* 0x20000031ff337230 */ /* 0x000fc40000004100 */
[----:B------:R-:W-:Y:S02]  /*65a0*/  HADD2.F32 R57, -RZ, R57.H1_H1 ;  /* 0x30000039ff397230 */ /* 0x000fe40000004100 */
[-C--:B------:R-:W-:Y:S01]  /*65b0*/  FMUL.FTZ R148, R58, R83.reuse ;  /* 0x000000533a947220 */ /* 0x080fe20000410000 */
[----:B------:R-:W-:Y:S02]  /*65c0*/  HADD2.F32 R146, -RZ, R125.H0_H0 ;  /* 0x2000007dff927230 */ /* 0x000fe40000004100 */
[----:B------:R-:W-:Y:S01]  /*65d0*/  FMUL.FTZ R83, R51, R83 ;  /* 0x0000005333537220 */ /* 0x000fe20000410000 */
[----:B------:R-:W-:Y:S02]  /*65e0*/  HADD2.F32 R59, -RZ, R142.H1_H1 ;  /* 0x3000008eff3b7230 */ /* 0x000fe40000004100 */
[----:B------:R-:W-:Y:S02]  /*65f0*/  HADD2.F32 R49, -RZ, R49.H1_H1 ;  /* 0x30000031ff317230 */ /* 0x000fe40000004100 */
[----:B------:R-:W-:Y:S01]  /*6600*/  FMUL.FTZ R150, R57, R146 ;  /* 0x0000009239967220 */ /* 0x000fe20000410000 */
[----:B------:R-:W-:-:S02]  /*6610*/  HADD2.F32 R124, -RZ, R147.H0_H0 ;  /* 0x20000093ff7c7230 */ /* 0x000fc40000004100 */
[-C--:B------:R-:W-:Y:S01]  /*6620*/  FFMA.FTZ R148, R51, R59.reuse, -R148 ;  /* 0x0000003b33947223 */ /* 0x080fe20000010894 */
[----:B------:R-:W-:Y:S01]  /*6630*/  FFMA.FTZ R125, R58, R59, R83 ;  /* 0x0000003b3a7d7223 */ /* 0x000fe20000010053 */
[C---:B------:R-:W-:Y:S01]  /*6640*/  FMUL.FTZ R146, R49.reuse, R146 ;  /* 0x0000009231927220 */ /* 0x040fe20000410000 */
[----:B------:R-:W-:Y:S02]  /*6650*/  HADD2.F32 R58, -RZ, R143.H0_H0 ;  /* 0x2000008fff3a7230 */ /* 0x000fe40000004100 */
[-C--:B------:R-:W-:Y:S01]  /*6660*/  FFMA.FTZ R145, R49, R124.reuse, -R150 ;  /* 0x0000007c31917223 */ /* 0x080fe20000010896 */
[----:B------:R-:W-:Y:S02]  /*6670*/  HADD2.F32 R51, -RZ, R55.H0_H0 ;  /* 0x20000037ff337230 */ /* 0x000fe40000004100 */
[----:B------:R-:W-:Y:S01]  /*6680*/  FFMA.FTZ R146, R57, R124, R146 ;  /* 0x0000007c39927223 */ /* 0x000fe20000010092 */
[----:B------:R-:W-:Y:S02]  /*6690*/  HADD2.F32 R56, -RZ, R56.H0_H0 ;  /* 0x20000038ff387230 */ /* 0x000fe40000004100 */
[----:B------:R-:W-:-:S02]  /*66a0*/  HADD2.F32 R49, -RZ, R54.H0_H0 ;  /* 0x20000036ff317230 */ /* 0x000fc40000004100 */
[----:B------:R-:W-:Y:S01]  /*66b0*/  FMUL.FTZ R124, R51, R58 ;  /* 0x0000003a337c7220 */ /* 0x000fe20000410000 */
[----:B------:R-:W-:Y:S01]  /*66c0*/  HADD2.F32 R55, -RZ, R55.H1_H1 ;  /* 0x30000037ff377230 */ /* 0x000fe20000004100 */
[----:B------:R-:W-:Y:S01]  /*66d0*/  F2FP.F16.F32.PACK_AB R145, R145, R148 ;  /* 0x000000949191723e */ /* 0x000fe200000000ff */
[----:B------:R-:W-:Y:S02]  /*66e0*/  HADD2.F32 R54, -RZ, R54.H1_H1 ;  /* 0x30000036ff367230 */ /* 0x000fe40000004100 */
[----:B------:R-:W-:Y:S01]  /*66f0*/  FMUL.FTZ R58, R49, R58 ;  /* 0x0000003a313a7220 */ /* 0x000fe20000410000 */
[----:B------:R-:W-:Y:S02]  /*6700*/  HADD2.F32 R142, -RZ, R142.H0_H0 ;  /* 0x2000008eff8e7230 */ /* 0x000fe40000004100 */
[-C--:B------:R-:W-:Y:S01]  /*6710*/  FMUL.FTZ R57, R55, R56.reuse ;  /* 0x0000003837397220 */ /* 0x080fe20000410000 */
[----:B------:R-:W-:Y:S02]  /*6720*/  HADD2.F32 R82, -RZ, R82.H0_H0 ;  /* 0x20000052ff527230 */ /* 0x000fe40000004100 */
[----:B------:R-:W-:Y:S01]  /*6730*/  FMUL.FTZ R56, R54, R56 ;  /* 0x0000003836387220 */ /* 0x000fe20000410000 */
[----:B------:R-:W-:-:S02]  /*6740*/  HADD2.F32 R144, -RZ, R144.H1_H1 ;  /* 0x30000090ff907230 */ /* 0x000fc40000004100 */
[-C--:B------:R-:W-:Y:S01]  /*6750*/  FFMA.FTZ R58, R51, R142.reuse, R58 ;  /* 0x0000008e333a7223 */ /* 0x080fe2000001003a */
[----:B------:R-:W-:Y:S01]  /*6760*/  FFMA.FTZ R124, R49, R142, -R124 ;  /* 0x0000008e317c7223 */ /* 0x000fe2000001087c */
[-C--:B------:R-:W-:Y:S01]  /*6770*/  FFMA.FTZ R59, R55, R82.reuse, R56 ;  /* 0x00000052373b7223 */ /* 0x080fe20000010038 */
[----:B------:R-:W-:Y:S02]  /*6780*/  HADD2.F32 R51, -RZ, R50.H0_H0 ;  /* 0x20000032ff337230 */ /* 0x000fe40000004100 */
[----:B------:R-:W-:Y:S01]  /*6790*/  FFMA.FTZ R57, R54, R82, -R57 ;  /* 0x0000005236397223 */ /* 0x000fe20000010839 */
[----:B------:R-:W-:Y:S02]  /*67a0*/  HADD2.F32 R55, -RZ, R53.H0_H0 ;  /* 0x20000035ff377230 */ /* 0x000fe40000004100 */
[----:B------:R-:W-:Y:S02]  /*67b0*/  HADD2.F32 R49, -RZ, R46.H0_H0 ;  /* 0x2000002eff317230 */ /* 0x000fe40000004100 */
[----:B------:R-:W-:Y:S01]  /*67c0*/  HADD2.F32 R50, -RZ, R50.H1_H1 ;  /* 0x30000032ff327230 */ /* 0x000fe20000004100 */
[----:B------:R-:W-:Y:S01]  /*67d0*/  F2FP.F16.F32.PACK_AB R44, R57, R124 ;  /* 0x0000007c392c723e */ /* 0x000fe200000000ff */
[----:B------:R-:W-:-:S02]  /*67e0*/  HADD2.F32 R46, -RZ, R46.H1_H1 ;  /* 0x3000002eff2e7230 */ /* 0x000fc40000004100 */
[----:B------:R-:W-:Y:S02]  /*67f0*/  HADD2.F32 R53, -RZ, R52.H0_H0 ;  /* 0x20000034ff357230 */ /* 0x000fe40000004100 */
[-C--:B------:R-:W-:Y:S01]  /*6800*/  FMUL.FTZ R52, R51, R144.reuse ;  /* 0x0000009033347220 */ /* 0x080fe20000410000 */
[----:B------:R-:W-:Y:S02]  /*6810*/  HADD2.F32 R54, -RZ, R143.H1_H1 ;  /* 0x3000008fff367230 */ /* 0x000fe40000004100 */
[-C--:B------:R-:W-:Y:S01]  /*6820*/  FMUL.FTZ R83, R50, R55.reuse ;  /* 0x0000003732537220 */ /* 0x080fe20000410000 */
[C---:B------:R-:W-:Y:S01]  /*6830*/  FMUL.FTZ R144, R49.reuse, R144 ;  /* 0x0000009031907220 */ /* 0x040fe20000410000 */
[C---:B------:R-:W-:Y:S01]  /*6840*/  FMUL.FTZ R55, R46.reuse, R55 ;  /* 0x000000372e377220 */ /* 0x040fe20000410000 */
[-C--:B------:R-:W-:Y:S02]  /*6850*/  FFMA.FTZ R52, R49, R54.reuse, -R52 ;  /* 0x0000003631347223 */ /* 0x080fe40000010834 */
[----:B------:R-:W-:Y:S01]  /*6860*/  FFMA.FTZ R144, R51, R54, R144 ;  /* 0x0000003633907223 */ /* 0x000fe20000010090 */
[-C--:B------:R-:W-:Y:S01]  /*6870*/  FFMA.FTZ R83, R46, R53.reuse, -R83 ;  /* 0x000000352e537223 */ /* 0x080fe20000010853 */
[----:B------:R-:W-:Y:S01]  /*6880*/  FFMA.FTZ R55, R50, R53, R55 ;  /* 0x0000003532377223 */ /* 0x000fe20000010037 */
[----:B------:R-:W-:Y:S01]  /*6890*/  F2FP.F16.F32.PACK_AB R49, R48, R45 ;  /* 0x0000002d3031723e */ /* 0x000fe200000000ff */
[----:B------:R-:W-:Y:S01]  /*68a0*/  IMAD.MOV.U32 R45, RZ, RZ, R47 ;  /* 0x000000ffff2d7224 */ /* 0x000fe200078e002f */
[----:B------:R-:W-:-:S02]  /*68b0*/  F2FP.F16.F32.PACK_AB R51, R146, R125 ;  /* 0x0000007d9233723e */ /* 0x000fc400000000ff */
[----:B------:R-:W-:Y:S02]  /*68c0*/  F2FP.F16.F32.PACK_AB R48, R59, R58 ;  /* 0x0000003a3b30723e */ /* 0x000fe400000000ff */
[----:B------:R-:W-:Y:S02]  /*68d0*/  F2FP.F16.F32.PACK_AB R46, R83, R52 ;  /* 0x00000034532e723e */ /* 0x000fe400000000ff */
[----:B------:R-:W-:Y:S02]  /*68e0*/  F2FP.F16.F32.PACK_AB R50, R55, R144 ;  /* 0x000000903732723e */ /* 0x000fe400000000ff */
[----:B------:R-:W-:-:S07]  /*68f0*/  MOV R47, R145 ;  /* 0x00000091002f7202 */ /* 0x000fce0000000f00 */
.L_x_1738:
[----:B------:R-:W-:Y:S05]  /*6900*/  BSYNC B2 ;  /* 0x0000000000027941 */ /* 0x000fea0003800000 */
.L_x_1737:
        /* <DEDUP_REMOVED lines=11> */
.L_x_1736:
[----:B------:R-:W-:Y:S05]  /*69c0*/  BSYNC B1 ;  /* 0x0000000000017941 */ /* 0x000fea0003800000 */
.L_x_1735:
[----:B------:R-:W-:Y:S01]  /*69d0*/  ISETP.GE.OR P4, PT, R211, R114, P2 ;  /* 0x00000072d300720c */ /* 0x000fe20001786670 */
[----:B------:R-:W-:-:S12]  /*69e0*/  BSSY B1, `(.L_x_1739) ;  /* 0x000007e000017945 */ /* 0x000fd80003800000 */
[----:B------:R-:W-:Y:S05]  /*69f0*/  @P4 BRA `(.L_x_1740) ;  /* 0x0000000400f04947 */ /* 0x000fea0003800000 */
[-C--:B-123--:R-:W-:Y:S01]  /*6a00*/  IMAD R44, R117, R122.reuse, RZ ;  /* 0x0000007a752c7224 */ /* 0x08efe200078e02ff */
        /* <DEDUP_REMOVED lines=26> */
[--C-:B------:R-:W-:Y:S02]  /*6bb0*/  SHF.R.U64 R83, R64, 0x10, R65.reuse ;  /* 0x0000001040537819 */ /* 0x100fe40000001241 */
[----:B------:R-:W-:Y:S01]  /*6bc0*/  SHF.R.U32.HI R64, RZ, 0x10, R65 ;  /* 0x00000010ff407819 */ /* 0x000fe20000011641 */
[----:B------:R-:W-:Y:S01]  /*6bd0*/  HADD2.F32 R65, -RZ, R141.H1_H1 ;  /* 0x3000008dff417230 */ /* 0x000fe20000004100 */
[--C-:B------:R-:W-:Y:S02]  /*6be0*/  SHF.R.U64 R60, R60, 0x10, R61.reuse ;  /* 0x000000103c3c7819 */ /* 0x100fe4000000123d */
[----:B------:R-:W-:Y:S01]  /*6bf0*/  SHF.R.U32.HI R76, RZ, 0x10, R61 ;  /* 0x00000010ff4c7819 */ /* 0x000fe2000001163d */
[----:B--2---:R-:W-:Y:S01]  /*6c00*/  IMAD.MOV.U32 R61, RZ, RZ, R48 ;  /* 0x000000ffff3d7224 */ /* 0x004fe200078e0030 */
[----:B------:R-:W-:Y:S01]  /*6c10*/  SHF.R.U64 R58, R62, 0x10, R63 ;  /* 0x000000103e3a7819 */ /* 0x000fe2000000123f */
[----:B------:R-:W-:Y:S01]  /*6c20*/  IMAD.MOV.U32 R62, RZ, RZ, R50 ;  /* 0x000000ffff3e7224 */ /* 0x000fe200078e0032 */
[----:B------:R-:W-:Y:S01]  /*6c30*/  SHF.R.U64 R59, R66, 0x10, R67 ;  /* 0x00000010423b7819 */ /* 0x000fe20000001243 */
[----:B-1----:R-:W-:Y:S01]  /*6c40*/  IMAD.MOV.U32 R48, RZ, RZ, R47 ;  /* 0x000000ffff307224 */ /* 0x002fe200078e002f */
[----:B------:R-:W-:Y:S01]  /*6c50*/  SHF.R.U32.HI R79, RZ, 0x10, R63 ;  /* 0x00000010ff4f7819 */ /* 0x000fe2000001163f */
[--C-:B------:R-:W-:Y:S01]  /*6c60*/  HADD2.F32 R50, -RZ, R49.reuse.H0_H0 ;  /* 0x20000031ff327230 */ /* 0x100fe20000004100 */
[----:B------:R-:W-:Y:S01]  /*6c70*/  SHF.R.U32.HI R77, RZ, 0x10, R67 ;  /* 0x00000010ff4d7819 */ /* 0x000fe20000011643 */
[----:B------:R-:W-:-:S02]  /*6c80*/  HADD2.F32 R49, -RZ, R49.H1_H1 ;  /* 0x30000031ff317230 */ /* 0x000fc40000004100 */
[--C-:B------:R-:W-:Y:S02]  /*6c90*/  HADD2.F32 R47, -RZ, R45.reuse.H0_H0 ;  /* 0x2000002dff2f7230 */ /* 0x100fe40000004100 */
[----:B------:R-:W-:Y:S02]  /*6ca0*/  HADD2.F32 R66, -RZ, R64.H0_H0 ;  /* 0x20000040ff427230 */ /* 0x000fe40000004100 */
[----:B------:R-:W-:Y:S02]  /*6cb0*/  HADD2.F32 R45, -RZ, R45.H1_H1 ;  /* 0x3000002dff2d7230 */ /* 0x000fe40000004100 */
[----:B------:R-:W-:Y:S02]  /*6cc0*/  HADD2.F32 R64, -RZ, R76.H0_H0 ;  /* 0x2000004cff407230 */ /* 0x000fe40000004100 */
[-C--:B------:R-:W-:Y:S01]  /*6cd0*/  FMUL.FTZ R78, R49, R66.reuse ;  /* 0x00000042314e7220 */ /* 0x080fe20000410000 */
[----:B------:R-:W-:Y:S02]  /*6ce0*/  HADD2.F32 R63, -RZ, R139.H1_H1 ;  /* 0x3000008bff3f7230 */ /* 0x000fe40000004100 */
[-C--:B------:R-:W-:Y:S01]  /*6cf0*/  FMUL.FTZ R76, R50, R65.reuse ;  /* 0x00000041324c7220 */ /* 0x080fe20000410000 */
[----:B------:R-:W-:Y:S01]  /*6d00*/  FMUL.FTZ R66, R45, R66 ;  /* 0x000000422d427220 */ /* 0x000fe20000410000 */
[----:B------:R-:W-:Y:S01]  /*6d10*/  FMUL.FTZ R65, R47, R65 ;  /* 0x000000412f417220 */ /* 0x000fe20000410000 */
[-C--:B------:R-:W-:Y:S01]  /*6d20*/  FFMA.FTZ R67, R45, R64.reuse, -R78 ;  /* 0x000000402d437223 */ /* 0x080fe2000001084e */
[----:B------:R-:W-:Y:S01]  /*6d30*/  FFMA.FTZ R76, R47, R63, -R76 ;  /* 0x0000003f2f4c7223 */ /* 0x000fe2000001084c */
[----:B------:R-:W-:Y:S01]  /*6d40*/  FFMA.FTZ R78, R49, R64, R66 ;  /* 0x00000040314e7223 */ /* 0x000fe20000010042 */
[----:B------:R-:W-:-:S02]  /*6d50*/  HADD2.F32 R64, -RZ, R140.H1_H1 ;  /* 0x3000008cff407230 */ /* 0x000fc40000004100 */
[----:B------:R-:W-:Y:S01]  /*6d60*/  FFMA.FTZ R65, R50, R63, R65 ;  /* 0x0000003f32417223 */ /* 0x000fe20000010041 */
[--C-:B------:R-:W-:Y:S02]  /*6d70*/  HADD2.F32 R47, -RZ, R51.reuse.H0_H0 ;  /* 0x20000033ff2f7230 */ /* 0x100fe40000004100 */
[--C-:B------:R-:W-:Y:S02]  /*6d80*/  HADD2.F32 R45, -RZ, R48.reuse.H0_H0 ;  /* 0x20000030ff2d7230 */ /* 0x100fe40000004100 */
[----:B------:R-:W-:Y:S02]  /*6d90*/  HADD2.F32 R51, -RZ, R51.H1_H1 ;  /* 0x30000033ff337230 */ /* 0x000fe40000004100 */
[-C--:B------:R-:W-:Y:S01]  /*6da0*/  FMUL.FTZ R66, R47, R64.reuse ;  /* 0x000000402f427220 */ /* 0x080fe20000410000 */
[----:B------:R-:W-:Y:S02]  /*6db0*/  HADD2.F32 R63, -RZ, R77.H0_H0 ;  /* 0x2000004dff3f7230 */ /* 0x000fe40000004100 */
[----:B------:R-:W-:Y:S01]  /*6dc0*/  FMUL.FTZ R64, R45, R64 ;  /* 0x000000402d407220 */ /* 0x000fe20000410000 */
[----:B------:R-:W-:Y:S01]  /*6dd0*/  HADD2.F32 R48, -RZ, R48.H1_H1 ;  /* 0x30000030ff307230 */ /* 0x000fe20000004100 */
[----:B------:R-:W-:Y:S01]  /*6de0*/  F2FP.F16.F32.PACK_AB R65, R78, R65 ;  /* 0x000000414e41723e */ /* 0x000fe200000000ff */
[----:B------:R-:W-:-:S02]  /*6df0*/  HADD2.F32 R50, -RZ, R138.H1_H1 ;  /* 0x3000008aff327230 */ /* 0x000fc40000004100 */
[-C--:B------:R-:W-:Y:S01]  /*6e00*/  FMUL.FTZ R81, R51, R63.reuse ;  /* 0x0000003f33517220 */ /* 0x080fe20000410000 */
[----:B------:R-:W-:Y:S02]  /*6e10*/  HADD2.F32 R49, -RZ, R79.H0_H0 ;  /* 0x2000004fff317230 */ /* 0x000fe40000004100 */
[C---:B------:R-:W-:Y:S01]  /*6e20*/  FMUL.FTZ R82, R48.reuse, R63 ;  /* 0x0000003f30527220 */ /* 0x040fe20000410000 */
[----:B------:R-:W-:Y:S02]  /*6e30*/  HADD2.F32 R60, -RZ, R60.H0_H0 ;  /* 0x2000003cff3c7230 */ /* 0x000fe40000004100 */
[-C--:B------:R-:W-:Y:S01]  /*6e40*/  FFMA.FTZ R77, R45, R50.reuse, -R66 ;  /* 0x000000322d4d7223 */ /* 0x080fe20000010842 */
[----:B------:R-:W-:Y:S01]  /*6e50*/  FFMA.FTZ R79, R47, R50, R64 ;  /* 0x000000322f4f7223 */ /* 0x000fe20000010040 */
[-C--:B------:R-:W-:Y:S01]  /*6e60*/  FFMA.FTZ R80, R48, R49.reuse, -R81 ;  /* 0x0000003130507223 */ /* 0x080fe20000010851 */
[----:B------:R-:W-:Y:S01]  /*6e70*/  FFMA.FTZ R82, R51, R49, R82 ;  /* 0x0000003133527223 */ /* 0x000fe20000010052 */
[----:B------:R-:W-:-:S02]  /*6e80*/  HADD2.F32 R50, -RZ, R141.H0_H0 ;  /* 0x2000008dff327230 */ /* 0x000fc40000004100 */
[----:B------:R-:W-:Y:S02]  /*6e90*/  HADD2.F32 R47, -RZ, R61.H0_H0 ;  /* 0x2000003dff2f7230 */ /* 0x000fe40000004100 */
[----:B------:R-:W-:Y:S01]  /*6ea0*/  HADD2.F32 R49, -RZ, R83.H0_H0 ;  /* 0x20000053ff317230 */ /* 0x000fe20000004100 */
[----:B------:R-:W-:Y:S01]  /*6eb0*/  F2FP.F16.F32.PACK_AB R79, R82, R79 ;  /* 0x0000004f524f723e */ /* 0x000fe200000000ff */
[----:B------:R-:W-:Y:S02]  /*6ec0*/  HADD2.F32 R61, -RZ, R61.H1_H1 ;  /* 0x3000003dff3d7230 */ /* 0x000fe40000004100 */
[----:B------:R-:W-:Y:S01]  /*6ed0*/  FMUL.FTZ R64, R47, R50 ;  /* 0x000000322f407220 */ /* 0x000fe20000410000 */
[----:B------:R-:W-:Y:S02]  /*6ee0*/  HADD2.F32 R48, -RZ, R139.H0_H0 ;  /* 0x2000008bff307230 */ /* 0x000fe40000004100 */
[--C-:B------:R-:W-:Y:S02]  /*6ef0*/  HADD2.F32 R45, -RZ, R44.reuse.H0_H0 ;  /* 0x2000002cff2d7230 */ /* 0x100fe40000004100 */
[----:B------:R-:W-:Y:S01]  /*6f00*/  FMUL.FTZ R51, R61, R49 ;  /* 0x000000313d337220 */ /* 0x000fe20000410000 */
[----:B------:R-:W-:-:S02]  /*6f10*/  HADD2.F32 R44, -RZ, R44.H1_H1 ;  /* 0x3000002cff2c7230 */ /* 0x000fc40000004100 */
[----:B------:R-:W-:Y:S02]  /*6f20*/  HADD2.F32 R140, -RZ, R140.H0_H0 ;  /* 0x2000008cff8c7230 */ /* 0x000fe40000004100 */
[C---:B------:R-:W-:Y:S01]  /*6f30*/  FMUL.FTZ R50, R45.reuse, R50 ;  /* 0x000000322d327220 */ /* 0x040fe20000410000 */
[----:B------:R-:W-:Y:S01]  /*6f40*/  FFMA.FTZ R64, R45, R48, -R64 ;  /* 0x000000302d407223 */ /* 0x000fe20000010840 */
[C---:B------:R-:W-:Y:S01]  /*6f50*/  FMUL.FTZ R66, R44.reuse, R49 ;  /* 0x000000312c427220 */ /* 0x040fe20000410000 */
[----:B------:R-:W-:Y:S01]  /*6f60*/  FFMA.FTZ R51, R44, R60, -R51 ;  /* 0x0000003c2c337223 */ /* 0x000fe20000010833 */
[----:B------:R-:W-:Y:S02]  /*6f70*/  HADD2.F32 R45, -RZ, R62.H0_H0 ;  /* 0x2000003eff2d7230 */ /* 0x000fe40000004100 */
[----:B------:R-:W-:Y:S01]  /*6f80*/  FFMA.FTZ R50, R47, R48, R50 ;  /* 0x000000302f327223 */ /* 0x000fe20000010032 */
[----:B------:R-:W-:Y:S02]  /*6f90*/  HADD2.F32 R59, -RZ, R59.H0_H0 ;  /* 0x2000003bff3b7230 */ /* 0x000fe40000004100 */
[----:B------:R-:W-:Y:S01]  /*6fa0*/  FFMA.FTZ R61, R61, R60, R66 ;  /* 0x0000003c3d3d7223 */ /* 0x000fe20000010042 */
        /* <DEDUP_REMOVED lines=9> */
[----:B------:R-:W-:Y:S01]  /*7040*/  F2FP.F16.F32.PACK_AB R48, R61, R50 ;  /* 0x000000323d30723e */ /* 0x000fe200000000ff */
[-C--:B------:R-:W-:Y:S01]  /*7050*/  FFMA.FTZ R49, R44, R138.reuse, -R49 ;  /* 0x0000008a2c317223 */ /* 0x080fe20000010831 */
[----:B------:R-:W-:Y:S01]  /*7060*/  FFMA.FTZ R140, R45, R138, R140 ;  /* 0x0000008a2d8c7223 */ /* 0x000fe2000001008c */
[-C--:B------:R-:W-:Y:S01]  /*7070*/  FFMA.FTZ R46, R46, R47.reuse, -R63 ;  /* 0x0000002f2e2e7223 */ /* 0x080fe2000001083f */
[----:B------:R-:W-:Y:S01]  /*7080*/  FFMA.FTZ R59, R62, R47, R59 ;  /* 0x0000002f3e3b7223 */ /* 0x000fe2000001003b */
[----:B------:R-:W-:Y:S01]  /*7090*/  F2FP.F16.F32.PACK_AB R44, R51, R64 ;  /* 0x00000040332c723e */ /* 0x000fe200000000ff */
[----:B------:R-:W-:Y:S01]  /*70a0*/  IMAD.MOV.U32 R51, RZ, RZ, R79 ;  /* 0x000000ffff337224 */ /* 0x000fe200078e004f */
[----:B------:R-:W-:-:S02]  /*70b0*/  F2FP.F16.F32.PACK_AB R45, R67, R76 ;  /* 0x0000004c432d723e */ /* 0x000fc400000000ff */
[----:B------:R-:W-:Y:S01]  /*70c0*/  F2FP.F16.F32.PACK_AB R46, R46, R49 ;  /* 0x000000312e2e723e */ /* 0x000fe200000000ff */
[----:B------:R-:W-:Y:S01]  /*70d0*/  IMAD.MOV.U32 R49, RZ, RZ, R65 ;  /* 0x000000ffff317224 */ /* 0x000fe200078e0041 */
[----:B------:R-:W-:Y:S02]  /*70e0*/  F2FP.F16.F32.PACK_AB R47, R80, R77 ;  /* 0x0000004d502f723e */ /* 0x000fe400000000ff */
[----:B------:R-:W-:-:S07]  /*70f0*/  F2FP.F16.F32.PACK_AB R50, R59, R140 ;  /* 0x0000008c3b32723e */ /* 0x000fce00000000ff */
.L_x_1742:
[----:B------:R-:W-:Y:S05]  /*7100*/  BSYNC B2 ;  /* 0x0000000000027941 */ /* 0x000fea0003800000 */
.L_x_1741:
        /* <DEDUP_REMOVED lines=11> */
.L_x_1740:
[----:B------:R-:W-:Y:S05]  /*71c0*/  BSYNC B1 ;  /* 0x0000000000017941 */ /* 0x000fea0003800000 */
.L_x_1739:
[----:B------:R-:W-:Y:S01]  /*71d0*/  ISETP.GE.OR P4, PT, R210, R114, P2 ;  /* 0x00000072d200720c */ /* 0x000fe20001786670 */
[-C--:B-1234-:R-:W-:Y:S02]  /*71e0*/  IMAD R44, R116, R122.reuse, RZ ;  /* 0x0000007a742c7224 */ /* 0x09efe400078e02ff */
[----:B------:R-:W-:-:S04]  /*71f0*/  IMAD.WIDE.U32 R120, R210, R122, R120 ;  /* 0x0000007ad2787225 */ /* 0x000fc800078e0078 */
[----:B------:R-:W-:-:S06]  /*7200*/  IMAD R123, R210, R123, R44 ;  /* 0x0000007bd27b7224 */ /* 0x000fcc00078e022c */
[----:B------:R-:W-:Y:S05]  /*7210*/  @P4 BRA `(.L_x_1719) ;  /* 0x0000000c006c4947 */ /* 0x000fea0003800000 */
[----:B------:R-:W1:Y:S01]  /*7220*/  LDC.64 R52, c[0x0][0x2e8] ;  /* 0x0000ba00ff347b82 */ /* 0x000e620000000a00 */
[----:B------:R-:W-:Y:S01]  /*7230*/  IMAD.IADD R56, R121, 0x1, R123 ;  /* 0x0000000179387824 */ /* 0x000fe200078e027b */
[----:B------:R-:W-:Y:S01]  /*7240*/  IADD3 R44, P4, P5, R96, R120, R37 ;  /* 0x00000078602c7210 */ /* 0x000fe20007d9e025 */
[----:B------:R-:W-:Y:S01]  /*7250*/  BSSY B1, `(.L_x_1743) ;  /* 0x000006e000017945 */ /* 0x000fe20003800000 */
[----:B------:R-:W-:Y:S02]  /*7260*/  ISETP.NE.AND P6, PT, R0, RZ, PT ;  /* 0x000000ff0000720c */ /* 0x000fe40003fc5270 */
[----:B------:R-:W-:Y:S02]  /*7270*/  IADD3.X R45, R35, R56, R102, P4, P5 ;  /* 0x00000038232d7210 */ /* 0x000fe400027ea466 */
[----:B------:R-:W-:Y:S02]  /*7280*/  SEL R134, R113, R134, !P6 ;  /* 0x0000008671867207 */ /* 0x000fe40007000000 */
[----:B-1----:R-:W-:-:S04]  /*7290*/  LEA R54, P4, R44, R52, 0x1 ;  /* 0x000000342c367211 */ /* 0x002fc800078808ff */
[----:B------:R-:W-:Y:S02]  /*72a0*/  LEA.HI.X R55, R44, R53, R45, 0x1, P4 ;  /* 0x000000352c377211 */ /* 0x000fe400020f0c2d */
[----:B------:R-:W-:-:S04]  /*72b0*/  SHF.R.S32.HI R45, RZ, 0x1f, R134 ;  /* 0x0000001fff2d7819 */ /* 0x000fc80000011486 */
[----:B------:R-:W-:-:S04]  /*72c0*/  LEA.HI R134, R45, R134, RZ, 0x4 ;  /* 0x000000862d867211 */ /* 0x000fc800078f20ff */
[----:B------:R-:W-:-:S04]  /*72d0*/  LEA.HI.SX32 R134, R134, R101, 0x1c ;  /* 0x0000006586867211 */ /* 0x000fc800078fe2ff */
[----:B------:R-:W-:Y:S02]  /*72e0*/  SHF.R.S32.HI R45, RZ, 0x1f, R134 ;  /* 0x0000001fff2d7819 */ /* 0x000fe40000011486 */
[----:B------:R-:W-:Y:S02]  /*72f0*/  SHF.L.U32 R57, R134, 0x3, RZ ;  /* 0x0000000386397819 */ /* 0x000fe400000006ff */
        /* <DEDUP_REMOVED lines=14> */
[----:B--2---:R-:W-:Y:S01]  /*73e0*/  IMAD.MOV.U32 R58, RZ, RZ, R48 ;  /* 0x000000ffff3a7224 */ /* 0x004fe200078e0030 */
[----:B-1----:R-:W-:Y:S01]  /*73f0*/  MOV R48, R46 ;  /* 0x0000002e00307202 */ /* 0x002fe20000000f00 */
[----:B------:R-:W-:Y:S01]  /*7400*/  IMAD.MOV.U32 R59, RZ, RZ, R50 ;  /* 0x000000ffff3b7224 */ /* 0x000fe200078e0032 */
[----:B------:R-:W-:Y:S01]  /*7410*/  SHF.R.U32.HI R60, RZ, 0x10, R69 ;  /* 0x00000010ff3c7819 */ /* 0x000fe20000011645 */
[--C-:B------:R-:W-:Y:S01]  /*7420*/  HADD2.F32 R50, -RZ, R49.reuse.H0_H0 ;  /* 0x20000031ff327230 */ /* 0x100fe20000004100 */
[----:B------:R-:W-:Y:S01]  /*7430*/  SHF.R.U64 R72, R72, 0x10, R73 ;  /* 0x0000001048487819 */ /* 0x000fe20000001249 */
[----:B------:R-:W-:Y:S01]  /*7440*/  HADD2.F32 R49, -RZ, R49.H1_H1 ;  /* 0x30000031ff317230 */ /* 0x000fe20000004100 */
[--C-:B------:R-:W-:Y:S01]  /*7450*/  SHF.R.U64 R73, R70, 0x10, R71.reuse ;  /* 0x0000001046497819 */ /* 0x100fe20000001247 */
[--C-:B------:R-:W-:Y:S01]  /*7460*/  HADD2.F32 R46, -RZ, R45.reuse.H0_H0 ;  /* 0x2000002dff2e7230 */ /* 0x100fe20000004100 */
[----:B------:R-:W-:Y:S01]  /*7470*/  SHF.R.U32.HI R70, RZ, 0x10, R71 ;  /* 0x00000010ff467819 */ /* 0x000fe20000011647 */
[----:B------:R-:W-:Y:S01]  /*7480*/  HADD2.F32 R62, -RZ, R62.H0_H0 ;  /* 0x2000003eff3e7230 */ /* 0x000fe20000004100 */
[--C-:B------:R-:W-:Y:S01]  /*7490*/  SHF.R.U64 R71, R74, 0x10, R75.reuse ;  /* 0x000000104a477819 */ /* 0x100fe2000000124b */
[----:B------:R-:W-:Y:S01]  /*74a0*/  HADD2.F32 R45, -RZ, R45.H1_H1 ;  /* 0x3000002dff2d7230 */ /* 0x000fe20000004100 */
[----:B------:R-:W-:Y:S01]  /*74b0*/  SHF.R.U32.HI R74, RZ, 0x10, R75 ;  /* 0x00000010ff4a7819 */ /* 0x000fe2000001164b */
[----:B------:R-:W-:-:S02]  /*74c0*/  HADD2.F32 R63, -RZ, R133.H0_H0 ;  /* 0x20000085ff3f7230 */ /* 0x000fc40000004100 */
        /* <DEDUP_REMOVED lines=8> */
[----:B------:R-:W-:Y:S01]  /*7550*/  FFMA.FTZ R65, R46, R61, -R65 ;  /* 0x0000003d2e417223 */ /* 0x000fe20000010841 */
[----:B------:R-:W-:-:S02]  /*7560*/  HADD2.F32 R60, -RZ, R135.H0_H0 ;  /* 0x20000087ff3c7230 */ /* 0x000fc40000004100 */
[----:B------:R-:W-:Y:S01]  /*7570*/  FFMA.FTZ R63, R50, R61, R63 ;  /* 0x0000003d323f7223 */ /* 0x000fe2000001003f */
[----:B------:R-:W-:Y:S01]  /*7580*/  HADD2.F32 R45, -RZ, R47.H0_H0 ;  /* 0x2000002fff2d7230 */ /* 0x000fe20000004100 */
[----:B------:R-:W-:Y:S01]  /*7590*/  SHF.R.U64 R76, R68, 0x10, R69 ;  /* 0x00000010444c7819 */ /* 0x000fe20000001245 */
[----:B------:R-:W-:Y:S02]  /*75a0*/  HADD2.F32 R46, -RZ, R51.H0_H0 ;  /* 0x20000033ff2e7230 */ /* 0x000fe40000004100 */
[----:B------:R-:W-:Y:S02]  /*75b0*/  HADD2.F32 R49, -RZ, R137.H0_H0 ;  /* 0x20000089ff317230 */ /* 0x000fe40000004100 */
[-C--:B------:R-:W-:Y:S01]  /*75c0*/  FMUL.FTZ R61, R45, R60.reuse ;  /* 0x0000003c2d3d7220 */ /* 0x080fe20000410000 */
[----:B------:R-:W-:Y:S02]  /*75d0*/  HADD2.F32 R51, -RZ, R51.H1_H1 ;  /* 0x30000033ff337230 */ /* 0x000fe40000004100 */
[----:B------:R-:W-:Y:S01]  /*75e0*/  FMUL.FTZ R68, R46, R60 ;  /* 0x0000003c2e447220 */ /* 0x000fe20000410000 */
[----:B------:R-:W-:-:S02]  /*75f0*/  HADD2.F32 R62, -RZ, R74.H0_H0 ;  /* 0x2000004aff3e7230 */ /* 0x000fc40000004100 */
[-C--:B------:R-:W-:Y:S01]  /*7600*/  FFMA.FTZ R67, R46, R49.reuse, R61 ;  /* 0x000000312e437223 */ /* 0x080fe2000001003d */
[----:B------:R-:W-:Y:S02]  /*7610*/  HADD2.F32 R47, -RZ, R47.H1_H1 ;  /* 0x3000002fff2f7230 */ /* 0x000fe40000004100 */
[----:B------:R-:W-:Y:S01]  /*7620*/  FFMA.FTZ R68, R45, R49, -R68 ;  /* 0x000000312d447223 */ /* 0x000fe20000010844 */
[----:B------:R-:W-:Y:S02]  /*7630*/  HADD2.F32 R50, -RZ, R70.H0_H0 ;  /* 0x20000046ff327230 */ /* 0x000fe40000004100 */
[-C--:B------:R-:W-:Y:S01]  /*7640*/  FMUL.FTZ R60, R51, R62.reuse ;  /* 0x0000003e333c7220 */ /* 0x080fe20000410000 */
[----:B------:R-:W-:Y:S02]  /*7650*/  HADD2.F32 R46, -RZ, R58.H0_H0 ;  /* 0x2000003aff2e7230 */ /* 0x000fe40000004100 */
[----:B------:R-:W-:Y:S01]  /*7660*/  FMUL.FTZ R62, R47, R62 ;  /* 0x0000003e2f3e7220 */ /* 0x000fe20000410000 */
[----:B------:R-:W-:-:S02]  /*7670*/  HADD2.F32 R133, -RZ, R133.H1_H1 ;  /* 0x30000085ff857230 */ /* 0x000fc40000004100 */
[-C--:B------:R-:W-:Y:S01]  /*7680*/  FFMA.FTZ R69, R47, R50.reuse, -R60 ;  /* 0x000000322f457223 */ /* 0x080fe2000001083c */
[----:B------:R-:W-:Y:S02]  /*7690*/  HADD2.F32 R49, -RZ, R72.H0_H0 ;  /* 0x20000048ff317230 */ /* 0x000fe40000004100 */
[----:B------:R-:W-:Y:S01]  /*76a0*/  FFMA.FTZ R70, R51, R50, R62 ;  /* 0x0000003233467223 */ /* 0x000fe2000001003e */
[----:B------:R-:W-:Y:S02]  /*76b0*/  HADD2.F32 R45, -RZ, R44.H0_H0 ;  /* 0x2000002cff2d7230 */ /* 0x000fe40000004100 */
[----:B------:R-:W-:Y:S01]  /*76c0*/  FMUL.FTZ R50, R46, R133 ;  /* 0x000000852e327220 */ /* 0x000fe20000410000 */
[----:B------:R-:W-:Y:S01]  /*76d0*/  HADD2.F32 R58, -RZ, R58.H1_H1 ;  /* 0x3000003aff3a7230 */ /* 0x000fe20000004100 */
[----:B------:R-:W-:Y:S01]  /*76e0*/  F2FP.F16.F32.PACK_AB R63, R66, R63 ;  /* 0x0000003f423f723e */ /* 0x000fe200000000ff */
[----:B------:R-:W-:Y:S02]  /*76f0*/  HADD2.F32 R44, -RZ, R44.H1_H1 ;  /* 0x3000002cff2c7230 */ /* 0x000fe40000004100 */
[----:B------:R-:W-:Y:S01]  /*7700*/  FMUL.FTZ R133, R45, R133 ;  /* 0x000000852d857220 */ /* 0x000fe20000410000 */
[----:B------:R-:W-:-:S02]  /*7710*/  HADD2.F32 R136, -RZ, R136.H1_H1 ;  /* 0x30000088ff887230 */ /* 0x000fc40000004100 */
[-C--:B------:R-:W-:Y:S01]  /*7720*/  FMUL.FTZ R51, R58, R49.reuse ;  /* 0x000000313a337220 */ /* 0x080fe20000410000 */
[----:B------:R-:W-:Y:S02]  /*7730*/  HADD2.F32 R47, -RZ, R76.H0_H0 ;  /* 0x2000004cff2f7230 */ /* 0x000fe40000004100 */
[C---:B------:R-:W-:Y:S01]  /*7740*/  FMUL.FTZ R49, R44.reuse, R49 ;  /* 0x000000312c317220 */ /* 0x040fe20000410000 */
[----:B------:R-:W-:Y:S02]  /*7750*/  HADD2.F32 R135, -RZ, R135.H1_H1 ;  /* 0x30000087ff877230 */ /* 0x000fe40000004100 */
[----:B------:R-:W-:Y:S01]  /*7760*/  FFMA.FTZ R50, R45, R136, -R50 ;  /* 0x000000882d327223 */ /* 0x000fe20000010832 */
[----:B------:R-:W-:Y:S02]  /*7770*/  HADD2.F32 R45, -RZ, R59.H0_H0 ;  /* 0x2000003bff2d7230 */ /* 0x000fe40000004100 */
[-C--:B------:R-:W-:Y:S01]  /*7780*/  FFMA.FTZ R51, R44, R47.reuse, -R51 ;  /* 0x0000002f2c337223 */ /* 0x080fe20000010833 */
[----:B------:R-:W-:Y:S01]  /*7790*/  FFMA.FTZ R58, R58, R47, R49 ;  /* 0x0000002f3a3a7223 */ /* 0x000fe20000010031 */
[----:B------:R-:W-:-:S02]  /*77a0*/  HADD2.F32 R44, -RZ, R48.H0_H0 ;  /* 0x20000030ff2c7230 */ /* 0x000fc40000004100 */
[----:B------:R-:W-:Y:S01]  /*77b0*/  FFMA.FTZ R133, R46, R136, R133 ;  /* 0x000000882e857223 */ /* 0x000fe20000010085 */
[----:B------:R-:W-:Y:S02]  /*77c0*/  HADD2.F32 R47, -RZ, R71.H0_H0 ;  /* 0x20000047ff2f7230 */ /* 0x000fe40000004100 */
[-C--:B------:R-:W-:Y:S01]  /*77d0*/  FMUL.FTZ R49, R45, R135.reuse ;  /* 0x000000872d317220 */ /* 0x080fe20000410000 */
[----:B------:R-:W-:Y:S02]  /*77e0*/  HADD2.F32 R59, -RZ, R59.H1_H1 ;  /* 0x3000003bff3b7230 */ /* 0x000fe40000004100 */
[----:B------:R-:W-:Y:S01]  /*77f0*/  FMUL.FTZ R60, R44, R135 ;  /* 0x000000872c3c7220 */ /* 0x000fe20000410000 */
[----:B------:R-:W-:Y:S01]  /*7800*/  HADD2.F32 R48, -RZ, R48.H1_H1 ;  /* 0x30000030ff307230 */ /* 0x000fe20000004100 */
[----:B------:R-:W-:Y:S01]  /*7810*/  F2FP.F16.F32.PACK_AB R67, R70, R67 ;  /* 0x000000434643723e */ /* 0x000fe200000000ff */
[----:B------:R-:W-:Y:S02]  /*7820*/  HADD2.F32 R137, -RZ, R137.H1_H1 ;  /* 0x30000089ff897230 */ /* 0x000fe40000004100 */
[----:B------:R-:W-:Y:S01]  /*7830*/  FMUL.FTZ R61, R59, R47 ;  /* 0x0000002f3b3d7220 */ /* 0x000fe20000410000 */
[----:B------:R-:W-:-:S02]  /*7840*/  HADD2.F32 R46, -RZ, R73.H0_H0 ;  /* 0x20000049ff2e7230 */ /* 0x000fc40000004100 */
[----:B------:R-:W-:Y:S01]  /*7850*/  FMUL.FTZ R62, R48, R47 ;  /* 0x0000002f303e7220 */ /* 0x000fe20000410000 */
[----:B------:R-:W-:Y:S01]  /*7860*/  F2FP.F16.F32.PACK_AB R47, R69, R68 ;  /* 0x00000044452f723e */ /* 0x000fe200000000ff */
[-C--:B------:R-:W-:Y:S01]  /*7870*/  FFMA.FTZ R49, R44, R137.reuse, -R49 ;  /* 0x000000892c317223 */ /* 0x080fe20000010831 */
[----:B------:R-:W-:Y:S01]  /*7880*/  FFMA.FTZ R60, R45, R137, R60 ;  /* 0x000000892d3c7223 */ /* 0x000fe2000001003c */
[-C--:B------:R-:W-:Y:S01]  /*7890*/  FFMA.FTZ R48, R48, R46.reuse, -R61 ;  /* 0x0000002e30307223 */ /* 0x080fe2000001083d */
[----:B------:R-:W-:Y:S01]  /*78a0*/  FFMA.FTZ R59, R59, R46, R62 ;  /* 0x0000002e3b3b7223 */ /* 0x000fe2000001003e */
[----:B------:R-:W-:Y:S02]  /*78b0*/  F2FP.F16.F32.PACK_AB R62, R58, R133 ;  /* 0x000000853a3e723e */ /* 0x000fe400000000ff */
[----:B------:R-:W-:Y:S01]  /*78c0*/  F2FP.F16.F32.PACK_AB R44, R51, R50 ;  /* 0x00000032332c723e */ /* 0x000fe200000000ff */
[----:B------:R-:W-:Y:S01]  /*78d0*/  IMAD.MOV.U32 R51, RZ, RZ, R67 ;  /* 0x000000ffff337224 */ /* 0x000fe200078e0043 */
[----:B------:R-:W-:Y:S01]  /*78e0*/  F2FP.F16.F32.PACK_AB R46, R48, R49 ;  /* 0x00000031302e723e */ /* 0x000fe200000000ff */
[----:B------:R-:W-:Y:S01]  /*78f0*/  IMAD.MOV.U32 R48, RZ, RZ, R62 ;  /* 0x000000ffff307224 */ /* 0x000fe200078e003e */
[----:B------:R-:W-:Y:S01]  /*7900*/  F2FP.F16.F32.PACK_AB R45, R64, R65 ;  /* 0x00000041402d723e */ /* 0x000fe200000000ff */
[----:B------:R-:W-:Y:S01]  /*7910*/  IMAD.MOV.U32 R49, RZ, RZ, R63 ;  /* 0x000000ffff317224 */ /* 0x000fe200078e003f */
[----:B------:R-:W-:-:S07]  /*7920*/  F2FP.F16.F32.PACK_AB R50, R59, R60 ;  /* 0x0000003c3b32723e */ /* 0x000fce00000000ff */
.L_x_1744:
[----:B------:R-:W-:Y:S05]  /*7930*/  BSYNC B1 ;  /* 0x0000000000017941 */ /* 0x000fea0003800000 */
.L_x_1743:
[----:B-1----:R1:W-:Y:S01]  /*7940*/  STG.E.128 desc[UR38][R54.64], R44 ;  /* 0x0000002c36007986 */ /* 0x0023e2000c101d26 */
[----:B------:R-:W-:-:S13]  /*7950*/  ISETP.GE.AND P3, PT, R57, R132, PT ;  /* 0x000000843900720c */ /* 0x000fda0003f66270 */
[----:B------:R-:W-:Y:S05]  /*7960*/  @P3 BRA `(.L_x_1719) ;  /* 0x0000000400983947 */ /* 0x000fea0003800000 */
[--C-:B-1----:R-:W-:Y:S02]  /*7970*/  SHF.R.S32.HI R44, RZ, 0x1f, R57.reuse ;  /* 0x0000001fff2c7819 */ /* 0x102fe40000011439 */
[----:B------:R-:W-:-:S04]  /*7980*/  IADD3 R57, P3, P4, R96, R120, R57 ;  /* 0x0000007860397210 */ /* 0x000fc80007c7e039 */
[----:B------:R-:W-:Y:S02]  /*7990*/  IADD3.X R56, R35, R56, R44, P3, P4 ;  /* 0x0000003823387210 */ /* 0x000fe40001fe842c */
[----:B------:R-:W-:-:S04]  /*79a0*/  LEA R52, P3, R57, R52, 0x1 ;  /* 0x0000003439347211 */ /* 0x000fc800078608ff */
[----:B------:R-:W-:-:S05]  /*79b0*/  LEA.HI.X R53, R57, R53, R56, 0x1, P3 ;  /* 0x0000003539357211 */ /* 0x000fca00018f0c38 */
[----:B--2---:R1:W-:Y:S01]  /*79c0*/  STG.E.128 desc[UR38][R52.64], R48 ;  /* 0x0000003034007986 */ /* 0x0043e2000c101d26 */
[----:B------:R-:W-:Y:S05]  /*79d0*/  BRA `(.L_x_1719) ;  /* 0x00000004007c7947 */ /* 0x000fea0003800000 */
.L_x_1682:
[----:B------:R-:W-:-:S13]  /*79e0*/  ISETP.NE.AND P0, PT, R191, 0x3, PT ;  /* 0x00000003bf00780c */ /* 0x000fda0003f05270 */
[----:B------:R-:W-:Y:S05]  /*79f0*/  @!P0 BRA `(.L_x_1745) ;  /* 0x0000000000048947 */ /* 0x000fea0003800000 */
[----:B------:R-:W-:Y:S01]  /*7a00*/  BPT.TRAP 0x1 ;  /* 0x000000040000795c */ /* 0x000fe20000300000 */
.L_x_1745:
[----:B------:R-:W-:Y:S01]  /*7a10*/  IMAD R106, R184, 0x8, R2 ;  /* 0x00000008b86a7824 */ /* 0x000fe200078e0202 */
[----:B------:R-:W-:Y:S01]  /*7a20*/  SHF.L.U32 R119, R192, 0x1f, RZ ;  /* 0x0000001fc0777819 */ /* 0x000fe200000006ff */
[----:B------:R-:W-:Y:S01]  /*7a30*/  IMAD R114, R26, -0x80, R24 ;  /* 0xffffff801a727824 */ /* 0x000fe200078e0218 */
[----:B------:R-:W-:Y:S01]  /*7a40*/  BSSY B1, `(.L_x_1746) ;  /* 0x0000006000017945 */ /* 0x000fe20003800000 */
[----:B------:R-:W-:Y:S01]  /*7a50*/  SHF.R.S32.HI R45, RZ, 0x1f, R26 ;  /* 0x0000001fff2d7819 */ /* 0x000fe2000001141a */
[----:B------:R-:W0:Y:S01]  /*7a60*/  SYNCS.PHASECHK.TRANS64.TRYWAIT P3, [R106+URZ+0x28890], R119 ;  /* 0x028890776a0075a7 */ /* 0x000e22000806017f */
[----:B------:R-:W-:Y:S01]  /*7a70*/  IMAD R44, R3, R26, RZ ;  /* 0x0000001a032c7224 */ /* 0x000fe200078e02ff */
[----:B------:R-:W-:Y:S01]  /*7a80*/  VIMNMX R114, R114, 0x80, PT ;  /* 0x0000008072727848 */ /* 0x000fe20003fe0100 */
[----:B0-----:R-:W-:Y:S06]  /*7a90*/  @!P3 BRA `(.L_x_1747) ;  /* 0x000001e80044b947 */ /* 0x001fec0003800000 */
.L_x_2100:
[----:B------:R-:W-:Y:S05]  /*7aa0*/  BSYNC B1 ;  /* 0x0000000000017941 */ /* 0x000fea0003800000 */
.L_x_1746:
[----:B------:R-:W-:Y:S01]  /*7ab0*/  ISETP.GE.AND P3, PT, R23, R114, PT ;  /* 0x000000721700720c */ /* 0x000fe20003f66270 */
[----:B------:R-:W-:Y:S01]  /*7ac0*/  IMAD R45, R45, R128, R44 ;  /* 0x000000802d2d7224 */ /* 0x000fe200078e022c */
[----:B------:R-:W-:Y:S01]  /*7ad0*/  BSSY B1, `(.L_x_1748) ;  /* 0x0000012000017945 */ /* 0x000fe20003800000 */
[----:B------:R-:W-:-:S04]  /*7ae0*/  IMAD.WIDE.U32 R52, R128, R26, RZ ;  /* 0x0000001a80347225 */ /* 0x000fc800078e00ff */
[----:B------:R-:W-:-:S06]  /*7af0*/  IMAD.IADD R61, R45, 0x1, R53 ;  /* 0x000000012d3d7824 */ /* 0x000fcc00078e0235 */
[----:B------:R-:W-:Y:S05]  /*7b00*/  @P3 BRA `(.L_x_1749) ;  /* 0x0000000000383947 */ /* 0x000fea0003800000 */
[----:B------:R-:W1:Y:S01]  /*7b10*/  @!P2 LDC.64 R54, c[0x0][0x2e8] ;  /* 0x0000ba00ff36ab82 */ /* 0x000e620000000a00 */
[----:B------:R-:W2:Y:S01]  /*7b20*/  @!P2 LDS.128 R44, [R111+0x18400] ;  /* 0x018400006f2ca984 */ /* 0x000ea20000000c00 */
[----:B------:R-:W-:-:S03]  /*7b30*/  @!P2 IADD3 R58, P3, R36, R52, RZ ;  /* 0x00000034243aa210 */ /* 0x000fc60007f7e0ff */
[----:B------:R-:W3:Y:S01]  /*7b40*/  @!P1 LDS.128 R48, [R111+0x1c400] ;  /* 0x01c400006f309984 */ /* 0x000ee20000000c00 */
[----:B------:R-:W-:Y:S02]  /*7b50*/  @!P2 IADD3.X R59, R61, R39, RZ, P3, !PT ;  /* 0x000000273d3ba210 */ /* 0x000fe40001ffe4ff */
[----:B------:R-:W4:Y:S01]  /*7b60*/  @!P1 LDC.64 R56, c[0x0][0x2e8] ;  /* 0x0000ba00ff389b82 */ /* 0x000f220000000a00 */
[----:B-1----:R-:W-:-:S04]  /*7b70*/  @!P2 LEA R54, P3, R58, R54, 0x1 ;  /* 0x000000363a36a211 */ /* 0x002fc800078608ff */
[----:B------:R-:W-:Y:S02]  /*7b80*/  @!P2 LEA.HI.X R55, R58, R55, R59, 0x1, P3 ;  /* 0x000000373a37a211 */ /* 0x000fe400018f0c3b */
[----:B------:R-:W-:-:S05]  /*7b90*/  @!P1 IADD3 R58, P3, R99, R52, RZ ;  /* 0x00000034633a9210 */ /* 0x000fca0007f7e0ff */
[----:B------:R-:W-:Y:S01]  /*7ba0*/  @!P1 IMAD.X R59, R61, 0x1, R104, P3 ;  /* 0x000000013d3b9824 */ /* 0x000fe200018e0668 */
[----:B----4-:R-:W-:-:S04]  /*7bb0*/  @!P1 LEA R56, P3, R58, R56, 0x1 ;  /* 0x000000383a389211 */ /* 0x010fc800078608ff */
[----:B------:R-:W-:Y:S01]  /*7bc0*/  @!P1 LEA.HI.X R57, R58, R57, R59, 0x1, P3 ;  /* 0x000000393a399211 */ /* 0x000fe200018f0c3b */
[----:B--2---:R1:W-:Y:S04]  /*7bd0*/  @!P2 STG.E.128 desc[UR38][R54.64], R44 ;  /* 0x0000002c3600a986 */ /* 0x0043e8000c101d26 */
[----:B---3--:R1:W-:Y:S04]  /*7be0*/  @!P1 STG.E.128 desc[UR38][R56.64], R48 ;  /* 0x0000003038009986 */ /* 0x0083e8000c101d26 */
.L_x_1749:
[----:B------:R-:W-:Y:S05]  /*7bf0*/  BSYNC B1 ;  /* 0x0000000000017941 */ /* 0x000fea0003800000 */
.L_x_1748:
[----:B------:R-:W-:Y:S01]  /*7c00*/  ISETP.GE.AND P3, PT, R212, R114, PT ;  /* 0x00000072d400720c */ /* 0x000fe20003f66270 */
[----:B------:R-:W-:-:S12]  /*7c10*/  BSSY B1, `(.L_x_1750) ;  /* 0x0000012000017945 */ /* 0x000fd80003800000 */
[----:B------:R-:W-:Y:S05]  /*7c20*/  @P3 BRA `(.L_x_1751) ;  /* 0x0000000000403947 */ /* 0x000fea0003800000 */
[----:B-1----:R-:W1:Y:S01]  /*7c30*/  @!P2 LDC.64 R54, c[0x0][0x2e8] ;  /* 0x0000ba00ff36ab82 */ /* 0x002e620000000a00 */
[----:B------:R-:W2:Y:S01]  /*7c40*/  @!P2 LDS.128 R44, [R111+0x19400] ;  /* 0x019400006f2ca984 */ /* 0x000ea20000000c00 */
[----:B------:R-:W-:-:S03]  /*7c50*/  IADD3 R60, P3, R88, R52, RZ ;  /* 0x00000034583c7210 */ /* 0x000fc60007f7e0ff */
[----:B------:R-:W3:Y:S02]  /*7c60*/  @!P1 LDS.128 R48, [R111+0x1d400] ;  /* 0x01d400006f309984 */ /* 0x000ee40000000c00 */
[----:B------:R-:W-:Y:S01]  /*7c70*/  IMAD.X R62, R61, 0x1, R89, P3 ;  /* 0x000000013d3e7824 */ /* 0x000fe200018e0659 */
[----:B------:R-:W4:Y:S01]  /*7c80*/  @!P1 LDC.64 R56, c[0x0][0x2e8] ;  /* 0x0000ba00ff389b82 */ /* 0x000f220000000a00 */
[----:B------:R-:W-:-:S05]  /*7c90*/  @!P2 IADD3 R58, P3, R60, R36, RZ ;  /* 0x000000243c3aa210 */ /* 0x000fca0007f7e0ff */
[----:B------:R-:W-:Y:S01]  /*7ca0*/  @!P2 IMAD.X R59, R62, 0x1, R39, P3 ;  /* 0x000000013e3ba824 */ /* 0x000fe200018e0627 */
        /* <DEDUP_REMOVED lines=8> */
.L_x_1751:
[----:B------:R-:W-:Y:S05]  /*7d30*/  BSYNC B1 ;  /* 0x0000000000017941 */ /* 0x000fea0003800000 */
.L_x_1750:
[----:B------:R-:W-:Y:S01]  /*7d40*/  ISETP.GE.AND P3, PT, R211, R114, PT ;  /* 0x00000072d300720c */ /* 0x000fe20003f66270 */
[----:B------:R-:W-:-:S12]  /*7d50*/  BSSY B1, `(.L_x_1752) ;  /* 0x0000012000017945 */ /* 0x000fd80003800000 */
[----:B------:R-:W-:Y:S05]  /*7d60*/  @P3 BRA `(.L_x_1753) ;  /* 0x0000000000403947 */ /* 0x000fea0003800000 */
[----:B-12---:R-:W1:Y:S01]  /*7d70*/  @!P2 LDC.64 R54, c[0x0][0x2e8] ;  /* 0x0000ba00ff36ab82 */ /* 0x006e620000000a00 */
[----:B------:R-:W2:Y:S01]  /*7d80*/  @!P2 LDS.128 R44, [R111+0x1a400] ;  /* 0x01a400006f2ca984 */ /* 0x000ea20000000c00 */
[----:B------:R-:W-:-:S03]  /*7d90*/  LEA R60, P3, R98, R52, 0x6 ;  /* 0x00000034623c7211 */ /* 0x000fc600078630ff */
[----:B------:R-:W3:Y:S02]  /*7da0*/  @!P1 LDS.128 R48, [R111+0x1e400] ;  /* 0x01e400006f309984 */ /* 0x000ee40000000c00 */
[----:B------:R-:W-:Y:S01]  /*7db0*/  IMAD.X R62, R61, 0x1, R27, P3 ;  /* 0x000000013d3e7824 */ /* 0x000fe200018e061b */
[----:B------:R-:W4:Y:S01]  /*7dc0*/  @!P1 LDC.64 R56, c[0x0][0x2e8] ;  /* 0x0000ba00ff389b82 */ /* 0x000f220000000a00 */
[----:B------:R-:W-:-:S05]  /*7dd0*/  @!P2 IADD3 R58, P3, R60, R36, RZ ;  /* 0x000000243c3aa210 */ /* 0x000fca0007f7e0ff */
[----:B------:R-:W-:Y:S01]  /*7de0*/  @!P2 IMAD.X R59, R62, 0x1, R39, P3 ;  /* 0x000000013e3ba824 */ /* 0x000fe200018e0627 */
[----:B-1----:R-:W-:-:S04]  /*7df0*/  @!P2 LEA R54, P3, R58, R54, 0x1 ;  /* 0x000000363a36a211 */ /* 0x002fc800078608ff */
[----:B------:R-:W-:Y:S02]  /*7e00*/  @!P2 LEA.HI.X R55, R58, R55, R59, 0x1, P3 ;  /* 0x000000373a37a211 */ /* 0x000fe400018f0c3b */
[----:B------:R-:W-:-:S04]  /*7e10*/  @!P1 IADD3 R58, P3, R60, R99, RZ ;  /* 0x000000633c3a9210 */ /* 0x000fc80007f7e0ff */
[----:B------:R-:W-:Y:S02]  /*7e20*/  @!P1 IADD3.X R59, R62, R104, RZ, P3, !PT ;  /* 0x000000683e3b9210 */ /* 0x000fe40001ffe4ff */
[----:B----4-:R-:W-:-:S04]  /*7e30*/  @!P1 LEA R56, P3, R58, R56, 0x1 ;  /* 0x000000383a389211 */ /* 0x010fc800078608ff */
[----:B------:R-:W-:Y:S01]  /*7e40*/  @!P1 LEA.HI.X R57, R58, R57, R59, 0x1, P3 ;  /* 0x000000393a399211 */ /* 0x000fe200018f0c3b */
[----:B--2---:R4:W-:Y:S04]  /*7e50*/  @!P2 STG.E.128 desc[UR38][R54.64], R44 ;  /* 0x0000002c3600a986 */ /* 0x0049e8000c101d26 */
[----:B---3--:R4:W-:Y:S04]  /*7e60*/  @!P1 STG.E.128 desc[UR38][R56.64], R48 ;  /* 0x0000003038009986 */ /* 0x0089e8000c101d26 */
.L_x_1753:
[----:B------:R-:W-:Y:S05]  /*7e70*/  BSYNC B1 ;  /* 0x0000000000017941 */ /* 0x000fea0003800000 */
.L_x_1752:
[----:B------:R-:W-:-:S13]  /*7e80*/  ISETP.GE.AND P3, PT, R210, R114, PT ;  /* 0x00000072d200720c */ /* 0x000fda0003f66270 */
[----:B------:R-:W-:Y:S05]  /*7e90*/  @P3 BRA `(.L_x_1719) ;  /* 0x00000000004c3947 */ /* 0x000fea0003800000 */
[----:B------:R-:W3:Y:S01]  /*7ea0*/  LDC.64 R58, c[0x0][0x300] ;  /* 0x0000c000ff3a7b82 */ /* 0x000ee20000000a00 */
[----:B-12-4-:R-:W1:Y:S01]  /*7eb0*/  @!P2 LDS.128 R44, [R111+0x1b400] ;  /* 0x01b400006f2ca984 */ /* 0x016e620000000c00 */
[----:B------:R-:W-:-:S03]  /*7ec0*/  IMAD.MOV.U32 R53, RZ, RZ, R61 ;  /* 0x000000ffff357224 */ /* 0x000fc600078e003d */
[----:B------:R-:W2:Y:S03]  /*7ed0*/  @!P1 LDS.128 R48, [R111+0x1f400] ;  /* 0x01f400006f309984 */ /* 0x000ea60000000c00 */
[----:B------:R-:W4:Y:S08]  /*7ee0*/  @!P2 LDC.64 R54, c[0x0][0x2e8] ;  /* 0x0000ba00ff36ab82 */ /* 0x000f300000000a00 */
[----:B------:R-:W5:Y:S01]  /*7ef0*/  @!P1 LDC.64 R56, c[0x0][0x2e8] ;  /* 0x0000ba00ff389b82 */ /* 0x000f620000000a00 */
[----:B---3--:R-:W-:-:S04]  /*7f00*/  IMAD.WIDE.U32 R52, R58, 0x60, R52 ;  /* 0x000000603a347825 */ /* 0x008fc800078e0034 */
[----:B------:R-:W-:-:S04]  /*7f10*/  IMAD R59, R59, 0x60, RZ ;  /* 0x000000603b3b7824 */ /* 0x000fc800078e02ff */
[----:B------:R-:W-:Y:S01]  /*7f20*/  IMAD.IADD R59, R53, 0x1, R59 ;  /* 0x00000001353b7824 */ /* 0x000fe200078e023b */
[----:B------:R-:W-:-:S05]  /*7f30*/  @!P2 IADD3 R53, P3, R36, R52, RZ ;  /* 0x000000342435a210 */ /* 0x000fca0007f7e0ff */
[----:B------:R-:W-:Y:S01]  /*7f40*/  @!P2 IMAD.X R58, R59, 0x1, R39, P3 ;  /* 0x000000013b3aa824 */ /* 0x000fe200018e0627 */
[----:B----4-:R-:W-:-:S04]  /*7f50*/  @!P2 LEA R54, P3, R53, R54, 0x1 ;  /* 0x000000363536a211 */ /* 0x010fc800078608ff */
[----:B------:R-:W-:Y:S02]  /*7f60*/  @!P2 LEA.HI.X R55, R53, R55, R58, 0x1, P3 ;  /* 0x000000373537a211 */ /* 0x000fe400018f0c3a */
[----:B------:R-:W-:-:S03]  /*7f70*/  @!P1 IADD3 R52, P3, R99, R52, RZ ;  /* 0x0000003463349210 */ /* 0x000fc60007f7e0ff */
[----:B-1----:R1:W-:Y:S02]  /*7f80*/  @!P2 STG.E.128 desc[UR38][R54.64], R44 ;  /* 0x0000002c3600a986 */ /* 0x0023e4000c101d26 */
[----:B------:R-:W-:Y:S01]  /*7f90*/  @!P1 IMAD.X R53, R59, 0x1, R104, P3 ;  /* 0x000000013b359824 */ /* 0x000fe200018e0668 */
[----:B-----5:R-:W-:-:S04]  /*7fa0*/  @!P1 LEA R56, P3, R52, R56, 0x1 ;  /* 0x0000003834389211 */ /* 0x020fc800078608ff */
[----:B------:R-:W-:-:S05]  /*7fb0*/  @!P1 LEA.HI.X R57, R52, R57, R53, 0x1, P3 ;  /* 0x0000003934399211 */ /* 0x000fca00018f0c35 */
[----:B--2---:R1:W-:Y:S04]  /*7fc0*/  @!P1 STG.E.128 desc[UR38][R56.64], R48 ;  /* 0x0000003038009986 */ /* 0x0043e8000c101d26 */
.L_x_1719:
[----:B------:R-:W-:Y:S05]  /*7fd0*/  BSYNC B0 ;  /* 0x0000000000007941 */ /* 0x000fea0003800000 */
.L_x_1681:
[----:B-1234-:R-:W1:Y:S01]  /*7fe0*/  S2R R44, SR_TID.X ;  /* 0x00000000002c7919 */ /* 0x01ee620000002100 */
        /* <DEDUP_REMOVED lines=8> */
[----:B-1----:R-:W-:Y:S01]  /*8070*/  LOP3.LUT R44, R44, 0x7f, RZ, 0xc0, !PT ;  /* 0x0000007f2c2c7812 */ /* 0x002fe200078ec0ff */
[----:B--2---:R1:W-:Y:S03]  /*8080*/  BAR.SYNC.DEFER_BLOCKING R126, 0x80 ;  /* 0x0002007e0000751d */ /* 0x0043e60000010000 */
[----:B------:R-:W-:-:S13]  /*8090*/  ISETP.NE.AND P3, PT, R44, RZ, PT ;  /* 0x000000ff2c00720c */ /* 0x000fda0003f65270 */
[----:B------:R-:W-:-:S05]  /*80a0*/  @!P3 VIADD R44, R106, 0x288a0 ;  /* 0x000288a06a2cb836 */ /* 0x000fca0000000000 */
[----:B------:R-:W-:-:S04]  /*80b0*/  @!P3 PRMT R44, RZ, 0x654, R44 ;  /* 0x00000654ff2cb816 */ /* 0x000fc8000000002c */
[----:B------:R1:W-:Y:S01]  /*80c0*/  @!P3 SYNCS.ARRIVE.TRANS64.RED.A1T0 RZ, [R44+URZ], RZ ;  /* 0x000000ff2cffb9a7 */ /* 0x0003e2000810043f */
[----:B------:R-:W-:Y:S05]  /*80d0*/  @!P0 BRA `(.L_x_1755) ;  /* 0x0000000000048947 */ /* 0x000fea0003800000 */
[----:B------:R-:W-:Y:S01]  /*80e0*/  BPT.TRAP 0x1 ;  /* 0x000000040000795c */ /* 0x000fe20000300000 */
.L_x_1755:
[----:B------:R-:W-:Y:S05]  /*80f0*/  BSYNC B0 ;  /* 0x0000000000007941 */ /* 0x000fea0003800000 */
.L_x_1754:
[----:B------:R-:W2:Y:S01]  /*8100*/  SYNCS.PHASECHK.TRANS64.TRYWAIT P0, [R106+URZ+0x288b0], R119 ;  /* 0x0288b0776a0075a7 */ /* 0x000ea2000800017f */
[----:B------:R-:W-:Y:S01]  /*8110*/  ULDC UR36, c[0x0][0x2f4] ;  /* 0x0000bd0000247ab9 */ /* 0x000fe20000000800 */
[----:B------:R-:W-:Y:S01]  /*8120*/  ULDC.64 UR40, c[0x0][0x328] ;  /* 0x0000ca0000287ab9 */ /* 0x000fe20000000a00 */
[----:B------:R-:W-:Y:S01]  /*8130*/  ULDC.64 UR42, c[0x0][0x318] ;  /* 0x0000c600002a7ab9 */ /* 0x000fe20000000a00 */
[----:B------:R-:W-:Y:S04]  /*8140*/  BSSY B0, `(.L_x_1756) ;  /* 0x0000002000007945 */ /* 0x000fe80003800000 */
[----:B--2---:R-:W-:Y:S05]  /*8150*/  @!P0 BRA `(.L_x_1757) ;  /* 0x000001e000a88947 */ /* 0x004fea0003800000 */
.L_x_2101:
[----:B------:R-:W-:Y:S05]  /*8160*/  BSYNC B0 ;  /* 0x0000000000007941 */ /* 0x000fea0003800000 */
.L_x_1756:
[----:B------:R-:W-:Y:S01]  /*8170*/  ISETP.GE.AND P0, PT, R23, R114, PT ;  /* 0x000000721700720c */ /* 0x000fe20003f06270 */
[----:B------:R-:W-:Y:S01]  /*8180*/  BSSY B0, `(.L_x_1758) ;  /* 0x0000011000007945 */ /* 0x000fe20003800000 */
[----:B------:R-:W-:-:S11]  /*8190*/  IMAD.WIDE R48, R26, 0x80, R42 ;  /* 0x000000801a307825 */ /* 0x000fd600078e022a */
[----:B------:R-:W-:Y:S05]  /*81a0*/  @P0 BRA `(.L_x_1759) ;  /* 0x0000000000380947 */ /* 0x000fea0003800000 */
[----:B------:R-:W-:Y:S01]  /*81b0*/  MOV R45, R105 ;  /* 0x00000069002d7202 */ /* 0x000fe20000000f00 */
[----:B------:R-:W-:Y:S02]  /*81c0*/  IMAD R47, R49, UR40, RZ ;  /* 0x00000028312f7c24 */ /* 0x000fe4000f8e02ff */
[----:B-1----:R-:W-:Y:S02]  /*81d0*/  IMAD.MOV.U32 R44, RZ, RZ, R94 ;  /* 0x000000ffff2c7224 */ /* 0x002fe400078e005e */
[C---:B------:R-:W-:Y:S02]  /*81e0*/  IMAD R47, R48.reuse, UR41, R47 ;  /* 0x00000029302f7c24 */ /* 0x040fe4000f8e022f */
[----:B------:R-:W-:-:S04]  /*81f0*/  IMAD.WIDE.U32 R44, R48, UR40, R44 ;  /* 0x00000028302c7c25 */ /* 0x000fc8000f8e002c */
[----:B------:R-:W-:Y:S01]  /*8200*/  IMAD.IADD R45, R45, 0x1, R47 ;  /* 0x000000012d2d7824 */ /* 0x000fe200078e022f */
[----:B------:R-:W-:-:S04]  /*8210*/  LEA R50, P0, R44, UR42, 0x1 ;  /* 0x0000002a2c327c11 */ /* 0x000fc8000f8008ff */
[----:B------:R-:W-:Y:S02]  /*8220*/  LEA.HI.X R51, R44, UR43, R45, 0x1, P0 ;  /* 0x0000002b2c337c11 */ /* 0x000fe400080f0c2d */
[----:B------:R-:W-:-:S13]  /*8230*/  ISETP.GE.AND P0, PT, R16, UR36, PT ;  /* 0x0000002410007c0c */ /* 0x000fda000bf06270 */
[----:B------:R-:W1:Y:S04]  /*8240*/  @!P0 LDS.128 R44, [R111+0x400] ;  /* 0x000400006f2c8984 */ /* 0x000e680000000c00 */
[----:B-1----:R-:W-:Y:S01]  /*8250*/  @!P0 STG.E.128 desc[UR38][R50.64], R44 ;  /* 0x0000002c32008986 */ /* 0x002fe2000c101d26 */
[----:B------:R-:W-:-:S13]  /*8260*/  ISETP.GE.AND P0, PT, R190, UR36, PT ;  /* 0x00000024be007c0c */ /* 0x000fda000bf06270 */
[----:B------:R-:W1:Y:S04]  /*8270*/  @!P0 LDS.128 R44, [R111+0x4400] ;  /* 0x004400006f2c8984 */ /* 0x000e680000000c00 */
[----:B-1----:R3:W-:Y:S02]  /*8280*/  @!P0 STG.E.128 desc[UR38][R50.64+0x80], R44 ;  /* 0x0000802c32008986 */ /* 0x0027e4000c101d26 */
.L_x_1759:
[----:B------:R-:W-:Y:S05]  /*8290*/  BSYNC B0 ;  /* 0x0000000000007941 */ /* 0x000fea0003800000 */
.L_x_1758:
[----:B------:R-:W-:Y:S01]  /*82a0*/  ISETP.GE.AND P0, PT, R212, R114, PT ;  /* 0x00000072d400720c */ /* 0x000fe20003f06270 */
[----:B------:R-:W-:-:S12]  /*82b0*/  BSSY B0, `(.L_x_1760) ;  /* 0x0000012000007945 */ /* 0x000fd80003800000 */
[----:B------:R-:W-:Y:S05]  /*82c0*/  @P0 BRA `(.L_x_1761) ;  /* 0x0000000000400947 */ /* 0x000fea0003800000 */
[----:B---3--:R-:W-:Y:S01]  /*82d0*/  IADD3 R47, P0, R48, 0x20, RZ ;  /* 0x00000020302f7810 */ /* 0x008fe20007f1e0ff */
[----:B------:R-:W-:-:S04]  /*82e0*/  IMAD.MOV.U32 R45, RZ, RZ, R105 ;  /* 0x000000ffff2d7224 */ /* 0x000fc800078e0069 */
[----:B-1----:R-:W-:-:S04]  /*82f0*/  IMAD.X R44, RZ, RZ, R49, P0 ;  /* 0x000000ffff2c7224 */ /* 0x002fc800000e0631 */
[----:B------:R-:W-:Y:S02]  /*8300*/  IMAD R46, R44, UR40, RZ ;  /* 0x000000282c2e7c24 */ /* 0x000fe4000f8e02ff */
[----:B------:R-:W-:-:S04]  /*8310*/  IMAD.MOV.U32 R44, RZ, RZ, R94 ;  /* 0x000000ffff2c7224 */ /* 0x000fc800078e005e */
[----:B------:R-:W-:-:S04]  /*8320*/  IMAD.WIDE.U32 R44, R47, UR40, R44 ;  /* 0x000000282f2c7c25 */ /* 0x000fc8000f8e002c */
[----:B------:R-:W-:Y:S01]  /*8330*/  IMAD R47, R47, UR41, R46 ;  /* 0x000000292f2f7c24 */ /* 0x000fe2000f8e022e */
[----:B------:R-:W-:-:S03]  /*8340*/  LEA R50, P0, R44, UR42, 0x1 ;  /* 0x0000002a2c327c11 */ /* 0x000fc6000f8008ff */
[----:B------:R-:W-:-:S05]  /*8350*/  IMAD.IADD R45, R45, 0x1, R47 ;  /* 0x000000012d2d7824 */ /* 0x000fca00078e022f */
[----:B------:R-:W-:Y:S02]  /*8360*/  LEA.HI.X R51, R44, UR43, R45, 0x1, P0 ;  /* 0x0000002b2c337c11 */ /* 0x000fe400080f0c2d */
[----:B------:R-:W-:-:S13]  /*8370*/  ISETP.GE.AND P0, PT, R16, UR36, PT ;  /* 0x0000002410007c0c */ /* 0x000fda000bf06270 */
[----:B------:R-:W1:Y:S04]  /*8380*/  @!P0 LDS.128 R44, [R111+0x1400] ;  /* 0x001400006f2c8984 */ /* 0x000e680000000c00 */
[----:B-1----:R-:W-:Y:S01]  /*8390*/  @!P0 STG.E.128 desc[UR38][R50.64], R44 ;  /* 0x0000002c32008986 */ /* 0x002fe2000c101d26 */
[----:B------:R-:W-:-:S13]  /*83a0*/  ISETP.GE.AND P0, PT, R190, UR36, PT ;  /* 0x00000024be007c0c */ /* 0x000fda000bf06270 */
[----:B------:R-:W1:Y:S04]  /*83b0*/  @!P0 LDS.128 R44, [R111+0x5400] ;  /* 0x005400006f2c8984 */ /* 0x000e680000000c00 */
[----:B-1----:R4:W-:Y:S02]  /*83c0*/  @!P0 STG.E.128 desc[UR38][R50.64+0x80], R44 ;  /* 0x0000802c32008986 */ /* 0x0029e4000c101d26 */
.L_x_1761:
[----:B------:R-:W-:Y:S05]  /*83d0*/  BSYNC B0 ;  /* 0x0000000000007941 */ /* 0x000fea0003800000 */
.L_x_1760:
[----:B------:R-:W-:Y:S01]  /*83e0*/  ISETP.GE.AND P0, PT, R211, R114, PT ;  /* 0x00000072d300720c */ /* 0x000fe20003f06270 */
[----:B------:R-:W-:-:S12]  /*83f0*/  BSSY B0, `(.L_x_1762) ;  /* 0x0000012000007945 */ /* 0x000fd80003800000 */
[----:B------:R-:W-:Y:S05]  /*8400*/  @P0 BRA `(.L_x_1763) ;  /* 0x0000000000400947 */ /* 0x000fea0003800000 */
[----:B---34-:R-:W-:Y:S01]  /*8410*/  IADD3 R47, P0, R48, 0x40, RZ ;  /* 0x00000040302f7810 */ /* 0x018fe20007f1e0ff */
[----:B------:R-:W-:-:S04]  /*8420*/  IMAD.MOV.U32 R45, RZ, RZ, R105 ;  /* 0x000000ffff2d7224 */ /* 0x000fc800078e0069 */
[----:B-1----:R-:W-:-:S04]  /*8430*/  IMAD.X R44, RZ, RZ, R49, P0 ;  /* 0x000000ffff2c7224 */ /* 0x002fc800000e0631 */
[----:B------:R-:W-:Y:S01]  /*8440*/  IMAD R46, R44, UR40, RZ ;  /* 0x000000282c2e7c24 */ /* 0x000fe2000f8e02ff */
[----:B------:R-:W-:-:S05]  /*8450*/  MOV R44, R94 ;  /* 0x0000005e002c7202 */ /* 0x000fca0000000f00 */
        /* <DEDUP_REMOVED lines=11> */
.L_x_1763:
[----:B------:R-:W-:Y:S05]  /*8510*/  BSYNC B0 ;  /* 0x0000000000007941 */ /* 0x000fea0003800000 */
.L_x_1762:
[----:B------:R-:W-:Y:S01]  /*8520*/  ISETP.GE.AND P0, PT, R210, R114, PT ;  /* 0x00000072d200720c */ /* 0x000fe20003f06270 */
[----:B------:R-:W-:-:S12]  /*8530*/  BSSY B0, `(.L_x_1764) ;  /* 0x0000012000007945 */ /* 0x000fd80003800000 */
[----:B------:R-:W-:Y:S05]  /*8540*/  @P0 BRA `(.L_x_1765) ;  /* 0x0000000000400947 */ /* 0x000fea0003800000 */
[----:B-1-34-:R-:W-:Y:S01]  /*8550*/  IADD3 R47, P0, R48, 0x60, RZ ;  /* 0x00000060302f7810 */ /* 0x01afe20007f1e0ff */
[----:B------:R-:W-:Y:S02]  /*8560*/  IMAD.MOV.U32 R44, RZ, RZ, R94 ;  /* 0x000000ffff2c7224 */ /* 0x000fe400078e005e */
[----:B------:R-:W-:Y:S02]  /*8570*/  IMAD.MOV.U32 R45, RZ, RZ, R105 ;  /* 0x000000ffff2d7224 */ /* 0x000fe400078e0069 */
[----:B------:R-:W-:Y:S02]  /*8580*/  IMAD.X R48, RZ, RZ, R49, P0 ;  /* 0x000000ffff307224 */ /* 0x000fe400000e0631 */
[----:B------:R-:W-:-:S04]  /*8590*/  IMAD.WIDE.U32 R44, R47, UR40, R44 ;  /* 0x000000282f2c7c25 */ /* 0x000fc8000f8e002c */
[----:B------:R-:W-:-:S04]  /*85a0*/  IMAD R48, R48, UR40, RZ ;  /* 0x0000002830307c24 */ /* 0x000fc8000f8e02ff */
        /* <DEDUP_REMOVED lines=10> */
.L_x_1765:
[----:B------:R-:W-:Y:S05]  /*8650*/  BSYNC B0 ;  /* 0x0000000000007941 */ /* 0x000fea0003800000 */
.L_x_1764:
[----:B------:R-:W-:Y:S01]  /*8660*/  @!PT LDS RZ, [RZ] ;  /* 0x00000000fffff984 */ /* 0x000fe20000000800 */
[----:B------:R-:W-:Y:S01]  /*8670*/  @!PT LDS RZ, [RZ] ;  /* 0x00000000fffff984 */ /* 0x000fe20000000800 */
[----:B------:R-:W-:Y:S01]  /*8680*/  @!PT LDS RZ, [RZ] ;  /* 0x00000000fffff984 */ /* 0x000fe20000000800 */
[----:B------:R-:W-:Y:S01]  /*8690*/  @!PT LDS RZ, [RZ] ;  /* 0x00000000fffff984 */ /* 0x000fe20000000800 */
[----:B------:R5:W-:Y:S06]  /*86a0*/  MEMBAR.ALL.CTA ;  /* 0x0000000000007992 */ /* 0x000bec0000008000 */
[----:B-----5:R-:W5:Y:S02]  /*86b0*/  FENCE.VIEW.ASYNC.S ;  /* 0x00000000000073c6 */ /* 0x020f640000000000 */
[----:B-----5:R1:W-:Y:S01]  /*86c0*/  BAR.SYNC.DEFER_BLOCKING R126, 0x80 ;  /* 0x0002007e0000751d */ /* 0x0203e20000010000 */
[----:B------:R-:W-:Y:S01]  /*86d0*/  ISETP.NE.AND P4, PT, R107, RZ, PT ;  /* 0x000000ff6b00720c */ /* 0x000fe20003f85270 */
[----:B------:R-:W-:Y:S01]  /*86e0*/  VIADD R184, R184, 0x1 ;  /* 0x00000001b8b87836 */ /* 0x000fe20000000000 */
[----:B0-2---:R-:W-:-:S04]  /*86f0*/  @!P3 IADD3 R106, R106, 0x288c0, RZ ;  /* 0x000288c06a6ab810 */ /* 0x005fc80007ffe0ff */
[C---:B------:R-:W-:Y:S02]  /*8700*/  ISETP.NE.AND P0, PT, R184.reuse, 0x2, PT ;  /* 0x00000002b800780c */ /* 0x040fe40003f05270 */
[----:B------:R-:W-:Y:S02]  /*8710*/  @!P3 PRMT R106, RZ, 0x654, R106 ;  /* 0x00000654ff6ab816 */ /* 0x000fe4000000006a */
[----:B-1-34-:R-:W-:Y:S02]  /*8720*/  SEL R45, RZ, 0x1, P0 ;  /* 0x00000001ff2d7807 */ /* 0x01afe40000000000 */
[----:B------:R-:W-:Y:S02]  /*8730*/  SEL R184, R184, RZ, P0 ;  /* 0x000000ffb8b87207 */ /* 0x000fe40000000000 */
[----:B------:R-:W-:Y:S01]  /*8740*/  LOP3.LUT R192, R192, R45, RZ, 0x3c, !PT ;  /* 0x0000002dc0c07212 */ /* 0x000fe200078e3cff */
[----:B------:R0:W-:Y:S01]  /*8750*/  @!P3 SYNCS.ARRIVE.TRANS64.RED.A1T0 RZ, [R106+URZ], RZ ;  /* 0x000000ff6affb9a7 */ /* 0x0001e2000810043f */
[----:B------:R-:W-:Y:S05]  /*8760*/  @P4 BRA `(.L_x_1766) ;  /* 0xffffff9c00e84947 */ /* 0x000fea000383ffff */
[----:B------:R-:W1:Y:S01]  /*8770*/  S2R R44, SR_TID.X ;  /* 0x00000000002c7919 */ /* 0x000e620000002100 */
[----:B------:R-:W-:Y:S02]  /*8780*/  PLOP3.LUT P0, PT, PT, PT, PT, 0x8, 0x0 ;  /* 0x000000000000781c */ /* 0x000fe40003f0e170 */
[----:B-1----:R-:W-:-:S04]  /*8790*/  SHF.R.U32.HI R44, RZ, 0x7, R44 ;  /* 0x00000007ff2c7819 */ /* 0x002fc8000001162c */
[----:B------:R-:W-:-:S13]  /*87a0*/  ISETP.NE.AND P4, PT, R44, 0x1, PT ;  /* 0x000000012c00780c */ /* 0x000fda0003f85270 */
[----:B------:R-:W-:Y:S06]  /*87b0*/  @!P4 BAR.ARV 0x9, 0x100 ;  /* 0x024400000000cb1d */ /* 0x000fec0000002000 */
.L_x_1676:
[----:B------:R-:W1:Y:S01]  /*87c0*/  LDC R0, c[0x0][0x448] ;  /* 0x00011200ff007b82 */ /* 0x000e620000000800 */
[----:B------:R-:W-:-:S07]  /*87d0*/  IADD3 R5, R188, 0x1, -R187 ;  /* 0x00000001bc057810 */ /* 0x000fce0007ffe8bb */
[----:B------:R-:W2:Y:S01]  /*87e0*/  LDC.64 R6, c[0x0][0x9e0] ;  /* 0x00027800ff067b82 */ /* 0x000ea20000000a00 */
[----:B-1----:R-:W-:Y:S01]  /*87f0*/  ISETP.NE.AND P1, PT, R0, 0x1, PT ;  /* 0x000000010000780c */ /* 0x002fe20003f25270 */
[----:B------:R-:W-:Y:S01]  /*8800*/  VIADD R0, R193, 0x7f ;  /* 0x0000007fc1007836 */ /* 0x000fe20000000000 */
[----:B--2---:R-:W-:-:S11]  /*8810*/  ISETP.GE.AND P2, PT, R7, 0x1, PT ;  /* 0x000000010700780c */ /* 0x004fd60003f46270 */
[----:B------:R-:W1:Y:S08]  /*8820*/  @P1 LDC R3, c[0x0][0x44c] ;  /* 0x00011300ff031b82 */ /* 0x000e700000000800 */
[----:B------:R-:W2:Y:S01]  /*8830*/  @P1 LDC R4, c[0x0][0x450] ;  /* 0x00011400ff041b82 */ /* 0x000ea20000000800 */
[----:B-1----:R-:W-:-:S05]  /*8840*/  @P1 IMAD.HI.U32 R3, R0, R3, RZ ;  /* 0x0000000300031227 */ /* 0x002fca00078e00ff */
[----:B--2---:R-:W-:-:S05]  /*8850*/  @P1 SHF.R.U32.HI R0, RZ, R4, R3 ;  /* 0x00000004ff001219 */ /* 0x004fca0000011603 */
[----:B------:R-:W-:Y:S01]  /*8860*/  IMAD.IADD R5, R5, 0x1, R0 ;  /* 0x0000000105057824 */ /* 0x000fe200078e0200 */
[----:B------:R-:W-:Y:S06]  /*8870*/  @P0 BRA `(.L_x_1767) ;  /* 0x00000000000c0947 */ /* 0x000fec0003800000 */
[----:B------:R-:W1:Y:S01]  /*8880*/  FENCE.VIEW.ASYNC.G ;  /* 0x00000000000073c6 */ /* 0x000e620000000100 */
[----:B------:R-:W-:Y:S05]  /*8890*/  WARPSYNC.ALL ;  /* 0x0000000000007948 */ /* 0x000fea0003800000 */
[----:B-1----:R-:W-:Y:S06]  /*88a0*/  BAR.ARV 0xc, 0x180 ;  /* 0x0306000000007b1d */ /* 0x002fec0000002000 */
.L_x_1767:
[----:B------:R-:W-:Y:S01]  /*88b0*/  IMAD.IADD R0, R5, 0x1, R6 ;  /* 0x0000000105007824 */ /* 0x000fe200078e0206 */
[----:B------:R-:W-:Y:S06]  /*88c0*/  @!P2 BRA `(.L_x_1768) ;  /* 0x000000000048a947 */ /* 0x000fec0003800000 */
[C---:B------:R-:W-:Y:S01]  /*88d0*/  ISETP.GT.AND P0, PT, R5.reuse, RZ, PT ;  /* 0x000000ff0500720c */ /* 0x040fe20003f04270 */
[----:B------:R-:W-:Y:S01]  /*88e0*/  BSSY B0, `(.L_x_1769) ;  /* 0x000000e000007945 */ /* 0x000fe20003800000 */
[----:B------:R-:W-:-:S11]  /*88f0*/  VIADD R3, R5, 0xffffffff ;  /* 0xffffffff05037836 */ /* 0x000fd60000000000 */
[----:B------:R-:W-:Y:S05]  /*8900*/  @P0 BRA `(.L_x_1770) ;  /* 0x00000000001c0947 */ /* 0x000fea0003800000 */
[----:B------:R-:W-:Y:S01]  /*8910*/  ISETP.NE.AND P0, PT, R7, 0x1, PT ;  /* 0x000000010700780c */ /* 0x000fe20003f05270 */
[----:B------:R-:W-:-:S12]  /*8920*/  IMAD.MOV R3, RZ, RZ, -R5 ;  /* 0x000000ffff037224 */ /* 0x000fd800078e0a05 */
[----:B------:R-:W1:Y:S02]  /*8930*/  @P0 LDC.64 R8, c[0x0][0x9e8] ;  /* 0x00027a00ff080b82 */ /* 0x000e640000000a00 */
[----:B-1----:R-:W-:-:S05]  /*8940*/  @P0 IMAD.HI.U32 R4, R3, R8, RZ ;  /* 0x0000000803040227 */ /* 0x002fca00078e00ff */
[----:B------:R-:W-:-:S04]  /*8950*/  @P0 SHF.R.U32.HI R3, RZ, R9, R4 ;  /* 0x00000009ff030219 */ /* 0x000fc80000011604 */
[----:B------:R-:W-:Y:S01]  /*8960*/  LOP3.LUT R3, RZ, R3, RZ, 0x33, !PT ;  /* 0x00000003ff037212 */ /* 0x000fe200078e33ff */
[----:B------:R-:W-:Y:S06]  /*8970*/  BRA `(.L_x_1771) ;  /* 0x0000000000107947 */ /* 0x000fec0003800000 */
.L_x_1770:
[----:B------:R-:W-:-:S13]  /*8980*/  ISETP.NE.AND P0, PT, R7, 0x1, PT ;  /* 0x000000010700780c */ /* 0x000fda0003f05270 */
[----:B------:R-:W1:Y:S02]  /*8990*/  @P0 LDC.64 R4, c[0x0][0x9e8] ;  /* 0x00027a00ff040b82 */ /* 0x000e640000000a00 */
[----:B-1----:R-:W-:-:S05]  /*89a0*/  @P0 IMAD.HI.U32 R4, R3, R4, RZ ;  /* 0x0000000403040227 */ /* 0x002fca00078e00ff */
[----:B------:R-:W-:-:S07]  /*89b0*/  @P0 SHF.R.U32.HI R3, RZ, R5, R4 ;  /* 0x00000005ff030219 */ /* 0x000fce0000011604 */
.L_x_1771:
[----:B------:R-:W-:Y:S05]  /*89c0*/  BSYNC B0 ;  /* 0x0000000000007941 */ /* 0x000fea0003800000 */
.L_x_1769:
[----:B------:R-:W-:-:S05]  /*89d0*/  IMAD R3, R3, R7, R7 ;  /* 0x0000000703037224 */ /* 0x000fca00078e0207 */
[----:B------:R-:W-:-:S07]  /*89e0*/  VIMNMX R0, R0, R3, PT ;  /* 0x0000000300007248 */ /* 0x000fce0003fe0100 */
.L_x_1768:
[----:B------:R-:W1:Y:S01]  /*89f0*/  @P1 LDC R4, c[0x0][0x44c] ;  /* 0x00011300ff041b82 */ /* 0x000e620000000800 */
[----:B------:R-:W-:Y:S01]  /*8a00*/  IADD3 R0, R0, 0x7f, RZ ;  /* 0x0000007f00007810 */ /* 0x000fe20007ffe0ff */
[----:B------:R-:W-:-:S03]  /*8a10*/  ULDC UR4, c[0x0][0x9dc] ;  /* 0x0002770000047ab9 */ /* 0x000fc60000000800 */
[----:B------:R-:W-:-:S03]  /*8a20*/  SHF.R.S32.HI R3, RZ, 0x1f, R0 ;  /* 0x0000001fff037819 */ /* 0x000fc60000011400 */
[----:B------:R-:W2:Y:S01]  /*8a30*/  @P1 LDC R6, c[0x0][0x450] ;  /* 0x00011400ff061b82 */ /* 0x000ea20000000800 */
[----:B------:R-:W-:-:S04]  /*8a40*/  LEA.HI R3, R3, R0, RZ, 0x7 ;  /* 0x0000000003037211 */ /* 0x000fc800078f38ff */
[----:B------:R-:W-:-:S04]  /*8a50*/  SHF.R.S32.HI R0, RZ, 0x7, R3 ;  /* 0x00000007ff007819 */ /* 0x000fc80000011403 */
[----:B------:R-:W-:Y:S01]  /*8a60*/  VIMNMX R129, R129, R0, PT ;  /* 0x0000000081817248 */ /* 0x000fe20003fe0100 */
[----:B-1----:R-:W-:-:S04]  /*8a70*/  @P1 IMAD.HI.U32 R5, R193, R4, RZ ;  /* 0x00000004c1051227 */ /* 0x002fc800078e00ff */
[----:B------:R-:W-:Y:S01]  /*8a80*/  IMAD.MOV.U32 R4, RZ, RZ, R193 ;  /* 0x000000ffff047224 */ /* 0x000fe200078e00c1 */
[----:B--2---:R-:W-:-:S05]  /*8a90*/  @P1 SHF.R.U32.HI R4, RZ, R6, R5 ;  /* 0x00000006ff041219 */ /* 0x004fca0000011605 */
        /* <DEDUP_REMOVED lines=8> */
[----:B------:R-:W1:Y:S02]  /*8b20*/  @P0 LDC.64 R8, c[0x0][0x9e8] ;  /* 0x00027a00ff080b82 */ /* 0x000e640000000a00 */
[----:B-1----:R-:W-:-:S05]  /*8b30*/  @P0 IMAD.HI.U32 R0, R3, R8, RZ ;  /* 0x0000000803000227 */ /* 0x002fca00078e00ff */
[----:B------:R-:W-:-:S04]  /*8b40*/  @P0 SHF.R.U32.HI R3, RZ, R9, R0 ;  /* 0x00000009ff030219 */ /* 0x000fc80000011600 */
[----:B------:R-:W-:Y:S01]  /*8b50*/  LOP3.LUT R3, RZ, R3, RZ, 0x33, !PT ;  /* 0x00000003ff037212 */ /* 0x000fe200078e33ff */
[----:B------:R-:W-:Y:S06]  /*8b60*/  BRA `(.L_x_1775) ;  /* 0x0000000000107947 */ /* 0x000fec0003800000 */
.L_x_1774:
[----:B------:R-:W-:-:S13]  /*8b70*/  ISETP.NE.AND P0, PT, R7, 0x1, PT ;  /* 0x000000010700780c */ /* 0x000fda0003f05270 */
[----:B------:R-:W1:Y:S02]  /*8b80*/  @P0 LDC.64 R8, c[0x0][0x9e8] ;  /* 0x00027a00ff080b82 */ /* 0x000e640000000a00 */
[----:B-1----:R-:W-:-:S05]  /*8b90*/  @P0 IMAD.HI.U32 R0, R3, R8, RZ ;  /* 0x0000000803000227 */ /* 0x002fca00078e00ff */
[----:B------:R-:W-:-:S07]  /*8ba0*/  @P0 SHF.R.U32.HI R3, RZ, R9, R0 ;  /* 0x00000009ff030219 */ /* 0x000fce0000011600 */
.L_x_1775:
[----:B------:R-:W-:Y:S05]  /*8bb0*/  BSYNC B0 ;  /* 0x0000000000007941 */ /* 0x000fea0003800000 */
.L_x_1773:
[----:B------:R-:W-:-:S05]  /*8bc0*/  IMAD R3, R3, R7, RZ ;  /* 0x0000000703037224 */ /* 0x000fca00078e02ff */
[----:B------:R-:W-:-:S07]  /*8bd0*/  VIMNMX R4, R4, R3, !PT ;  /* 0x0000000304047248 */ /* 0x000fce0007fe0100 */
.L_x_1772:
[----:B------:R-:W-:Y:S01]  /*8be0*/  SHF.R.S32.HI R3, RZ, 0x1f, R4 ;  /* 0x0000001fff037819 */ /* 0x000fe20000011404 */
[----:B------:R-:W-:Y:S01]  /*8bf0*/  IMAD.MOV.U32 R0, RZ, RZ, RZ ;  /* 0x000000ffff007224 */ /* 0x000fe200078e00ff */
[----:B------:R-:W-:Y:S02]  /*8c00*/  PLOP3.LUT P0, PT, PT, PT, PT, 0x80, 0x0 ;  /* 0x000000000000781c */ /* 0x000fe40003f0f070 */
[----:B------:R-:W-:Y:S02]  /*8c10*/  CS2R R150, SRZ ;  /* 0x0000000000967805 */ /* 0x000fe4000001ff00 */
[----:B------:R-:W-:Y:S01]  /*8c20*/  LEA.HI R4, R3, R4, RZ, 0x7 ;  /* 0x0000000403047211 */ /* 0x000fe200078f38ff */
[----:B------:R-:W-:Y:S01]  /*8c30*/  IMAD.MOV.U32 R3, RZ, RZ, RZ ;  /* 0x000000ffff037224 */ /* 0x000fe200078e00ff */
[----:B------:R-:W-:Y:S02]  /*8c40*/  CS2R R148, SRZ ;  /* 0x0000000000947805 */ /* 0x000fe4000001ff00 */
[----:B------:R-:W-:-:S02]  /*8c50*/  CS2R R146, SRZ ;  /* 0x0000000000927805 */ /* 0x000fc4000001ff00 */
[----:B------:R-:W-:Y:S02]  /*8c60*/  SHF.R.S32.HI R4, RZ, 0x7, R4 ;  /* 0x00000007ff047819 */ /* 0x000fe40000011404 */
[----:B------:R-:W-:Y:S02]  /*8c70*/  CS2R R144, SRZ ;  /* 0x0000000000907805 */ /* 0x000fe4000001ff00 */
[----:B------:R-:W-:Y:S01]  /*8c80*/  CS2R R38, SRZ ;  /* 0x0000000000267805 */ /* 0x000fe2000001ff00 */
[----:B------:R-:W-:Y:S01]  /*8c90*/  IMAD.MOV.U32 R142, RZ, RZ, RZ ;  /* 0x000000ffff8e7224 */ /* 0x000fe200078e00ff */
[----:B------:R-:W-:Y:S02]  /*8ca0*/  VIMNMX R196, RZ, R4, !PT ;  /* 0x00000004ffc47248 */ /* 0x000fe40007fe0100 */
[----:B------:R-:W-:Y:S02]  /*8cb0*/  CS2R R36, SRZ ;  /* 0x0000000000247805 */ /* 0x000fe4000001ff00 */
[----:B------:R-:W-:Y:S01]  /*8cc0*/  MOV R141, RZ ;  /* 0x000000ff008d7202 */ /* 0x000fe20000000f00 */
[----:B------:R-:W-:Y:S01]  /*8cd0*/  IMAD.MOV.U32 R138, RZ, RZ, RZ ;  /* 0x000000ffff8a7224 */ /* 0x000fe200078e00ff */
[----:B------:R-:W-:Y:S01]  /*8ce0*/  ISETP.GT.AND P1, PT, R129, R196, PT ;  /* 0x000000c48100720c */ /* 0x000fe20003f24270 */
[----:B------:R-:W-:Y:S01]  /*8cf0*/  IMAD.MOV.U32 R137, RZ, RZ, RZ ;  /* 0x000000ffff897224 */ /* 0x000fe200078e00ff */
[----:B------:R-:W-:Y:S01]  /*8d00*/  CS2R R134, SRZ ;  /* 0x0000000000867805 */ /* 0x000fe2000001ff00 */
[----:B------:R-:W-:Y:S01]  /*8d10*/  IMAD.MOV.U32 R133, RZ, RZ, RZ ;  /* 0x000000ffff857224 */ /* 0x000fe200078e00ff */
[----:B------:R-:W-:-:S02]  /*8d20*/  CS2R R34, SRZ ;  /* 0x0000000000227805 */ /* 0x000fc4000001ff00 */
[----:B------:R-:W-:Y:S01]  /*8d30*/  CS2R R130, SRZ ;  /* 0x0000000000827805 */ /* 0x000fe2000001ff00 */
[----:B------:R-:W-:Y:S01]  /*8d40*/  IMAD.MOV.U32 R128, RZ, RZ, RZ ;  /* 0x000000ffff807224 */ /* 0x000fe200078e00ff */
        /* <DEDUP_REMOVED lines=10> */
[----:B0-----:R-:W-:-:S02]  /*8df0*/  CS2R R106, SRZ ;  /* 0x00000000006a7805 */ /* 0x001fc4000001ff00 */
[----:B------:R-:W-:Y:S02]  /*8e00*/  CS2R R104, SRZ ;  /* 0x0000000000687805 */ /* 0x000fe4000001ff00 */
[----:B------:R-:W-:Y:S02]  /*8e10*/  CS2R R102, SRZ ;  /* 0x0000000000667805 */ /* 0x000fe4000001ff00 */
[----:B------:R-:W-:Y:S02]  /*8e20*/  CS2R R100, SRZ ;  /* 0x0000000000647805 */ /* 0x000fe4000001ff00 */
[----:B------:R-:W-:Y:S02]  /*8e30*/  CS2R R98, SRZ ;  /* 0x0000000000627805 */ /* 0x000fe4000001ff00 */
[----:B------:R-:W-:Y:S02]  /*8e40*/  CS2R R96, SRZ ;  /* 0x0000000000607805 */ /* 0x000fe4000001ff00 */
[----:B------:R-:W-:Y:S01]  /*8e50*/  CS2R R6, SRZ ;  /* 0x0000000000067805 */ /* 0x000fe2000001ff00 */
[----:B------:R-:W-:Y:S01]  /*8e60*/  IMAD.MOV.U32 R94, RZ, RZ, RZ ;  /* 0x000000ffff5e7224 */ /* 0x000fe200078e00ff */
[----:B------:R-:W-:Y:S01]  /*8e70*/  CS2R R90, SRZ ;  /* 0x00000000005a7805 */ /* 0x000fe2000001ff00 */
[----:B------:R-:W-:Y:S01]  /*8e80*/  IMAD.MOV.U32 R93, RZ, RZ, RZ ;  /* 0x000000ffff5d7224 */ /* 0x000fe200078e00ff */
[----:B------:R-:W-:Y:S01]  /*8e90*/  CS2R R88, SRZ ;  /* 0x0000000000587805 */ /* 0x000fe2000001ff00 */
[----:B------:R-:W-:Y:S06]  /*8ea0*/  @!P1 BRA `(.L_x_1776) ;  /* 0x0000013800289947 */ /* 0x000fec0003800000 */
[----:B------:R-:W-:-:S03]  /*8eb0*/  UMOV UR4, 0xffffffff ;  /* 0xffffffff00047882 */ /* 0x000fc60000000000 */
[----:B------:R-:W-:Y:S05]  /*8ec0*/  BRA.DIV UR4, `(.L_x_1777) ;  /* 0x000001d604607947 */ /* 0x000fea000b800000 */
[----:B------:R0:W1:Y:S02]  /*8ed0*/  SHFL.IDX PT, R194, R222, RZ, 0x1f ;  /* 0x00001fffdec27589 */ /* 0x00006400000e0000 */
.L_x_2104:
[----:B-1----:R-:W-:Y:S02]  /*8ee0*/  LEA.HI R0, R194, R194, RZ, 0x1 ;  /* 0x000000c2c2007211 */ /* 0x002fe400078f08ff */
[----:B------:R-:W-:Y:S02]  /*8ef0*/  LOP3.LUT P0, RZ, R217, 0x3ff, RZ, 0xc0, !PT ;  /* 0x000003ffd9ff7812 */ /* 0x000fe4000780c0ff */
[----:B------:R-:W-:Y:S02]  /*8f00*/  LOP3.LUT R3, R0, 0x1e, RZ, 0xc0, !PT ;  /* 0x0000001e00037812 */ /* 0x000fe400078ec0ff */
[----:B------:R-:W-:Y:S02]  /*8f10*/  P2R R24, PR, RZ, 0x1 ;  /* 0x00000001ff187803 */ /* 0x000fe40000000000 */
        /* <DEDUP_REMOVED lines=9> */
[----:B------:R1:W2:Y:S01]  /*8fb0*/  LDC.64 R14, c[0x4][R0] ;  /* 0x01000000000e7b82 */ /* 0x0002a20000000a00 */
        /* <DEDUP_REMOVED lines=8> */
[----:B-1----:R-:W-:-:S07]  /*9040*/  IMAD.MOV.U32 R13, RZ, RZ, RZ ;  /* 0x000000ffff0d7224 */ /* 0x002fce00078e00ff */
[----:B------:R-:W-:-:S07]  /*9050*/  LEPC R20, `(.L_x_1778) ;  /* 0x000000001014794e */ /* 0x000fce0000000000 */
[----:B0-2--5:R-:W-:Y:S05]  /*9060*/  CALL.ABS.NOINC R14 ;  /* 0x000000000e007343 */ /* 0x025fea0003c00000 */
.L_x_1778:
[----:B------:R-:W-:Y:S02]  /*9070*/  ULDC UR4, c[0x0][0x3f4] ;  /* 0x0000fd0000047ab9 */ /* 0x000fe40000000800 */
[----:B------:R-:W-:-:S13]  /*9080*/  ISETP.LT.AND P0, PT, RZ, UR4, PT ;  /* 0x00000004ff007c0c */ /* 0x000fda000bf01270 */
[----:B------:R-:W-:Y:S05]  /*9090*/  @P0 BRA `(.L_x_1779) ;  /* 0x00000000003c0947 */ /* 0x000fea0003800000 */
[----:B------:R-:W-:-:S04]  /*90a0*/  LEA.HI R0, R213, R213, RZ, 0x1 ;  /* 0x000000d5d5007211 */ /* 0x000fc800078f08ff */
        /* <DEDUP_REMOVED lines=8> */
.L_x_1782:
[----:B--2---:R2:W3:Y:S02]  /*9130*/  SYNCS.PHASECHK.TRANS64.TRYWAIT P0, [R2+URZ+0x28800], R3 ;  /* 0x02880003020075a7 */ /* 0x0044e4000800017f */
[----:B---3--:R-:W-:Y:S05]  /*9140*/  @!P0 NANOSLEEP.SYNCS 0x989680 ;  /* 0x009896800000895d */ /* 0x008fea0003900000 */
[----:B------:R-:W3:Y:S02]  /*9150*/  @!P0 SYNCS.PHASECHK.TRANS64 P0, [R2+URZ+0x28800], R3 ;  /* 0x02880003020085a7 */ /* 0x000ee4000800007f */
[----:B---3--:R-:W-:Y:S05]  /*9160*/  @!P0 BRA `(.L_x_1782) ;  /* 0xfffffffc00f08947 */ /* 0x008fea000383ffff */
.L_x_1781:
[----:B------:R-:W-:Y:S05]  /*9170*/  BSYNC B0 ;  /* 0x0000000000007941 */ /* 0x000fea0003800000 */
.L_x_1780:
[----:B------:R-:W-:Y:S05]  /*9180*/  BRA `(.L_x_1783) ;  /* 0x0000004c00907947 */ /* 0x000fea0003800000 */
.L_x_1779:
[----:B------:R-:W-:Y:S01]  /*9190*/  ISETP.NE.AND P0, PT, R24, RZ, PT ;  /* 0x000000ff1800720c */ /* 0x000fe20003f05270 */
[----:B------:R-:W-:Y:S01]  /*91a0*/  ULDC.64 UR4, c[0x0][0x3f8] ;  /* 0x0000fe0000047ab9 */ /* 0x000fe20000000a00 */
[----:B-----5:R-:W-:Y:S01]  /*91b0*/  SHF.R.S32.HI R0, RZ, 0x1f, R115 ;  /* 0x0000001fff007819 */ /* 0x020fe20000011473 */
[----:B------:R-:W-:Y:S01]  /*91c0*/  ULDC.64 UR6, c[0x0][0x408] ;  /* 0x0001020000067ab9 */ /* 0x000fe20000000a00 */
[----:B------:R-:W-:-:S04]  /*91d0*/  IMAD.WIDE.U32 R24, R115, UR4, RZ ;  /* 0x0000000473187c25 */ /* 0x000fc8000f8e00ff */
[C---:B------:R-:W-:Y:S02]  /*91e0*/  IMAD R4, R0.reuse, UR4, RZ ;  /* 0x0000000400047c24 */ /* 0x040fe4000f8e02ff */
[----:B------:R-:W-:Y:S02]  /*91f0*/  IMAD R0, R0, UR6, RZ ;  /* 0x0000000600007c24 */ /* 0x000fe4000f8e02ff */
[C---:B------:R-:W-:Y:S02]  /*9200*/  IMAD R29, R115.reuse, UR5, R4 ;  /* 0x00000005731d7c24 */ /* 0x040fe4000f8e0204 */
[C---:B------:R-:W-:Y:S02]  /*9210*/  IMAD R31, R115.reuse, UR7, R0 ;  /* 0x00000007731f7c24 */ /* 0x040fe4000f8e0200 */
[----:B------:R-:W-:-:S04]  /*9220*/  IMAD.WIDE.U32 R26, R115, UR6, RZ ;  /* 0x00000006731a7c25 */ /* 0x000fc8000f8e00ff */
[----:B------:R-:W-:Y:S02]  /*9230*/  IMAD.IADD R29, R29, 0x1, R25 ;  /* 0x000000011d1d7824 */ /* 0x000fe400078e0219 */
[----:B------:R-:W-:Y:S01]  /*9240*/  IMAD.IADD R31, R31, 0x1, R27 ;  /* 0x000000011f1f7824 */ /* 0x000fe200078e021b */
[----:B------:R-:W-:Y:S06]  /*9250*/  @!P0 BRA `(.L_x_1784) ;  /* 0x0000000000408947 */ /* 0x000fec0003800000 */
[----:B------:R-:W-:Y:S01]  /*9260*/  MOV R0, 0x0 ;  /* 0x0000000000007802 */ /* 0x000fe20000000f00 */
[----:B------:R-:W-:Y:S01]  /*9270*/  ULDC.64 UR4, c[0x4][0xa0] ;  /* 0x0100280000047ab9 */ /* 0x000fe20000000a00 */
[----:B------:R-:W-:Y:S01]  /*9280*/  ULDC.64 UR6, c[0x4][0x20] ;  /* 0x0100080000067ab9 */ /* 0x000fe20000000a00 */
[----:B------:R-:W-:Y:S01]  /*9290*/  MOV R4, UR4 ;  /* 0x0000000400047c02 */ /* 0x000fe20008000f00 */
[----:B------:R1:W2:Y:S01]  /*92a0*/  LDC.64 R14, c[0x4][R0] ;  /* 0x01000000000e7b82 */ /* 0x0002a20000000a00 */
        /* <DEDUP_REMOVED lines=8> */
[----:B-1----:R-:W-:-:S07]  /*9330*/  IMAD.MOV.U32 R13, RZ, RZ, RZ ;  /* 0x000000ffff0d7224 */ /* 0x002fce00078e00ff */
[----:B------:R-:W-:-:S07]  /*9340*/  LEPC R20, `(.L_x_1784) ;  /* 0x000000001014794e */ /* 0x000fce0000000000 */
[----:B0-2---:R-:W-:Y:S05]  /*9350*/  CALL.ABS.NOINC R14 ;  /* 0x000000000e007343 */ /* 0x005fea0003c00000 */
.L_x_1784:
[----:B------:R-:W-:Y:S01]  /*9360*/  ULDC.U8 UR4, c[0x0][0x410] ;  /* 0x0001040000047ab9 */ /* 0x000fe20000000000 */
[----:B------:R-:W-:Y:S01]  /*9370*/  IMAD.IADD R55, R23, 0x1, R193 ;  /* 0x0000000117377824 */ /* 0x000fe200078e02c1 */
[----:B------:R-:W-:Y:S01]  /*9380*/  ISETP.NE.AND P0, PT, RZ, UR4, PT ;  /* 0x00000004ff007c0c */ /* 0x000fe2000bf05270 */
[----:B------:R-:W-:Y:S02]  /*9390*/  BSSY B0, `(.L_x_1785) ;  /* 0x00004bb000007945 */ /* 0x000fe40003800000 */
[----:B------:R-:W-:-:S10]  /*93a0*/  IMAD R3, R207, 0x20, R55 ;  /* 0x00000020cf037824 */ /* 0x000fd400078e0237 */
[----:B------:R-:W-:Y:S05]  /*93b0*/  @!P0 BRA `(.L_x_1786) ;  /* 0x0000002400b48947 */ /* 0x000fea0003800000 */
[----:B------:R-:W1:Y:S01]  /*93c0*/  LDC R64, c[0x0][0x448] ;  /* 0x00011200ff407b82 */ /* 0x000e620000000800 */
[----:B------:R-:W-:Y:S01]  /*93d0*/  ULDC.64 UR4, c[0x0][0x3f8] ;  /* 0x0000fe0000047ab9 */ /* 0x000fe20000000a00 */
[----:B------:R-:W-:Y:S01]  /*93e0*/  ULDC.64 UR6, c[0x0][0x408] ;  /* 0x0001020000067ab9 */ /* 0x000fe20000000a00 */
[----:B------:R-:W-:Y:S01]  /*93f0*/  MOV R9, R31 ;  /* 0x0000001f00097202 */ /* 0x000fe20000000f00 */
[----:B------:R-:W-:Y:S02]  /*9400*/  IMAD.MOV.U32 R6, RZ, RZ, R24 ;  /* 0x000000ffff067224 */ /* 0x000fe400078e0018 */
[----:B------:R-:W-:Y:S02]  /*9410*/  IMAD.MOV.U32 R7, RZ, RZ, R29 ;  /* 0x000000ffff077224 */ /* 0x000fe400078e001d */
[----:B------:R-:W-:Y:S01]  /*9420*/  IMAD.MOV.U32 R8, RZ, RZ, R26 ;  /* 0x000000ffff087224 */ /* 0x000fe200078e001a */
[----:B-1----:R-:W-:-:S13]  /*9430*/  ISETP.NE.AND P0, PT, R64, 0x1, PT ;  /* 0x000000014000780c */ /* 0x002fda0003f05270 */
[----:B------:R-:W1:Y:S08]  /*9440*/  @P0 LDC R0, c[0x0][0x44c] ;  /* 0x00011300ff000b82 */ /* 0x000e700000000800 */
[----:B------:R-:W2:Y:S01]  /*9450*/  @P0 LDC R5, c[0x0][0x450] ;  /* 0x00011400ff050b82 */ /* 0x000ea20000000800 */
[----:B-1----:R-:W-:-:S05]  /*9460*/  @P0 IMAD.HI.U32 R0, R3, R0, RZ ;  /* 0x0000000003000227 */ /* 0x002fca00078e00ff */
[----:B--2---:R-:W-:-:S04]  /*9470*/  @P0 SHF.R.U32.HI R3, RZ, R5, R0 ;  /* 0x00000005ff030219 */ /* 0x004fc80000011600 */
[----:B------:R-:W-:Y:S01]  /*9480*/  SHF.R.S32.HI R0, RZ, 0x1f, R3 ;  /* 0x0000001fff007819 */ /* 0x000fe20000011403 */
[----:B------:R-:W-:-:S04]  /*9490*/  IMAD.WIDE.U32 R6, R3, UR4, R6 ;  /* 0x0000000403067c25 */ /* 0x000fc8000f8e0006 */
[C---:B------:R-:W-:Y:S02]  /*94a0*/  IMAD R4, R0.reuse, UR4, RZ ;  /* 0x0000000400047c24 */ /* 0x040fe4000f8e02ff */
[----:B------:R-:W-:Y:S02]  /*94b0*/  IMAD R0, R0, UR6, RZ ;  /* 0x0000000600007c24 */ /* 0x000fe4000f8e02ff */
[C---:B------:R-:W-:Y:S01]  /*94c0*/  IMAD R11, R3.reuse, UR5, R4 ;  /* 0x00000005030b7c24 */ /* 0x040fe2000f8e0204 */
[----:B------:R-:W-:Y:S01]  /*94d0*/  ULDC.64 UR4, c[0x0][0x3e8] ;  /* 0x0000fa0000047ab9 */ /* 0x000fe20000000a00 */
[C---:B------:R-:W-:Y:S01]  /*94e0*/  IMAD.WIDE.U32 R8, R3.reuse, UR6, R8 ;  /* 0x0000000603087c25 */ /* 0x040fe2000f8e0008 */
[----:B------:R-:W-:Y:S01]  /*94f0*/  LEA R5, P0, R6, UR4, 0x1 ;  /* 0x0000000406057c11 */ /* 0x000fe2000f8008ff */
[----:B------:R-:W-:Y:S02]  /*9500*/  UMOV UR4, 0xffffffff ;  /* 0xffffffff00047882 */ /* 0x000fe40000000000 */
[----:B------:R-:W-:Y:S01]  /*9510*/  IMAD R3, R3, UR7, R0 ;  /* 0x0000000703037c24 */ /* 0x000fe2000f8e0200 */
[----:B------:R-:W-:Y:S01]  /*9520*/  ULDC.64 UR6, c[0x0][0x400] ;  /* 0x0001000000067ab9 */ /* 0x000fe20000000a00 */
[----:B------:R-:W-:Y:S01]  /*9530*/  IMAD.IADD R11, R7, 0x1, R11 ;  /* 0x00000001070b7824 */ /* 0x000fe200078e020b */
[----:B------:R-:W-:Y:S01]  /*9540*/  LEA R7, P1, R8, UR6, 0x1 ;  /* 0x0000000608077c11 */ /* 0x000fe2000f8208ff */
[----:B------:R-:W-:-:S03]  /*9550*/  IMAD.IADD R3, R9, 0x1, R3 ;  /* 0x0000000109037824 */ /* 0x000fc600078e0203 */
[----:B------:R-:W-:Y:S02]  /*9560*/  LEA.HI.X R6, R6, UR5, R11, 0x1, P0 ;  /* 0x0000000506067c11 */ /* 0x000fe400080f0c0b */
[----:B------:R-:W-:Y:S01]  /*9570*/  LEA.HI.X R8, R8, UR7, R3, 0x1, P1 ;  /* 0x0000000708087c11 */ /* 0x000fe200088f0c03 */
[----:B------:R-:W-:Y:S06]  /*9580*/  BRA.DIV UR4, `(.L_x_1787) ;  /* 0x000001ce04dc7947 */ /* 0x000fec000b800000 */
[----:B------:R1:W2:Y:S04]  /*9590*/  SHFL.IDX PT, R0, R6, RZ, 0x181f ;  /* 0x00181fff06007589 */ /* 0x0002a800000e0000 */
[----:B------:R1:W3:Y:S04]  /*95a0*/  SHFL.IDX PT, R3, R5, RZ, 0x181f ;  /* 0x00181fff05037589 */ /* 0x0002e800000e0000 */
[----:B------:R1:W4:Y:S04]  /*95b0*/  SHFL.IDX PT, R4, R8, RZ, 0x181f ;  /* 0x00181fff08047589 */ /* 0x00032800000e0000 */
[----:B------:R1:W0:Y:S02]  /*95c0*/  SHFL.IDX PT, R14, R7, RZ, 0x181f ;  /* 0x00181fff070e7589 */ /* 0x00022400000e0000 */
.L_x_2110:
[----:B------:R-:W-:Y:S01]  /*95d0*/  IMAD R64, R187, R64, RZ ;  /* 0x00000040bb407224 */ /* 0x000fe200078e02ff */
[----:B------:R-:W-:Y:S01]  /*95e0*/  BSSY B1, `(.L_x_1788) ;  /* 0x000001e000017945 */ /* 0x000fe20003800000 */
[----:B------:R-:W-:Y:S02]  /*95f0*/  CS2R R48, SRZ ;  /* 0x0000000000307805 */ /* 0x000fe4000001ff00 */
[----:B------:R-:W-:Y:S02]  /*9600*/  CS2R R44, SRZ ;  /* 0x00000000002c7805 */ /* 0x000fe4000001ff00 */
[----:B------:R-:W-:Y:S02]  /*9610*/  CS2R R46, SRZ ;  /* 0x00000000002e7805 */ /* 0x000fe4000001ff00 */
[----:B------:R-:W-:Y:S02]  /*9620*/  ISETP.GE.AND P0, PT, R55, R64, PT ;  /* 0x000000403700720c */ /* 0x000fe40003f06270 */
[----:B------:R-:W-:-:S11]  /*9630*/  CS2R R40, SRZ ;  /* 0x0000000000287805 */ /* 0x000fd6000001ff00 */
[----:B------:R-:W-:Y:S05]  /*9640*/  @P0 BRA `(.L_x_1789) ;  /* 0x00000000005c0947 */ /* 0x000fea0003800000 */
[----:B------:R-:W-:Y:S01]  /*9650*/  ULDC UR4, c[0x0][0x3f4] ;  /* 0x0000fd0000047ab9 */ /* 0x000fe20000000800 */
[----:B------:R-:W-:Y:S02]  /*9660*/  CS2R R40, SRZ ;  /* 0x0000000000287805 */ /* 0x000fe4000001ff00 */
[----:B------:R-:W-:Y:S02]  /*9670*/  ISETP.GE.AND P4, PT, R18, UR4, PT ;  /* 0x0000000412007c0c */ /* 0x000fe4000bf86270 */
[----:B------:R-:W-:Y:S02]  /*9680*/  CS2R R44, SRZ ;  /* 0x00000000002c7805 */ /* 0x000fe4000001ff00 */
[----:B------:R-:W-:-:S09]  /*9690*/  ISETP.GE.AND P5, PT, R185, UR4, PT ;  /* 0x00000004b9007c0c */ /* 0x000fd2000bfa6270 */
[C---:B------:R-:W-:Y:S01]  /*96a0*/  @!P4 IMAD.SHL.U32 R12, R18.reuse, 0x2, RZ ;  /* 0x00000002120cc824 */ /* 0x040fe200078e00ff */
[----:B------:R-:W-:-:S03]  /*96b0*/  @!P4 SHF.L.U64.HI R13, R18, 0x1, R19 ;  /* 0x00000001120dc819 */ /* 0x000fc60000010213 */
[C---:B------:R-:W-:Y:S01]  /*96c0*/  @!P5 IMAD.SHL.U32 R15, R185.reuse, 0x2, RZ ;  /* 0x00000002b90fd824 */ /* 0x040fe200078e00ff */
[----:B------:R-:W-:Y:S02]  /*96d0*/  @!P5 SHF.L.U64.HI R9, R185, 0x1, R216 ;  /* 0x00000001b909d819 */ /* 0x000fe400000102d8 */
[CC--:B---3--:R-:W-:Y:S02]  /*96e0*/  @!P4 IADD3 R10, P0, R3.reuse, R12.reuse, RZ ;  /* 0x0000000c030ac210 */ /* 0x0c8fe40007f1e0ff */
[----:B0-----:R-:W-:Y:S02]  /*96f0*/  @!P4 IADD3 R12, P1, R14, R12, RZ ;  /* 0x0000000c0e0cc210 */ /* 0x001fe40007f3e0ff */
[-C--:B------:R-:W-:Y:S01]  /*9700*/  @!P5 IADD3 R20, P2, R3, R15.reuse, RZ ;  /* 0x0000000f0314d210 */ /* 0x080fe20007f5e0ff */
[----:B--2---:R-:W-:Y:S01]  /*9710*/  @!P4 IMAD.X R11, R0, 0x1, R13, P0 ;  /* 0x00000001000bc824 */ /* 0x004fe200000e060d */
[----:B------:R-:W-:Y:S02]  /*9720*/  @!P5 IADD3 R14, P3, R14, R15, RZ ;  /* 0x0000000f0e0ed210 */ /* 0x000fe40007f7e0ff */
[----:B------:R-:W-:-:S02]  /*9730*/  CS2R R46, SRZ ;  /* 0x00000000002e7805 */ /* 0x000fc4000001ff00 */
[----:B------:R-:W-:Y:S01]  /*9740*/  CS2R R48, SRZ ;  /* 0x0000000000307805 */ /* 0x000fe2000001ff00 */
[--C-:B------:R-:W-:Y:S01]  /*9750*/  @!P5 IMAD.X R21, R0, 0x1, R9.reuse, P2 ;  /* 0x000000010015d824 */ /* 0x100fe200010e0609 */
[C---:B----4-:R-:W-:Y:S01]  /*9760*/  @!P4 IADD3.X R13, R4.reuse, R13, RZ, P1, !PT ;  /* 0x0000000d040dc210 */ /* 0x050fe20000ffe4ff */
[----:B------:R-:W-:Y:S01]  /*9770*/  @!P5 IMAD.X R15, R4, 0x1, R9, P3 ;  /* 0x00000001040fd824 */ /* 0x000fe200018e0609 */
[----:B------:R0:W5:Y:S04]  /*9780*/  @!P4 LD.E.64 R46, desc[UR38][R10.64] ;  /* 0x000000260a2ec980 */ /* 0x000168000c101b00 */
[----:B------:R0:W5:Y:S04]  /*9790*/  @!P5 LD.E.64 R40, desc[UR38][R20.64] ;  /* 0x000000261428d980 */ /* 0x000168000c101b00 */
[----:B------:R0:W5:Y:S04]  /*97a0*/  @!P5 LD.E.64 R44, desc[UR38][R14.64] ;  /* 0x000000260e2cd980 */ /* 0x000168000c101b00 */
[----:B------:R0:W5:Y:S02]  /*97b0*/  @!P4 LD.E.64 R48, desc[UR38][R12.64] ;  /* 0x000000260c30c980 */ /* 0x000164000c101b00 */
.L_x_1789:
[----:B------:R-:W-:Y:S05]  /*97c0*/  BSYNC B1 ;  /* 0x0000000000017941 */ /* 0x000fea0003800000 */
.L_x_1788:
[----:B--2--5:R-:W-:Y:S01]  /*97d0*/  IMAD.MOV.U32 R0, RZ, RZ, R48 ;  /* 0x000000ffff007224 */ /* 0x024fe200078e0030 */
[----:B------:R-:W-:Y:S01]  /*97e0*/  UMOV UR4, 0xffffffff ;  /* 0xffffffff00047882 */ /* 0x000fe20000000000 */
[----:B----4-:R-:W-:Y:S01]  /*97f0*/  IMAD.MOV.U32 R4, RZ, RZ, R44 ;  /* 0x000000ffff047224 */ /* 0x010fe200078e002c */
[----:B------:R-:W-:Y:S01]  /*9800*/  CS2R R38, SRZ ;  /* 0x0000000000267805 */ /* 0x000fe2000001ff00 */
[----:B------:R-:W-:Y:S01]  /*9810*/  IMAD.MOV.U32 R9, RZ, RZ, R45 ;  /* 0x000000ffff097224 */ /* 0x000fe200078e002d */
[----:B------:R-:W-:Y:S01]  /*9820*/  PRMT R65, R0, 0x7610, R65 ;  /* 0x0000761000417816 */ /* 0x000fe20000000041 */
[----:B---3--:R-:W-:Y:S01]  /*9830*/  IMAD.MOV.U32 R3, RZ, RZ, R49 ;  /* 0x000000ffff037224 */ /* 0x008fe200078e0031 */
[----:B------:R-:W-:Y:S01]  /*9840*/  PRMT R59, R4, 0x7610, R59 ;  /* 0x00007610043b7816 */ /* 0x000fe2000000003b */
[----:B------:R-:W-:Y:S01]  /*9850*/  IMAD.MOV.U32 R0, RZ, RZ, R46 ;  /* 0x000000ffff007224 */ /* 0x000fe200078e002e */
[----:B------:R-:W-:Y:S01]  /*9860*/  PRMT R58, R58, 0x5410, R9 ;  /* 0x000054103a3a7816 */ /* 0x000fe20000000009 */
[----:B------:R-:W-:Y:S01]  /*9870*/  IMAD.MOV.U32 R4, RZ, RZ, R40 ;  /* 0x000000ffff047224 */ /* 0x000fe200078e0028 */
[----:B------:R-:W-:Y:S01]  /*9880*/  PRMT R70, R3, 0x7610, R70 ;  /* 0x0000761003467816 */ /* 0x000fe20000000046 */
[----:B------:R-:W-:Y:S01]  /*9890*/  IMAD.MOV.U32 R9, RZ, RZ, R41 ;  /* 0x000000ffff097224 */ /* 0x000fe200078e0029 */
[----:B------:R-:W-:-:S02]  /*98a0*/  MOV R3, R47 ;  /* 0x0000002f00037202 */ /* 0x000fc40000000f00 */
[----:B------:R-:W-:Y:S02]  /*98b0*/  PRMT R65, R65, 0x5410, R0 ;  /* 0x0000541041417816 */ /* 0x000fe40000000000 */
[----:B------:R-:W-:Y:S02]  /*98c0*/  PRMT R70, R70, 0x5410, R3 ;  /* 0x0000541046467816 */ /* 0x000fe40000000003 */
[----:B------:R-:W-:Y:S02]  /*98d0*/  PRMT R59, R59, 0x5410, R4 ;  /* 0x000054103b3b7816 */ /* 0x000fe40000000004 */
[----:B------:R-:W-:Y:S01]  /*98e0*/  PRMT R58, R9, 0x7610, R58 ;  /* 0x00007610093a7816 */ /* 0x000fe2000000003a */
[----:B------:R-:W-:Y:S06]  /*98f0*/  BRA.DIV UR4, `(.L_x_1790) ;  /* 0x000001ce04707947 */ /* 0x000fec000b800000 */
[----:B------:R2:W3:Y:S04]  /*9900*/  SHFL.IDX PT, R0, R6, 0x1, 0x181f ;  /* 0x00381f0006007f89 */ /* 0x0004e800000e0000 */
[----:B------:R2:W4:Y:S04]  /*9910*/  SHFL.IDX PT, R3, R5, 0x1, 0x181f ;  /* 0x00381f0005037f89 */ /* 0x00052800000e0000 */
[----:B------:R2:W1:Y:S04]  /*9920*/  SHFL.IDX PT, R4, R8, 0x1, 0x181f ;  /* 0x00381f0008047f89 */ /* 0x00046800000e0000 */
[----:B0-----:R2:W0:Y:S02]  /*9930*/  SHFL.IDX PT, R14, R7, 0x1, 0x181f ;  /* 0x00381f00070e7f89 */ /* 0x00142400000e0000 */
.L_x_2116:
[----:B------:R-:W-:Y:S01]  /*9940*/  VIADD R9, R55, 0x20 ;  /* 0x0000002037097836 */ /* 0x000fe20000000000 */
[----:B------:R-:W-:Y:S01]  /*9950*/  BSSY B1, `(.L_x_1791) ;  /* 0x000001d000017945 */ /* 0x000fe20003800000 */
[----:B------:R-:W-:Y:S02]  /*9960*/  CS2R R34, SRZ ;  /* 0x0000000000227805 */ /* 0x000fe4000001ff00 */
[----:B------:R-:W-:Y:S02]  /*9970*/  CS2R R36, SRZ ;  /* 0x0000000000247805 */ /* 0x000fe4000001ff00 */
[----:B------:R-:W-:Y:S02]  /*9980*/  CS2R R32, SRZ ;  /* 0x0000000000207805 */ /* 0x000fe4000001ff00 */
[----:B------:R-:W-:-:S13]  /*9990*/  ISETP.GE.AND P0, PT, R9, R64, PT ;  /* 0x000000400900720c */ /* 0x000fda0003f06270 */
        /* <DEDUP_REMOVED lines=10> */
[CC--:B----4-:R-:W-:Y:S02]  /*9a40*/  @!P4 IADD3 R10, P0, R3.reuse, R12.reuse, RZ ;  /* 0x0000000c030ac210 */ /* 0x0d0fe40007f1e0ff */
[-C--:B------:R-:W-:Y:S02]  /*9a50*/  @!P5 IADD3 R20, P2, R3, R11.reuse, RZ ;  /* 0x0000000b0314d210 */ /* 0x080fe40007f5e0ff */
[C---:B0-----:R-:W-:Y:S02]  /*9a60*/  @!P4 IADD3 R12, P1, R14.reuse, R12, RZ ;  /* 0x0000000c0e0cc210 */ /* 0x041fe40007f3e0ff */
[----:B------:R-:W-:Y:S01]  /*9a70*/  @!P5 IADD3 R14, P3, R14, R11, RZ ;  /* 0x0000000b0e0ed210 */ /* 0x000fe20007f7e0ff */
[----:B---3--:R-:W-:Y:S01]  /*9a80*/  @!P5 IMAD.X R21, R0, 0x1, R15, P2 ;  /* 0x000000010015d824 */ /* 0x008fe200010e060f */
[----:B------:R-:W-:-:S02]  /*9a90*/  CS2R R36, SRZ ;  /* 0x0000000000247805 */ /* 0x000fc4000001ff00 */
[----:B------:R-:W-:Y:S02]  /*9aa0*/  CS2R R38, SRZ ;  /* 0x0000000000267805 */ /* 0x000fe4000001ff00 */
[----:B------:R-:W-:Y:S01]  /*9ab0*/  @!P4 IADD3.X R11, R0, R9, RZ, P0, !PT ;  /* 0x00000009000bc210 */ /* 0x000fe200007fe4ff */
[C---:B-1----:R-:W-:Y:S01]  /*9ac0*/  @!P4 IMAD.X R13, R4.reuse, 0x1, R9, P1 ;  /* 0x00000001040dc824 */ /* 0x042fe200008e0609 */
[----:B------:R0:W5:Y:S01]  /*9ad0*/  @!P5 LD.E.64 R32, desc[UR38][R20.64] ;  /* 0x000000261420d980 */ /* 0x000162000c101b00 */
[----:B------:R-:W-:-:S03]  /*9ae0*/  @!P5 IMAD.X R15, R4, 0x1, R15, P3 ;  /* 0x00000001040fd824 */ /* 0x000fc600018e060f */
[----:B------:R0:W5:Y:S04]  /*9af0*/  @!P4 LD.E.64 R36, desc[UR38][R10.64] ;  /* 0x000000260a24c980 */ /* 0x000168000c101b00 */
[----:B------:R0:W5:Y:S04]  /*9b00*/  @!P5 LD.E.64 R34, desc[UR38][R14.64] ;  /* 0x000000260e22d980 */ /* 0x000168000c101b00 */
[----:B------:R0:W5:Y:S02]  /*9b10*/  @!P4 LD.E.64 R38, desc[UR38][R12.64] ;  /* 0x000000260c26c980 */ /* 0x000164000c101b00 */
.L_x_1792:
[----:B------:R-:W-:Y:S05]  /*9b20*/  BSYNC B1 ;  /* 0x0000000000017941 */ /* 0x000fea0003800000 */
.L_x_1791:
[----:B----45:R-:W-:Y:S01]  /*9b30*/  IMAD.MOV.U32 R3, RZ, RZ, R39 ;  /* 0x000000ffff037224 */ /* 0x030fe200078e0027 */
[----:B------:R-:W-:Y:S01]  /*9b40*/  UMOV UR4, 0xffffffff ;  /* 0xffffffff00047882 */ /* 0x000fe20000000000 */
[----:B-1----:R-:W-:Y:S02]  /*9b50*/  IMAD.MOV.U32 R4, RZ, RZ, R34 ;  /* 0x000000ffff047224 */ /* 0x002fe400078e0022 */
[----:B------:R-:W-:Y:S01]  /*9b60*/  IMAD.MOV.U32 R9, RZ, RZ, R35 ;  /* 0x000000ffff097224 */ /* 0x000fe200078e0023 */
[----:B------:R-:W-:Y:S01]  /*9b70*/  PRMT R56, R56, 0x5410, R3 ;  /* 0x0000541038387816 */ /* 0x000fe20000000003 */
[----:B---3--:R-:W-:Y:S02]  /*9b80*/  IMAD.MOV.U32 R0, RZ, RZ, R38 ;  /* 0x000000ffff007224 */ /* 0x008fe400078e0026 */
        /* <DEDUP_REMOVED lines=14> */
.L_x_2122:
[----:B------:R-:W-:Y:S01]  /*9c70*/  VIADD R9, R55, 0x40 ;  /* 0x0000004037097836 */ /* 0x000fe20000000000 */
        /* <DEDUP_REMOVED lines=17> */
[C---:B0-----:R-:W-:Y:S02]  /*9d90*/  @!P4 IADD3 R12, P1, R14.reuse, R12, RZ ;  /* 0x0000000c0e0cc210 */ /* 0x041fe40007f3e0ff */
[-C--:B------:R-:W-:Y:S02]  /*9da0*/  @!P5 IADD3 R26, P2, R3, R11.reuse, RZ ;  /* 0x0000000b031ad210 */ /* 0x080fe40007f5e0ff */
[----:B------:R-:W-:Y:S02]  /*9db0*/  @!P5 IADD3 R14, P3, R14, R11, RZ ;  /* 0x0000000b0e0ed210 */ /* 0x000fe40007f7e0ff */
[----:B------:R-:W-:-:S02]  /*9dc0*/  CS2R R28, SRZ ;  /* 0x00000000001c7805 */ /* 0x000fc4000001ff00 */
[C---:B---3--:R-:W-:Y:S02]  /*9dd0*/  @!P5 IADD3.X R27, R0.reuse, R15, RZ, P2, !PT ;  /* 0x0000000f001bd210 */ /* 0x048fe400017fe4ff */
[----:B------:R-:W-:Y:S01]  /*9de0*/  CS2R R30, SRZ ;  /* 0x00000000001e7805 */ /* 0x000fe2000001ff00 */
[--C-:B------:R-:W-:Y:S02]  /*9df0*/  @!P4 IMAD.X R11, R0, 0x1, R9.reuse, P0 ;  /* 0x00000001000bc824 */ /* 0x100fe400000e0609 */
[C---:B-1----:R-:W-:Y:S01]  /*9e00*/  @!P4 IMAD.X R13, R4.reuse, 0x1, R9, P1 ;  /* 0x00000001040dc824 */ /* 0x042fe200008e0609 */
[----:B------:R0:W5:Y:S01]  /*9e10*/  @!P5 LD.E.64 R24, desc[UR38][R26.64] ;  /* 0x000000261a18d980 */ /* 0x000162000c101b00 */
[----:B------:R-:W-:-:S03]  /*9e20*/  @!P5 IMAD.X R15, R4, 0x1, R15, P3 ;  /* 0x00000001040fd824 */ /* 0x000fc600018e060f */
[----:B------:R0:W5:Y:S04]  /*9e30*/  @!P4 LD.E.64 R28, desc[UR38][R10.64] ;  /* 0x000000260a1cc980 */ /* 0x000168000c101b00 */
[----:B------:R0:W5:Y:S04]  /*9e40*/  @!P5 LD.E.64 R20, desc[UR38][R14.64] ;  /* 0x000000260e14d980 */ /* 0x000168000c101b00 */
[----:B------:R0:W5:Y:S02]  /*9e50*/  @!P4 LD.E.64 R30, desc[UR38][R12.64] ;  /* 0x000000260c1ec980 */ /* 0x000164000c101b00 */
.L_x_1795:
[----:B------:R-:W-:Y:S05]  /*9e60*/  BSYNC B1 ;  /* 0x0000000000017941 */ /* 0x000fea0003800000 */
.L_x_1794:
[----:B---3-5:R-:W-:Y:S01]  /*9e70*/  IMAD.MOV.U32 R0, RZ, RZ, R30 ;  /* 0x000000ffff007224 */ /* 0x028fe200078e001e */
[----:B------:R-:W-:Y:S01]  /*9e80*/  MOV R9, R21 ;  /* 0x0000001500097202 */ /* 0x000fe20000000f00 */
[----:B----4-:R-:W-:Y:S01]  /*9e90*/  IMAD.MOV.U32 R3, RZ, RZ, R31 ;  /* 0x000000ffff037224 */ /* 0x010fe200078e001f */
[----:B------:R-:W-:Y:S01]  /*9ea0*/  UMOV UR4, 0xffffffff ;  /* 0xffffffff00047882 */ /* 0x000fe20000000000 */
[----:B-1----:R-:W-:Y:S01]  /*9eb0*/  IMAD.MOV.U32 R4, RZ, RZ, R20 ;  /* 0x000000ffff047224 */ /* 0x002fe200078e0014 */
[----:B0-----:R-:W-:Y:S02]  /*9ec0*/  CS2R R26, SRZ ;  /* 0x00000000001a7805 */ /* 0x001fe4000001ff00 */
[----:B------:R-:W-:Y:S01]  /*9ed0*/  PRMT R53, R0, 0x5410, R3 ;  /* 0x0000541000357816 */ /* 0x000fe20000000003 */
[----:B------:R-:W-:Y:S01]  /*9ee0*/  IMAD.MOV.U32 R0, RZ, RZ, R28 ;  /* 0x000000ffff007224 */ /* 0x000fe200078e001c */
[----:B------:R-:W-:Y:S01]  /*9ef0*/  PRMT R43, R4, 0x5410, R9 ;  /* 0x00005410042b7816 */ /* 0x000fe20000000009 */
[----:B------:R-:W-:-:S02]  /*9f00*/  IMAD.MOV.U32 R3, RZ, RZ, R29 ;  /* 0x000000ffff037224 */ /* 0x000fc400078e001d */
[----:B------:R-:W-:Y:S02]  /*9f10*/  IMAD.MOV.U32 R4, RZ, RZ, R24 ;  /* 0x000000ffff047224 */ /* 0x000fe400078e0018 */
[----:B------:R-:W-:Y:S01]  /*9f20*/  IMAD.MOV.U32 R9, RZ, RZ, R25 ;  /* 0x000000ffff097224 */ /* 0x000fe200078e0019 */
[----:B------:R-:W-:-:S04]  /*9f30*/  PRMT R54, R0, 0x5410, R3 ;  /* 0x0000541000367816 */ /* 0x000fc80000000003 */
[----:B------:R-:W-:Y:S01]  /*9f40*/  PRMT R50, R4, 0x5410, R9 ;  /* 0x0000541004327816 */ /* 0x000fe20000000009 */
[----:B------:R-:W-:Y:S06]  /*9f50*/  BRA.DIV UR4, `(.L_x_1796) ;  /* 0x000001ca04b87947 */ /* 0x000fec000b800000 */
[----:B------:R0:W1:Y:S04]  /*9f60*/  SHFL.IDX PT, R0, R6, 0x3, 0x181f ;  /* 0x00781f0006007f89 */ /* 0x00006800000e0000 */
[----:B------:R0:W3:Y:S04]  /*9f70*/  SHFL.IDX PT, R3, R5, 0x3, 0x181f ;  /* 0x00781f0005037f89 */ /* 0x0000e800000e0000 */
[----:B------:R0:W4:Y:S04]  /*9f80*/  SHFL.IDX PT, R4, R8, 0x3, 0x181f ;  /* 0x00781f0008047f89 */ /* 0x00012800000e0000 */
[----:B------:R0:W0:Y:S02]  /*9f90*/  SHFL.IDX PT, R14, R7, 0x3, 0x181f ;  /* 0x00781f00070e7f89 */ /* 0x00002400000e0000 */
.L_x_2128:
[----:B------:R-:W-:Y:S01]  /*9fa0*/  VIADD R55, R55, 0x60 ;  /* 0x0000006037377836 */ /* 0x000fe20000000000 */
[----:B0-2---:R-:W-:Y:S01]  /*9fb0*/  LEA.HI R5, R213, R213, RZ, 0x1 ;  /* 0x000000d5d5057211 */ /* 0x005fe200078f08ff */
[----:B------:R-:W-:Y:S01]  /*9fc0*/  BSSY B1, `(.L_x_1797) ;  /* 0x0000020000017945 */ /* 0x000fe20003800000 */
[----:B------:R-:W-:Y:S02]  /*9fd0*/  CS2R R10, SRZ ;  /* 0x00000000000a7805 */ /* 0x000fe4000001ff00 */
[----:B------:R-:W-:Y:S02]  /*9fe0*/  CS2R R12, SRZ ;  /* 0x00000000000c7805 */ /* 0x000fe4000001ff00 */
[----:B------:R-:W-:Y:S02]  /*9ff0*/  ISETP.GE.AND P0, PT, R55, R64, PT ;  /* 0x000000403700720c */ /* 0x000fe40003f06270 */
[----:B------:R-:W-:Y:S02]  /*a000*/  CS2R R8, SRZ ;  /* 0x0000000000087805 */ /* 0x000fe4000001ff00 */
[----:B------:R-:W-:-:S05]  /*a010*/  LOP3.LUT R6, R5, 0xfffffffe, RZ, 0xc0, !PT ;  /* 0xfffffffe05067812 */ /* 0x000fca00078ec0ff */
[----:B------:R-:W-:-:S05]  /*a020*/  IMAD.IADD R5, R213, 0x1, -R6 ;  /* 0x00000001d5057824 */ /* 0x000fca00078e0a06 */
[----:B------:R-:W-:Y:S01]  /*a030*/  SHF.L.U32 R5, R5, 0x1f, RZ ;  /* 0x0000001f05057819 */ /* 0x000fe200000006ff */
[----:B------:R-:W-:Y:S06]  /*a040*/  @P0 BRA `(.L_x_1798) ;  /* 0x00000000005c0947 */ /* 0x000fec0003800000 */
[----:B------:R-:W-:Y:S01]  /*a050*/  ULDC UR4, c[0x0][0x3f4] ;  /* 0x0000fd0000047ab9 */ /* 0x000fe20000000800 */
[----:B------:R-:W-:Y:S02]  /*a060*/  CS2R R8, SRZ ;  /* 0x0000000000087805 */ /* 0x000fe4000001ff00 */
[----:B------:R-:W-:Y:S02]  /*a070*/  ISETP.GE.AND P4, PT, R18, UR4, PT ;  /* 0x0000000412007c0c */ /* 0x000fe4000bf86270 */
[----:B------:R-:W-:-:S11]  /*a080*/  ISETP.GE.AND P5, PT, R185, UR4, PT ;  /* 0x00000004b9007c0c */ /* 0x000fd6000bfa6270 */
[C---:B------:R-:W-:Y:S02]  /*a090*/  @!P4 SHF.L.U32 R60, R18.reuse, 0x1, RZ ;  /* 0x00000001123cc819 */ /* 0x040fe400000006ff */
[----:B------:R-:W-:Y:S01]  /*a0a0*/  @!P5 IMAD.SHL.U32 R15, R185, 0x2, RZ ;  /* 0x00000002b90fd824 */ /* 0x000fe200078e00ff */
[----:B------:R-:W-:Y:S02]  /*a0b0*/  @!P4 SHF.L.U64.HI R11, R18, 0x1, R19 ;  /* 0x00000001120bc819 */ /* 0x000fe40000010213 */
[-C--:B---3--:R-:W-:Y:S02]  /*a0c0*/  @!P4 IADD3 R6, P0, R3, R60.reuse, RZ ;  /* 0x0000003c0306c210 */ /* 0x088fe40007f1e0ff */
[----:B------:R-:W-:Y:S02]  /*a0d0*/  @!P4 IADD3 R60, P1, R14, R60, RZ ;  /* 0x0000003c0e3cc210 */ /* 0x000fe40007f3e0ff */
[----:B------:R-:W-:Y:S01]  /*a0e0*/  @!P5 SHF.L.U64.HI R13, R185, 0x1, R216 ;  /* 0x00000001b90dd819 */ /* 0x000fe200000102d8 */
[--C-:B-1----:R-:W-:Y:S01]  /*a0f0*/  @!P4 IMAD.X R7, R0, 0x1, R11.reuse, P0 ;  /* 0x000000010007c824 */ /* 0x102fe200000e060b */
[-C--:B------:R-:W-:Y:S01]  /*a100*/  @!P5 IADD3 R62, P2, R3, R15.reuse, RZ ;  /* 0x0000000f033ed210 */ /* 0x080fe20007f5e0ff */
[----:B----4-:R-:W-:Y:S01]  /*a110*/  @!P4 IMAD.X R61, R4, 0x1, R11, P1 ;  /* 0x00000001043dc824 */ /* 0x010fe200008e060b */
[----:B------:R-:W-:-:S02]  /*a120*/  @!P5 IADD3 R14, P3, R14, R15, RZ ;  /* 0x0000000f0e0ed210 */ /* 0x000fc40007f7e0ff */
[----:B------:R-:W-:Y:S02]  /*a130*/  CS2R R10, SRZ ;  /* 0x00000000000a7805 */ /* 0x000fe4000001ff00 */
[----:B------:R-:W-:Y:S01]  /*a140*/  CS2R R26, SRZ ;  /* 0x00000000001a7805 */ /* 0x000fe2000001ff00 */
[--C-:B------:R-:W-:Y:S02]  /*a150*/  @!P5 IMAD.X R63, R0, 0x1, R13.reuse, P2 ;  /* 0x00000001003fd824 */ /* 0x100fe400010e060d */
[----:B------:R-:W-:Y:S01]  /*a160*/  @!P5 IMAD.X R15, R4, 0x1, R13, P3 ;  /* 0x00000001040fd824 */ /* 0x000fe200018e060d */
[----:B------:R-:W-:Y:S02]  /*a170*/  CS2R R12, SRZ ;  /* 0x00000000000c7805 */ /* 0x000fe4000001ff00 */
[----:B------:R0:W5:Y:S04]  /*a180*/  @!P5 LD.E.64 R8, desc[UR38][R62.64] ;  /* 0x000000263e08d980 */ /* 0x000168000c101b00 */
[----:B------:R0:W5:Y:S04]  /*a190*/  @!P5 LD.E.64 R10, desc[UR38][R14.64] ;  /* 0x000000260e0ad980 */ /* 0x000168000c101b00 */
[----:B------:R0:W5:Y:S04]  /*a1a0*/  @!P4 LD.E.64 R12, desc[UR38][R6.64] ;  /* 0x00000026060cc980 */ /* 0x000168000c101b00 */
[----:B------:R0:W5:Y:S02]  /*a1b0*/  @!P4 LD.E.64 R26, desc[UR38][R60.64] ;  /* 0x000000263c1ac980 */ /* 0x000164000c101b00 */
.L_x_1798:
[----:B------:R-:W-:Y:S05]  /*a1c0*/  BSYNC B1 ;  /* 0x0000000000017941 */ /* 0x000fea0003800000 */
.L_x_1797:
[----:B------:R-:W2:Y:S01]  /*a1d0*/  SYNCS.PHASECHK.TRANS64.TRYWAIT P0, [R2+URZ+0x28800], R5 ;  /* 0x02880005020075a7 */ /* 0x000ea2000800017f */
[----:B---3-5:R-:W-:Y:S01]  /*a1e0*/  IMAD.MOV.U32 R3, RZ, RZ, R26 ;  /* 0x000000ffff037224 */ /* 0x028fe200078e001a */
[----:B----4-:R-:W-:Y:S01]  /*a1f0*/  MOV R4, R27 ;  /* 0x0000001b00047202 */ /* 0x010fe20000000f00 */
[----:B0-----:R-:W-:Y:S01]  /*a200*/  IMAD.MOV.U32 R6, RZ, RZ, R12 ;  /* 0x000000ffff067224 */ /* 0x001fe200078e000c */
[----:B-1----:R-:W-:Y:S01]  /*a210*/  VIADDMNMX R0, R64, -R193, 0x80, PT ;  /* 0x0000008040007446 */ /* 0x002fe200038009c1 */
[----:B------:R-:W-:Y:S01]  /*a220*/  IMAD.MOV.U32 R7, RZ, RZ, R13 ;  /* 0x000000ffff077224 */ /* 0x000fe200078e000d */
[----:B------:R-:W-:Y:S01]  /*a230*/  PRMT R15, R3, 0x5410, R4 ;  /* 0x00005410030f7816 */ /* 0x000fe20000000004 */
[----:B------:R-:W-:Y:S01]  /*a240*/  IMAD.MOV.U32 R3, RZ, RZ, R10 ;  /* 0x000000ffff037224 */ /* 0x000fe200078e000a */
[----:B------:R-:W-:Y:S01]  /*a250*/  BSSY B1, `(.L_x_1799) ;  /* 0x0000008000017945 */ /* 0x000fe20003800000 */
[----:B------:R-:W-:Y:S01]  /*a260*/  IMAD.MOV.U32 R4, RZ, RZ, R11 ;  /* 0x000000ffff047224 */ /* 0x000fe200078e000b */
[----:B------:R-:W-:Y:S01]  /*a270*/  PRMT R55, R6, 0x5410, R7 ;  /* 0x0000541006377816 */ /* 0x000fe20000000007 */
[----:B------:R-:W-:Y:S01]  /*a280*/  IMAD.MOV.U32 R6, RZ, RZ, R9 ;  /* 0x000000ffff067224 */ /* 0x000fe200078e0009 */
[----:B------:R-:W-:-:S02]  /*a290*/  ISETP.GE.AND P1, PT, R23, R0, PT ;  /* 0x000000001700720c */ /* 0x000fc40003f26270 */
[----:B------:R-:W-:Y:S01]  /*a2a0*/  PRMT R3, R3, 0x5410, R4 ;  /* 0x0000541003037816 */ /* 0x000fe20000000004 */
[----:B------:R-:W-:Y:S01]  /*a2b0*/  IMAD.MOV.U32 R4, RZ, RZ, R8 ;  /* 0x000000ffff047224 */ /* 0x000fe200078e0008 */
[----:B--2---:R-:W-:Y:S09]  /*a2c0*/  @!P0 BRA `(.L_x_1800) ;  /* 0x000001c8004c8947 */ /* 0x004ff20003800000 */
.L_x_2129:
[----:B------:R-:W-:Y:S05]  /*a2d0*/  BSYNC B1 ;  /* 0x0000000000017941 */ /* 0x000fea0003800000 */
.L_x_1799:
[----:B------:R-:W-:Y:S01]  /*a2e0*/  BSSY B1, `(.L_x_1801) ;  /* 0x000005e000017945 */ /* 0x000fe20003800000 */
[----:B------:R-:W-:-:S03]  /*a2f0*/  PRMT R14, R4, 0x5410, R6 ;  /* 0x00005410040e7816 */ /* 0x000fc60000000006 */
[----:B------:R-:W-:Y:S05]  /*a300*/  @P1 BRA `(.L_x_1802) ;  /* 0x00000004006c1947 */ /* 0x000fea0003800000 */
[----:B------:R-:W1:Y:S01]  /*a310*/  LDC R4, c[0x0][0x3f4] ;  /* 0x0000fd00ff047b82 */ /* 0x000e620000000800 */
[----:B------:R-:W-:Y:S01]  /*a320*/  BSSY B2, `(.L_x_1803) ;  /* 0x000002e000027945 */ /* 0x000fe20003800000 */
[-C--:B-1----:R-:W-:Y:S02]  /*a330*/  ISETP.GE.AND P0, PT, R18, R4.reuse, PT ;  /* 0x000000041200720c */ /* 0x082fe40003f06270 */
[----:B------:R-:W-:-:S11]  /*a340*/  ISETP.GE.AND P1, PT, R185, R4, PT ;  /* 0x00000004b900720c */ /* 0x000fd60003f26270 */
[----:B------:R-:W-:Y:S05]  /*a350*/  @P0 BRA `(.L_x_1804) ;  /* 0x0000000000a80947 */ /* 0x000fea0003800000 */
[----:B0-----:R-:W0:Y:S01]  /*a360*/  LDS.128 R4, [R205] ;  /* 0x00000000cd047984 */ /* 0x001e220000000c00 */
[----:B------:R-:W-:Y:S01]  /*a370*/  SHF.R.U32.HI R61, RZ, 0x10, R47 ;  /* 0x00000010ff3d7819 */ /* 0x000fe2000001162f */
[--C-:B------:R-:W-:Y:S01]  /*a380*/  HADD2.F32 R62, -RZ, R65.reuse.H0_H0 ;  /* 0x20000041ff3e7230 */ /* 0x100fe20000004100 */
[--C-:B------:R-:W-:Y:S01]  /*a390*/  SHF.R.U32.HI R63, RZ, 0x10, R49.reuse ;  /* 0x00000010ff3f7819 */ /* 0x100fe20000011631 */
[----:B------:R-:W-:Y:S01]  /*a3a0*/  HADD2.F32 R60, -RZ, R65.H1_H1 ;  /* 0x30000041ff3c7230 */ /* 0x000fe20000004100 */
[----:B------:R-:W-:Y:S01]  /*a3b0*/  SHF.R.U64 R67, R48, 0x10, R49 ;  /* 0x0000001030437819 */ /* 0x000fe20000001231 */
[----:B------:R-:W-:Y:S01]  /*a3c0*/  HADD2.F32 R61, -RZ, R61.H0_H0 ;  /* 0x2000003dff3d7230 */ /* 0x000fe20000004100 */
[----:B------:R-:W-:Y:S01]  /*a3d0*/  SHF.R.U64 R69, R46, 0x10, R47 ;  /* 0x000000102e457819 */ /* 0x000fe2000000122f */
[----:B------:R-:W-:Y:S02]  /*a3e0*/  HADD2.F32 R63, -RZ, R63.H0_H0 ;  /* 0x2000003fff3f7230 */ /* 0x000fe40000004100 */
[----:B0-----:R-:W-:-:S02]  /*a3f0*/  HADD2.F32 R48, -RZ, R7.H0_H0 ;  /* 0x20000007ff307230 */ /* 0x001fc40000004100 */
[----:B------:R-:W-:Y:S02]  /*a400*/  HADD2.F32 R49, -RZ, R7.H1_H1 ;  /* 0x30000007ff317230 */ /* 0x000fe40000004100 */
[--C-:B------:R-:W-:Y:S02]  /*a410*/  HADD2.F32 R7, -RZ, R4.reuse.H0_H0 ;  /* 0x20000004ff077230 */ /* 0x100fe40000004100 */
[----:B------:R-:W-:Y:S02]  /*a420*/  HADD2.F32 R4, -RZ, R4.H1_H1 ;  /* 0x30000004ff047230 */ /* 0x000fe40000004100 */
[C---:B------:R-:W-:Y:S01]  /*a430*/  FMUL.FTZ R66, R49.reuse, R61 ;  /* 0x0000003d31427220 */ /* 0x040fe20000410000 */
[-C--:B------:R-:W-:Y:S01]  /*a440*/  FMUL.FTZ R65, R49, R63.reuse ;  /* 0x0000003f31417220 */ /* 0x080fe20000410000 */
[--C-:B------:R-:W-:Y:S02]  /*a450*/  HADD2.F32 R46, -RZ, R6.reuse.H0_H0 ;  /* 0x20000006ff2e7230 */ /* 0x100fe40000004100 */
[----:B------:R-:W-:Y:S01]  /*a460*/  FMUL.FTZ R64, R4, R62 ;  /* 0x0000003e04407220 */ /* 0x000fe20000410000 */
[----:B------:R-:W-:Y:S01]  /*a470*/  FFMA.FTZ R68, R48, R63, R66 ;  /* 0x0000003f30447223 */ /* 0x000fe20000010042 */
[----:B------:R-:W-:-:S02]  /*a480*/  HADD2.F32 R47, -RZ, R6.H1_H1 ;  /* 0x30000006ff2f7230 */ /* 0x000fc40000004100 */
[-C--:B------:R-:W-:Y:S01]  /*a490*/  FMUL.FTZ R66, R4, R60.reuse ;  /* 0x0000003c04427220 */ /* 0x080fe20000410000 */
[C---:B------:R-:W-:Y:S01]  /*a4a0*/  FFMA.FTZ R64, R7.reuse, R60, -R64 ;  /* 0x0000003c07407223 */ /* 0x040fe20000010840 */
[--C-:B------:R-:W-:Y:S02]  /*a4b0*/  HADD2.F32 R6, -RZ, R5.reuse.H0_H0 ;  /* 0x20000005ff067230 */ /* 0x100fe40000004100 */
[----:B------:R-:W-:Y:S01]  /*a4c0*/  FFMA.FTZ R65, R48, R61, -R65 ;  /* 0x0000003d30417223 */ /* 0x000fe20000010841 */
[--C-:B------:R-:W-:Y:S02]  /*a4d0*/  HADD2.F32 R60, -RZ, R70.reuse.H0_H0 ;  /* 0x20000046ff3c7230 */ /* 0x100fe40000004100 */
[----:B------:R-:W-:Y:S01]  /*a4e0*/  FFMA.FTZ R61, R7, R62, R66 ;  /* 0x0000003e073d7223 */ /* 0x000fe20000010042 */
[----:B------:R-:W-:Y:S02]  /*a4f0*/  HADD2.F32 R5, -RZ, R5.H1_H1 ;  /* 0x30000005ff057230 */ /* 0x000fe40000004100 */
[----:B------:R-:W-:-:S02]  /*a500*/  HADD2.F32 R48, -RZ, R70.H1_H1 ;  /* 0x30000046ff307230 */ /* 0x000fc40000004100 */
[C---:B------:R-:W-:Y:S01]  /*a510*/  FMUL.FTZ R63, R47.reuse, R60 ;  /* 0x0000003c2f3f7220 */ /* 0x040fe20000410000 */
[----:B------:R-:W-:Y:S02]  /*a520*/  HADD2.F32 R49, -RZ, R67.H0_H0 ;  /* 0x20000043ff317230 */ /* 0x000fe40000004100 */
[----:B------:R-:W-:Y:S02]  /*a530*/  HADD2.F32 R4, -RZ, R69.H0_H0 ;  /* 0x20000045ff047230 */ /* 0x000fe40000004100 */
[-C--:B------:R-:W-:Y:S01]  /*a540*/  FMUL.FTZ R47, R47, R48.reuse ;  /* 0x000000302f2f7220 */ /* 0x080fe20000410000 */
[C---:B------:R-:W-:Y:S01]  /*a550*/  FFMA.FTZ R63, R46.reuse, R48, -R63 ;  /* 0x000000302e3f7223 */ /* 0x040fe2000001083f */
[C---:B------:R-:W-:Y:S01]  /*a560*/  FMUL.FTZ R7, R5.reuse, R49 ;  /* 0x0000003105077220 */ /* 0x040fe20000410000 */
[----:B------:R-:W-:Y:S01]  /*a570*/  FMUL.FTZ R62, R5, R4 ;  /* 0x00000004053e7220 */ /* 0x000fe20000410000 */
[----:B------:R-:W-:Y:S02]  /*a580*/  FFMA.FTZ R46, R46, R60, R47 ;  /* 0x0000003c2e2e7223 */ /* 0x000fe4000001002f */
[----:B------:R-:W-:Y:S01]  /*a590*/  FFMA.FTZ R5, R6, R4, -R7 ;  /* 0x0000000406057223 */ /* 0x000fe20000010807 */
[----:B------:R-:W-:Y:S01]  /*a5a0*/  F2FP.F16.F32.PACK_AB R7, R68, R65 ;  /* 0x000000414407723e */ /* 0x000fe200000000ff */
[----:B------:R-:W-:Y:S01]  /*a5b0*/  FFMA.FTZ R62, R6, R49, R62 ;  /* 0x00000031063e7223 */ /* 0x000fe2000001003e */
[----:B------:R-:W-:-:S02]  /*a5c0*/  F2FP.F16.F32.PACK_AB R4, R61, R64 ;  /* 0x000000403d04723e */ /* 0x000fc400000000ff */
[----:B------:R-:W-:Y:S02]  /*a5d0*/  F2FP.F16.F32.PACK_AB R6, R46, R63 ;  /* 0x0000003f2e06723e */ /* 0x000fe400000000ff */
[----:B------:R-:W-:-:S05]  /*a5e0*/  F2FP.F16.F32.PACK_AB R5, R62, R5 ;  /* 0x000000053e05723e */ /* 0x000fca00000000ff */
[----:B------:R1:W-:Y:S02]  /*a5f0*/  STS.128 [R205], R4 ;  /* 0x00000004cd007388 */ /* 0x0003e40000000c00 */
.L_x_1804:
[----:B------:R-:W-:Y:S05]  /*a600*/  BSYNC B2 ;  /* 0x0000000000027941 */ /* 0x000fea0003800000 */
.L_x_1803:
[----:B------:R-:W-:Y:S05]  /*a610*/  @P1 BRA `(.L_x_1802) ;  /* 0x0000000000a81947 */ /* 0x000fea0003800000 */
[----:B01----:R-:W0:Y:S01]  /*a620*/  LDS.128 R4, [R205+0x4000] ;  /* 0x00400000cd047984 */ /* 0x003e220000000c00 */
[----:B------:R-:W-:Y:S01]  /*a630*/  SHF.R.U32.HI R48, RZ, 0x10, R45 ;  /* 0x00000010ff307819 */ /* 0x000fe2000001162d */
[--C-:B------:R-:W-:Y:S01]  /*a640*/  HADD2.F32 R46, -RZ, R59.reuse.H1_H1 ;  /* 0x3000003bff2e7230 */ /* 0x100fe20000004100 */
[----:B------:R-:W-:Y:S01]  /*a650*/  SHF.R.U32.HI R47, RZ, 0x10, R41 ;  /* 0x00000010ff2f7819 */ /* 0x000fe20000011629 */
[----:B------:R-:W-:Y:S01]  /*a660*/  HADD2.F32 R59, -RZ, R59.H0_H0 ;  /* 0x2000003bff3b7230 */ /* 0x000fe20000004100 */
[----:B------:R-:W-:Y:S01]  /*a670*/  SHF.R.U64 R61, R44, 0x10, R45 ;  /* 0x000000102c3d7819 */ /* 0x000fe2000000122d */
[----:B------:R-:W-:Y:S01]  /*a680*/  HADD2.F32 R48, -RZ, R48.H0_H0 ;  /* 0x20000030ff307230 */ /* 0x000fe20000004100 */
[----:B------:R-:W-:Y:S01]  /*a690*/  SHF.R.U64 R63, R40, 0x10, R41 ;  /* 0x00000010283f7819 */ /* 0x000fe20000001229 */
[----:B------:R-:W-:Y:S02]  /*a6a0*/  HADD2.F32 R47, -RZ, R47.H0_H0 ;  /* 0x2000002fff2f7230 */ /* 0x000fe40000004100 */
[----:B0-----:R-:W-:-:S02]  /*a6b0*/  HADD2.F32 R45, -RZ, R7.H1_H1 ;  /* 0x30000007ff2d7230 */ /* 0x001fc40000004100 */
[----:B------:R-:W-:Y:S02]  /*a6c0*/  HADD2.F32 R44, -RZ, R7.H0_H0 ;  /* 0x20000007ff2c7230 */ /* 0x000fe40000004100 */
[--C-:B------:R-:W-:Y:S02]  /*a6d0*/  HADD2.F32 R7, -RZ, R4.reuse.H0_H0 ;  /* 0x20000004ff077230 */ /* 0x100fe40000004100 */
[CC--:B------:R-:W-:Y:S01]  /*a6e0*/  FMUL.FTZ R49, R45.reuse, R48.reuse ;  /* 0x000000302d317220 */ /* 0x0c0fe20000410000 */
[----:B------:R-:W-:Y:S01]  /*a6f0*/  FMUL.FTZ R45, R45, R47 ;  /* 0x0000002f2d2d7220 */ /* 0x000fe20000410000 */
[----:B------:R-:W-:Y:S02]  /*a700*/  HADD2.F32 R4, -RZ, R4.H1_H1 ;  /* 0x30000004ff047230 */ /* 0x000fe40000004100 */
[--C-:B------:R-:W-:Y:S02]  /*a710*/  HADD2.F32 R40, -RZ, R6.reuse.H0_H0 ;  /* 0x20000006ff287230 */ /* 0x100fe40000004100 */
[----:B------:R-:W-:Y:S01]  /*a720*/  FFMA.FTZ R62, R44, R48, R45 ;  /* 0x000000302c3e7223 */ /* 0x000fe2000001002d */
[----:B------:R-:W-:-:S02]  /*a730*/  HADD2.F32 R41, -RZ, R6.H1_H1 ;  /* 0x30000006ff297230 */ /* 0x000fc40000004100 */
[----:B------:R-:W-:Y:S01]  /*a740*/  FMUL.FTZ R60, R4, R59 ;  /* 0x0000003b043c7220 */ /* 0x000fe20000410000 */
[--C-:B------:R-:W-:Y:S02]  /*a750*/  HADD2.F32 R45, -RZ, R58.reuse.H1_H1 ;  /* 0x3000003aff2d7230 */ /* 0x100fe40000004100 */
[----:B------:R-:W-:Y:S01]  /*a760*/  FFMA.FTZ R49, R44, R47, -R49 ;  /* 0x0000002f2c317223 */ /* 0x000fe20000010831 */
[--C-:B------:R-:W-:Y:S02]  /*a770*/  HADD2.F32 R6, -RZ, R5.reuse.H0_H0 ;  /* 0x20000005ff067230 */ /* 0x100fe40000004100 */
[-C--:B------:R-:W-:Y:S01]  /*a780*/  FMUL.FTZ R48, R4, R46.reuse ;  /* 0x0000002e04307220 */ /* 0x080fe20000410000 */
[----:B------:R-:W-:Y:S02]  /*a790*/  HADD2.F32 R58, -RZ, R58.H0_H0 ;  /* 0x2000003aff3a7230 */ /* 0x000fe40000004100 */
[----:B------:R-:W-:Y:S01]  /*a7a0*/  FFMA.FTZ R60, R7, R46, -R60 ;  /* 0x0000002e073c7223 */ /* 0x000fe2000001083c */
[----:B------:R-:W-:-:S02]  /*a7b0*/  HADD2.F32 R5, -RZ, R5.H1_H1 ;  /* 0x30000005ff057230 */ /* 0x000fc40000004100 */
[----:B------:R-:W-:Y:S01]  /*a7c0*/  FFMA.FTZ R59, R7, R59, R48 ;  /* 0x0000003b073b7223 */ /* 0x000fe20000010030 */
[----:B------:R-:W-:Y:S02]  /*a7d0*/  HADD2.F32 R44, -RZ, R61.H0_H0 ;  /* 0x2000003dff2c7230 */ /* 0x000fe40000004100 */
[CC--:B------:R-:W-:Y:S01]  /*a7e0*/  FMUL.FTZ R47, R41.reuse, R45.reuse ;  /* 0x0000002d292f7220 */ /* 0x0c0fe20000410000 */
[----:B------:R-:W-:Y:S02]  /*a7f0*/  HADD2.F32 R4, -RZ, R63.H0_H0 ;  /* 0x2000003fff047230 */ /* 0x000fe40000004100 */
[----:B------:R-:W-:Y:S01]  /*a800*/  FMUL.FTZ R46, R41, R58 ;  /* 0x0000003a292e7220 */ /* 0x000fe20000410000 */
[C---:B------:R-:W-:Y:S01]  /*a810*/  FMUL.FTZ R7, R5.reuse, R44 ;  /* 0x0000002c05077220 */ /* 0x040fe20000410000 */
[C---:B------:R-:W-:Y:S01]  /*a820*/  FFMA.FTZ R47, R40.reuse, R58, -R47 ;  /* 0x0000003a282f7223 */ /* 0x040fe2000001082f */
[-C--:B------:R-:W-:Y:S01]  /*a830*/  FMUL.FTZ R41, R5, R4.reuse ;  /* 0x0000000405297220 */ /* 0x080fe20000410000 */
[----:B------:R-:W-:Y:S01]  /*a840*/  FFMA.FTZ R46, R40, R45, R46 ;  /* 0x0000002d282e7223 */ /* 0x000fe2000001002e */
[----:B------:R-:W-:Y:S01]  /*a850*/  FFMA.FTZ R5, R6, R4, -R7 ;  /* 0x0000000406057223 */ /* 0x000fe20000010807 */
[----:B------:R-:W-:Y:S01]  /*a860*/  F2FP.F16.F32.PACK_AB R7, R62, R49 ;  /* 0x000000313e07723e */ /* 0x000fe200000000ff */
[----:B------:R-:W-:Y:S01]  /*a870*/  FFMA.FTZ R44, R6, R44, R41 ;  /* 0x0000002c062c7223 */ /* 0x000fe20000010029 */
[----:B------:R-:W-:-:S02]  /*a880*/  F2FP.F16.F32.PACK_AB R4, R59, R60 ;  /* 0x0000003c3b04723e */ /* 0x000fc400000000ff */
[----:B------:R-:W-:Y:S02]  /*a890*/  F2FP.F16.F32.PACK_AB R6, R46, R47 ;  /* 0x0000002f2e06723e */ /* 0x000fe400000000ff */
[----:B------:R-:W-:-:S05]  /*a8a0*/  F2FP.F16.F32.PACK_AB R5, R44, R5 ;  /* 0x000000052c05723e */ /* 0x000fca00000000ff */
[----:B------:R2:W-:Y:S02]  /*a8b0*/  STS.128 [R205+0x4000], R4 ;  /* 0x00400004cd007388 */ /* 0x0005e40000000c00 */
.L_x_1802:
[----:B------:R-:W-:Y:S05]  /*a8c0*/  BSYNC B1 ;  /* 0x0000000000017941 */ /* 0x000fea0003800000 */
.L_x_1801:
[----:B------:R-:W-:Y:S01]  /*a8d0*/  ISETP.GE.AND P0, PT, R212, R0, PT ;  /* 0x00000000d400720c */ /* 0x000fe20003f06270 */
[----:B------:R-:W-:-:S12]  /*a8e0*/  BSSY B1, `(.L_x_1805) ;  /* 0x000005d000017945 */ /* 0x000fd80003800000 */
[----:B------:R-:W-:Y:S05]  /*a8f0*/  @P0 BRA `(.L_x_1806) ;  /* 0x00000004006c0947 */ /* 0x000fea0003800000 */
[----:B-12---:R-:W1:Y:S01]  /*a900*/  LDC R4, c[0x0][0x3f4] ;  /* 0x0000fd00ff047b82 */ /* 0x006e620000000800 */
[----:B------:R-:W-:Y:S01]  /*a910*/  BSSY B2, `(.L_x_1807) ;  /* 0x000002e000027945 */ /* 0x000fe20003800000 */
[-C--:B-1----:R-:W-:Y:S02]  /*a920*/  ISETP.GE.AND P0, PT, R18, R4.reuse, PT ;  /* 0x000000041200720c */ /* 0x082fe40003f06270 */
[----:B------:R-:W-:-:S11]  /*a930*/  ISETP.GE.AND P1, PT, R185, R4, PT ;  /* 0x00000004b900720c */ /* 0x000fd60003f26270 */
[----:B------:R-:W-:Y:S05]  /*a940*/  @P0 BRA `(.L_x_1808) ;  /* 0x0000000000a80947 */ /* 0x000fea0003800000 */
[----:B0-----:R-:W0:Y:S01]  /*a950*/  LDS.128 R4, [R205+0x1000] ;  /* 0x00100000cd047984 */ /* 0x001e220000000c00 */
        /* <DEDUP_REMOVED lines=41> */
.L_x_1808:
[----:B------:R-:W-:Y:S05]  /*abf0*/  BSYNC B2 ;  /* 0x0000000000027941 */ /* 0x000fea0003800000 */
.L_x_1807:
[----:B------:R-:W-:Y:S05]  /*ac00*/  @P1 BRA `(.L_x_1806) ;  /* 0x0000000000a81947 */ /* 0x000fea0003800000 */
[----:B01----:R-:W0:Y:S01]  /*ac10*/  LDS.128 R4, [R205+0x5000] ;  /* 0x00500000cd047984 */ /* 0x003e220000000c00 */
[----:B------:R-:W-:Y:S01]  /*ac20*/  SHF.R.U32.HI R37, RZ, 0x10, R33 ;  /* 0x00000010ff257819 */ /* 0x000fe20000011621 */
[----:B------:R-:W-:Y:S01]  /*ac30*/  HADD2.F32 R36, -RZ, R52.H0_H0 ;  /* 0x20000034ff247230 */ /* 0x000fe20000004100 */
[--C-:B------:R-:W-:Y:S01]  /*ac40*/  SHF.R.U32.HI R39, RZ, 0x10, R35.reuse ;  /* 0x00000010ff277819 */ /* 0x100fe20000011623 */
[----:B------:R-:W-:Y:S01]  /*ac50*/  HADD2.F32 R38, -RZ, R51.H0_H0 ;  /* 0x20000033ff267230 */ /* 0x000fe20000004100 */
[----:B------:R-:W-:Y:S01]  /*ac60*/  SHF.R.U64 R45, R34, 0x10, R35 ;  /* 0x00000010222d7819 */ /* 0x000fe20000001223 */
[----:B------:R-:W-:Y:S01]  /*ac70*/  HADD2.F32 R37, -RZ, R37.H0_H0 ;  /* 0x20000025ff257230 */ /* 0x000fe20000004100 */
[----:B------:R-:W-:Y:S01]  /*ac80*/  SHF.R.U64 R47, R32, 0x10, R33 ;  /* 0x00000010202f7819 */ /* 0x000fe20000001221 */
[----:B------:R-:W-:Y:S02]  /*ac90*/  HADD2.F32 R39, -RZ, R39.H0_H0 ;  /* 0x20000027ff277230 */ /* 0x000fe40000004100 */
[----:B------:R-:W-:-:S02]  /*aca0*/  HADD2.F32 R51, -RZ, R51.H1_H1 ;  /* 0x30000033ff337230 */ /* 0x000fc40000004100 */
[----:B------:R-:W-:Y:S02]  /*acb0*/  HADD2.F32 R52, -RZ, R52.H1_H1 ;  /* 0x30000034ff347230 */ /* 0x000fe40000004100 */
[--C-:B0-----:R-:W-:Y:S02]  /*acc0*/  HADD2.F32 R35, -RZ, R7.reuse.H1_H1 ;  /* 0x30000007ff237230 */ /* 0x101fe40000004100 */
[----:B------:R-:W-:Y:S02]  /*acd0*/  HADD2.F32 R34, -RZ, R7.H0_H0 ;  /* 0x20000007ff227230 */ /* 0x000fe40000004100 */
[--C-:B------:R-:W-:Y:S02]  /*ace0*/  HADD2.F32 R7, -RZ, R4.reuse.H0_H0 ;  /* 0x20000004ff077230 */ /* 0x100fe40000004100 */
[C---:B------:R-:W-:Y:S01]  /*acf0*/  FMUL.FTZ R44, R35.reuse, R37 ;  /* 0x00000025232c7220 */ /* 0x040fe20000410000 */
[----:B------:R-:W-:Y:S02]  /*ad00*/  HADD2.F32 R4, -RZ, R4.H1_H1 ;  /* 0x30000004ff047230 */ /* 0x000fe40000004100 */
[----:B------:R-:W-:Y:S01]  /*ad10*/  FMUL.FTZ R41, R35, R39 ;  /* 0x0000002723297220 */ /* 0x000fe20000410000 */
[----:B------:R-:W-:-:S02]  /*ad20*/  HADD2.F32 R32, -RZ, R6.H0_H0 ;  /* 0x20000006ff207230 */ /* 0x000fc40000004100 */
[----:B------:R-:W-:Y:S01]  /*ad30*/  FFMA.FTZ R46, R34, R39, R44 ;  /* 0x00000027222e7223 */ /* 0x000fe2000001002c */
[----:B------:R-:W-:Y:S02]  /*ad40*/  HADD2.F32 R33, -RZ, R6.H1_H1 ;  /* 0x30000006ff217230 */ /* 0x000fe40000004100 */
[----:B------:R-:W-:Y:S01]  /*ad50*/  FMUL.FTZ R40, R4, R38 ;  /* 0x0000002604287220 */ /* 0x000fe20000410000 */
[--C-:B------:R-:W-:Y:S02]  /*ad60*/  HADD2.F32 R6, -RZ, R5.reuse.H0_H0 ;  /* 0x20000005ff067230 */ /* 0x100fe40000004100 */
[----:B------:R-:W-:Y:S01]  /*ad70*/  FFMA.FTZ R41, R34, R37, -R41 ;  /* 0x0000002522297223 */ /* 0x000fe20000010829 */
[-C--:B------:R-:W-:Y:S01]  /*ad80*/  FMUL.FTZ R44, R4, R36.reuse ;  /* 0x00000024042c7220 */ /* 0x080fe20000410000 */
[----:B------:R-:W-:Y:S02]  /*ad90*/  HADD2.F32 R5, -RZ, R5.H1_H1 ;  /* 0x30000005ff057230 */ /* 0x000fe40000004100 */
[----:B------:R-:W-:Y:S01]  /*ada0*/  FFMA.FTZ R40, R7, R36, -R40 ;  /* 0x0000002407287223 */ /* 0x000fe20000010828 */
[----:B------:R-:W-:-:S02]  /*adb0*/  HADD2.F32 R34, -RZ, R45.H0_H0 ;  /* 0x2000002dff227230 */ /* 0x000fc40000004100 */
[----:B------:R-:W-:Y:S01]  /*adc0*/  FFMA.FTZ R35, R7, R38, R44 ;  /* 0x0000002607237223 */ /* 0x000fe2000001002c */
[----:B------:R-:W-:Y:S02]  /*add0*/  HADD2.F32 R4, -RZ, R47.H0_H0 ;  /* 0x2000002fff047230 */ /* 0x000fe40000004100 */
[CC--:B------:R-:W-:Y:S01]  /*ade0*/  FMUL.FTZ R37, R33.reuse, R51.reuse ;  /* 0x0000003321257220 */ /* 0x0c0fe20000410000 */
[----:B------:R-:W-:Y:S01]  /*adf0*/  FMUL.FTZ R36, R33, R52 ;  /* 0x0000003421247220 */ /* 0x000fe20000410000 */
[C---:B------:R-:W-:Y:S01]  /*ae00*/  FMUL.FTZ R7, R5.reuse, R34 ;  /* 0x0000002205077220 */ /* 0x040fe20000410000 */
[----:B------:R-:W-:Y:S01]  /*ae10*/  FMUL.FTZ R33, R5, R4 ;  /* 0x0000000405217220 */ /* 0x000fe20000410000 */
[C---:B------:R-:W-:Y:S01]  /*ae20*/  FFMA.FTZ R37, R32.reuse, R52, -R37 ;  /* 0x0000003420257223 */ /* 0x040fe20000010825 */
[----:B------:R-:W-:Y:S01]  /*ae30*/  FFMA.FTZ R36, R32, R51, R36 ;  /* 0x0000003320247223 */ /* 0x000fe20000010024 */
[C---:B------:R-:W-:Y:S01]  /*ae40*/  FFMA.FTZ R5, R6.reuse, R4, -R7 ;  /* 0x0000000406057223 */ /* 0x040fe20000010807 */
[----:B------:R-:W-:Y:S01]  /*ae50*/  FFMA.FTZ R34, R6, R34, R33 ;  /* 0x0000002206227223 */ /* 0x000fe20000010021 */
[----:B------:R-:W-:-:S02]  /*ae60*/  F2FP.F16.F32.PACK_AB R7, R46, R41 ;  /* 0x000000292e07723e */ /* 0x000fc400000000ff */
[----:B------:R-:W-:Y:S02]  /*ae70*/  F2FP.F16.F32.PACK_AB R6, R36, R37 ;  /* 0x000000252406723e */ /* 0x000fe400000000ff */
[----:B------:R-:W-:Y:S02]  /*ae80*/  F2FP.F16.F32.PACK_AB R4, R35, R40 ;  /* 0x000000282304723e */ /* 0x000fe400000000ff */
[----:B------:R-:W-:-:S05]  /*ae90*/  F2FP.F16.F32.PACK_AB R5, R34, R5 ;  /* 0x000000052205723e */ /* 0x000fca00000000ff */
[----:B------:R3:W-:Y:S02]  /*aea0*/  STS.128 [R205+0x5000], R4 ;  /* 0x00500004cd007388 */ /* 0x0007e40000000c00 */
.L_x_1806:
[----:B------:R-:W-:Y:S05]  /*aeb0*/  BSYNC B1 ;  /* 0x0000000000017941 */ /* 0x000fea0003800000 */
.L_x_1805:
[----:B------:R-:W-:Y:S01]  /*aec0*/  ISETP.GE.AND P0, PT, R211, R0, PT ;  /* 0x00000000d300720c */ /* 0x000fe20003f06270 */
[----:B------:R-:W-:-:S12]  /*aed0*/  BSSY B1, `(.L_x_1809) ;  /* 0x000005d000017945 */ /* 0x000fd80003800000 */
[----:B------:R-:W-:Y:S05]  /*aee0*/  @P0 BRA `(.L_x_1810) ;  /* 0x00000004006c0947 */ /* 0x000fea0003800000 */
[----:B-123--:R-:W1:Y:S01]  /*aef0*/  LDC R4, c[0x0][0x3f4] ;  /* 0x0000fd00ff047b82 */ /* 0x00ee620000000800 */
[----:B------:R-:W-:Y:S01]  /*af00*/  BSSY B2, `(.L_x_1811) ;  /* 0x000002e000027945 */ /* 0x000fe20003800000 */
[-C--:B-1----:R-:W-:Y:S02]  /*af10*/  ISETP.GE.AND P0, PT, R18, R4.reuse, PT ;  /* 0x000000041200720c */ /* 0x082fe40003f06270 */
[----:B------:R-:W-:-:S11]  /*af20*/  ISETP.GE.AND P1, PT, R185, R4, PT ;  /* 0x00000004b900720c */ /* 0x000fd60003f26270 */
[----:B------:R-:W-:Y:S05]  /*af30*/  @P0 BRA `(.L_x_1812) ;  /* 0x0000000000a80947 */ /* 0x000fea0003800000 */
[----:B0-----:R-:W0:Y:S01]  /*af40*/  LDS.128 R4, [R205+0x2000] ;  /* 0x00200000cd047984 */ /* 0x001e220000000c00 */
        /* <DEDUP_REMOVED lines=41> */
.L_x_1812:
[----:B------:R-:W-:Y:S05]  /*b1e0*/  BSYNC B2 ;  /* 0x0000000000027941 */ /* 0x000fea0003800000 */
.L_x_1811:
[----:B------:R-:W-:Y:S05]  /*b1f0*/  @P1 BRA `(.L_x_1810) ;  /* 0x0000000000a81947 */ /* 0x000fea0003800000 */
[----:B01----:R-:W0:Y:S01]  /*b200*/  LDS.128 R4, [R205+0x6000] ;  /* 0x00600000cd047984 */ /* 0x003e220000000c00 */
[----:B------:R-:W-:Y:S01]  /*b210*/  SHF.R.U32.HI R29, RZ, 0x10, R25 ;  /* 0x00000010ff1d7819 */ /* 0x000fe20000011619 */
[----:B------:R-:W-:Y:S01]  /*b220*/  HADD2.F32 R28, -RZ, R50.H0_H0 ;  /* 0x20000032ff1c7230 */ /* 0x000fe20000004100 */
[----:B------:R-:W-:Y:S01]  /*b230*/  SHF.R.U32.HI R31, RZ, 0x10, R21 ;  /* 0x00000010ff1f7819 */ /* 0x000fe20000011615 */
        /* <DEDUP_REMOVED lines=38> */
.L_x_1810:
[----:B------:R-:W-:Y:S05]  /*b4a0*/  BSYNC B1 ;  /* 0x0000000000017941 */ /* 0x000fea0003800000 */
.L_x_1809:
[----:B------:R-:W-:-:S13]  /*b4b0*/  ISETP.GE.AND P0, PT, R210, R0, PT ;  /* 0x00000000d200720c */ /* 0x000fda0003f06270 */
[----:B------:R-:W-:Y:S05]  /*b4c0*/  @P0 BRA `(.L_x_1813) ;  /* 0x00000028009c0947 */ /* 0x000fea0003800000 */
[----:B------:R-:W5:Y:S01]  /*b4d0*/  LDC R0, c[0x0][0x3f4] ;  /* 0x0000fd00ff007b82 */ /* 0x000f620000000800 */
[----:B------:R-:W-:Y:S01]  /*b4e0*/  BSSY B1, `(.L_x_1814) ;  /* 0x000002e000017945 */ /* 0x000fe20003800000 */
[-C--:B-----5:R-:W-:Y:S02]  /*b4f0*/  ISETP.GE.AND P0, PT, R18, R0.reuse, PT ;  /* 0x000000001200720c */ /* 0x0a0fe40003f06270 */
[----:B------:R-:W-:-:S11]  /*b500*/  ISETP.GE.AND P1, PT, R185, R0, PT ;  /* 0x00000000b900720c */ /* 0x000fd60003f26270 */
[----:B------:R-:W-:Y:S05]  /*b510*/  @P0 BRA `(.L_x_1815) ;  /* 0x0000000000a80947 */ /* 0x000fea0003800000 */
[----:B01234-:R-:W0:Y:S01]  /*b520*/  LDS.128 R4, [R205+0x3000] ;  /* 0x00300000cd047984 */ /* 0x01fe220000000c00 */
[----:B------:R-:W-:Y:S01]  /*b530*/  SHF.R.U32.HI R24, RZ, 0x10, R13 ;  /* 0x00000010ff187819 */ /* 0x000fe2000001160d */
[----:B------:R-:W-:Y:S01]  /*b540*/  HADD2.F32 R21, -RZ, R55.H0_H0 ;  /* 0x20000037ff157230 */ /* 0x000fe20000004100 */
[--C-:B------:R-:W-:Y:S01]  /*b550*/  SHF.R.U64 R30, R26, 0x10, R27.reuse ;  /* 0x000000101a1e7819 */ /* 0x100fe2000000121b */
[--C-:B------:R-:W-:Y:S01]  /*b560*/  HADD2.F32 R25, -RZ, R15.reuse.H0_H0 ;  /* 0x2000000fff197230 */ /* 0x100fe20000004100 */
[----:B------:R-:W-:Y:S01]  /*b570*/  SHF.R.U32.HI R26, RZ, 0x10, R27 ;  /* 0x00000010ff1a7819 */ /* 0x000fe2000001161b */
[----:B------:R-:W-:Y:S01]  /*b580*/  HADD2.F32 R24, -RZ, R24.H0_H0 ;  /* 0x20000018ff187230 */ /* 0x000fe20000004100 */
[----:B------:R-:W-:Y:S01]  /*b590*/  SHF.R.U64 R32, R12, 0x10, R13 ;  /* 0x000000100c207819 */ /* 0x000fe2000000120d */
[----:B------:R-:W-:Y:S02]  /*b5a0*/  HADD2.F32 R15, -RZ, R15.H1_H1 ;  /* 0x3000000fff0f7230 */ /* 0x000fe40000004100 */
[----:B------:R-:W-:-:S02]  /*b5b0*/  HADD2.F32 R26, -RZ, R26.H0_H0 ;  /* 0x2000001aff1a7230 */ /* 0x000fc40000004100 */
        /* <DEDUP_REMOVED lines=8> */
[C---:B------:R-:W-:Y:S01]  /*b640*/  FFMA.FTZ R31, R13.reuse, R26, R29 ;  /* 0x0000001a0d1f7223 */ /* 0x040fe2000001001d */
[----:B------:R-:W-:Y:S02]  /*b650*/  HADD2.F32 R12, -RZ, R6.H1_H1 ;  /* 0x30000006ff0c7230 */ /* 0x000fe40000004100 */
[C---:B------:R-:W-:Y:S01]  /*b660*/  FMUL.FTZ R27, R4.reuse, R25 ;  /* 0x00000019041b7220 */ /* 0x040fe20000410000 */
[--C-:B------:R-:W-:Y:S02]  /*b670*/  HADD2.F32 R6, -RZ, R5.reuse.H0_H0 ;  /* 0x20000005ff067230 */ /* 0x100fe40000004100 */
[----:B------:R-:W-:Y:S01]  /*b680*/  FFMA.FTZ R28, R13, R24, -R28 ;  /* 0x000000180d1c7223 */ /* 0x000fe2000001081c */
[-C--:B------:R-:W-:Y:S01]  /*b690*/  FMUL.FTZ R29, R4, R21.reuse ;  /* 0x00000015041d7220 */ /* 0x080fe20000410000 */
[----:B------:R-:W-:Y:S02]  /*b6a0*/  HADD2.F32 R5, -RZ, R5.H1_H1 ;  /* 0x30000005ff057230 */ /* 0x000fe40000004100 */
[----:B------:R-:W-:Y:S01]  /*b6b0*/  FFMA.FTZ R27, R0, R21, -R27 ;  /* 0x00000015001b7223 */ /* 0x000fe2000001081b */
[----:B------:R-:W-:-:S02]  /*b6c0*/  HADD2.F32 R13, -RZ, R30.H0_H0 ;  /* 0x2000001eff0d7230 */ /* 0x000fc40000004100 */
[C---:B------:R-:W-:Y:S01]  /*b6d0*/  FMUL.FTZ R20, R12.reuse, R15 ;  /* 0x0000000f0c147220 */ /* 0x040fe20000410000 */
[----:B------:R-:W-:Y:S02]  /*b6e0*/  HADD2.F32 R4, -RZ, R32.H0_H0 ;  /* 0x20000020ff047230 */ /* 0x000fe40000004100 */
[----:B------:R-:W-:Y:S01]  /*b6f0*/  FMUL.FTZ R24, R12, R55 ;  /* 0x000000370c187220 */ /* 0x000fe20000410000 */
[----:B------:R-:W-:Y:S01]  /*b700*/  FFMA.FTZ R0, R0, R25, R29 ;  /* 0x0000001900007223 */ /* 0x000fe2000001001d */
[----:B------:R-:W-:Y:S01]  /*b710*/  FMUL.FTZ R21, R5, R13 ;  /* 0x0000000d05157220 */ /* 0x000fe20000410000 */
[----:B------:R-:W-:Y:S01]  /*b720*/  FFMA.FTZ R20, R7, R55, -R20 ;  /* 0x0000003707147223 */ /* 0x000fe20000010814 */
[-C--:B------:R-:W-:Y:S01]  /*b730*/  FMUL.FTZ R12, R5, R4.reuse ;  /* 0x00000004050c7220 */ /* 0x080fe20000410000 */
[----:B------:R-:W-:Y:S01]  /*b740*/  FFMA.FTZ R15, R7, R15, R24 ;  /* 0x0000000f070f7223 */ /* 0x000fe20000010018 */
[C---:B------:R-:W-:Y:S01]  /*b750*/  FFMA.FTZ R5, R6.reuse, R4, -R21 ;  /* 0x0000000406057223 */ /* 0x040fe20000010815 */
[----:B------:R-:W-:Y:S01]  /*b760*/  F2FP.F16.F32.PACK_AB R7, R31, R28 ;  /* 0x0000001c1f07723e */ /* 0x000fe200000000ff */
[----:B------:R-:W-:Y:S01]  /*b770*/  FFMA.FTZ R12, R6, R13, R12 ;  /* 0x0000000d060c7223 */ /* 0x000fe2000001000c */
[----:B------:R-:W-:-:S02]  /*b780*/  F2FP.F16.F32.PACK_AB R4, R0, R27 ;  /* 0x0000001b0004723e */ /* 0x000fc400000000ff */
[----:B------:R-:W-:Y:S02]  /*b790*/  F2FP.F16.F32.PACK_AB R6, R15, R20 ;  /* 0x000000140f06723e */ /* 0x000fe400000000ff */
[----:B------:R-:W-:-:S05]  /*b7a0*/  F2FP.F16.F32.PACK_AB R5, R12, R5 ;  /* 0x000000050c05723e */ /* 0x000fca00000000ff */
[----:B------:R0:W-:Y:S02]  /*b7b0*/  STS.128 [R205+0x3000], R4 ;  /* 0x00300004cd007388 */ /* 0x0001e40000000c00 */
.L_x_1815:
[----:B------:R-:W-:Y:S05]  /*b7c0*/  BSYNC B1 ;  /* 0x0000000000017941 */ /* 0x000fea0003800000 */
.L_x_1814:
[----:B------:R-:W-:Y:S05]  /*b7d0*/  @P1 BRA `(.L_x_1813) ;  /* 0x0000002400d81947 */ /* 0x000fea0003800000 */
[----:B01234-:R-:W0:Y:S01]  /*b7e0*/  LDS.128 R4, [R205+0x7000] ;  /* 0x00700000cd047984 */ /* 0x01fe220000000c00 */
[----:B------:R-:W-:Y:S01]  /*b7f0*/  SHF.R.U32.HI R15, RZ, 0x10, R11 ;  /* 0x00000010ff0f7819 */ /* 0x000fe2000001160b */
[----:B------:R-:W-:Y:S01]  /*b800*/  HADD2.F32 R13, -RZ, R3.H0_H0 ;  /* 0x20000003ff0d7230 */ /* 0x000fe20000004100 */
[----:B------:R-:W-:Y:S02]  /*b810*/  SHF.R.U32.HI R12, RZ, 0x10, R9 ;  /* 0x00000010ff0c7819 */ /* 0x000fe40000011609 */
[----:B------:R-:W-:Y:S01]  /*b820*/  SHF.R.U64 R24, R10, 0x10, R11 ;  /* 0x000000100a187819 */ /* 0x000fe2000000120b */
[----:B------:R-:W-:Y:S01]  /*b830*/  HADD2.F32 R15, -RZ, R15.H0_H0 ;  /* 0x2000000fff0f7230 */ /* 0x000fe20000004100 */
[----:B------:R-:W-:Y:S01]  /*b840*/  SHF.R.U64 R26, R8, 0x10, R9 ;  /* 0x00000010081a7819 */ /* 0x000fe20000001209 */
[----:B------:R-:W-:Y:S02]  /*b850*/  HADD2.F32 R12, -RZ, R12.H0_H0 ;  /* 0x2000000cff0c7230 */ /* 0x000fe40000004100 */
[----:B------:R-:W-:-:S02]  /*b860*/  HADD2.F32 R11, -RZ, R14.H0_H0 ;  /* 0x2000000eff0b7230 */ /* 0x000fc40000004100 */
[----:B------:R-:W-:Y:S02]  /*b870*/  HADD2.F32 R14, -RZ, R14.H1_H1 ;  /* 0x3000000eff0e7230 */ /* 0x000fe40000004100 */
[--C-:B0-----:R-:W-:Y:S02]  /*b880*/  HADD2.F32 R10, -RZ, R7.reuse.H1_H1 ;  /* 0x30000007ff0a7230 */ /* 0x101fe40000004100 */
[----:B------:R-:W-:Y:S02]  /*b890*/  HADD2.F32 R9, -RZ, R7.H0_H0 ;  /* 0x20000007ff097230 */ /* 0x000fe40000004100 */
[--C-:B------:R-:W-:Y:S02]  /*b8a0*/  HADD2.F32 R0, -RZ, R4.reuse.H0_H0 ;  /* 0x20000004ff007230 */ /* 0x100fe40000004100 */
[C---:B------:R-:W-:Y:S01]  /*b8b0*/  FMUL.FTZ R20, R10.reuse, R15 ;  /* 0x0000000f0a147220 */ /* 0x040fe20000410000 */
[----:B------:R-:W-:Y:S01]  /*b8c0*/  FMUL.FTZ R10, R10, R12 ;  /* 0x0000000c0a0a7220 */ /* 0x000fe20000410000 */
[----:B------:R-:W-:-:S02]  /*b8d0*/  HADD2.F32 R4, -RZ, R4.H1_H1 ;  /* 0x30000004ff047230 */ /* 0x000fc40000004100 */
[C---:B------:R-:W-:Y:S01]  /*b8e0*/  FFMA.FTZ R20, R9.reuse, R12, -R20 ;  /* 0x0000000c09147223 */ /* 0x040fe20000010814 */
[----:B------:R-:W-:Y:S01]  /*b8f0*/  FFMA.FTZ R25, R9, R15, R10 ;  /* 0x0000000f09197223 */ /* 0x000fe2000001000a */
[--C-:B------:R-:W-:Y:S02]  /*b900*/  HADD2.F32 R7, -RZ, R6.reuse.H0_H0 ;  /* 0x20000006ff077230 */ /* 0x100fe40000004100 */
[C---:B------:R-:W-:Y:S01]  /*b910*/  FMUL.FTZ R21, R4.reuse, R13 ;  /* 0x0000000d04157220 */ /* 0x040fe20000410000 */
[----:B------:R-:W-:Y:S02]  /*b920*/  HADD2.F32 R8, -RZ, R6.H1_H1 ;  /* 0x30000006ff087230 */ /* 0x000fe40000004100 */
[-C--:B------:R-:W-:Y:S01]  /*b930*/  FMUL.FTZ R15, R4, R11.reuse ;  /* 0x0000000b040f7220 */ /* 0x080fe20000410000 */
[----:B------:R-:W-:Y:S02]  /*b940*/  HADD2.F32 R9, -RZ, R3.H1_H1 ;  /* 0x30000003ff097230 */ /* 0x000fe40000004100 */
[----:B------:R-:W-:Y:S01]  /*b950*/  FFMA.FTZ R21, R0, R11, -R21 ;  /* 0x0000000b00157223 */ /* 0x000fe20000010815 */
[----:B------:R-:W-:-:S02]  /*b960*/  HADD2.F32 R6, -RZ, R5.H0_H0 ;  /* 0x20000005ff067230 */ /* 0x000fc40000004100 */
[----:B------:R-:W-:Y:S01]  /*b970*/  FFMA.FTZ R0, R0, R13, R15 ;  /* 0x0000000d00007223 */ /* 0x000fe2000001000f */
[----:B------:R-:W-:Y:S02]  /*b980*/  HADD2.F32 R5, -RZ, R5.H1_H1 ;  /* 0x30000005ff057230 */ /* 0x000fe40000004100 */
[CC--:B------:R-:W-:Y:S01]  /*b990*/  FMUL.FTZ R10, R8.reuse, R9.reuse ;  /* 0x00000009080a7220 */ /* 0x0c0fe20000410000 */
[----:B------:R-:W-:Y:S02]  /*b9a0*/  HADD2.F32 R4, -RZ, R24.H0_H0 ;  /* 0x20000018ff047230 */ /* 0x000fe40000004100 */
[-C--:B------:R-:W-:Y:S01]  /*b9b0*/  FMUL.FTZ R8, R8, R14.reuse ;  /* 0x0000000e08087220 */ /* 0x080fe20000410000 */
[----:B------:R-:W-:Y:S02]  /*b9c0*/  HADD2.F32 R3, -RZ, R26.H0_H0 ;  /* 0x2000001aff037230 */ /* 0x000fe40000004100 */
[----:B------:R-:W-:Y:S01]  /*b9d0*/  FFMA.FTZ R10, R7, R14, -R10 ;  /* 0x0000000e070a7223 */ /* 0x000fe2000001080a */
[----:B------:R-:W-:Y:S01]  /*b9e0*/  FMUL.FTZ R11, R5, R4 ;  /* 0x00000004050b7220 */ /* 0x000fe20000410000 */
[----:B------:R-:W-:Y:S01]  /*b9f0*/  FFMA.FTZ R9, R7, R9, R8 ;  /* 0x0000000907097223 */ /* 0x000fe20000010008 */
[-C--:B------:R-:W-:Y:S01]  /*ba00*/  FMUL.FTZ R13, R5, R3.reuse ;  /* 0x00000003050d7220 */ /* 0x080fe20000410000 */
[----:B------:R-:W-:Y:S01]  /*ba10*/  F2FP.F16.F32.PACK_AB R7, R25, R20 ;  /* 0x000000141907723e */ /* 0x000fe200000000ff */
[----:B------:R-:W-:-:S02]  /*ba20*/  FFMA.FTZ R5, R6, R3, -R11 ;  /* 0x0000000306057223 */ /* 0x000fc4000001080b */
[----:B------:R-:W-:Y:S01]  /*ba30*/  FFMA.FTZ R8, R6, R4, R13 ;  /* 0x0000000406087223 */ /* 0x000fe2000001000d */
[----:B------:R-:W-:Y:S02]  /*ba40*/  F2FP.F16.F32.PACK_AB R6, R9, R10 ;  /* 0x0000000a0906723e */ /* 0x000fe400000000ff */
[----:B------:R-:W-:Y:S02]  /*ba50*/  F2FP.F16.F32.PACK_AB R4, R0, R21 ;  /* 0x000000150004723e */ /* 0x000fe400000000ff */
[----:B------:R-:W-:-:S05]  /*ba60*/  F2FP.F16.F32.PACK_AB R5, R8, R5 ;  /* 0x000000050805723e */ /* 0x000fca00000000ff */
[----:B------:R0:W-:Y:S01]  /*ba70*/  STS.128 [R205+0x7000], R4 ;  /* 0x00700004cd007388 */ /* 0x0001e20000000c00 */
[----:B------:R-:W-:Y:S05]  /*ba80*/  BRA `(.L_x_1813) ;  /* 0x00000024002c7947 */ /* 0x000fea0003800000 */
.L_x_1786:
[----:B------:R-:W1:Y:S01]  /*ba90*/  LDC R0, c[0x0][0x448] ;  /* 0x00011200ff007b82 */ /* 0x000e620000000800 */
[----:B------:R-:W-:Y:S01]  /*baa0*/  ULDC.64 UR4, c[0x0][0x3f8] ;  /* 0x0000fe0000047ab9 */ /* 0x000fe20000000a00 */
[----:B------:R-:W-:Y:S01]  /*bab0*/  MOV R25, R29 ;  /* 0x0000001d00197202 */ /* 0x000fe20000000f00 */
[----:B------:R-:W-:Y:S01]  /*bac0*/  ULDC.64 UR6, c[0x0][0x408] ;  /* 0x0001020000067ab9 */ /* 0x000fe20000000a00 */
        /* <DEDUP_REMOVED lines=23> */
[----:B------:R-:W1:Y:S01]  /*bc40*/  LDC R54, c[0x0][0x3f4] ;  /* 0x0000fd00ff367b82 */ /* 0x000e620000000800 */
[----:B------:R-:W2:Y:S01]  /*bc50*/  SHFL.IDX PT, R4, R32, RZ, 0x181f ;  /* 0x00181fff20047589 */ /* 0x000ea200000e0000 */
[----:B------:R-:W-:-:S03]  /*bc60*/  IMAD R0, R187, R0, RZ ;  /* 0x00000000bb007224 */ /* 0x000fc600078e02ff */
[----:B------:R-:W3:Y:S04]  /*bc70*/  SHFL.IDX PT, R3, R35, RZ, 0x181f ;  /* 0x00181fff23037589 */ /* 0x000ee800000e0000 */
[----:B------:R-:W4:Y:S04]  /*bc80*/  SHFL.IDX PT, R14, R34, RZ, 0x181f ;  /* 0x00181fff220e7589 */ /* 0x000f2800000e0000 */
[----:B------:R-:W5:Y:S01]  /*bc90*/  SHFL.IDX PT, R5, R33, RZ, 0x181f ;  /* 0x00181fff21057589 */ /* 0x000f6200000e0000 */
[----:B-1----:R-:W-:-:S04]  /*bca0*/  ISETP.GE.AND P0, PT, R16, R54, PT ;  /* 0x000000361000720c */ /* 0x002fc80003f06270 */
[----:B------:R-:W-:-:S13]  /*bcb0*/  ISETP.GE.OR P1, PT, R55, R0, P0 ;  /* 0x000000003700720c */ /* 0x000fda0000726670 */
[C---:B------:R-:W-:Y:S01]  /*bcc0*/  @!P1 IMAD.SHL.U32 R7, R16.reuse, 0x2, RZ ;  /* 0x0000000210079824 */ /* 0x040fe200078e00ff */
[----:B------:R-:W-:-:S04]  /*bcd0*/  @!P1 SHF.L.U64.HI R6, R16, 0x1, R17 ;  /* 0x0000000110069819 */ /* 0x000fc80000010211 */
[----:B--2---:R-:W-:-:S05]  /*bce0*/  @!P1 IADD3 R4, P2, R4, R7, RZ ;  /* 0x0000000704049210 */ /* 0x004fca0007f5e0ff */
[----:B---3--:R-:W-:Y:S02]  /*bcf0*/  @!P1 IMAD.X R3, R3, 0x1, R6, P2 ;  /* 0x0000000103039824 */ /* 0x008fe400010e0606 */
[----:B------:R-:W-:-:S03]  /*bd00*/  @!P1 IMAD.MOV.U32 R24, RZ, RZ, R4 ;  /* 0x000000ffff189224 */ /* 0x000fc600078e0004 */
[----:B------:R-:W-:-:S06]  /*bd10*/  @!P1 MOV R25, R3 ;  /* 0x0000000300199202 */ /* 0x000fcc0000000f00 */
[----:B------:R-:W2:Y:S01]  /*bd20*/  @!P1 LD.E.128 R24, desc[UR38][R24.64] ;  /* 0x0000002618189980 */ /* 0x000ea2000c101d00 */
[----:B----4-:R-:W-:-:S05]  /*bd30*/  @!P1 IADD3 R14, P2, R14, R7, RZ ;  /* 0x000000070e0e9210 */ /* 0x010fca0007f5e0ff */
[----:B-----5:R-:W-:Y:S02]  /*bd40*/  @!P1 IMAD.X R5, R5, 0x1, R6, P2 ;  /* 0x0000000105059824 */ /* 0x020fe400010e0606 */
[----:B------:R-:W-:-:S06]  /*bd50*/  @!P1 IMAD.MOV.U32 R4, RZ, RZ, R14 ;  /* 0x000000ffff049224 */ /* 0x000fcc00078e000e */
[----:B------:R-:W3:Y:S01]  /*bd60*/  @!P1 LD.E.128 R4, desc[UR38][R4.64] ;  /* 0x0000002604049980 */ /* 0x000ee2000c101d00 */
[----:B------:R-:W-:Y:S02]  /*bd70*/  CS2R R46, SRZ ;  /* 0x00000000002e7805 */ /* 0x000fe4000001ff00 */
[----:B------:R-:W-:Y:S02]  /*bd80*/  CS2R R48, SRZ ;  /* 0x0000000000307805 */ /* 0x000fe4000001ff00 */
[----:B------:R-:W-:Y:S01]  /*bd90*/  CS2R R36, SRZ ;  /* 0x0000000000247805 */ /* 0x000fe2000001ff00 */
[----:B------:R1:W4:Y:S01]  /*bda0*/  SHFL.IDX PT, R9, R33, 0x1, 0x181f ;  /* 0x00381f0021097f89 */ /* 0x00032200000e0000 */
[----:B------:R-:W-:-:S03]  /*bdb0*/  CS2R R20, SRZ ;  /* 0x0000000000147805 */ /* 0x000fc6000001ff00 */
[----:B------:R1:W0:Y:S01]  /*bdc0*/  SHFL.IDX PT, R14, R34, 0x1, 0x181f ;  /* 0x00381f00220e7f89 */ /* 0x00022200000e0000 */
[----:B--2---:R-:W-:Y:S01]  /*bdd0*/  @!P1 IMAD.MOV.U32 R46, RZ, RZ, R24 ;  /* 0x000000ffff2e9224 */ /* 0x004fe200078e0018 */
[----:B------:R-:W-:Y:S01]  /*bde0*/  @!P1 MOV R48, R26 ;  /* 0x0000001a00309202 */ /* 0x000fe20000000f00 */
[----:B------:R-:W-:Y:S01]  /*bdf0*/  @!P1 IMAD.MOV.U32 R47, RZ, RZ, R25 ;  /* 0x000000ffff2f9224 */ /* 0x000fe200078e0019 */
[----:B------:R-:W-:Y:S01]  /*be00*/  CS2R R24, SRZ ;  /* 0x0000000000187805 */ /* 0x000fe2000001ff00 */
[----:B------:R-:W-:Y:S02]  /*be10*/  IMAD.MOV.U32 R3, RZ, RZ, R46 ;  /* 0x000000ffff037224 */ /* 0x000fe400078e002e */
[----:B------:R-:W-:Y:S02]  /*be20*/  IMAD.MOV.U32 R8, RZ, RZ, R47 ;  /* 0x000000ffff087224 */ /* 0x000fe400078e002f */
[----:B------:R-:W-:Y:S01]  /*be30*/  @!P1 IMAD.MOV.U32 R49, RZ, RZ, R27 ;  /* 0x000000ffff319224 */ /* 0x000fe200078e001b */
[----:B------:R-:W-:Y:S01]  /*be40*/  PRMT R64, R3, 0x7610, R64 ;  /* 0x0000761003407816 */ /* 0x000fe20000000040 */
[----:B------:R-:W-:Y:S01]  /*be50*/  IMAD.MOV.U32 R10, RZ, RZ, R48 ;  /* 0x000000ffff0a7224 */ /* 0x000fe200078e0030 */
[----:B------:R-:W-:Y:S01]  /*be60*/  PRMT R66, R8, 0x7610, R66 ;  /* 0x0000761008427816 */ /* 0x000fe20000000042 */
[----:B------:R1:W2:Y:S01]  /*be70*/  SHFL.IDX PT, R3, R35, 0x1, 0x181f ;  /* 0x00381f0023037f89 */ /* 0x0002a200000e0000 */
[----:B------:R-:W-:Y:S01]  /*be80*/  IMAD.MOV.U32 R11, RZ, RZ, R49 ;  /* 0x000000ffff0b7224 */ /* 0x000fe200078e0031 */
[----:B---3--:R-:W-:Y:S01]  /*be90*/  @!P1 MOV R37, R7 ;  /* 0x0000000700259202 */ /* 0x008fe20000000f00 */
[----:B------:R-:W-:Y:S01]  /*bea0*/  @!P1 IMAD.MOV.U32 R20, RZ, RZ, R4 ;  /* 0x000000ffff149224 */ /* 0x000fe200078e0004 */
[----:B------:R1:W3:Y:S01]  /*beb0*/  SHFL.IDX PT, R8, R32, 0x1, 0x181f ;  /* 0x00381f0020087f89 */ /* 0x0002e200000e0000 */
[----:B------:R-:W-:Y:S01]  /*bec0*/  @!P1 IMAD.MOV.U32 R21, RZ, RZ, R5 ;  /* 0x000000ffff159224 */ /* 0x000fe200078e0005 */
[----:B------:R-:W-:Y:S01]  /*bed0*/  PRMT R43, R10, 0x5410, R11 ;  /* 0x000054100a2b7816 */ /* 0x000fe2000000000b */
[----:B------:R-:W-:-:S02]  /*bee0*/  @!P1 IMAD.MOV.U32 R36, RZ, RZ, R6 ;  /* 0x000000ffff249224 */ /* 0x000fc400078e0006 */
[----:B------:R-:W-:Y:S02]  /*bef0*/  IMAD.MOV.U32 R4, RZ, RZ, R20 ;  /* 0x000000ffff047224 */ /* 0x000fe400078e0014 */
[----:B------:R-:W-:Y:S02]  /*bf00*/  IMAD.MOV.U32 R5, RZ, RZ, R21 ;  /* 0x000000ffff057224 */ /* 0x000fe400078e0015 */
[----:B------:R-:W-:Y:S02]  /*bf10*/  IMAD.MOV.U32 R6, RZ, RZ, R36 ;  /* 0x000000ffff067224 */ /* 0x000fe400078e0024 */
[----:B------:R-:W-:Y:S01]  /*bf20*/  IMAD.MOV.U32 R7, RZ, RZ, R37 ;  /* 0x000000ffff077224 */ /* 0x000fe200078e0025 */
[----:B------:R-:W-:Y:S02]  /*bf30*/  PRMT R68, R5, 0x7610, R68 ;  /* 0x0000761005447816 */ /* 0x000fe40000000044 */
[----:B------:R-:W-:Y:S02]  /*bf40*/  PRMT R65, R6, 0x5410, R4 ;  /* 0x0000541006417816 */ /* 0x000fe40000000004 */
[----:B01--4-:R-:W-:-:S07]  /*bf50*/  PRMT R64, R64, 0x5410, R7 ;  /* 0x0000541040407816 */ /* 0x013fce0000000007 */
.L_x_2139:
[----:B------:R-:W-:Y:S01]  /*bf60*/  VIADD R5, R55, 0x20 ;  /* 0x0000002037057836 */ /* 0x000fe20000000000 */
[----:B------:R-:W-:Y:S01]  /*bf70*/  BSSY B1, `(.L_x_1817) ;  /* 0x0000012000017945 */ /* 0x000fe20003800000 */
[----:B------:R-:W-:Y:S02]  /*bf80*/  CS2R R26, SRZ ;  /* 0x00000000001a7805 */ /* 0x000fe4000001ff00 */
[----:B------:R-:W-:Y:S02]  /*bf90*/  CS2R R6, SRZ ;  /* 0x0000000000067805 */ /* 0x000fe4000001ff00 */
[----:B------:R-:W-:Y:S02]  /*bfa0*/  ISETP.GE.AND P1, PT, R5, R0, PT ;  /* 0x000000000500720c */ /* 0x000fe40003f26270 */
[----:B------:R-:W-:-:S11]  /*bfb0*/  CS2R R4, SRZ ;  /* 0x0000000000047805 */ /* 0x000fd6000001ff00 */
[----:B------:R-:W-:Y:S05]  /*bfc0*/  @P1 BRA `(.L_x_1818) ;  /* 0x0000000000301947 */ /* 0x000fea0003800000 */
[----:B------:R-:W-:Y:S02]  /*bfd0*/  CS2R R26, SRZ ;  /* 0x00000000001a7805 */ /* 0x000fe4000001ff00 */
[----:B------:R-:W-:Y:S02]  /*bfe0*/  CS2R R4, SRZ ;  /* 0x0000000000047805 */ /* 0x000fe4000001ff00 */
[----:B------:R-:W-:Y:S01]  /*bff0*/  CS2R R6, SRZ ;  /* 0x0000000000067805 */ /* 0x000fe2000001ff00 */
[----:B------:R-:W-:Y:S06]  /*c000*/  @P0 BRA `(.L_x_1818) ;  /* 0x0000000000200947 */ /* 0x000fec0003800000 */
[C---:B------:R-:W-:Y:S01]  /*c010*/  IMAD.SHL.U32 R15, R16.reuse, 0x2, RZ ;  /* 0x00000002100f7824 */ /* 0x040fe200078e00ff */
[----:B------:R-:W-:-:S04]  /*c020*/  SHF.L.U64.HI R6, R16, 0x1, R17 ;  /* 0x0000000110067819 */ /* 0x000fc80000010211 */
[-C--:B---3--:R-:W-:Y:S02]  /*c030*/  IADD3 R4, P1, R8, R15.reuse, RZ ;  /* 0x0000000f08047210 */ /* 0x088fe40007f3e0ff */
[----:B------:R-:W-:Y:S02]  /*c040*/  IADD3 R14, P2, R14, R15, RZ ;  /* 0x0000000f0e0e7210 */ /* 0x000fe40007f5e0ff */
[----:B--2---:R-:W-:-:S03]  /*c050*/  IADD3.X R5, R3, R6, RZ, P1, !PT ;  /* 0x0000000603057210 */ /* 0x004fc60000ffe4ff */
[----:B------:R-:W-:-:S03]  /*c060*/  IMAD.X R15, R9, 0x1, R6, P2 ;  /* 0x00000001090f7824 */ /* 0x000fc600010e0606 */
[----:B------:R-:W5:Y:S04]  /*c070*/  LD.E.128 R4, desc[UR38][R4.64] ;  /* 0x0000002604047980 */ /* 0x000f68000c101d00 */
[----:B------:R0:W5:Y:S02]  /*c080*/  LD.E.128 R24, desc[UR38][R14.64] ;  /* 0x000000260e187980 */ /* 0x000164000c101d00 */
.L_x_1818:
[----:B------:R-:W-:Y:S05]  /*c090*/  BSYNC B1 ;  /* 0x0000000000017941 */ /* 0x000fea0003800000 */
.L_x_1817:
[----:B--2--5:R-:W-:Y:S01]  /*c0a0*/  IMAD.MOV.U32 R3, RZ, RZ, R24 ;  /* 0x000000ffff037224 */ /* 0x024fe200078e0018 */
[----:B------:R-:W-:Y:S01]  /*c0b0*/  UMOV UR4, 0xffffffff ;  /* 0xffffffff00047882 */ /* 0x000fe20000000000 */
[----:B---3--:R-:W-:Y:S02]  /*c0c0*/  IMAD.MOV.U32 R8, RZ, RZ, R25 ;  /* 0x000000ffff087224 */ /* 0x008fe400078e0019 */
        /* <DEDUP_REMOVED lines=10> */
[----:B------:R-:W-:Y:S06]  /*c170*/  BRA.DIV UR4, `(.L_x_1819) ;  /* 0x000001b2041c7947 */ /* 0x000fec000b800000 */
[----:B------:R-:W1:Y:S01]  /*c180*/  SHFL.IDX PT, R8, R32, 0x2, 0x181f ;  /* 0x00581f0020087f89 */ /* 0x000e6200000e0000 */
[----:B------:R-:W-:-:S03]  /*c190*/  VIADD R9, R55, 0x40 ;  /* 0x0000004037097836 */ /* 0x000fc60000000000 */
[----:B------:R-:W2:Y:S02]  /*c1a0*/  SHFL.IDX PT, R3, R35, 0x2, 0x181f ;  /* 0x00581f0023037f89 */ /* 0x000ea400000e0000 */
[----:B------:R-:W-:Y:S02]  /*c1b0*/  ISETP.GE.OR P1, PT, R9, R0, P0 ;  /* 0x000000000900720c */ /* 0x000fe40000726670 */
[----:B0-----:R-:W0:Y:S04]  /*c1c0*/  SHFL.IDX PT, R14, R34, 0x2, 0x181f ;  /* 0x00581f00220e7f89 */ /* 0x001e2800000e0000 */
[----:B------:R-:W3:Y:S07]  /*c1d0*/  SHFL.IDX PT, R28, R33, 0x2, 0x181f ;  /* 0x00581f00211c7f89 */ /* 0x000eee00000e0000 */
[C---:B------:R-:W-:Y:S01]  /*c1e0*/  @!P1 IMAD.SHL.U32 R31, R16.reuse, 0x2, RZ ;  /* 0x00000002101f9824 */ /* 0x040fe200078e00ff */
[----:B------:R-:W-:-:S04]  /*c1f0*/  @!P1 SHF.L.U64.HI R29, R16, 0x1, R17 ;  /* 0x00000001101d9819 */ /* 0x000fc80000010211 */
[----:B-1----:R-:W-:-:S05]  /*c200*/  @!P1 IADD3 R8, P2, R8, R31, RZ ;  /* 0x0000001f08089210 */ /* 0x002fca0007f5e0ff */
[----:B--2---:R-:W-:-:S06]  /*c210*/  @!P1 IMAD.X R9, R3, 0x1, R29, P2 ;  /* 0x0000000103099824 */ /* 0x004fcc00010e061d */
[----:B------:R-:W2:Y:S01]  /*c220*/  @!P1 LD.E.128 R8, desc[UR38][R8.64] ;  /* 0x0000002608089980 */ /* 0x000ea2000c101d00 */
[----:B0-----:R-:W-:-:S05]  /*c230*/  @!P1 IADD3 R14, P2, R14, R31, RZ ;  /* 0x0000001f0e0e9210 */ /* 0x001fca0007f5e0ff */
[----:B---3--:R-:W-:-:S05]  /*c240*/  @!P1 IMAD.X R3, R28, 0x1, R29, P2 ;  /* 0x000000011c039824 */ /* 0x008fca00010e061d */
[----:B------:R-:W-:-:S05]  /*c250*/  @!P1 MOV R15, R3 ;  /* 0x00000003000f9202 */ /* 0x000fca0000000f00 */
[----:B------:R-:W3:Y:S01]  /*c260*/  @!P1 LD.E.128 R28, desc[UR38][R14.64] ;  /* 0x000000260e1c9980 */ /* 0x000ee2000c101d00 */
[----:B------:R-:W-:Y:S02]  /*c270*/  CS2R R50, SRZ ;  /* 0x0000000000327805 */ /* 0x000fe4000001ff00 */
[----:B------:R-:W-:Y:S02]  /*c280*/  CS2R R52, SRZ ;  /* 0x0000000000347805 */ /* 0x000fe4000001ff00 */
[----:B------:R-:W-:Y:S01]  /*c290*/  CS2R R38, SRZ ;  /* 0x0000000000267805 */ /* 0x000fe2000001ff00 */
[----:B------:R-:W0:Y:S01]  /*c2a0*/  SHFL.IDX PT, R32, R32, 0x3, 0x181f ;  /* 0x00781f0020207f89 */ /* 0x000e2200000e0000 */
[----:B------:R-:W-:-:S03]  /*c2b0*/  CS2R R40, SRZ ;  /* 0x0000000000287805 */ /* 0x000fc6000001ff00 */
[----:B------:R-:W1:Y:S04]  /*c2c0*/  SHFL.IDX PT, R34, R34, 0x3, 0x181f ;  /* 0x00781f0022227f89 */ /* 0x000e6800000e0000 */
[----:B------:R-:W4:Y:S01]  /*c2d0*/  SHFL.IDX PT, R33, R33, 0x3, 0x181f ;  /* 0x00781f0021217f89 */ /* 0x000f2200000e0000 */
[----:B--2---:R-:W-:Y:S02]  /*c2e0*/  @!P1 IMAD.MOV.U32 R50, RZ, RZ, R8 ;  /* 0x000000ffff329224 */ /* 0x004fe400078e0008 */
[----:B------:R-:W-:Y:S02]  /*c2f0*/  @!P1 IMAD.MOV.U32 R51, RZ, RZ, R9 ;  /* 0x000000ffff339224 */ /* 0x000fe400078e0009 */
[----:B------:R-:W-:Y:S02]  /*c300*/  IMAD.MOV.U32 R3, RZ, RZ, R50 ;  /* 0x000000ffff037224 */ /* 0x000fe400078e0032 */
[----:B------:R-:W-:-:S02]  /*c310*/  IMAD.MOV.U32 R12, RZ, RZ, R51 ;  /* 0x000000ffff0c7224 */ /* 0x000fc400078e0033 */
[----:B------:R-:W-:Y:S02]  /*c320*/  @!P1 IMAD.MOV.U32 R52, RZ, RZ, R10 ;  /* 0x000000ffff349224 */ /* 0x000fe400078e000a */
[----:B------:R-:W-:Y:S01]  /*c330*/  @!P1 IMAD.MOV.U32 R53, RZ, RZ, R11 ;  /* 0x000000ffff359224 */ /* 0x000fe200078e000b */
[----:B------:R-:W-:Y:S02]  /*c340*/  PRMT R59, R3, 0x5410, R12 ;  /* 0x00005410033b7816 */ /* 0x000fe4000000000c */
[----:B------:R2:W0:Y:S01]  /*c350*/  SHFL.IDX PT, R3, R35, 0x3, 0x181f ;  /* 0x00781f0023037f89 */ /* 0x00042200000e0000 */
[----:B------:R-:W-:Y:S01]  /*c360*/  IMAD.MOV.U32 R9, RZ, RZ, R53 ;  /* 0x000000ffff097224 */ /* 0x000fe200078e0035 */
[----:B------:R-:W-:Y:S01]  /*c370*/  MOV R8, R52 ;  /* 0x0000003400087202 */ /* 0x000fe20000000f00 */
[----:B---3--:R-:W-:Y:S02]  /*c380*/  @!P1 IMAD.MOV.U32 R38, RZ, RZ, R28 ;  /* 0x000000ffff269224 */ /* 0x008fe400078e001c */
[----:B------:R-:W-:Y:S01]  /*c390*/  @!P1 IMAD.MOV.U32 R39, RZ, RZ, R29 ;  /* 0x000000ffff279224 */ /* 0x000fe200078e001d */
[----:B------:R-:W-:Y:S01]  /*c3a0*/  PRMT R44, R8, 0x5410, R9 ;  /* 0x00005410082c7816 */ /* 0x000fe20000000009 */
[----:B------:R-:W-:-:S02]  /*c3b0*/  @!P1 IMAD.MOV.U32 R40, RZ, RZ, R30 ;  /* 0x000000ffff289224 */ /* 0x000fc400078e001e */
[----:B------:R-:W-:Y:S01]  /*c3c0*/  @!P1 IMAD.MOV.U32 R41, RZ, RZ, R31 ;  /* 0x000000ffff299224 */ /* 0x000fe200078e001f */
[----:B------:R-:W-:Y:S01]  /*c3d0*/  MOV R9, R39 ;  /* 0x0000002700097202 */ /* 0x000fe20000000f00 */
[----:B------:R-:W-:Y:S02]  /*c3e0*/  IMAD.MOV.U32 R8, RZ, RZ, R38 ;  /* 0x000000ffff087224 */ /* 0x000fe400078e0026 */
[----:B------:R-:W-:Y:S02]  /*c3f0*/  IMAD.MOV.U32 R10, RZ, RZ, R40 ;  /* 0x000000ffff0a7224 */ /* 0x000fe400078e0028 */
[----:B------:R-:W-:Y:S01]  /*c400*/  IMAD.MOV.U32 R11, RZ, RZ, R41 ;  /* 0x000000ffff0b7224 */ /* 0x000fe200078e0029 */
[----:B------:R-:W-:Y:S02]  /*c410*/  PRMT R62, R8, 0x5410, R9 ;  /* 0x00005410083e7816 */ /* 0x000fe40000000009 */
[----:B------:R-:W-:Y:S02]  /*c420*/  CS2R R8, SRZ ;  /* 0x0000000000087805 */ /* 0x000fe4000001ff00 */
[----:B-12-4-:R-:W-:-:S07]  /*c430*/  PRMT R63, R10, 0x5410, R11 ;  /* 0x000054100a3f7816 */ /* 0x016fce000000000b */
.L_x_2149:
[----:B------:R-:W-:Y:S01]  /*c440*/  VIADD R55, R55, 0x60 ;  /* 0x0000006037377836 */ /* 0x000fe20000000000 */
[----:B------:R-:W-:Y:S01]  /*c450*/  LEA.HI R10, R213, R213, RZ, 0x1 ;  /* 0x000000d5d50a7211 */ /* 0x000fe200078f08ff */
[----:B------:R-:W-:Y:S01]  /*c460*/  BSSY B1, `(.L_x_1820) ;  /* 0x0000015000017945 */ /* 0x000fe20003800000 */
[----:B------:R-:W-:Y:S02]  /*c470*/  CS2R R12, SRZ ;  /* 0x00000000000c7805 */ /* 0x000fe4000001ff00 */
[----:B------:R-:W-:Y:S02]  /*c480*/  CS2R R14, SRZ ;  /* 0x00000000000e7805 */ /* 0x000fe4000001ff00 */
[----:B------:R-:W-:Y:S02]  /*c490*/  ISETP.GE.AND P1, PT, R55, R0, PT ;  /* 0x000000003700720c */ /* 0x000fe40003f26270 */
[----:B------:R-:W-:-:S05]  /*c4a0*/  LOP3.LUT R10, R10, 0xfffffffe, RZ, 0xc0, !PT ;  /* 0xfffffffe0a0a7812 */ /* 0x000fca00078ec0ff */
[----:B------:R-:W-:Y:S01]  /*c4b0*/  IMAD.IADD R29, R213, 0x1, -R10 ;  /* 0x00000001d51d7824 */ /* 0x000fe200078e0a0a */
[----:B------:R-:W-:-:S04]  /*c4c0*/  CS2R R10, SRZ ;  /* 0x00000000000a7805 */ /* 0x000fc8000001ff00 */
[----:B------:R-:W-:Y:S01]  /*c4d0*/  SHF.L.U32 R29, R29, 0x1f, RZ ;  /* 0x0000001f1d1d7819 */ /* 0x000fe200000006ff */
[----:B------:R-:W-:Y:S06]  /*c4e0*/  @P1 BRA `(.L_x_1821) ;  /* 0x0000000000301947 */ /* 0x000fec0003800000 */
[----:B------:R-:W-:Y:S02]  /*c4f0*/  CS2R R10, SRZ ;  /* 0x00000000000a7805 */ /* 0x000fe4000001ff00 */
[----:B------:R-:W-:Y:S02]  /*c500*/  CS2R R12, SRZ ;  /* 0x00000000000c7805 */ /* 0x000fe4000001ff00 */
[----:B------:R-:W-:Y:S01]  /*c510*/  CS2R R14, SRZ ;  /* 0x00000000000e7805 */ /* 0x000fe2000001ff00 */
[----:B------:R-:W-:Y:S06]  /*c520*/  @P0 BRA `(.L_x_1821) ;  /* 0x0000000000200947 */ /* 0x000fec0003800000 */
[C---:B------:R-:W-:Y:S01]  /*c530*/  IMAD.SHL.U32 R9, R16.reuse, 0x2, RZ ;  /* 0x0000000210097824 */ /* 0x040fe200078e00ff */
[----:B------:R-:W-:-:S04]  /*c540*/  SHF.L.U64.HI R10, R16, 0x1, R17 ;  /* 0x00000001100a7819 */ /* 0x000fc80000010211 */
[-C--:B0-----:R-:W-:Y:S02]  /*c550*/  IADD3 R12, P1, R32, R9.reuse, RZ ;  /* 0x00000009200c7210 */ /* 0x081fe40007f3e0ff */
[----:B------:R-:W-:-:S03]  /*c560*/  IADD3 R8, P2, R34, R9, RZ ;  /* 0x0000000922087210 */ /* 0x000fc60007f5e0ff */
[----:B------:R-:W-:Y:S01]  /*c570*/  IMAD.X R13, R3, 0x1, R10, P1 ;  /* 0x00000001030d7824 */ /* 0x000fe200008e060a */
[----:B------:R-:W-:-:S05]  /*c580*/  IADD3.X R9, R33, R10, RZ, P2, !PT ;  /* 0x0000000a21097210 */ /* 0x000fca00017fe4ff */
[----:B------:R-:W5:Y:S04]  /*c590*/  LD.E.128 R12, desc[UR38][R12.64] ;  /* 0x000000260c0c7980 */ /* 0x000f68000c101d00 */
[----:B------:R-:W5:Y:S02]  /*c5a0*/  LD.E.128 R8, desc[UR38][R8.64] ;  /* 0x0000002608087980 */ /* 0x000f64000c101d00 */
.L_x_1821:
[----:B------:R-:W-:Y:S05]  /*c5b0*/  BSYNC B1 ;  /* 0x0000000000017941 */ /* 0x000fea0003800000 */
.L_x_1820:
[----:B------:R-:W1:Y:S01]  /*c5c0*/  SYNCS.PHASECHK.TRANS64.TRYWAIT P4, [R2+URZ+0x28800], R29 ;  /* 0x0288001d020075a7 */ /* 0x000e62000808017f */
[----:B------:R-:W-:Y:S01]  /*c5d0*/  VIADDMNMX R0, R0, -R193, 0x80, PT ;  /* 0x0000008000007446 */ /* 0x000fe200038009c1 */
[----:B0----5:R-:W-:Y:S01]  /*c5e0*/  IMAD.MOV.U32 R3, RZ, RZ, R8 ;  /* 0x000000ffff037224 */ /* 0x021fe200078e0008 */
[----:B------:R-:W-:Y:S01]  /*c5f0*/  BSSY B1, `(.L_x_1822) ;  /* 0x0000010000017945 */ /* 0x000fe20003800000 */
[----:B------:R-:W-:Y:S01]  /*c600*/  IMAD.MOV.U32 R28, RZ, RZ, R9 ;  /* 0x000000ffff1c7224 */ /* 0x000fe200078e0009 */
[-C--:B------:R-:W-:Y:S01]  /*c610*/  ISETP.GE.OR P3, PT, R23, R0.reuse, P0 ;  /* 0x000000001700720c */ /* 0x080fe20000766670 */
[----:B------:R-:W-:Y:S01]  /*c620*/  IMAD.MOV.U32 R30, RZ, RZ, R13 ;  /* 0x000000ffff1e7224 */ /* 0x000fe200078e000d */
[-C--:B------:R-:W-:Y:S02]  /*c630*/  ISETP.GE.OR P2, PT, R212, R0.reuse, P0 ;  /* 0x00000000d400720c */ /* 0x080fe40000746670 */
[-C--:B------:R-:W-:Y:S02]  /*c640*/  ISETP.GE.OR P1, PT, R211, R0.reuse, P0 ;  /* 0x00000000d300720c */ /* 0x080fe40000726670 */
[----:B------:R-:W-:Y:S01]  /*c650*/  ISETP.GE.OR P0, PT, R210, R0, P0 ;  /* 0x00000000d200720c */ /* 0x000fe20000706670 */
[----:B------:R-:W-:Y:S01]  /*c660*/  IMAD.MOV.U32 R0, RZ, RZ, R10 ;  /* 0x000000ffff007224 */ /* 0x000fe200078e000a */
[----:B------:R-:W-:Y:S01]  /*c670*/  PRMT R55, R3, 0x5410, R28 ;  /* 0x0000541003377816 */ /* 0x000fe2000000001c */
[----:B------:R-:W-:-:S02]  /*c680*/  IMAD.MOV.U32 R3, RZ, RZ, R11 ;  /* 0x000000ffff037224 */ /* 0x000fc400078e000b */
[----:B------:R-:W-:-:S03]  /*c690*/  IMAD.MOV.U32 R28, RZ, RZ, R12 ;  /* 0x000000ffff1c7224 */ /* 0x000fc600078e000c */
[----:B------:R-:W-:Y:S01]  /*c6a0*/  PRMT R60, R0, 0x5410, R3 ;  /* 0x00005410003c7816 */ /* 0x000fe20000000003 */
[----:B------:R-:W-:Y:S01]  /*c6b0*/  IMAD.MOV.U32 R3, RZ, RZ, R15 ;  /* 0x000000ffff037224 */ /* 0x000fe200078e000f */
[----:B------:R-:W-:Y:S02]  /*c6c0*/  PRMT R61, R28, 0x5410, R30 ;  /* 0x000054101c3d7816 */ /* 0x000fe4000000001e */
[----:B------:R-:W-:Y:S01]  /*c6d0*/  MOV R0, R14 ;  /* 0x0000000e00007202 */ /* 0x000fe20000000f00 */
[----:B-1----:R-:W-:Y:S06]  /*c6e0*/  @!P4 BRA `(.L_x_1823) ;  /* 0x000001b0001cc947 */ /* 0x002fec0003800000 */
.L_x_2150:
[----:B------:R-:W-:Y:S05]  /*c6f0*/  BSYNC B1 ;  /* 0x0000000000017941 */ /* 0x000fea0003800000 */
.L_x_1822:
[----:B------:R-:W-:Y:S04]  /*c700*/  BSSY B1, `(.L_x_1824) ;  /* 0x0000061000017945 */ /* 0x000fe80003800000 */
[----:B------:R-:W-:Y:S05]  /*c710*/  @P3 BRA `(.L_x_1825) ;  /* 0x00000004007c3947 */ /* 0x000fea0003800000 */
[----:B------:R-:W-:Y:S01]  /*c720*/  LEA.HI R28, R54, R207, RZ, 0x1d ;  /* 0x000000cf361c7211 */ /* 0x000fe200078fe8ff */
[----:B------:R-:W-:Y:S01]  /*c730*/  HADD2.F32 R68, -RZ, R68.H0_H0 ;  /* 0x20000044ff447230 */ /* 0x000fe20000004100 */
[----:B------:R-:W-:Y:S01]  /*c740*/  SHF.R.U64 R80, R46, 0x10, R47 ;  /* 0x000000102e507819 */ /* 0x000fe2000000122f */
[----:B------:R-:W-:Y:S01]  /*c750*/  HADD2.F32 R66, -RZ, R66.H0_H0 ;  /* 0x20000042ff427230 */ /* 0x000fe20000004100 */
[----:B------:R-:W-:Y:S01]  /*c760*/  SHF.R.S32.HI R31, RZ, 0x1f, R28 ;  /* 0x0000001fff1f7819 */ /* 0x000fe2000001141c */
[----:B0-----:R-:W-:Y:S01]  /*c770*/  IMAD.SHL.U32 R29, R28, 0x8, RZ ;  /* 0x000000081c1d7824 */ /* 0x001fe200078e00ff */
[----:B------:R-:W-:Y:S02]  /*c780*/  SHF.R.U64 R77, R20, 0x10, R21 ;  /* 0x00000010144d7819 */ /* 0x000fe40000001215 */
[----:B------:R-:W-:Y:S02]  /*c790*/  LEA.HI R31, R31, R28, RZ, 0x3 ;  /* 0x0000001c1f1f7211 */ /* 0x000fe400078f18ff */
[----:B------:R-:W-:-:S02]  /*c7a0*/  LOP3.LUT R30, R29, 0x38, RZ, 0xc0, !PT ;  /* 0x000000381d1e7812 */ /* 0x000fc400078ec0ff */
[----:B------:R-:W-:Y:S01]  /*c7b0*/  SHF.R.U32.HI R70, RZ, 0x10, R21 ;  /* 0x00000010ff467819 */ /* 0x000fe20000011615 */
[----:B------:R-:W-:Y:S01]  /*c7c0*/  IMAD.SHL.U32 R31, R31, 0x400, RZ ;  /* 0x000004001f1f7824 */ /* 0x000fe200078e00ff */
[----:B------:R-:W-:Y:S02]  /*c7d0*/  LOP3.LUT R30, R30, 0x1c0, R225, 0xf8, !PT ;  /* 0x000001c01e1e7812 */ /* 0x000fe400078ef8e1 */
[----:B------:R-:W-:Y:S01]  /*c7e0*/  SHF.R.U32.HI R69, RZ, 0x10, R47 ;  /* 0x00000010ff457819 */ /* 0x000fe2000001162f */
[----:B------:R-:W-:Y:S01]  /*c7f0*/  HADD2.F32 R70, -RZ, R70.H0_H0 ;  /* 0x20000046ff467230 */ /* 0x000fe20000004100 */
[----:B------:R-:W-:Y:S02]  /*c800*/  LOP3.LUT R32, R30, R203, RZ, 0x3c, !PT ;  /* 0x000000cb1e207212 */ /* 0x000fe400078e3cff */
[----:B------:R-:W-:Y:S02]  /*c810*/  LOP3.LUT R33, R31, 0x7fffe000, RZ, 0xc0, !PT ;  /* 0x7fffe0001f217812 */ /* 0x000fe400078ec0ff */
[----:B------:R-:W0:Y:S01]  /*c820*/  LDS.128 R28, [R205] ;  /* 0x00000000cd1c7984 */ /* 0x000e220000000c00 */
[----:B------:R-:W-:-:S02]  /*c830*/  SHF.R.U64 R79, R48, 0x10, R49 ;  /* 0x00000010304f7819 */ /* 0x000fc40000001231 */
[----:B------:R-:W-:Y:S02]  /*c840*/  IADD3 R33, R32, R33, R204 ;  /* 0x0000002120217210 */ /* 0x000fe40007ffe0cc */
[----:B------:R-:W-:Y:S02]  /*c850*/  SHF.R.U32.HI R78, RZ, 0x10, R49 ;  /* 0x00000010ff4e7819 */ /* 0x000fe40000011631 */
[--C-:B------:R-:W-:Y:S01]  /*c860*/  SHF.R.U32.HI R73, RZ, 0x10, R37.reuse ;  /* 0x00000010ff497819 */ /* 0x100fe20000011625 */
[----:B------:R-:W-:Y:S01]  /*c870*/  IMAD R67, R33, 0x2, R2 ;  /* 0x0000000221437824 */ /* 0x000fe200078e0202 */
[----:B------:R-:W-:-:S04]  /*c880*/  SHF.R.U64 R75, R36, 0x10, R37 ;  /* 0x00000010244b7819 */ /* 0x000fc80000001225 */
[----:B------:R-:W1:Y:S01]  /*c890*/  LDS.128 R32, [R67+0x10400] ;  /* 0x0104000043207984 */ /* 0x000e620000000c00 */
[--C-:B0-----:R-:W-:Y:S02]  /*c8a0*/  HADD2.F32 R21, -RZ, R29.reuse.H0_H0 ;  /* 0x2000001dff157230 */ /* 0x101fe40000004100 */
[----:B------:R-:W-:Y:S02]  /*c8b0*/  HADD2.F32 R20, -RZ, R28.H0_H0 ;  /* 0x2000001cff147230 */ /* 0x000fe40000004100 */
[----:B------:R-:W-:Y:S02]  /*c8c0*/  HADD2.F32 R29, -RZ, R29.H1_H1 ;  /* 0x3000001dff1d7230 */ /* 0x000fe40000004100 */
[----:B------:R-:W-:Y:S02]  /*c8d0*/  HADD2.F32 R36, -RZ, R30.H0_H0 ;  /* 0x2000001eff247230 */ /* 0x000fe40000004100 */
[--C-:B------:R-:W-:Y:S02]  /*c8e0*/  HADD2.F32 R37, -RZ, R31.reuse.H0_H0 ;  /* 0x2000001fff257230 */ /* 0x100fe40000004100 */
[----:B------:R-:W-:-:S02]  /*c8f0*/  HADD2.F32 R31, -RZ, R31.H1_H1 ;  /* 0x3000001fff1f7230 */ /* 0x000fc40000004100 */
[----:B------:R-:W-:Y:S02]  /*c900*/  HADD2.F32 R28, -RZ, R28.H1_H1 ;  /* 0x3000001cff1c7230 */ /* 0x000fe40000004100 */
[--C-:B-1----:R-:W-:Y:S02]  /*c910*/  HADD2.F32 R46, -RZ, R33.reuse.H0_H0 ;  /* 0x20000021ff2e7230 */ /* 0x102fe40000004100 */
[----:B------:R-:W-:Y:S02]  /*c920*/  HADD2.F32 R47, -RZ, R33.H1_H1 ;  /* 0x30000021ff2f7230 */ /* 0x000fe40000004100 */
[----:B------:R-:W-:Y:S02]  /*c930*/  HADD2.F32 R33, -RZ, R32.H0_H0 ;  /* 0x20000020ff217230 */ /* 0x000fe40000004100 */
[C---:B------:R-:W-:Y:S01]  /*c940*/  FMUL.FTZ R72, R46.reuse, R68 ;  /* 0x000000442e487220 */ /* 0x040fe20000410000 */
[----:B------:R-:W-:Y:S01]  /*c950*/  FMUL.FTZ R74, R46, R66 ;  /* 0x000000422e4a7220 */ /* 0x000fe20000410000 */
[----:B------:R-:W-:-:S02]  /*c960*/  HADD2.F32 R46, -RZ, R69.H0_H0 ;  /* 0x20000045ff2e7230 */ /* 0x000fc40000004100 */
[----:B------:R-:W-:Y:S01]  /*c970*/  FMUL.FTZ R76, R47, R70 ;  /* 0x000000462f4c7220 */ /* 0x000fe20000410000 */
[C---:B------:R-:W-:Y:S01]  /*c980*/  FFMA.FTZ R72, R21.reuse, R66, -R72 ;  /* 0x0000004215487223 */ /* 0x040fe20000010848 */
[--C-:B------:R-:W-:Y:S02]  /*c990*/  HADD2.F32 R66, -RZ, R65.reuse.H1_H1 ;  /* 0x30000041ff427230 */ /* 0x100fe40000004100 */
[----:B------:R-:W-:Y:S01]  /*c9a0*/  FFMA.FTZ R74, R21, R68, R74 ;  /* 0x00000044154a7223 */ /* 0x000fe2000001004a */
[----:B------:R-:W-:Y:S02]  /*c9b0*/  HADD2.F32 R21, -RZ, R64.H0_H0 ;  /* 0x20000040ff157230 */ /* 0x000fe40000004100 */
[----:B------:R-:W-:Y:S01]  /*c9c0*/  FMUL.FTZ R68, R47, R46 ;  /* 0x0000002e2f447220 */ /* 0x000fe20000410000 */
[----:B------:R-:W-:Y:S02]  /*c9d0*/  HADD2.F32 R48, -RZ, R34.H0_H0 ;  /* 0x20000022ff307230 */ /* 0x000fe40000004100 */
[----:B------:R-:W-:Y:S01]  /*c9e0*/  FMUL.FTZ R47, R33, R66 ;  /* 0x00000042212f7220 */ /* 0x000fe20000410000 */
[----:B------:R-:W-:-:S02]  /*c9f0*/  HADD2.F32 R65, -RZ, R65.H0_H0 ;  /* 0x20000041ff417230 */ /* 0x000fc40000004100 */
[-C--:B------:R-:W-:Y:S01]  /*ca00*/  FMUL.FTZ R33, R33, R21.reuse ;  /* 0x0000001521217220 */ /* 0x080fe20000410000 */
[----:B------:R-:W-:Y:S02]  /*ca10*/  HADD2.F32 R49, -RZ, R35.H0_H0 ;  /* 0x20000023ff317230 */ /* 0x000fe40000004100 */
[C---:B------:R-:W-:Y:S01]  /*ca20*/  FFMA.FTZ R47, R20.reuse, R21, -R47 ;  /* 0x00000015142f7223 */ /* 0x040fe2000001082f */
[--C-:B------:R-:W-:Y:S02]  /*ca30*/  HADD2.F32 R21, -RZ, R43.reuse.H0_H0 ;  /* 0x2000002bff157230 */ /* 0x100fe40000004100 */
[C---:B------:R-:W-:Y:S01]  /*ca40*/  FFMA.FTZ R69, R29.reuse, R46, -R76 ;  /* 0x0000002e1d457223 */ /* 0x040fe2000001084c */
[----:B------:R-:W-:Y:S02]  /*ca50*/  HADD2.F32 R64, -RZ, R64.H1_H1 ;  /* 0x30000040ff407230 */ /* 0x000fe40000004100 */
[----:B------:R-:W-:Y:S01]  /*ca60*/  FFMA.FTZ R71, R29, R70, R68 ;  /* 0x000000461d477223 */ /* 0x000fe20000010044 */
[----:B------:R-:W-:Y:S01]  /*ca70*/  FFMA.FTZ R66, R20, R66, R33 ;  /* 0x0000004214427223 */ /* 0x000fe20000010021 */
[----:B------:R-:W-:Y:S01]  /*ca80*/  FMUL.FTZ R29, R48, R65 ;  /* 0x00000041301d7220 */ /* 0x000fe20000410000 */
[----:B------:R-:W-:-:S02]  /*ca90*/  HADD2.F32 R20, -RZ, R43.H1_H1 ;  /* 0x3000002bff147230 */ /* 0x000fc40000004100 */
[-C--:B------:R-:W-:Y:S01]  /*caa0*/  FMUL.FTZ R33, R48, R21.reuse ;  /* 0x0000001530217220 */ /* 0x080fe20000410000 */
[----:B------:R-:W-:Y:S02]  /*cab0*/  HADD2.F32 R35, -RZ, R35.H1_H1 ;  /* 0x30000023ff237230 */ /* 0x000fe40000004100 */
[C---:B------:R-:W-:Y:S01]  /*cac0*/  FMUL.FTZ R68, R49.reuse, R64 ;  /* 0x0000004031447220 */ /* 0x040fe20000410000 */
[----:B------:R-:W-:Y:S02]  /*cad0*/  HADD2.F32 R48, -RZ, R73.H0_H0 ;  /* 0x20000049ff307230 */ /* 0x000fe40000004100 */
[C---:B------:R-:W-:Y:S01]  /*cae0*/  FFMA.FTZ R43, R36.reuse, R21, -R29 ;  /* 0x00000015242b7223 */ /* 0x040fe2000001081d */
[----:B------:R-:W-:Y:S02]  /*caf0*/  HADD2.F32 R46, -RZ, R78.H0_H0 ;  /* 0x2000004eff2e7230 */ /* 0x000fe40000004100 */
[-C--:B------:R-:W-:Y:S01]  /*cb00*/  FMUL.FTZ R49, R49, R20.reuse ;  /* 0x0000001431317220 */ /* 0x080fe20000410000 */
[----:B------:R-:W-:Y:S01]  /*cb10*/  FFMA.FTZ R68, R37, R20, -R68 ;  /* 0x0000001425447223 */ /* 0x000fe20000010844 */
[----:B------:R-:W-:Y:S01]  /*cb20*/  FFMA.FTZ R36, R36, R65, R33 ;  /* 0x0000004124247223 */ /* 0x000fe20000010021 */
[C---:B------:R-:W-:Y:S01]  /*cb30*/  FMUL.FTZ R70, R35.reuse, R48 ;  /* 0x0000003023467220 */ /* 0x040fe20000410000 */
[----:B------:R-:W-:Y:S01]  /*cb40*/  FMUL.FTZ R20, R35, R46 ;  /* 0x0000002e23147220 */ /* 0x000fe20000410000 */
[----:B------:R-:W-:-:S02]  /*cb50*/  HADD2.F32 R32, -RZ, R32.H1_H1 ;  /* 0x30000020ff207230 */ /* 0x000fc40000004100 */
[----:B------:R-:W-:Y:S01]  /*cb60*/  FFMA.FTZ R49, R37, R64, R49 ;  /* 0x0000004025317223 */ /* 0x000fe20000010031 */
[----:B------:R-:W-:Y:S02]  /*cb70*/  HADD2.F32 R34, -RZ, R34.H1_H1 ;  /* 0x30000022ff227230 */ /* 0x000fe40000004100 */
[C---:B------:R-:W-:Y:S01]  /*cb80*/  FFMA.FTZ R65, R31.reuse, R46, -R70 ;  /* 0x0000002e1f417223 */ /* 0x040fe20000010846 */
[----:B------:R-:W-:Y:S02]  /*cb90*/  HADD2.F32 R33, -RZ, R77.H0_H0 ;  /* 0x2000004dff217230 */ /* 0x000fe40000004100 */
[----:B------:R-:W-:Y:S01]  /*cba0*/  FFMA.FTZ R48, R31, R48, R20 ;  /* 0x000000301f307223 */ /* 0x000fe20000010014 */
[----:B------:R-:W-:Y:S02]  /*cbb0*/  HADD2.F32 R35, -RZ, R75.H0_H0 ;  /* 0x2000004bff237230 */ /* 0x000fe40000004100 */
[----:B------:R-:W-:Y:S02]  /*cbc0*/  HADD2.F32 R21, -RZ, R80.H0_H0 ;  /* 0x20000050ff157230 */ /* 0x000fe40000004100 */
[----:B------:R-:W-:Y:S01]  /*cbd0*/  FMUL.FTZ R31, R32, R33 ;  /* 0x00000021201f7220 */ /* 0x000fe20000410000 */
[----:B------:R-:W-:-:S02]  /*cbe0*/  HADD2.F32 R29, -RZ, R79.H0_H0 ;  /* 0x2000004fff1d7230 */ /* 0x000fc40000004100 */
[----:B------:R-:W-:Y:S01]  /*cbf0*/  FMUL.FTZ R37, R34, R35 ;  /* 0x0000002322257220 */ /* 0x000fe20000410000 */
[----:B------:R-:W-:Y:S02]  /*cc00*/  HADD2.F32 R30, -RZ, R30.H1_H1 ;  /* 0x3000001eff1e7230 */ /* 0x000fe40000004100 */
[-C--:B------:R-:W-:Y:S01]  /*cc10*/  FMUL.FTZ R32, R32, R21.reuse ;  /* 0x0000001520207220 */ /* 0x080fe20000410000 */
[----:B------:R-:W-:Y:S01]  /*cc20*/  FFMA.FTZ R20, R28, R21, -R31 ;  /* 0x000000151c147223 */ /* 0x000fe2000001081f */
[-C--:B------:R-:W-:Y:S01]  /*cc30*/  FMUL.FTZ R46, R34, R29.reuse ;  /* 0x0000001d222e7220 */ /* 0x080fe20000410000 */
[----:B------:R-:W-:Y:S01]  /*cc40*/  F2FP.F16.F32.PACK_AB R31, R65, R68 ;  /* 0x00000044411f723e */ /* 0x000fe200000000ff */
[----:B------:R-:W-:Y:S01]  /*cc50*/  FFMA.FTZ R34, R30, R29, -R37 ;  /* 0x0000001d1e227223 */ /* 0x000fe20000010825 */
[----:B------:R-:W-:Y:S01]  /*cc60*/  FFMA.FTZ R21, R28, R33, R32 ;  /* 0x000000211c157223 */ /* 0x000fe20000010020 */
[----:B------:R-:W-:Y:S01]  /*cc70*/  FFMA.FTZ R37, R30, R35, R46 ;  /* 0x000000231e257223 */ /* 0x000fe2000001002e */
[----:B------:R-:W-:-:S02]  /*cc80*/  F2FP.F16.F32.PACK_AB R29, R69, R72 ;  /* 0x00000048451d723e */ /* 0x000fc400000000ff */
[----:B------:R-:W-:Y:S02]  /*cc90*/  F2FP.F16.F32.PACK_AB R28, R20, R47 ;  /* 0x0000002f141c723e */ /* 0x000fe400000000ff */
[----:B------:R-:W-:Y:S02]  /*cca0*/  F2FP.F16.F32.PACK_AB R30, R34, R43 ;  /* 0x0000002b221e723e */ /* 0x000fe400000000ff */
[----:B------:R-:W-:Y:S02]  /*ccb0*/  F2FP.F16.F32.PACK_AB R35, R48, R49 ;  /* 0x000000313023723e */ /* 0x000fe400000000ff */
[----:B------:R-:W-:Y:S01]  /*ccc0*/  F2FP.F16.F32.PACK_AB R33, R71, R74 ;  /* 0x0000004a4721723e */ /* 0x000fe200000000ff */
[----:B------:R1:W-:Y:S01]  /*ccd0*/  STS.128 [R205], R28 ;  /* 0x0000001ccd007388 */ /* 0x0003e20000000c00 */
[----:B------:R-:W-:Y:S02]  /*cce0*/  F2FP.F16.F32.PACK_AB R32, R21, R66 ;  /* 0x000000421520723e */ /* 0x000fe400000000ff */
[----:B------:R-:W-:-:S05]  /*ccf0*/  F2FP.F16.F32.PACK_AB R34, R37, R36 ;  /* 0x000000242522723e */ /* 0x000fca00000000ff */
[----:B------:R1:W-:Y:S02]  /*cd00*/  STS.128 [R67+0x10400], R32 ;  /* 0x0104002043007388 */ /* 0x0003e40000000c00 */
.L_x_1825:
[----:B------:R-:W-:Y:S05]  /*cd10*/  BSYNC B1 ;  /* 0x0000000000017941 */ /* 0x000fea0003800000 */
.L_x_1824:
[----:B------:R-:W-:Y:S04]  /*cd20*/  BSSY B1, `(.L_x_1826) ;  /* 0x0000060000017945 */ /* 0x000fe80003800000 */
[----:B------:R-:W-:Y:S05]  /*cd30*/  @P2 BRA `(.L_x_1827) ;  /* 0x0000000400782947 */ /* 0x000fea0003800000 */
[----:B------:R-:W-:Y:S01]  /*cd40*/  LEA.HI R20, R54, R207, RZ, 0x1d ;  /* 0x000000cf36147211 */ /* 0x000fe200078fe8ff */
[--C-:B------:R-:W-:Y:S01]  /*cd50*/  HADD2.F32 R36, -RZ, R45.reuse.H1_H1 ;  /* 0x3000002dff247230 */ /* 0x100fe20000004100 */
[--C-:B------:R-:W-:Y:S01]  /*cd60*/  SHF.R.U32.HI R46, RZ, 0x10, R25.reuse ;  /* 0x00000010ff2e7819 */ /* 0x100fe20000011619 */
[----:B------:R-:W-:Y:S01]  /*cd70*/  HADD2.F32 R45, -RZ, R45.H0_H0 ;  /* 0x2000002dff2d7230 */ /* 0x000fe20000004100 */
[----:B------:R-:W-:Y:S01]  /*cd80*/  SHF.R.S32.HI R21, RZ, 0x1f, R20 ;  /* 0x0000001fff157819 */ /* 0x000fe20000011414 */
[----:B-1----:R-:W-:Y:S01]  /*cd90*/  IMAD.SHL.U32 R28, R20, 0x8, RZ ;  /* 0x00000008141c7824 */ /* 0x002fe200078e00ff */
[----:B------:R-:W-:Y:S01]  /*cda0*/  SHF.R.U64 R49, R24, 0x10, R25 ;  /* 0x0000001018317819 */ /* 0x000fe20000001219 */
[----:B------:R-:W-:Y:S01]  /*cdb0*/  HADD2.F32 R46, -RZ, R46.H0_H0 ;  /* 0x2000002eff2e7230 */ /* 0x000fe20000004100 */
[----:B------:R-:W-:Y:S02]  /*cdc0*/  LEA.HI R20, R21, R20, RZ, 0x3 ;  /* 0x0000001415147211 */ /* 0x000fe400078f18ff */
[----:B------:R-:W-:-:S02]  /*cdd0*/  LOP3.LUT R21, R199, 0x38, R28, 0xf8, !PT ;  /* 0x00000038c7157812 */ /* 0x000fc400078ef81c */
[----:B0-----:R-:W0:Y:S01]  /*cde0*/  LDS.128 R28, [R221] ;  /* 0x00000000dd1c7984 */ /* 0x001e220000000c00 */
[----:B------:R-:W-:Y:S01]  /*cdf0*/  IMAD.SHL.U32 R20, R20, 0x400, RZ ;  /* 0x0000040014147824 */ /* 0x000fe200078e00ff */
[----:B------:R-:W-:Y:S02]  /*ce00*/  LOP3.LUT R21, R21, R228, RZ, 0x3c, !PT ;  /* 0x000000e415157212 */ /* 0x000fe400078e3cff */
[--C-:B------:R-:W-:Y:S02]  /*ce10*/  SHF.R.U64 R47, R26, 0x10, R27.reuse ;  /* 0x000000101a2f7819 */ /* 0x100fe4000000121b */
[----:B------:R-:W-:Y:S02]  /*ce20*/  LOP3.LUT R20, R20, 0x7fffe000, RZ, 0xc0, !PT ;  /* 0x7fffe00014147812 */ /* 0x000fe400078ec0ff */
[----:B------:R-:W-:Y:S01]  /*ce30*/  SHF.R.U32.HI R43, RZ, 0x10, R27 ;  /* 0x00000010ff2b7819 */ /* 0x000fe2000001161b */
[--C-:B------:R-:W-:Y:S01]  /*ce40*/  HADD2.F32 R27, -RZ, R57.reuse.H1_H1 ;  /* 0x30000039ff1b7230 */ /* 0x100fe20000004100 */
[----:B------:R-:W-:Y:S01]  /*ce50*/  IADD3 R21, R21, R20, R202 ;  /* 0x0000001415157210 */ /* 0x000fe20007ffe0ca */
[----:B------:R-:W-:Y:S01]  /*ce60*/  HADD2.F32 R57, -RZ, R57.H0_H0 ;  /* 0x20000039ff397230 */ /* 0x000fe20000004100 */
[----:B------:R-:W-:-:S02]  /*ce70*/  SHF.R.U32.HI R37, RZ, 0x10, R5 ;  /* 0x00000010ff257819 */ /* 0x000fc40000011605 */
[----:B------:R-:W-:Y:S02]  /*ce80*/  LEA R21, R21, R2, 0x1 ;  /* 0x0000000215157211 */ /* 0x000fe400078e08ff */
[----:B------:R-:W-:Y:S02]  /*ce90*/  SHF.R.U64 R68, R4, 0x10, R5 ;  /* 0x0000001004447819 */ /* 0x000fe40000001205 */
[--C-:B------:R-:W-:Y:S01]  /*cea0*/  SHF.R.U64 R67, R6, 0x10, R7.reuse ;  /* 0x0000001006437819 */ /* 0x100fe20000001207 */
[----:B------:R-:W1:Y:S01]  /*ceb0*/  LDS.128 R32, [R21+0x10400] ;  /* 0x0104000015207984 */ /* 0x000e620000000c00 */
[----:B------:R-:W-:Y:S01]  /*cec0*/  SHF.R.U32.HI R65, RZ, 0x10, R7 ;  /* 0x00000010ff417819 */ /* 0x000fe20000011607 */
[--C-:B0-----:R-:W-:Y:S02]  /*ced0*/  HADD2.F32 R5, -RZ, R29.reuse.H0_H0 ;  /* 0x2000001dff057230 */ /* 0x101fe40000004100 */
[----:B------:R-:W-:Y:S02]  /*cee0*/  HADD2.F32 R29, -RZ, R29.H1_H1 ;  /* 0x3000001dff1d7230 */ /* 0x000fe40000004100 */
[----:B------:R-:W-:-:S02]  /*cef0*/  HADD2.F32 R4, -RZ, R28.H0_H0 ;  /* 0x2000001cff047230 */ /* 0x000fc40000004100 */
[----:B------:R-:W-:Y:S02]  /*cf00*/  HADD2.F32 R6, -RZ, R30.H0_H0 ;  /* 0x2000001eff067230 */ /* 0x000fe40000004100 */
[--C-:B------:R-:W-:Y:S02]  /*cf10*/  HADD2.F32 R7, -RZ, R31.reuse.H0_H0 ;  /* 0x2000001fff077230 */ /* 0x100fe40000004100 */
[----:B------:R-:W-:Y:S02]  /*cf20*/  HADD2.F32 R31, -RZ, R31.H1_H1 ;  /* 0x3000001fff1f7230 */ /* 0x000fe40000004100 */
[----:B------:R-:W-:Y:S02]  /*cf30*/  HADD2.F32 R28, -RZ, R28.H1_H1 ;  /* 0x3000001cff1c7230 */ /* 0x000fe40000004100 */
[----:B------:R-:W-:Y:S02]  /*cf40*/  HADD2.F32 R30, -RZ, R30.H1_H1 ;  /* 0x3000001eff1e7230 */ /* 0x000fe40000004100 */
[----:B-1----:R-:W-:-:S02]  /*cf50*/  HADD2.F32 R24, -RZ, R33.H0_H0 ;  /* 0x20000021ff187230 */ /* 0x002fc40000004100 */
[----:B------:R-:W-:Y:S02]  /*cf60*/  HADD2.F32 R33, -RZ, R33.H1_H1 ;  /* 0x30000021ff217230 */ /* 0x000fe40000004100 */
[----:B------:R-:W-:Y:S02]  /*cf70*/  HADD2.F32 R20, -RZ, R32.H0_H0 ;  /* 0x20000020ff147230 */ /* 0x000fe40000004100 */
[C---:B------:R-:W-:Y:S01]  /*cf80*/  FMUL.FTZ R48, R24.reuse, R36 ;  /* 0x0000002418307220 */ /* 0x040fe20000410000 */
[-C--:B------:R-:W-:Y:S01]  /*cf90*/  FMUL.FTZ R64, R24, R27.reuse ;  /* 0x0000001b18407220 */ /* 0x080fe20000410000 */
[----:B------:R-:W-:Y:S02]  /*cfa0*/  HADD2.F32 R24, -RZ, R37.H0_H0 ;  /* 0x20000025ff187230 */ /* 0x000fe40000004100 */
[----:B------:R-:W-:Y:S01]  /*cfb0*/  FMUL.FTZ R66, R33, R46 ;  /* 0x0000002e21427220 */ /* 0x000fe20000410000 */
[C---:B------:R-:W-:Y:S01]  /*cfc0*/  FFMA.FTZ R48, R5.reuse, R27, -R48 ;  /* 0x0000001b05307223 */ /* 0x040fe20000010830 */
[----:B------:R-:W-:Y:S01]  /*cfd0*/  FFMA.FTZ R64, R5, R36, R64 ;  /* 0x0000002405407223 */ /* 0x000fe20000010040 */
[----:B------:R-:W-:Y:S01]  /*cfe0*/  FMUL.FTZ R5, R20, R45 ;  /* 0x0000002d14057220 */ /* 0x000fe20000410000 */
[-C--:B------:R-:W-:Y:S01]  /*cff0*/  FMUL.FTZ R36, R33, R24.reuse ;  /* 0x0000001821247220 */ /* 0x080fe20000410000 */
[----:B------:R-:W-:Y:S01]  /*d000*/  FFMA.FTZ R33, R29, R24, -R66 ;  /* 0x000000181d217223 */ /* 0x000fe20000010842 */
[----:B------:R-:W-:-:S02]  /*d010*/  HADD2.F32 R25, -RZ, R34.H0_H0 ;  /* 0x20000022ff197230 */ /* 0x000fc40000004100 */
[-C--:B------:R-:W-:Y:S01]  /*d020*/  FMUL.FTZ R20, R20, R57.reuse ;  /* 0x0000003914147220 */ /* 0x080fe20000410000 */
[----:B------:R-:W-:Y:S02]  /*d030*/  HADD2.F32 R24, -RZ, R56.H0_H0 ;  /* 0x20000038ff187230 */ /* 0x000fe40000004100 */
[----:B------:R-:W-:Y:S01]  /*d040*/  FFMA.FTZ R57, R4, R57, -R5 ;  /* 0x0000003904397223 */ /* 0x000fe20000010805 */
[--C-:B------:R-:W-:Y:S02]  /*d050*/  HADD2.F32 R5, -RZ, R58.reuse.H0_H0 ;  /* 0x2000003aff057230 */ /* 0x100fe40000004100 */
[----:B------:R-:W-:Y:S01]  /*d060*/  FFMA.FTZ R37, R29, R46, R36 ;  /* 0x0000002e1d257223 */ /* 0x000fe20000010024 */
[----:B------:R-:W-:Y:S02]  /*d070*/  HADD2.F32 R26, -RZ, R35.H0_H0 ;  /* 0x20000023ff1a7230 */ /* 0x000fe40000004100 */
[----:B------:R-:W-:Y:S01]  /*d080*/  FMUL.FTZ R27, R25, R24 ;  /* 0x00000018191b7220 */ /* 0x000fe20000410000 */
[----:B------:R-:W-:-:S02]  /*d090*/  HADD2.F32 R58, -RZ, R58.H1_H1 ;  /* 0x3000003aff3a7230 */ /* 0x000fc40000004100 */
[----:B------:R-:W-:Y:S01]  /*d0a0*/  FFMA.FTZ R45, R4, R45, R20 ;  /* 0x0000002d042d7223 */ /* 0x000fe20000010014 */
[----:B------:R-:W-:Y:S02]  /*d0b0*/  HADD2.F32 R56, -RZ, R56.H1_H1 ;  /* 0x30000038ff387230 */ /* 0x000fe40000004100 */
[-C--:B------:R-:W-:Y:S01]  /*d0c0*/  FMUL.FTZ R25, R25, R5.reuse ;  /* 0x0000000519197220 */ /* 0x080fe20000410000 */
[----:B------:R-:W-:Y:S02]  /*d0d0*/  HADD2.F32 R35, -RZ, R35.H1_H1 ;  /* 0x30000023ff237230 */ /* 0x000fe40000004100 */
[----:B------:R-:W-:Y:S01]  /*d0e0*/  FFMA.FTZ R36, R6, R5, -R27 ;  /* 0x0000000506247223 */ /* 0x000fe2000001081b */
[----:B------:R-:W-:Y:S02]  /*d0f0*/  HADD2.F32 R20, -RZ, R43.H0_H0 ;  /* 0x2000002bff147230 */ /* 0x000fe40000004100 */
[----:B------:R-:W-:Y:S01]  /*d100*/  FMUL.FTZ R46, R26, R56 ;  /* 0x000000381a2e7220 */ /* 0x000fe20000410000 */
[----:B------:R-:W-:-:S02]  /*d110*/  HADD2.F32 R4, -RZ, R65.H0_H0 ;  /* 0x20000041ff047230 */ /* 0x000fc40000004100 */
[----:B------:R-:W-:Y:S01]  /*d120*/  FMUL.FTZ R5, R26, R58 ;  /* 0x0000003a1a057220 */ /* 0x000fe20000410000 */
[----:B------:R-:W-:Y:S01]  /*d130*/  FFMA.FTZ R26, R6, R24, R25 ;  /* 0x00000018061a7223 */ /* 0x000fe20000010019 */
[----:B------:R-:W-:Y:S02]  /*d140*/  HADD2.F32 R32, -RZ, R32.H1_H1 ;  /* 0x30000020ff207230 */ /* 0x000fe40000004100 */
[----:B------:R-:W-:Y:S01]  /*d150*/  FMUL.FTZ R6, R35, R20 ;  /* 0x0000001423067220 */ /* 0x000fe20000410000 */
[----:B------:R-:W-:Y:S02]  /*d160*/  HADD2.F32 R34, -RZ, R34.H1_H1 ;  /* 0x30000022ff227230 */ /* 0x000fe40000004100 */
[C---:B------:R-:W-:Y:S01]  /*d170*/  FFMA.FTZ R46, R7.reuse, R58, -R46 ;  /* 0x0000003a072e7223 */ /* 0x040fe2000001082e */
[----:B------:R-:W-:Y:S01]  /*d180*/  FFMA.FTZ R56, R7, R56, R5 ;  /* 0x0000003807387223 */ /* 0x000fe20000010005 */
[----:B------:R-:W-:Y:S01]  /*d190*/  FMUL.FTZ R24, R35, R4 ;  /* 0x0000000423187220 */ /* 0x000fe20000410000 */
[----:B------:R-:W-:-:S02]  /*d1a0*/  HADD2.F32 R25, -RZ, R49.H0_H0 ;  /* 0x20000031ff197230 */ /* 0x000fc40000004100 */
[C---:B------:R-:W-:Y:S01]  /*d1b0*/  FFMA.FTZ R35, R31.reuse, R4, -R6 ;  /* 0x000000041f237223 */ /* 0x040fe20000010806 */
[----:B------:R-:W-:Y:S02]  /*d1c0*/  HADD2.F32 R27, -RZ, R47.H0_H0 ;  /* 0x2000002fff1b7230 */ /* 0x000fe40000004100 */
[----:B------:R-:W-:Y:S01]  /*d1d0*/  FFMA.FTZ R43, R31, R20, R24 ;  /* 0x000000141f2b7223 */ /* 0x000fe20000010018 */
[----:B------:R-:W-:Y:S02]  /*d1e0*/  HADD2.F32 R5, -RZ, R68.H0_H0 ;  /* 0x20000044ff057230 */ /* 0x000fe40000004100 */
[----:B------:R-:W-:Y:S01]  /*d1f0*/  FMUL.FTZ R29, R32, R25 ;  /* 0x00000019201d7220 */ /* 0x000fe20000410000 */
[----:B------:R-:W-:Y:S02]  /*d200*/  HADD2.F32 R7, -RZ, R67.H0_H0 ;  /* 0x20000043ff077230 */ /* 0x000fe40000004100 */
[----:B------:R-:W-:Y:S01]  /*d210*/  FMUL.FTZ R31, R34, R27 ;  /* 0x0000001b221f7220 */ /* 0x000fe20000410000 */
[-C--:B------:R-:W-:Y:S01]  /*d220*/  FMUL.FTZ R32, R32, R5.reuse ;  /* 0x0000000520207220 */ /* 0x080fe20000410000 */
[----:B------:R-:W-:Y:S01]  /*d230*/  FFMA.FTZ R4, R28, R5, -R29 ;  /* 0x000000051c047223 */ /* 0x000fe2000001081d */
[-C--:B------:R-:W-:Y:S01]  /*d240*/  FMUL.FTZ R34, R34, R7.reuse ;  /* 0x0000000722227220 */ /* 0x080fe20000410000 */
[----:B------:R-:W-:Y:S01]  /*d250*/  FFMA.FTZ R31, R30, R7, -R31 ;  /* 0x000000071e1f7223 */ /* 0x000fe2000001081f */
[----:B------:R-:W-:Y:S01]  /*d260*/  FFMA.FTZ R24, R28, R25, R32 ;  /* 0x000000191c187223 */ /* 0x000fe20000010020 */
[----:B------:R-:W-:Y:S01]  /*d270*/  F2FP.F16.F32.PACK_AB R7, R35, R46 ;  /* 0x0000002e2307723e */ /* 0x000fe200000000ff */
        /* <DEDUP_REMOVED lines=10> */
.L_x_1827:
[----:B------:R-:W-:Y:S05]  /*d320*/  BSYNC B1 ;  /* 0x0000000000017941 */ /* 0x000fea0003800000 */
.L_x_1826:
[----:B------:R-:W-:Y:S04]  /*d330*/  BSSY B1, `(.L_x_1828) ;  /* 0x0000060000017945 */ /* 0x000fe80003800000 */
[----:B------:R-:W-:Y:S05]  /*d340*/  @P1 BRA `(.L_x_1829) ;  /* 0x0000000400781947 */ /* 0x000fea0003800000 */
[----:B--2---:R-:W-:Y:S01]  /*d350*/  LEA.HI R4, R54, R207, RZ, 0x1d ;  /* 0x000000cf36047211 */ /* 0x004fe200078fe8ff */
[----:B-1----:R-:W-:Y:S01]  /*d360*/  HADD2.F32 R35, -RZ, R59.H1_H1 ;  /* 0x3000003bff237230 */ /* 0x002fe20000004100 */
[--C-:B------:R-:W-:Y:S01]  /*d370*/  SHF.R.U64 R56, R50, 0x10, R51.reuse ;  /* 0x0000001032387819 */ /* 0x100fe20000001233 */
[--C-:B------:R-:W-:Y:S01]  /*d380*/  HADD2.F32 R36, -RZ, R62.reuse.H1_H1 ;  /* 0x3000003eff247230 */ /* 0x100fe20000004100 */
[----:B------:R-:W-:Y:S01]  /*d390*/  SHF.R.S32.HI R7, RZ, 0x1f, R4 ;  /* 0x0000001fff077819 */ /* 0x000fe20000011404 */
[----:B------:R-:W-:Y:S01]  /*d3a0*/  IMAD.SHL.U32 R5, R4, 0x8, RZ ;  /* 0x0000000804057824 */ /* 0x000fe200078e00ff */
[----:B------:R-:W-:Y:S01]  /*d3b0*/  SHF.R.U32.HI R50, RZ, 0x10, R51 ;  /* 0x00000010ff327819 */ /* 0x000fe20000011633 */
[----:B------:R-:W-:Y:S01]  /*d3c0*/  HADD2.F32 R62, -RZ, R62.H0_H0 ;  /* 0x2000003eff3e7230 */ /* 0x000fe20000004100 */
[----:B------:R-:W-:Y:S02]  /*d3d0*/  LEA.HI R7, R7, R4, RZ, 0x3 ;  /* 0x0000000407077211 */ /* 0x000fe400078f18ff */
[----:B------:R-:W-:-:S02]  /*d3e0*/  LOP3.LUT R4, R198, 0x38, R5, 0xf8, !PT ;  /* 0x00000038c6047812 */ /* 0x000fc400078ef805 */
[--C-:B------:R-:W-:Y:S01]  /*d3f0*/  SHF.R.U64 R48, R38, 0x10, R39.reuse ;  /* 0x0000001026307819 */ /* 0x100fe20000001227 */
[----:B------:R-:W-:Y:S01]  /*d400*/  IMAD.SHL.U32 R7, R7, 0x400, RZ ;  /* 0x0000040007077824 */ /* 0x000fe200078e00ff */
[----:B------:R-:W-:Y:S02]  /*d410*/  LOP3.LUT R20, R4, R227, RZ, 0x3c, !PT ;  /* 0x000000e304147212 */ /* 0x000fe400078e3cff */
[----:B------:R-:W-:Y:S02]  /*d420*/  SHF.R.U32.HI R37, RZ, 0x10, R39 ;  /* 0x00000010ff257819 */ /* 0x000fe40000011627 */
[----:B------:R-:W-:Y:S02]  /*d430*/  LOP3.LUT R21, R7, 0x7fffe000, RZ, 0xc0, !PT ;  /* 0x7fffe00007157812 */ /* 0x000fe400078ec0ff */
[----:B------:R-:W1:Y:S01]  /*d440*/  LDS.128 R4, [R220] ;  /* 0x00000000dc047984 */ /* 0x000e620000000c00 */
[----:B------:R-:W-:Y:S01]  /*d450*/  SHF.R.U64 R47, R40, 0x10, R41 ;  /* 0x00000010282f7819 */ /* 0x000fe20000001229 */
[----:B------:R-:W-:Y:S01]  /*d460*/  HADD2.F32 R37, -RZ, R37.H0_H0 ;  /* 0x20000025ff257230 */ /* 0x000fe20000004100 */
[----:B------:R-:W-:-:S02]  /*d470*/  IADD3 R21, R20, R21, R201 ;  /* 0x0000001514157210 */ /* 0x000fc40007ffe0c9 */
[----:B------:R-:W-:Y:S02]  /*d480*/  SHF.R.U32.HI R45, RZ, 0x10, R41 ;  /* 0x00000010ff2d7819 */ /* 0x000fe40000011629 */
[--C-:B------:R-:W-:Y:S01]  /*d490*/  SHF.R.U64 R49, R52, 0x10, R53.reuse ;  /* 0x0000001034317819 */ /* 0x100fe20000001235 */
[----:B------:R-:W-:Y:S01]  /*d4a0*/  IMAD R21, R21, 0x2, R2 ;  /* 0x0000000215157824 */ /* 0x000fe200078e0202 */
[----:B------:R-:W-:-:S04]  /*d4b0*/  SHF.R.U32.HI R52, RZ, 0x10, R53 ;  /* 0x00000010ff347819 */ /* 0x000fc80000011635 */
[----:B------:R-:W2:Y:S01]  /*d4c0*/  LDS.128 R24, [R21+0x10400] ;  /* 0x0104000015187984 */ /* 0x000ea20000000c00 */
[--C-:B-1----:R-:W-:Y:S02]  /*d4d0*/  HADD2.F32 R20, -RZ, R5.reuse.H0_H0 ;  /* 0x20000005ff147230 */ /* 0x102fe40000004100 */
[----:B------:R-:W-:Y:S02]  /*d4e0*/  HADD2.F32 R28, -RZ, R5.H1_H1 ;  /* 0x30000005ff1c7230 */ /* 0x000fe40000004100 */
[----:B------:R-:W-:Y:S02]  /*d4f0*/  HADD2.F32 R5, -RZ, R4.H0_H0 ;  /* 0x20000004ff057230 */ /* 0x000fe40000004100 */
[----:B0-----:R-:W-:Y:S02]  /*d500*/  HADD2.F32 R29, -RZ, R6.H0_H0 ;  /* 0x20000006ff1d7230 */ /* 0x001fe40000004100 */
[--C-:B------:R-:W-:Y:S02]  /*d510*/  HADD2.F32 R30, -RZ, R7.reuse.H0_H0 ;  /* 0x20000007ff1e7230 */ /* 0x100fe40000004100 */
[----:B------:R-:W-:-:S02]  /*d520*/  HADD2.F32 R7, -RZ, R7.H1_H1 ;  /* 0x30000007ff077230 */ /* 0x000fc40000004100 */
[----:B------:R-:W-:Y:S02]  /*d530*/  HADD2.F32 R4, -RZ, R4.H1_H1 ;  /* 0x30000004ff047230 */ /* 0x000fe40000004100 */
[--C-:B--2---:R-:W-:Y:S02]  /*d540*/  HADD2.F32 R31, -RZ, R25.reuse.H0_H0 ;  /* 0x20000019ff1f7230 */ /* 0x104fe40000004100 */
[----:B------:R-:W-:Y:S02]  /*d550*/  HADD2.F32 R32, -RZ, R25.H1_H1 ;  /* 0x30000019ff207230 */ /* 0x000fe40000004100 */
[----:B------:R-:W-:Y:S02]  /*d560*/  HADD2.F32 R25, -RZ, R24.H0_H0 ;  /* 0x20000018ff197230 */ /* 0x000fe40000004100 */
[C---:B------:R-:W-:Y:S01]  /*d570*/  FMUL.FTZ R39, R31.reuse, R36 ;  /* 0x000000241f277220 */ /* 0x040fe20000410000 */
[----:B------:R-:W-:Y:S01]  /*d580*/  FMUL.FTZ R41, R31, R35 ;  /* 0x000000231f297220 */ /* 0x000fe20000410000 */
[----:B------:R-:W-:-:S02]  /*d590*/  HADD2.F32 R31, -RZ, R50.H0_H0 ;  /* 0x20000032ff1f7230 */ /* 0x000fc40000004100 */
[C---:B------:R-:W-:Y:S01]  /*d5a0*/  FFMA.FTZ R39, R20.reuse, R35, -R39 ;  /* 0x0000002314277223 */ /* 0x040fe20000010827 */
[----:B------:R-:W-:Y:S01]  /*d5b0*/  FFMA.FTZ R41, R20, R36, R41 ;  /* 0x0000002414297223 */ /* 0x000fe20000010029 */
[----:B------:R-:W-:Y:S02]  /*d5c0*/  HADD2.F32 R20, -RZ, R59.H0_H0 ;  /* 0x2000003bff147230 */ /* 0x000fe40000004100 */
[C---:B------:R-:W-:Y:S01]  /*d5d0*/  FMUL.FTZ R35, R32.reuse, R37 ;  /* 0x0000002520237220 */ /* 0x040fe20000410000 */
[----:B------:R-:W-:Y:S01]  /*d5e0*/  FMUL.FTZ R43, R32, R31 ;  /* 0x0000001f202b7220 */ /* 0x000fe20000410000 */
[C---:B------:R-:W-:Y:S01]  /*d5f0*/  FMUL.FTZ R36, R25.reuse, R62 ;  /* 0x0000003e19247220 */ /* 0x040fe20000410000 */
[----:B------:R-:W-:Y:S02]  /*d600*/  HADD2.F32 R33, -RZ, R26.H0_H0 ;  /* 0x2000001aff217230 */ /* 0x000fe40000004100 */
[----:B------:R-:W-:Y:S01]  /*d610*/  FMUL.FTZ R25, R25, R20 ;  /* 0x0000001419197220 */ /* 0x000fe20000410000 */
[----:B------:R-:W-:-:S02]  /*d620*/  HADD2.F32 R32, -RZ, R63.H0_H0 ;  /* 0x2000003fff207230 */ /* 0x000fc40000004100 */
[C---:B------:R-:W-:Y:S01]  /*d630*/  FFMA.FTZ R36, R5.reuse, R20, -R36 ;  /* 0x0000001405247223 */ /* 0x040fe20000010824 */
[----:B------:R-:W-:Y:S02]  /*d640*/  HADD2.F32 R34, -RZ, R27.H0_H0 ;  /* 0x2000001bff227230 */ /* 0x000fe40000004100 */
[C---:B------:R-:W-:Y:S01]  /*d650*/  FFMA.FTZ R38, R28.reuse, R31, -R35 ;  /* 0x0000001f1c267223 */ /* 0x040fe20000010823 */
[----:B------:R-:W-:Y:S01]  /*d660*/  FFMA.FTZ R40, R28, R37, R43 ;  /* 0x000000251c287223 */ /* 0x000fe2000001002b */
[--C-:B------:R-:W-:Y:S02]  /*d670*/  HADD2.F32 R20, -RZ, R44.reuse.H0_H0 ;  /* 0x2000002cff147230 */ /* 0x100fe40000004100 */
[----:B------:R-:W-:Y:S01]  /*d680*/  FFMA.FTZ R62, R5, R62, R25 ;  /* 0x0000003e053e7223 */ /* 0x000fe20000010019 */
[----:B------:R-:W-:Y:S02]  /*d690*/  HADD2.F32 R63, -RZ, R63.H1_H1 ;  /* 0x3000003fff3f7230 */ /* 0x000fe40000004100 */
[----:B------:R-:W-:Y:S01]  /*d6a0*/  FMUL.FTZ R28, R33, R32 ;  /* 0x00000020211c7220 */ /* 0x000fe20000410000 */
[----:B------:R-:W-:-:S02]  /*d6b0*/  HADD2.F32 R5, -RZ, R44.H1_H1 ;  /* 0x3000002cff057230 */ /* 0x000fc40000004100 */
[-C--:B------:R-:W-:Y:S01]  /*d6c0*/  FMUL.FTZ R44, R33, R20.reuse ;  /* 0x00000014212c7220 */ /* 0x080fe20000410000 */
[----:B------:R-:W-:Y:S02]  /*d6d0*/  HADD2.F32 R27, -RZ, R27.H1_H1 ;  /* 0x3000001bff1b7230 */ /* 0x000fe40000004100 */
[C---:B------:R-:W-:Y:S01]  /*d6e0*/  FFMA.FTZ R35, R29.reuse, R20, -R28 ;  /* 0x000000141d237223 */ /* 0x040fe2000001081c */
[C---:B------:R-:W-:Y:S01]  /*d6f0*/  FMUL.FTZ R25, R34.reuse, R63 ;  /* 0x0000003f22197220 */ /* 0x040fe20000410000 */
[----:B------:R-:W-:Y:S02]  /*d700*/  HADD2.F32 R28, -RZ, R45.H0_H0 ;  /* 0x2000002dff1c7230 */ /* 0x000fe40000004100 */
[-C--:B------:R-:W-:Y:S01]  /*d710*/  FMUL.FTZ R34, R34, R5.reuse ;  /* 0x0000000522227220 */ /* 0x080fe20000410000 */
[----:B------:R-:W-:Y:S02]  /*d720*/  HADD2.F32 R20, -RZ, R52.H0_H0 ;  /* 0x20000034ff147230 */ /* 0x000fe40000004100 */
[----:B------:R-:W-:Y:S01]  /*d730*/  FFMA.FTZ R44, R29, R32, R44 ;  /* 0x000000201d2c7223 */ /* 0x000fe2000001002c */
[C---:B------:R-:W-:Y:S01]  /*d740*/  FFMA.FTZ R32, R30.reuse, R5, -R25 ;  /* 0x000000051e207223 */ /* 0x040fe20000010819 */
[----:B------:R-:W-:Y:S01]  /*d750*/  FFMA.FTZ R34, R30, R63, R34 ;  /* 0x0000003f1e227223 */ /* 0x000fe20000010022 */
[C---:B------:R-:W-:Y:S01]  /*d760*/  FMUL.FTZ R46, R27.reuse, R28 ;  /* 0x0000001c1b2e7220 */ /* 0x040fe20000410000 */
[----:B------:R-:W-:Y:S01]  /*d770*/  FMUL.FTZ R30, R27, R20 ;  /* 0x000000141b1e7220 */ /* 0x000fe20000410000 */
[----:B------:R-:W-:-:S02]  /*d780*/  HADD2.F32 R24, -RZ, R24.H1_H1 ;  /* 0x30000018ff187230 */ /* 0x000fc40000004100 */
        /* <DEDUP_REMOVED lines=26> */
.L_x_1829:
[----:B------:R-:W-:Y:S05]  /*d930*/  BSYNC B1 ;  /* 0x0000000000017941 */ /* 0x000fea0003800000 */
.L_x_1828:
[----:B-1----:R-:W-:Y:S01]  /*d940*/  PRMT R32, R0, 0x5410, R3 ;  /* 0x0000541000207816 */ /* 0x002fe20000000003 */
[----:B------:R-:W-:Y:S06]  /*d950*/  @P0 BRA `(.L_x_1813) ;  /* 0x0000000400780947 */ /* 0x000fec0003800000 */
[----:B------:R-:W-:Y:S01]  /*d960*/  LEA.HI R54, R54, R207, RZ, 0x1d ;  /* 0x000000cf36367211 */ /* 0x000fe200078fe8ff */
[----:B--23--:R-:W1:Y:S01]  /*d970*/  LDS.128 R4, [R219] ;  /* 0x00000000db047984 */ /* 0x00ce620000000c00 */
[----:B------:R-:W-:Y:S01]  /*d980*/  SHF.R.U32.HI R20, RZ, 0x10, R9 ;  /* 0x00000010ff147819 */ /* 0x000fe20000011609 */
[--C-:B------:R-:W-:Y:S01]  /*d990*/  HADD2.F32 R21, -RZ, R55.reuse.H1_H1 ;  /* 0x30000037ff157230 */ /* 0x100fe20000004100 */
[----:B------:R-:W-:Y:S01]  /*d9a0*/  SHF.R.S32.HI R3, RZ, 0x1f, R54 ;  /* 0x0000001fff037819 */ /* 0x000fe20000011436 */
[----:B------:R-:W-:Y:S01]  /*d9b0*/  IMAD.SHL.U32 R0, R54, 0x8, RZ ;  /* 0x0000000836007824 */ /* 0x000fe200078e00ff */
[----:B------:R-:W-:Y:S01]  /*d9c0*/  SHF.R.U64 R38, R12, 0x10, R13 ;  /* 0x000000100c267819 */ /* 0x000fe2000000120d */
[----:B------:R-:W-:Y:S01]  /*d9d0*/  HADD2.F32 R20, -RZ, R20.H0_H0 ;  /* 0x20000014ff147230 */ /* 0x000fe20000004100 */
[----:B------:R-:W-:Y:S01]  /*d9e0*/  LEA.HI R54, R3, R54, RZ, 0x3 ;  /* 0x0000003603367211 */ /* 0x000fe200078f18ff */
[----:B------:R-:W-:Y:S01]  /*d9f0*/  HADD2.F32 R55, -RZ, R55.H0_H0 ;  /* 0x20000037ff377230 */ /* 0x000fe20000004100 */
[----:B------:R-:W-:-:S02]  /*da00*/  LOP3.LUT R3, R197, 0x38, R0, 0xf8, !PT ;  /* 0x00000038c5037812 */ /* 0x000fc400078ef800 */
[--C-:B------:R-:W-:Y:S01]  /*da10*/  SHF.R.U64 R37, R14, 0x10, R15.reuse ;  /* 0x000000100e257819 */ /* 0x100fe2000000120f */
[----:B------:R-:W-:Y:S01]  /*da20*/  IMAD.SHL.U32 R54, R54, 0x400, RZ ;  /* 0x0000040036367824 */ /* 0x000fe200078e00ff */
[----:B------:R-:W-:Y:S02]  /*da30*/  LOP3.LUT R3, R3, R226, RZ, 0x3c, !PT ;  /* 0x000000e203037212 */ /* 0x000fe400078e3cff */
[----:B------:R-:W-:Y:S01]  /*da40*/  SHF.R.U32.HI R34, RZ, 0x10, R15 ;  /* 0x00000010ff227819 */ /* 0x000fe2000001160f */
[--C-:B------:R-:W-:Y:S01]  /*da50*/  HADD2.F32 R15, -RZ, R61.reuse.H1_H1 ;  /* 0x3000003dff0f7230 */ /* 0x100fe20000004100 */
[----:B------:R-:W-:Y:S01]  /*da60*/  LOP3.LUT R54, R54, 0x7fffe000, RZ, 0xc0, !PT ;  /* 0x7fffe00036367812 */ /* 0x000fe200078ec0ff */
[----:B------:R-:W-:Y:S01]  /*da70*/  HADD2.F32 R61, -RZ, R61.H0_H0 ;  /* 0x2000003dff3d7230 */ /* 0x000fe20000004100 */
[----:B------:R-:W-:Y:S02]  /*da80*/  SHF.R.U32.HI R28, RZ, 0x10, R13 ;  /* 0x00000010ff1c7819 */ /* 0x000fe4000001160d */
[----:B------:R-:W-:-:S02]  /*da90*/  IADD3 R3, R3, R54, R200 ;  /* 0x0000003603037210 */ /* 0x000fc40007ffe0c8 */
[----:B------:R-:W-:Y:S02]  /*daa0*/  SHF.R.U64 R36, R8, 0x10, R9 ;  /* 0x0000001008247819 */ /* 0x000fe40000001209 */
[--C-:B------:R-:W-:Y:S01]  /*dab0*/  SHF.R.U64 R35, R10, 0x10, R11.reuse ;  /* 0x000000100a237819 */ /* 0x100fe2000000120b */
[----:B------:R-:W-:Y:S01]  /*dac0*/  IMAD R3, R3, 0x2, R2 ;  /* 0x0000000203037824 */ /* 0x000fe200078e0202 */
[----:B------:R-:W-:-:S04]  /*dad0*/  SHF.R.U32.HI R33, RZ, 0x10, R11 ;  /* 0x00000010ff217819 */ /* 0x000fc8000001160b */
[----:B------:R-:W2:Y:S01]  /*dae0*/  LDS.128 R24, [R3+0x10400] ;  /* 0x0104000003187984 */ /* 0x000ea20000000c00 */
[--C-:B-1----:R-:W-:Y:S02]  /*daf0*/  HADD2.F32 R8, -RZ, R5.reuse.H0_H0 ;  /* 0x20000005ff087230 */ /* 0x102fe40000004100 */
[----:B------:R-:W-:Y:S02]  /*db00*/  HADD2.F32 R5, -RZ, R5.H1_H1 ;  /* 0x30000005ff057230 */ /* 0x000fe40000004100 */
[----:B------:R-:W-:Y:S02]  /*db10*/  HADD2.F32 R0, -RZ, R4.H0_H0 ;  /* 0x20000004ff007230 */ /* 0x000fe40000004100 */
[----:B------:R-:W-:Y:S02]  /*db20*/  HADD2.F32 R9, -RZ, R6.H0_H0 ;  /* 0x20000006ff097230 */ /* 0x000fe40000004100 */
[--C-:B------:R-:W-:Y:S02]  /*db30*/  HADD2.F32 R10, -RZ, R7.reuse.H0_H0 ;  /* 0x20000007ff0a7230 */ /* 0x100fe40000004100 */
[----:B------:R-:W-:-:S02]  /*db40*/  HADD2.F32 R7, -RZ, R7.H1_H1 ;  /* 0x30000007ff077230 */ /* 0x000fc40000004100 */
[----:B------:R-:W-:Y:S02]  /*db50*/  HADD2.F32 R4, -RZ, R4.H1_H1 ;  /* 0x30000004ff047230 */ /* 0x000fe40000004100 */
[----:B------:R-:W-:Y:S02]  /*db60*/  HADD2.F32 R6, -RZ, R6.H1_H1 ;  /* 0x30000006ff067230 */ /* 0x000fe40000004100 */
[--C-:B--2---:R-:W-:Y:S02]  /*db70*/  HADD2.F32 R12, -RZ, R25.reuse.H0_H0 ;  /* 0x20000019ff0c7230 */ /* 0x104fe40000004100 */
[----:B------:R-:W-:Y:S02]  /*db80*/  HADD2.F32 R25, -RZ, R25.H1_H1 ;  /* 0x30000019ff197230 */ /* 0x000fe40000004100 */
[----:B------:R-:W-:Y:S02]  /*db90*/  HADD2.F32 R11, -RZ, R24.H0_H0 ;  /* 0x20000018ff0b7230 */ /* 0x000fe40000004100 */
[C---:B0-----:R-:W-:Y:S01]  /*dba0*/  FMUL.FTZ R29, R12.reuse, R21 ;  /* 0x000000150c1d7220 */ /* 0x041fe20000410000 */
[----:B------:R-:W-:Y:S01]  /*dbb0*/  FMUL.FTZ R31, R12, R15 ;  /* 0x0000000f0c1f7220 */ /* 0x000fe20000410000 */
[----:B------:R-:W-:-:S02]  /*dbc0*/  HADD2.F32 R12, -RZ, R28.H0_H0 ;  /* 0x2000001cff0c7230 */ /* 0x000fc40000004100 */
[C---:B------:R-:W-:Y:S01]  /*dbd0*/  FMUL.FTZ R28, R25.reuse, R20 ;  /* 0x00000014191c7220 */ /* 0x040fe20000410000 */
[C---:B------:R-:W-:Y:S01]  /*dbe0*/  FFMA.FTZ R29, R8.reuse, R15, -R29 ;  /* 0x0000000f081d7223 */ /* 0x040fe2000001081d */
[----:B------:R-:W-:Y:S01]  /*dbf0*/  FFMA.FTZ R31, R8, R21, R31 ;  /* 0x00000015081f7223 */ /* 0x000fe2000001001f */
[----:B------:R-:W-:Y:S02]  /*dc00*/  HADD2.F32 R13, -RZ, R26.H0_H0 ;  /* 0x2000001aff0d7230 */ /* 0x000fe40000004100 */
[-C--:B------:R-:W-:Y:S01]  /*dc10*/  FMUL.FTZ R8, R25, R12.reuse ;  /* 0x0000000c19087220 */ /* 0x080fe20000410000 */
[----:B------:R-:W-:Y:S01]  /*dc20*/  FFMA.FTZ R30, R5, R12, -R28 ;  /* 0x0000000c051e7223 */ /* 0x000fe2000001081c */
[C---:B------:R-:W-:Y:S01]  /*dc30*/  FMUL.FTZ R15, R11.reuse, R55 ;  /* 0x000000370b0f7220 */ /* 0x040fe20000410000 */
[----:B------:R-:W-:Y:S02]  /*dc40*/  HADD2.F32 R12, -RZ, R60.H0_H0 ;  /* 0x2000003cff0c7230 */ /* 0x000fe40000004100 */
[----:B------:R-:W-:Y:S01]  /*dc50*/  FMUL.FTZ R28, R11, R61 ;  /* 0x0000003d0b1c7220 */ /* 0x000fe20000410000 */
[----:B------:R-:W-:Y:S01]  /*dc60*/  FFMA.FTZ R20, R5, R20, R8 ;  /* 0x0000001405147223 */ /* 0x000fe20000010008 */
[----:B------:R-:W-:-:S02]  /*dc70*/  HADD2.F32 R8, -RZ, R32.H0_H0 ;  /* 0x20000020ff087230 */ /* 0x000fc40000004100 */
[C---:B------:R-:W-:Y:S01]  /*dc80*/  FFMA.FTZ R15, R0.reuse, R61, -R15 ;  /* 0x0000003d000f7223 */ /* 0x040fe2000001080f */
[--C-:B------:R-:W-:Y:S02]  /*dc90*/  HADD2.F32 R14, -RZ, R27.reuse.H0_H0 ;  /* 0x2000001bff0e7230 */ /* 0x100fe40000004100 */
[----:B------:R-:W-:Y:S01]  /*dca0*/  FFMA.FTZ R28, R0, R55, R28 ;  /* 0x00000037001c7223 */ /* 0x000fe2000001001c */
[----:B------:R-:W-:Y:S02]  /*dcb0*/  HADD2.F32 R11, -RZ, R60.H1_H1 ;  /* 0x3000003cff0b7230 */ /* 0x000fe40000004100 */
[C---:B------:R-:W-:Y:S01]  /*dcc0*/  FMUL.FTZ R0, R13.reuse, R12 ;  /* 0x0000000c0d007220 */ /* 0x040fe20000410000 */
[----:B------:R-:W-:Y:S02]  /*dcd0*/  HADD2.F32 R5, -RZ, R32.H1_H1 ;  /* 0x30000020ff057230 */ /* 0x000fe40000004100 */
[----:B------:R-:W-:Y:S01]  /*dce0*/  FMUL.FTZ R32, R13, R8 ;  /* 0x000000080d207220 */ /* 0x000fe20000410000 */
[----:B------:R-:W-:-:S02]  /*dcf0*/  HADD2.F32 R27, -RZ, R27.H1_H1 ;  /* 0x3000001bff1b7230 */ /* 0x000fc40000004100 */
        /* <DEDUP_REMOVED lines=8> */
[----:B------:R-:W-:-:S02]  /*dd80*/  HADD2.F32 R24, -RZ, R24.H1_H1 ;  /* 0x30000018ff187230 */ /* 0x000fc40000004100 */
[C---:B------:R-:W-:Y:S01]  /*dd90*/  FMUL.FTZ R34, R27.reuse, R8 ;  /* 0x000000081b227220 */ /* 0x040fe20000410000 */
[----:B------:R-:W-:Y:S02]  /*dda0*/  HADD2.F32 R26, -RZ, R26.H1_H1 ;  /* 0x3000001aff1a7230 */ /* 0x000fe40000004100 */
[-C--:B------:R-:W-:Y:S01]  /*ddb0*/  FMUL.FTZ R10, R27, R0.reuse ;  /* 0x000000001b0a7220 */ /* 0x080fe20000410000 */
[----:B------:R-:W-:Y:S02]  /*ddc0*/  HADD2.F32 R11, -RZ, R36.H0_H0 ;  /* 0x20000024ff0b7230 */ /* 0x000fe40000004100 */
[C---:B------:R-:W-:Y:S01]  /*ddd0*/  FFMA.FTZ R33, R7.reuse, R0, -R34 ;  /* 0x0000000007217223 */ /* 0x040fe20000010822 */
[----:B------:R-:W-:Y:S02]  /*dde0*/  HADD2.F32 R13, -RZ, R35.H0_H0 ;  /* 0x20000023ff0d7230 */ /* 0x000fe40000004100 */
[----:B------:R-:W-:Y:S01]  /*ddf0*/  FFMA.FTZ R35, R7, R8, R10 ;  /* 0x0000000807237223 */ /* 0x000fe2000001000a */
[----:B------:R-:W-:-:S02]  /*de00*/  HADD2.F32 R5, -RZ, R38.H0_H0 ;  /* 0x20000026ff057230 */ /* 0x000fc40000004100 */
        /* <DEDUP_REMOVED lines=19> */
.L_x_1813:
[----:B------:R-:W-:Y:S05]  /*df40*/  BSYNC B0 ;  /* 0x0000000000007941 */ /* 0x000fea0003800000 */
.L_x_1785:
        /* <DEDUP_REMOVED lines=8> */
.L_x_1783:
[----:B------:R-:W-:-:S13]  /*dfd0*/  ISETP.NE.AND P0, PT, R191, 0x3, PT ;  /* 0x00000003bf00780c */ /* 0x000fda0003f05270 */
[----:B------:R-:W-:Y:S05]  /*dfe0*/  @!P0 BRA `(.L_x_1830) ;  /* 0x0000000000048947 */ /* 0x000fea0003800000 */
[----:B------:R-:W-:Y:S01]  /*dff0*/  BPT.TRAP 0x1 ;  /* 0x000000040000795c */ /* 0x000fe20000300000 */
.L_x_1830:
[----:B-1----:R-:W-:Y:S02]  /*e000*/  LEA R8, R22, R2, 0x3 ;  /* 0x0000000216087211 */ /* 0x002fe400078e18ff */
[----:B--2---:R-:W-:-:S04]  /*e010*/  SHF.L.U32 R3, R186, 0x1f, RZ ;  /* 0x0000001fba037819 */ /* 0x004fc800000006ff */
[----:B------:R1:W2:Y:S01]  /*e020*/  SYNCS.PHASECHK.TRANS64.TRYWAIT P2, [R8+URZ+0x28830], R3 ;  /* 0x02883003080075a7 */ /* 0x0002a2000804017f */
[----:B------:R-:W-:Y:S05]  /*e030*/  @!P0 BRA `(.L_x_1831) ;  /* 0x0000000000048947 */ /* 0x000fea0003800000 */
[----:B------:R-:W-:Y:S01]  /*e040*/  BPT.TRAP 0x1 ;  /* 0x000000040000795c */ /* 0x000fe20000300000 */
.L_x_1831:
[----:B------:R-:W0:Y:S02]  /*e050*/  S2R R0, SR_TID.X ;  /* 0x0000000000007919 */ /* 0x000e240000002100 */
[----:B0-----:R-:W-:-:S04]  /*e060*/  LOP3.LUT R0, R0, 0x7f, RZ, 0xc0, !PT ;  /* 0x0000007f00007812 */ /* 0x001fc800078ec0ff */
[----:B------:R-:W-:Y:S01]  /*e070*/  ISETP.NE.AND P1, PT, R0, RZ, PT ;  /* 0x000000ff0000720c */ /* 0x000fe20003f25270 */
[----:B--2---:R-:W-:-:S12]  /*e080*/  @P2 BRA `(.L_x_1832) ;  /* 0x0000000000082947 */ /* 0x004fd80003800000 */
[----:B------:R-:W0:Y:S02]  /*e090*/  SYNCS.PHASECHK.TRANS64.TRYWAIT P2, [R8+URZ+0x28830], R3 ;  /* 0x02883003080075a7 */ /* 0x000e24000804017f */
[----:B0-----:R-:W-:Y:S05]  /*e0a0*/  @!P2 BRA `(.L_x_1833) ;  /* 0x0000019400c0a947 */ /* 0x001fea0003800000 */
.L_x_1832:
[----:B------:R-:W-:Y:S05]  /*e0b0*/  WARPSYNC.ALL ;  /* 0x0000000000007948 */ /* 0x000fea0003800000 */
[----:B------:R-:W-:Y:S01]  /*e0c0*/  VIADD R0, R2, 0x18400 ;  /* 0x0001840002007836 */ /* 0x000fe20000000000 */
[----:B------:R-:W-:Y:S01]  /*e0d0*/  R2UR UR44, R42 ;  /* 0x000000002a2c72ca */ /* 0x000fe200000e0000 */
[----:B---34-:R-:W-:Y:S01]  /*e0e0*/  IMAD.MOV.U32 R7, RZ, RZ, 0x40000040 ;  /* 0x40000040ff077424 */ /* 0x018fe200078e00ff */
[----:B------:R-:W-:Y:S01]  /*e0f0*/  WARPGROUP.ARRIVE ;  /* 0x00000000000079c5 */ /* 0x000fe20000000000 */
[----:B------:R-:W-:Y:S01]  /*e100*/  UMOV UR45, 0x40000040 ;  /* 0x40000040002d7882 */ /* 0x000fe20000000000 */
[----:B------:R-:W-:Y:S01]  /*e110*/  SHF.R.U32.HI R0, RZ, 0x4, R0 ;  /* 0x00000004ff007819 */ /* 0x000fe20000011600 */
[----:B------:R-:W-:Y:S01]  /*e120*/  IMAD.MOV.U32 R11, RZ, RZ, 0x40000040 ;  /* 0x40000040ff0b7424 */ /* 0x000fe200078e00ff */
[----:B------:R-:W-:Y:S01]  /*e130*/  R2UR UR47, R7 ;  /* 0x00000000072f72ca */ /* 0x000fe200000e0000 */
[----:B------:R-:W-:Y:S01]  /*e140*/  UMOV UR9, 0x40000040 ;  /* 0x4000004000097882 */ /* 0x000fe20000000000 */
[----:B------:R-:W-:Y:S01]  /*e150*/  LOP3.LUT R0, R0, 0x3fff, RZ, 0xc0, !PT ;  /* 0x00003fff00007812 */ /* 0x000fe200078ec0ff */
[----:B------:R-:W-:Y:S01]  /*e160*/  UMOV UR13, 0x40000040 ;  /* 0x40000040000d7882 */ /* 0x000fe20000000000 */
[----:B------:R-:W-:Y:S01]  /*e170*/  R2UR UR11, R11 ;  /* 0x000000000b0b72ca */ /* 0x000fe200000e0000 */
[----:B------:R-:W-:Y:S01]  /*e180*/  UMOV UR17, 0x40000040 ;  /* 0x4000004000117882 */ /* 0x000fe20000000000 */
[----:B------:R-:W-:Y:S01]  /*e190*/  LOP3.LUT R5, R0, 0x10000, RZ, 0xfc, !PT ;  /* 0x0001000000057812 */ /* 0x000fe200078efcff */
[----:B------:R-:W-:Y:S01]  /*e1a0*/  ULOP3.LUT UR44, UR44, 0x10000, URZ, 0xfc, !UPT ;  /* 0x000100002c2c7892 */ /* 0x000fe2000f8efc3f */
[----:B------:R-:W-:Y:S01]  /*e1b0*/  MOV R11, 0x40000040 ;  /* 0x40000040000b7802 */ /* 0x000fe20000000f00 */
[----:B------:R-:W-:Y:S01]  /*e1c0*/  UMOV UR21, 0x40000040 ;  /* 0x4000004000157882 */ /* 0x000fe20000000000 */
[----:B------:R-:W-:Y:S01]  /*e1d0*/  UMOV UR25, 0x40000040 ;  /* 0x4000004000197882 */ /* 0x000fe20000000000 */
[----:B------:R-:W-:Y:S01]  /*e1e0*/  IMAD R6, R22, 0x800, R5 ;  /* 0x0000080016067824 */ /* 0x000fe200078e0205 */
[----:B------:R-:W-:Y:S01]  /*e1f0*/  UIADD3 UR8, UR44, 0x2, URZ ;  /* 0x000000022c087890 */ /* 0x000fe2000fffe03f */
[----:B------:R-:W-:Y:S01]  /*e200*/  R2UR UR15, R11 ;  /* 0x000000000b0f72ca */ /* 0x000fe200000e0000 */
[----:B------:R-:W-:Y:S01]  /*e210*/  UIADD3 UR12, UR44, 0x4, URZ ;  /* 0x000000042c0c7890 */ /* 0x000fe2000fffe03f */
[C---:B------:R-:W-:Y:S01]  /*e220*/  VIADD R10, R6.reuse, 0x2 ;  /* 0x00000002060a7836 */ /* 0x040fe20000000000 */
[----:B------:R-:W-:Y:S01]  /*e230*/  R2UR UR46, R6 ;  /* 0x00000000062e72ca */ /* 0x000fe200000e0000 */
[----:B------:R-:W-:Y:S01]  /*e240*/  IMAD.MOV.U32 R11, RZ, RZ, 0x40000040 ;  /* 0x40000040ff0b7424 */ /* 0x000fe200078e00ff */
[----:B------:R-:W-:Y:S01]  /*e250*/  UIADD3 UR16, UR44, 0x6, URZ ;  /* 0x000000062c107890 */ /* 0x000fe2000fffe03f */
[----:B------:R-:W-:Y:S01]  /*e260*/  IMAD.MOV.U32 R7, RZ, RZ, 0x40000040 ;  /* 0x40000040ff077424 */ /* 0x000fe200078e00ff */
[----:B------:R-:W-:Y:S01]  /*e270*/  R2UR UR10, R10 ;  /* 0x000000000a0a72ca */ /* 0x000fe200000e0000 */
[----:B------:R-:W-:Y:S01]  /*e280*/  VIADD R10, R6, 0x4 ;  /* 0x00000004060a7836 */ /* 0x000fe20000000000 */
[----:B------:R-:W-:Y:S01]  /*e290*/  R2UR UR19, R11 ;  /* 0x000000000b1372ca */ /* 0x000fe200000e0000 */
[----:B------:R-:W-:Y:S01]  /*e2a0*/  IMAD.MOV.U32 R11, RZ, RZ, 0x40000040 ;  /* 0x40000040ff0b7424 */ /* 0x000fe200078e00ff */
[----:B------:R-:W-:Y:S01]  /*e2b0*/  UIADD3 UR20, UR44, 0x400, URZ ;  /* 0x000004002c147890 */ /* 0x000fe2000fffe03f */
[----:B------:R-:W-:Y:S01]  /*e2c0*/  R2UR UR35, R7 ;  /* 0x00000000072372ca */ /* 0x000fe200000e0000 */
[----:B------:R-:W-:Y:S01]  /*e2d0*/  UIADD3 UR24, UR44, 0x402, URZ ;  /* 0x000004022c187890 */ /* 0x000fe2000fffe03f */
[----:B------:R-:W-:Y:S01]  /*e2e0*/  R2UR UR14, R10 ;  /* 0x000000000a0e72ca */ /* 0x000fe200000e0000 */
[----:B------:R-:W-:Y:S01]  /*e2f0*/  VIADD R10, R6, 0x6 ;  /* 0x00000006060a7836 */ /* 0x000fe20000000000 */
[----:B------:R-:W-:Y:S01]  /*e300*/  HGMMA.64x128x16.F32 R24, gdesc[UR44], RZ, !UPT, gsb0 ;  /* 0x01e000002c1879f0 */ /* 0x000fe2000c0008ff */
[----:B------:R-:W-:Y:S01]  /*e310*/  R2UR UR23, R11 ;  /* 0x000000000b1772ca */ /* 0x000fe200000e0000 */
[----:B------:R-:W-:Y:S01]  /*e320*/  IMAD.MOV.U32 R11, RZ, RZ, 0x40000040 ;  /* 0x40000040ff0b7424 */ /* 0x000fe200078e00ff */
[----:B------:R-:W-:Y:S01]  /*e330*/  UIADD3 UR28, UR44, 0x404, URZ ;  /* 0x000004042c1c7890 */ /* 0x000fe2000fffe03f */
[----:B------:R-:W-:Y:S01]  /*e340*/  R2UR UR18, R10 ;  /* 0x000000000a1272ca */ /* 0x000fe200000e0000 */
[----:B------:R-:W-:Y:S01]  /*e350*/  VIADD R10, R6, 0x400 ;  /* 0x00000400060a7836 */ /* 0x000fe20000000000 */
[----:B------:R-:W-:Y:S01]  /*e360*/  UMOV UR29, 0x40000040 ;  /* 0x40000040001d7882 */ /* 0x000fe20000000000 */
[----:B------:R-:W-:Y:S01]  /*e370*/  R2UR UR27, R11 ;  /* 0x000000000b1b72ca */ /* 0x000fe200000e0000 */
[----:B------:R-:W-:Y:S01]  /*e380*/  IMAD.MOV.U32 R11, RZ, RZ, 0x40000040 ;  /* 0x40000040ff0b7424 */ /* 0x000fe200078e00ff */
[----:B------:R-:W-:Y:S01]  /*e390*/  UIADD3 UR32, UR44, 0x406, URZ ;  /* 0x000004062c207890 */ /* 0x000fe2000fffe03f */
[----:B------:R-:W-:Y:S01]  /*e3a0*/  R2UR UR22, R10 ;  /* 0x000000000a1672ca */ /* 0x000fe200000e0000 */
[----:B------:R-:W-:Y:S01]  /*e3b0*/  VIADD R10, R6, 0x402 ;  /* 0x00000402060a7836 */ /* 0x000fe20000000000 */
[----:B------:R-:W-:Y:S01]  /*e3c0*/  UMOV UR33, 0x40000040 ;  /* 0x4000004000217882 */ /* 0x000fe20000000000 */
[----:B------:R-:W-:Y:S01]  /*e3d0*/  R2UR UR31, R11 ;  /* 0x000000000b1f72ca */ /* 0x000fe200000e0000 */
[----:B------:R-:W-:Y:S01]  /*e3e0*/  ULDC UR4, c[0x0][0x9d8] ;  /* 0x0002760000047ab9 */ /* 0x000fe20000000800 */
[----:B01----:R-:W-:Y:S01]  /*e3f0*/  @!P1 IADD3 R8, R8, 0x28840, RZ ;  /* 0x0002884008089810 */ /* 0x003fe20007ffe0ff */
[----:B------:R-:W-:Y:S01]  /*e400*/  ULDC UR50, c[0x0][0x9dc] ;  /* 0x0002770000327ab9 */ /* 0x000fe20000000800 */
[----:B------:R-:W-:Y:S01]  /*e410*/  R2UR UR26, R10 ;  /* 0x000000000a1a72ca */ /* 0x000fe200000e0000 */
[----:B------:R-:W-:Y:S01]  /*e420*/  ULOP3.LUT UR50, URZ, UR50, URZ, 0x33, !UPT ;  /* 0x000000323f327292 */ /* 0x000fe2000f8e333f */
[C---:B------:R-:W-:Y:S01]  /*e430*/  IADD3 R10, R6.reuse, 0x404, RZ ;  /* 0x00000404060a7810 */ /* 0x040fe20007ffe0ff */
[----:B------:R-:W-:Y:S01]  /*e440*/  VIADD R6, R6, 0x406 ;  /* 0x0000040606067836 */ /* 0x000fe20000000000 */
[----:B------:R-:W-:-:S02]  /*e450*/  @!P1 PRMT R8, RZ, 0x654, R8 ;  /* 0x00000654ff089816 */ /* 0x000fc40000000008 */
[----:B------:R-:W-:Y:S02]  /*e460*/  R2UR UR30, R10 ;  /* 0x000000000a1e72ca */ /* 0x000fe400000e0000 */
[----:B------:R-:W-:Y:S02]  /*e470*/  R2UR UR34, R6 ;  /* 0x00000000062272ca */ /* 0x000fe400000e0000 */
[----:B------:R-:W0:Y:S02]  /*e480*/  LDC R6, c[0x0][0x448] ;  /* 0x00011200ff067b82 */ /* 0x000e240000000800 */
[----:B0-----:R-:W-:Y:S01]  /*e490*/  ISETP.NE.AND P2, PT, R6, 0x1, PT ;  /* 0x000000010600780c */ /* 0x001fe20003f45270 */
[----:B------:R-:W-:-:S12]  /*e4a0*/  IMAD.IADD R6, R195, 0x1, R193 ;  /* 0x00000001c3067824 */ /* 0x000fd800078e02c1 */
[----:B------:R-:W0:Y:S02]  /*e4b0*/  @P2 LDC R7, c[0x0][0x44c] ;  /* 0x00011300ff072b82 */ /* 0x000e240000000800 */
[----:B0-----:R-:W-:Y:S01]  /*e4c0*/  @P2 IMAD.HI.U32 R7, R6, R7, RZ ;  /* 0x0000000706072227 */ /* 0x001fe200078e00ff */
[----:B------:R-:W-:Y:S02]  /*e4d0*/  WARPGROUP.DEPBAR.LE gsb0, 0x0 ;  /* 0x00008000000079c5 */ /* 0x000fe40000010000 */
[----:B------:R-:W-:-:S06]  /*e4e0*/  WARPGROUP.ARRIVE ;  /* 0x00000000000079c5 */ /* 0x000fcc0000000000 */
        /* <DEDUP_REMOVED lines=22> */
[----:B------:R-:W0:Y:S01]  /*e650*/  @P2 LDC R42, c[0x0][0x450] ;  /* 0x00011400ff2a2b82 */ /* 0x000e220000000800 */
[----:B------:R-:W-:Y:S02]  /*e660*/  IMAD.MOV.U32 R49, RZ, RZ, R6 ;  /* 0x000000ffff317224 */ /* 0x000fe400078e0006 */
        /* <DEDUP_REMOVED lines=22> */
[----:B0-----:R-:W-:Y:S01]  /*e7d0*/  @P2 SHF.R.U32.HI R49, RZ, R42, R7 ;  /* 0x0000002aff312219 */ /* 0x001fe20000011607 */
[----:B------:R-:W-:Y:S01]  /*e7e0*/  IMAD.MOV.U32 R42, RZ, RZ, -0x80 ;  /* 0xffffff80ff2a7424 */ /* 0x000fe200078e00ff */
[----:B------:R-:W0:Y:S01]  /*e7f0*/  LDC.64 R6, c[0x0][0x9e0] ;  /* 0x00027800ff067b82 */ /* 0x000e220000000a00 */
[----:B------:R-:W-:Y:S01]  /*e800*/  FMUL.FTZ R29, R29, UR4 ;  /* 0x000000041d1d7c20 */ /* 0x000fe20008410000 */
[----:B------:R-:W-:Y:S01]  /*e810*/  FMUL.FTZ R32, R32, UR4 ;  /* 0x0000000420207c20 */ /* 0x000fe20008410000 */
[----:B------:R-:W1:Y:S01]  /*e820*/  SHFL.IDX PT, R48, R49, RZ, 0x1c1f ;  /* 0x001c1fff31307589 */ /* 0x000e6200000e0000 */
[----:B------:R-:W-:-:S02]  /*e830*/  IMAD R55, R129, R42, 0x80 ;  /* 0x0000008081377424 */ /* 0x000fc400078e022a */
[----:B------:R-:W-:Y:S01]  /*e840*/  FMUL.FTZ R33, R33, UR4 ;  /* 0x0000000421217c20 */ /* 0x000fe20008410000 */
[----:B------:R-:W-:Y:S01]  /*e850*/  FMUL.FTZ R36, R36, UR4 ;  /* 0x0000000424247c20 */ /* 0x000fe20008410000 */
[----:B------:R-:W-:Y:S01]  /*e860*/  FMUL.FTZ R37, R37, UR4 ;  /* 0x0000000425257c20 */ /* 0x000fe20008410000 */
[----:B------:R-:W-:Y:S02]  /*e870*/  VIADD R44, R55, 0x1 ;  /* 0x00000001372c7836 */ /* 0x000fe40000000000 */
        /* <DEDUP_REMOVED lines=35> */
[----:B0-----:R-:W-:Y:S01]  /*eab0*/  ISETP.GE.AND P3, PT, R7, 0x1, PT ;  /* 0x000000010700780c */ /* 0x001fe20003f66270 */
[----:B------:R-:W0:Y:S01]  /*eac0*/  MUFU.TANH R4, R4 ;  /* 0x0000000400047308 */ /* 0x000e220000002400 */
[----:B------:R2:W-:Y:S01]  /*ead0*/  @!P1 SYNCS.ARRIVE.TRANS64.RED.A1T0 RZ, [R8+URZ], RZ ;  /* 0x000000ff08ff99a7 */ /* 0x0005e2000810043f */
[----:B------:R-:W-:Y:S01]  /*eae0*/  FMUL.FTZ R68, R68, UR4 ;  /* 0x0000000444447c20 */ /* 0x000fe20008410000 */
[----:B------:R-:W-:-:S05]  /*eaf0*/  IADD3 R45, -R187, R44, R188 ;  /* 0x0000002cbb2d7210 */ /* 0x000fca0007ffe1bc */
[----:B------:R-:W3:Y:S01]  /*eb00*/  MUFU.TANH R9, R9 ;  /* 0x0000000900097308 */ /* 0x000ee20000002400 */
[----:B--2---:R-:W-:Y:S02]  /*eb10*/  IMAD.IADD R8, R188, 0x1, R55 ;  /* 0x00000001bc087824 */ /* 0x004fe400078e0237 */
[----:B------:R-:W-:Y:S02]  /*eb20*/  IMAD.IADD R57, R45, 0x1, R6 ;  /* 0x000000012d397824 */ /* 0x000fe400078e0206 */
[----:B------:R-:W-:Y:S02]  /*eb30*/  IMAD R106, R189, -0x2, R8 ;  /* 0xfffffffebd6a7824 */ /* 0x000fe400078e0208 */
[----:B------:R-:W-:Y:S01]  /*eb40*/  VIADD R59, R45, UR50 ;  /* 0x000000322d3b7c36 */ /* 0x000fe20008000000 */
[----:B------:R-:W2:Y:S02]  /*eb50*/  MUFU.TANH R0, R0 ;  /* 0x0000000000007308 */ /* 0x000ea40000002400 */
[----:B-1----:R-:W-:Y:S01]  /*eb60*/  VIADDMNMX R8, R48, R57, R106, PT ;  /* 0x0000003930087246 */ /* 0x002fe2000380016a */
[----:B------:R-:W-:-:S05]  /*eb70*/  IMAD.IADD R51, R59, 0x1, R48 ;  /* 0x000000013b337824 */ /* 0x000fca00078e0230 */
[----:B------:R-:W1:Y:S08]  /*eb80*/  MUFU.TANH R3, R3 ;  /* 0x0000000300037308 */ /* 0x000e700000002400 */
        /* <DEDUP_REMOVED lines=60> */
[----:B---3--:R-:W-:Y:S01]  /*ef50*/  LEA R68, R129, 0xffffff80, 0x7 ;  /* 0xffffff8081447811 */ /* 0x008fe200078e38ff */
[----:B-12-4-:R-:W-:Y:S06]  /*ef60*/  @!P3 BRA `(.L_x_1834) ;  /* 0x000000000050b947 */ /* 0x016fec0003800000 */
[----:B------:R-:W-:Y:S01]  /*ef70*/  IADD3 R48, -R187, R188, R48 ;  /* 0x000000bcbb307210 */ /* 0x000fe20007ffe130 */
[----:B------:R-:W-:Y:S03]  /*ef80*/  BSSY B0, `(.L_x_1835) ;  /* 0x000000e000007945 */ /* 0x000fe60003800000 */
[----:B------:R-:W-:-:S13]  /*ef90*/  ISETP.GT.AND P4, PT, R48, -0x1, PT ;  /* 0xffffffff3000780c */ /* 0x000fda0003f84270 */
        /* <DEDUP_REMOVED lines=8> */
.L_x_1836:
[----:B------:R-:W-:-:S13]  /*f020*/  ISETP.NE.AND P4, PT, R7, 0x1, PT ;  /* 0x000000010700780c */ /* 0x000fda0003f85270 */
[----:B------:R-:W1:Y:S02]  /*f030*/  @P4 LDC.64 R44, c[0x0][0x9e8] ;  /* 0x00027a00ff2c4b82 */ /* 0x000e640000000a00 */
[----:B-1----:R-:W-:-:S05]  /*f040*/  @P4 IMAD.HI.U32 R44, R48, R44, RZ ;  /* 0x0000002c302c4227 */ /* 0x002fca00078e00ff */
[----:B------:R-:W-:-:S07]  /*f050*/  @P4 SHF.R.U32.HI R48, RZ, R45, R44 ;  /* 0x0000002dff304219 */ /* 0x000fce000001162c */
.L_x_1837:
[----:B------:R-:W-:Y:S05]  /*f060*/  BSYNC B0 ;  /* 0x0000000000007941 */ /* 0x000fea0003800000 */
.L_x_1835:
[----:B------:R-:W-:-:S04]  /*f070*/  IMAD R48, R48, R7, -R68 ;  /* 0x0000000730307224 */ /* 0x000fc800078e0a44 */
[----:B------:R-:W-:-:S05]  /*f080*/  IMAD R48, R189, -0x2, R48 ;  /* 0xfffffffebd307824 */ /* 0x000fca00078e0230 */
[----:B------:R-:W-:Y:S02]  /*f090*/  VIMNMX R51, R51, R48, !PT ;  /* 0x0000003033337248 */ /* 0x000fe40007fe0100 */
[----:B------:R-:W-:-:S07]  /*f0a0*/  VIADDMNMX R8, R48, R7, R8, PT ;  /* 0x0000000730087246 */ /* 0x000fce0003800108 */
.L_x_1834:
[C---:B------:R-:W-:Y:S02]  /*f0b0*/  ISETP.GE.AND P4, PT, R55.reuse, 0x2, PT ;  /* 0x000000023700780c */ /* 0x040fe40003f86270 */
[----:B------:R-:W-:Y:S02]  /*f0c0*/  ISETP.GE.AND P6, PT, R55, 0x9, PT ;  /* 0x000000093700780c */ /* 0x000fe40003fc6270 */
[----:B------:R-:W-:Y:S02]  /*f0d0*/  ISETP.GT.AND P5, PT, R51, 0x1, !P4 ;  /* 0x000000013300780c */ /* 0x000fe400067a4270 */
[----:B------:R-:W-:Y:S02]  /*f0e0*/  P2R R53, PR, RZ, 0x40 ;  /* 0x00000040ff357803 */ /* 0x000fe40000000000 */
[----:B------:R-:W-:-:S04]  /*f0f0*/  ISETP.LT.OR P5, PT, R8, 0x2, P5 ;  /* 0x000000020800780c */ /* 0x000fc80002fa1670 */
[----:B------:R-:W-:Y:S02]  /*f100*/  FSEL R136, R9, -INF , !P5 ;  /* 0xff80000009887808 */ /* 0x000fe40006800000 */
[----:B------:R-:W-:Y:S02]  /*f110*/  ISETP.GT.AND P5, PT, R51, 0x8, !P6 ;  /* 0x000000083300780c */ /* 0x000fe400077a4270 */
[----:B------:R-:W-:Y:S02]  /*f120*/  ISETP.GE.AND P6, PT, R55, 0xa, PT ;  /* 0x0000000a3700780c */ /* 0x000fe40003fc6270 */
[----:B------:R-:W-:Y:S02]  /*f130*/  ISETP.LT.OR P5, PT, R8, 0x9, P5 ;  /* 0x000000090800780c */ /* 0x000fe40002fa1670 */
[----:B------:R-:W-:Y:S02]  /*f140*/  P2R R61, PR, RZ, 0x40 ;  /* 0x00000040ff3d7803 */ /* 0x000fe40000000000 */
[----:B------:R-:W-:-:S02]  /*f150*/  FSEL R134, R28, -INF , !P5 ;  /* 0xff8000001c867808 */ /* 0x000fc40006800000 */
[----:B------:R-:W-:Y:S02]  /*f160*/  ISETP.GT.AND P5, PT, R51, 0x9, !P6 ;  /* 0x000000093300780c */ /* 0x000fe400077a4270 */
[----:B------:R-:W-:Y:S02]  /*f170*/  ISETP.GE.AND P6, PT, R55, 0x11, PT ;  /* 0x000000113700780c */ /* 0x000fe40003fc6270 */
[----:B------:R-:W-:Y:S02]  /*f180*/  ISETP.LT.OR P5, PT, R8, 0xa, P5 ;  /* 0x0000000a0800780c */ /* 0x000fe40002fa1670 */
[----:B------:R-:W-:Y:S02]  /*f190*/  P2R R63, PR, RZ, 0x40 ;  /* 0x00000040ff3f7803 */ /* 0x000fe40000000000 */
[----:B0-----:R-:W-:Y:S02]  /*f1a0*/  FSEL R132, R29, -INF , !P5 ;  /* 0xff8000001d847808 */ /* 0x001fe40006800000 */
[----:B------:R-:W-:-:S02]  /*f1b0*/  ISETP.GT.AND P5, PT, R51, 0x10, !P6 ;  /* 0x000000103300780c */ /* 0x000fc400077a4270 */
[----:B------:R-:W-:Y:S02]  /*f1c0*/  ISETP.GE.AND P6, PT, R55, 0x12, PT ;  /* 0x000000123700780c */ /* 0x000fe40003fc6270 */
[----:B------:R-:W-:Y:S02]  /*f1d0*/  ISETP.LT.OR P5, PT, R8, 0x11, P5 ;  /* 0x000000110800780c */ /* 0x000fe40002fa1670 */
[----:B------:R-:W-:Y:S02]  /*f1e0*/  P2R R65, PR, RZ, 0x40 ;  /* 0x00000040ff417803 */ /* 0x000fe40000000000 */
[----:B------:R-:W-:Y:S02]  /*f1f0*/  FSEL R130, R32, -INF , !P5 ;  /* 0xff80000020827808 */ /* 0x000fe40006800000 */
[----:B------:R-:W-:Y:S02]  /*f200*/  ISETP.GT.AND P5, PT, R51, 0x11, !P6 ;  /* 0x000000113300780c */ /* 0x000fe400077a4270 */
[----:B------:R-:W-:-:S02]  /*f210*/  ISETP.GE.AND P6, PT, R55, 0x19, PT ;  /* 0x000000193700780c */ /* 0x000fc40003fc6270 */
[C---:B------:R-:W-:Y:S02]  /*f220*/  ISETP.LT.OR P5, PT, R8.reuse, 0x12, P5 ;  /* 0x000000120800780c */ /* 0x040fe40002fa1670 */
[----:B------:R-:W-:Y:S02]  /*f230*/  P2R R67, PR, RZ, 0x40 ;  /* 0x00000040ff437803 */ /* 0x000fe40000000000 */
[----:B------:R-:W-:Y:S02]  /*f240*/  FSEL R128, R33, -INF , !P5 ;  /* 0xff80000021807808 */ /* 0x000fe40006800000 */
[----:B------:R-:W-:Y:S02]  /*f250*/  ISETP.GT.AND P5, PT, R51, 0x18, !P6 ;  /* 0x000000183300780c */ /* 0x000fe400077a4270 */
[----:B------:R-:W-:Y:S02]  /*f260*/  ISETP.GE.AND P6, PT, R55, 0x1a, PT ;  /* 0x0000001a3700780c */ /* 0x000fe40003fc6270 */
[----:B------:R-:W-:-:S02]  /*f270*/  ISETP.LT.OR P5, PT, R8, 0x19, P5 ;  /* 0x000000190800780c */ /* 0x000fc40002fa1670 */
[----:B------:R-:W-:Y:S02]  /*f280*/  P2R R69, PR, RZ, 0x40 ;  /* 0x00000040ff457803 */ /* 0x000fe40000000000 */
[----:B------:R-:W-:Y:S02]  /*f290*/  FSEL R126, R36, -INF , !P5 ;  /* 0xff800000247e7808 */ /* 0x000fe40006800000 */
[----:B------:R-:W-:Y:S02]  /*f2a0*/  ISETP.GT.AND P5, PT, R51, 0x19, !P6 ;  /* 0x000000193300780c */ /* 0x000fe400077a4270 */
[----:B------:R-:W-:Y:S02]  /*f2b0*/  ISETP.GE.AND P6, PT, R55, 0x21, PT ;  /* 0x000000213700780c */ /* 0x000fe40003fc6270 */
[----:B------:R-:W-:Y:S02]  /*f2c0*/  ISETP.LT.OR P5, PT, R8, 0x1a, P5 ;  /* 0x0000001a0800780c */ /* 0x000fe40002fa1670 */
[----:B------:R-:W-:-:S02]  /*f2d0*/  P2R R70, PR, RZ, 0x40 ;  /* 0x00000040ff467803 */ /* 0x000fc40000000000 */
        /* <DEDUP_REMOVED lines=10> */
[----:B------:R-:W-:Y:S02]  /*f380*/  FSEL R120, R120, -INF , !P5 ;  /* 0xff80000078787808 */ /* 0x000fe40006800000 */
[----:B------:R-:W-:-:S02]  /*f390*/  ISETP.GT.AND P5, PT, R51, 0x28, !P6 ;  /* 0x000000283300780c */ /* 0x000fc400077a4270 */
[----:B------:R-:W-:Y:S02]  /*f3a0*/  ISETP.GE.AND P6, PT, R55, 0x2a, PT ;  /* 0x0000002a3700780c */ /* 0x000fe40003fc6270 */
[----:B------:R-:W-:Y:S02]  /*f3b0*/  ISETP.LT.OR P5, PT, R8, 0x29, P5 ;  /* 0x000000290800780c */ /* 0x000fe40002fa1670 */
[----:B------:R-:W-:Y:S02]  /*f3c0*/  P2R R74, PR, RZ, 0x40 ;  /* 0x00000040ff4a7803 */ /* 0x000fe40000000000 */
[----:B------:R-:W-:Y:S02]  /*f3d0*/  FSEL R118, R118, -INF , !P5 ;  /* 0xff80000076767808 */ /* 0x000fe40006800000 */
[----:B------:R-:W-:Y:S02]  /*f3e0*/  ISETP.GT.AND P5, PT, R51, 0x29, !P6 ;  /* 0x000000293300780c */ /* 0x000fe400077a4270 */
[----:B------:R-:W-:-:S02]  /*f3f0*/  ISETP.GE.AND P6, PT, R55, 0x31, PT ;  /* 0x000000313700780c */ /* 0x000fc40003fc6270 */
[----:B------:R-:W-:Y:S02]  /*f400*/  ISETP.LT.OR P5, PT, R8, 0x2a, P5 ;  /* 0x0000002a0800780c */ /* 0x000fe40002fa1670 */
        /* <DEDUP_REMOVED lines=69> */
[----:B------:R-:W-:-:S04]  /*f860*/  ISETP.LT.OR P5, PT, R8, 0x62, P5 ;  /* 0x000000620800780c */ /* 0x000fc80002fa1670 */
        /* <DEDUP_REMOVED lines=31> */
[----:B------:R-:W-:-:S04]  /*fa60*/  ISETP.GT.AND P6, PT, R51, 0x79, !P6 ;  /* 0x000000793300780c */ /* 0x000fc800077c4270 */
[----:B------:R-:W-:Y:S02]  /*fa70*/  ISETP.LT.OR P6, PT, R8, 0x7a, P6 ;  /* 0x0000007a0800780c */ /* 0x000fe400037c1670 */
[----:B------:R-:W0:Y:S02]  /*fa80*/  SHFL.IDX PT, R8, R49, 0x1, 0x1c1f ;  /* 0x003c1f0031087f89 */ /* 0x000e2400000e0000 */
[----:B------:R-:W-:Y:S02]  /*fa90*/  FSEL R4, R85, -INF , !P6 ;  /* 0xff80000055047808 */ /* 0x000fe40007000000 */
[----:B0-----:R-:W-:Y:S01]  /*faa0*/  VIADDMNMX R106, R8, R57, R106, PT ;  /* 0x00000039086a7246 */ /* 0x001fe2000380016a */
[----:B------:R-:W-:Y:S01]  /*fab0*/  IMAD.IADD R29, R59, 0x1, R8 ;  /* 0x000000013b1d7824 */ /* 0x000fe200078e0208 */
[----:B------:R-:W-:Y:S06]  /*fac0*/  @!P3 BRA `(.L_x_1838) ;  /* 0x000000000050b947 */ /* 0x000fec0003800000 */
[----:B------:R-:W-:Y:S01]  /*fad0*/  IADD3 R37, -R187, R188, R8 ;  /* 0x000000bcbb257210 */ /* 0x000fe20007ffe108 */
[----:B------:R-:W-:Y:S03]  /*fae0*/  BSSY B0, `(.L_x_1839) ;  /* 0x000000e000007945 */ /* 0x000fe60003800000 */
        /* <DEDUP_REMOVED lines=9> */
.L_x_1840:
[----:B------:R-:W-:-:S13]  /*fb80*/  ISETP.NE.AND P6, PT, R7, 0x1, PT ;  /* 0x000000010700780c */ /* 0x000fda0003fc5270 */
[----:B------:R-:W0:Y:S02]  /*fb90*/  @P6 LDC.64 R8, c[0x0][0x9e8] ;  /* 0x00027a00ff086b82 */ /* 0x000e240000000a00 */
[----:B0-----:R-:W-:-:S05]  /*fba0*/  @P6 IMAD.HI.U32 R8, R37, R8, RZ ;  /* 0x0000000825086227 */ /* 0x001fca00078e00ff */
[----:B------:R-:W-:-:S07]  /*fbb0*/  @P6 SHF.R.U32.HI R37, RZ, R9, R8 ;  /* 0x00000009ff256219 */ /* 0x000fce0000011608 */
.L_x_1841:
[----:B------:R-:W-:Y:S05]  /*fbc0*/  BSYNC B0 ;  /* 0x0000000000007941 */ /* 0x000fea0003800000 */
.L_x_1839:
[----:B------:R-:W-:-:S04]  /*fbd0*/  IMAD R8, R37, R7, -R68 ;  /* 0x0000000725087224 */ /* 0x000fc800078e0a44 */
[----:B------:R-:W-:-:S05]  /*fbe0*/  IMAD R8, R189, -0x2, R8 ;  /* 0xfffffffebd087824 */ /* 0x000fca00078e0208 */
[----:B------:R-:W-:Y:S02]  /*fbf0*/  VIMNMX R29, R29, R8, !PT ;  /* 0x000000081d1d7248 */ /* 0x000fe40007fe0100 */
[----:B------:R-:W-:-:S07]  /*fc00*/  VIADDMNMX R106, R8, R7, R106, PT ;  /* 0x00000007086a7246 */ /* 0x000fce000380016a */
.L_x_1838:
[----:B------:R-:W-:Y:S01]  /*fc10*/  ISETP.GT.AND P4, PT, R29, 0x1, !P4 ;  /* 0x000000011d00780c */ /* 0x000fe20006784270 */
[----:B------:R-:W-:Y:S01]  /*fc20*/  ULDC UR4, c[0x0][0x988] ;  /* 0x0002620000047ab9 */ /* 0x000fe20000000800 */
[----:B------:R-:W-:Y:S02]  /*fc30*/  ISETP.NE.AND P6, PT, R69, RZ, PT ;  /* 0x000000ff4500720c */ /* 0x000fe40003fc5270 */
[----:B------:R-:W-:Y:S02]  /*fc40*/  ISETP.LT.OR P4, PT, R106, 0x2, P4 ;  /* 0x000000026a00780c */ /* 0x000fe40002781670 */
[----:B------:R-:W-:Y:S02]  /*fc50*/  MOV R59, UR4 ;  /* 0x00000004003b7c02 */ /* 0x000fe40008000f00 */
[----:B------:R-:W-:Y:S02]  /*fc60*/  FSEL R86, R3, -INF , !P4 ;  /* 0xff80000003567808 */ /* 0x000fe40006000000 */
[----:B------:R-:W-:-:S02]  /*fc70*/  ISETP.NE.AND P4, PT, R53, RZ, PT ;  /* 0x000000ff3500720c */ /* 0x000fc40003f85270 */
[----:B------:R-:W-:Y:S01]  /*fc80*/  FMNMX.FTZ R3, R33, R136, !PT ;  /* 0x0000008821037209 */ /* 0x000fe20007810000 */
[----:B------:R-:W0:Y:S01]  /*fc90*/  @P2 LDC R53, c[0x0][0x450] ;  /* 0x00011400ff352b82 */ /* 0x000e220000000800 */
        /* <DEDUP_REMOVED lines=33> */
[----:B------:R-:W-:Y:S02]  /*feb0*/  ISETP.GT.AND P4, PT, R29, 0x19, !P6 ;  /* 0x000000191d00780c */ /* 0x000fe40007784270 */
[----:B------:R-:W-:-:S02]  /*fec0*/  ISETP.NE.AND P6, PT, R78, RZ, PT ;  /* 0x000000ff4e00720c */ /* 0x000fc40003fc5270 */
        /* <DEDUP_REMOVED lines=38> */
[----:B------:R-:W-:Y:S01]  /*10130*/  ISETP.NE.AND P4, PT, R79, RZ, PT ;  /* 0x000000ff4f00720c */ /* 0x000fe20003f85270 */
[----:B------:R-:W1:Y:S01]  /*10140*/  SHFL.BFLY PT, R10, R3, 0x2, 0x1f ;  /* 0x0c401f00030a7f89 */ /* 0x000e6200000e0000 */
[C---:B------:R-:W-:Y:S02]  /*10150*/  ISETP.GT.AND P5, PT, R29.reuse, 0x78, !P5 ;  /* 0x000000781d00780c */ /* 0x040fe40006fa4270 */
[----:B------:R-:W-:Y:S02]  /*10160*/  ISETP.GT.AND P4, PT, R29, 0x31, !P4 ;  /* 0x000000311d00780c */ /* 0x000fe40006784270 */
[----:B------:R-:W-:-:S02]  /*10170*/  ISETP.LT.OR P5, PT, R106, 0x79, P5 ;  /* 0x000000796a00780c */ /* 0x000fc40002fa1670 */
[----:B------:R-:W-:Y:S02]  /*10180*/  ISETP.LT.OR P4, PT, R106, 0x32, P4 ;  /* 0x000000326a00780c */ /* 0x000fe40002781670 */
[----:B------:R-:W-:Y:S02]  /*10190*/  FSEL R42, R42, -INF , !P5 ;  /* 0xff8000002a2a7808 */ /* 0x000fe40006800000 */
[----:B------:R-:W-:Y:S02]  /*101a0*/  FSEL R74, R27, -INF , !P4 ;  /* 0xff8000001b4a7808 */ /* 0x000fe40006000000 */
[----:B------:R-:W-:-:S04]  /*101b0*/  ISETP.NE.AND P4, PT, R83, RZ, PT ;  /* 0x000000ff5300720c */ /* 0x000fc80003f85270 */
[----:B------:R-:W-:-:S04]  /*101c0*/  ISETP.GT.AND P4, PT, R29, 0x38, !P4 ;  /* 0x000000381d00780c */ /* 0x000fc80006784270 */
[----:B------:R-:W-:Y:S02]  /*101d0*/  ISETP.LT.OR P4, PT, R106, 0x39, P4 ;  /* 0x000000396a00780c */ /* 0x000fe40002781670 */
[----:B-1----:R-:W-:Y:S02]  /*101e0*/  FMNMX.FTZ R10, R3, R10, !PT ;  /* 0x0000000a030a7209 */ /* 0x002fe40007810000 */
[----:B------:R-:W-:Y:S02]  /*101f0*/  FSEL R30, R30, -INF , !P4 ;  /* 0xff8000001e1e7808 */ /* 0x000fe40006000000 */
[----:B------:R-:W-:Y:S01]  /*10200*/  ISETP.NE.AND P4, PT, R87, RZ, PT ;  /* 0x000000ff5700720c */ /* 0x000fe20003f85270 */
[----:B------:R-:W1:Y:S03]  /*10210*/  SHFL.BFLY PT, R11, R10, 0x1, 0x1f ;  /* 0x0c201f000a0b7f89 */ /* 0x000e6600000e0000 */
[----:B------:R-:W-:-:S04]  /*10220*/  ISETP.GT.AND P4, PT, R29, 0x39, !P4 ;  /* 0x000000391d00780c */ /* 0x000fc80006784270 */
[----:B------:R-:W-:-:S04]  /*10230*/  ISETP.LT.OR P4, PT, R106, 0x3a, P4 ;  /* 0x0000003a6a00780c */ /* 0x000fc80002781670 */
[----:B------:R-:W-:Y:S02]  /*10240*/  FSEL R72, R31, -INF , !P4 ;  /* 0xff8000001f487808 */ /* 0x000fe40006000000 */
[----:B------:R-:W-:-:S04]  /*10250*/  ISETP.NE.AND P4, PT, R89, RZ, PT ;  /* 0x000000ff5900720c */ /* 0x000fc80003f85270 */
[----:B------:R-:W-:-:S04]  /*10260*/  ISETP.GT.AND P4, PT, R29, 0x40, !P4 ;  /* 0x000000401d00780c */ /* 0x000fc80006784270 */
[----:B------:R-:W-:Y:S02]  /*10270*/  ISETP.LT.OR P4, PT, R106, 0x41, P4 ;  /* 0x000000416a00780c */ /* 0x000fe40002781670 */
[----:B-1----:R-:W-:Y:S02]  /*10280*/  FMNMX.FTZ R11, R10, R11, !PT ;  /* 0x0000000b0a0b7209 */ /* 0x002fe40007810000 */
[----:B------:R-:W-:Y:S02]  /*10290*/  FSEL R70, R34, -INF , !P4 ;  /* 0xff80000022467808 */ /* 0x000fe40006000000 */
[----:B------:R-:W-:Y:S01]  /*102a0*/  ISETP.NE.AND P4, PT, R90, RZ, PT ;  /* 0x000000ff5a00720c */ /* 0x000fe20003f85270 */
[----:B------:R-:W-:-:S03]  /*102b0*/  FMUL.FTZ R9, R11, R59 ;  /* 0x0000003b0b097220 */ /* 0x000fc60000410000 */
        /* <DEDUP_REMOVED lines=58> */
[-CC-:B------:R-:W-:Y:S01]  /*10660*/  FFMA.FTZ R182, R134, R59.reuse, -R49.reuse ;  /* 0x0000003b86b67223 */ /* 0x180fe20000010831 */
[-CC-:B------:R-:W-:Y:S01]  /*10670*/  FFMA.FTZ R9, R132, R59.reuse, -R49.reuse ;  /* 0x0000003b84097223 */ /* 0x180fe20000010831 */
[----:B------:R-:W-:Y:S01]  /*10680*/  FSEL R47, R0, -INF , !P4 ;  /* 0xff800000002f7808 */ /* 0x000fe20006000000 */
[----:B------:R-:W-:Y:S01]  /*10690*/  MUFU.EX2 R180, R180 ;  /* 0x000000b400b47308 */ /* 0x000fe20000000800 */
[----:B------:R-:W-:Y:S01]  /*106a0*/  ISETP.GT.AND P4, PT, R29, 0x79, !P6 ;  /* 0x000000791d00780c */ /* 0x000fe20007784270 */
[-CC-:B------:R-:W-:Y:S01]  /*106b0*/  FFMA.FTZ R154, R28, R59.reuse, -R49.reuse ;  /* 0x0000003b1c9a7223 */ /* 0x180fe20000010831 */
[----:B------:R-:W-:Y:S01]  /*106c0*/  FMNMX.FTZ R13, R47, R86, !PT ;  /* 0x000000562f0d7209 */ /* 0x000fe20007810000 */
[-CC-:B------:R-:W-:Y:S01]  /*106d0*/  FFMA.FTZ R176, R130, R59.reuse, -R49.reuse ;  /* 0x0000003b82b07223 */ /* 0x180fe20000010831 */
[----:B------:R-:W-:Y:S01]  /*106e0*/  ISETP.LT.OR P4, PT, R106, 0x7a, P4 ;  /* 0x0000007a6a00780c */ /* 0x000fe20002781670 */
[--C-:B------:R-:W-:Y:S01]  /*106f0*/  FFMA.FTZ R128, R128, R59, -R49.reuse ;  /* 0x0000003b80807223 */ /* 0x100fe20000010831 */
[----:B------:R-:W-:Y:S01]  /*10700*/  FMNMX.FTZ R13, R8, R13, !PT ;  /* 0x0000000d080d7209 */ /* 0x000fe20007810000 */
[----:B------:R-:W1:Y:S01]  /*10710*/  MUFU.EX2 R3, R3 ;  /* 0x0000000300037308 */ /* 0x000e620000000800 */
[----:B------:R-:W-:Y:S01]  /*10720*/  FSEL R0, R43, -INF , !P4 ;  /* 0xff8000002b007808 */ /* 0x000fe20006000000 */
[--C-:B------:R-:W-:Y:S01]  /*10730*/  FFMA.FTZ R178, R126, R59, -R49.reuse ;  /* 0x0000003b7eb27223 */ /* 0x100fe20000010831 */
[----:B------:R-:W-:Y:S01]  /*10740*/  FMNMX.FTZ R13, R84, R13, !PT ;  /* 0x0000000d540d7209 */ /* 0x000fe20007810000 */
[-CC-:B------:R-:W-:Y:S01]  /*10750*/  FFMA.FTZ R124, R124, R59.reuse, -R49.reuse ;  /* 0x0000003b7c7c7223 */ /* 0x180fe20000010831 */
[-CC-:B------:R-:W-:Y:S01]  /*10760*/  FFMA.FTZ R172, R122, R59.reuse, -R49.reuse ;  /* 0x0000003b7aac7223 */ /* 0x180fe20000010831 */
[--C-:B------:R-:W-:Y:S01]  /*10770*/  FFMA.FTZ R120, R120, R59, -R49.reuse ;  /* 0x0000003b78787223 */ /* 0x100fe20000010831 */
[----:B------:R-:W-:Y:S01]  /*10780*/  FMNMX.FTZ R15, R68, R13, !PT ;  /* 0x0000000d440f7209 */ /* 0x000fe20007810000 */
[----:B------:R-:W2:Y:S01]  /*10790*/  MUFU.EX2 R182, R182 ;  /* 0x000000b600b67308 */ /* 0x000ea20000000800 */
[-CC-:B------:R-:W-:Y:S01]  /*107a0*/  FFMA.FTZ R174, R118, R59.reuse, -R49.reuse ;  /* 0x0000003b76ae7223 */ /* 0x180fe20000010831 */
[--C-:B------:R-:W-:Y:S01]  /*107b0*/  FFMA.FTZ R116, R116, R59, -R49.reuse ;  /* 0x0000003b74747223 */ /* 0x100fe20000010831 */
[----:B------:R-:W-:Y:S01]  /*107c0*/  FMNMX.FTZ R15, R82, R15, !PT ;  /* 0x0000000f520f7209 */ /* 0x000fe20007810000 */
[-CC-:B------:R-:W-:Y:S01]  /*107d0*/  FFMA.FTZ R168, R114, R59.reuse, -R49.reuse ;  /* 0x0000003b72a87223 */ /* 0x180fe20000010831 */
[-CC-:B------:R-:W-:Y:S01]  /*107e0*/  FFMA.FTZ R102, R102, R59.reuse, -R49.reuse ;  /* 0x0000003b66667223 */ /* 0x180fe20000010831 */
[--C-:B------:R-:W-:Y:S01]  /*107f0*/  FFMA.FTZ R170, R92, R59, -R49.reuse ;  /* 0x0000003b5caa7223 */ /* 0x100fe20000010831 */
[----:B------:R-:W-:Y:S01]  /*10800*/  FMNMX.FTZ R15, R14, R15, !PT ;  /* 0x0000000f0e0f7209 */ /* 0x000fe20007810000 */
[----:B------:R-:W3:Y:S01]  /*10810*/  MUFU.EX2 R9, R9 ;  /* 0x0000000900097308 */ /* 0x000ee20000000800 */
[-CC-:B------:R-:W-:Y:S01]  /*10820*/  FFMA.FTZ R66, R66, R59.reuse, -R49.reuse ;  /* 0x0000003b42427223 */ /* 0x180fe20000010831 */
[--C-:B------:R-:W-:Y:S01]  /*10830*/  FFMA.FTZ R164, R88, R59, -R49.reuse ;  /* 0x0000003b58a47223 */ /* 0x100fe20000010831 */
[----:B------:R-:W-:Y:S01]  /*10840*/  FMNMX.FTZ R15, R80, R15, !PT ;  /* 0x0000000f500f7209 */ /* 0x000fe20007810000 */
[-CC-:B------:R-:W-:Y:S01]  /*10850*/  FFMA.FTZ R29, R64, R59.reuse, -R49.reuse ;  /* 0x0000003b401d7223 */ /* 0x180fe20000010831 */
        /* <DEDUP_REMOVED lines=14> */
[----:B------:R-:W-:Y:S01]  /*10940*/  FMNMX.FTZ R21, R76, R21, !PT ;  /* 0x000000154c157209 */ /* 0x000fe20007810000 */
[----:B------:R-:W0:Y:S03]  /*10950*/  @P2 LDC R44, c[0x0][0x44c] ;  /* 0x00011300ff2c2b82 */ /* 0x000e260000000800 */
[----:B------:R-:W-:-:S03]  /*10960*/  FMNMX.FTZ R25, R26, R21, !PT ;  /* 0x000000151a197209 */ /* 0x000fc60007810000 */
[----:B------:R-:W4:Y:S01]  /*10970*/  MUFU.EX2 R13, R128 ;  /* 0x00000080000d7308 */ /* 0x000f220000000800 */
[----:B------:R-:W-:-:S04]  /*10980*/  FMNMX.FTZ R25, R74, R25, !PT ;  /* 0x000000194a197209 */ /* 0x000fc80007810000 */
[----:B------:R-:W-:-:S03]  /*10990*/  FMNMX.FTZ R25, R30, R25, !PT ;  /* 0x000000191e197209 */ /* 0x000fc60007810000 */
[----:B------:R-:W4:Y:S01]  /*109a0*/  MUFU.EX2 R178, R178 ;  /* 0x000000b200b27308 */ /* 0x000f220000000800 */
[----:B------:R-:W-:-:S04]  /*109b0*/  FMNMX.FTZ R25, R72, R25, !PT ;  /* 0x0000001948197209 */ /* 0x000fc80007810000 */
[----:B------:R-:W-:-:S03]  /*109c0*/  FMNMX.FTZ R27, R70, R25, !PT ;  /* 0x00000019461b7209 */ /* 0x000fc60007810000 */
[----:B------:R-:W4:Y:S01]  /*109d0*/  MUFU.EX2 R15, R124 ;  /* 0x0000007c000f7308 */ /* 0x000f220000000800 */
[----:B------:R-:W-:Y:S01]  /*109e0*/  FMNMX.FTZ R27, R12, R27, !PT ;  /* 0x0000001b0c1b7209 */ /* 0x000fe20007810000 */
[----:B0-----:R-:W-:-:S03]  /*109f0*/  @P2 IMAD.HI.U32 R44, R193, R44, RZ ;  /* 0x0000002cc12c2227 */ /* 0x001fc600078e00ff */
[----:B------:R-:W-:-:S03]  /*10a00*/  FMNMX.FTZ R27, R38, R27, !PT ;  /* 0x0000001b261b7209 */ /* 0x000fc60007810000 */
[----:B------:R-:W0:Y:S01]  /*10a10*/  MUFU.EX2 R172, R172 ;  /* 0x000000ac00ac7308 */ /* 0x000e220000000800 */
        /* <DEDUP_REMOVED lines=18> */
[----:B------:R-:W-:Y:S01]  /*10b40*/  FMNMX.FTZ R10, R0, R33, !PT ;  /* 0x00000021000a7209 */ /* 0x000fe20007810000 */
[----:B------:R-:W-:-:S04]  /*10b50*/  FFMA.FTZ R33, R58, R59, -R49 ;  /* 0x0000003b3a217223 */ /* 0x000fc80000010831 */
[----:B------:R-:W1:Y:S02]  /*10b60*/  SHFL.BFLY PT, R39, R10, 0x2, 0x1f ;  /* 0x0c401f000a277f89 */ /* 0x000e6400000e0000 */
[----:B------:R-:W-:Y:S08]  /*10b70*/  MUFU.EX2 R31, R66 ;  /* 0x00000042001f7308 */ /* 0x000ff00000000800 */
[----:B------:R-:W-:Y:S08]  /*10b80*/  MUFU.EX2 R164, R164 ;  /* 0x000000a400a47308 */ /* 0x000ff00000000800 */
[----:B------:R-:W-:Y:S01]  /*10b90*/  MUFU.EX2 R29, R29 ;  /* 0x0000001d001d7308 */ /* 0x000fe20000000800 */
[----:B-1----:R-:W-:Y:S01]  /*10ba0*/  FMNMX.FTZ R45, R10, R39, !PT ;  /* 0x000000270a2d7209 */ /* 0x002fe20007810000 */
[----:B------:R-:W-:-:S06]  /*10bb0*/  FFMA.FTZ R39, R48, R59, -R49 ;  /* 0x0000003b30277223 */ /* 0x000fcc0000010831 */
[----:B------:R-:W-:Y:S01]  /*10bc0*/  MUFU.EX2 R166, R166 ;  /* 0x000000a600a67308 */ /* 0x000fe20000000800 */
[----:B------:R-:W1:Y:S07]  /*10bd0*/  SHFL.BFLY PT, R10, R45, 0x1, 0x1f ;  /* 0x0c201f002d0a7f89 */ /* 0x000e6e00000e0000 */
[----:B------:R-:W-:Y:S08]  /*10be0*/  MUFU.EX2 R33, R33 ;  /* 0x0000002100217308 */ /* 0x000ff00000000800 */
[----:B------:R-:W-:Y:S08]  /*10bf0*/  MUFU.EX2 R160, R160 ;  /* 0x000000a000a07308 */ /* 0x000ff00000000800 */
[----:B------:R-:W-:Y:S01]  /*10c00*/  MUFU.EX2 R35, R35 ;  /* 0x0000002300237308 */ /* 0x000fe20000000800 */
[----:B-1----:R-:W-:Y:S01]  /*10c10*/  FMNMX.FTZ R10, R45, R10, !PT ;  /* 0x0000000a2d0a7209 */ /* 0x002fe20007810000 */
[----:B------:R-:W-:-:S03]  /*10c20*/  FFMA.FTZ R45, R4, R59, -R49 ;  /* 0x0000003b042d7223 */ /* 0x000fc60000010831 */
[C---:B------:R-:W-:Y:S01]  /*10c30*/  FSETP.NEU.FTZ.AND P4, PT, R10.reuse, -INF , PT ;  /* 0xff8000000a00780b */ /* 0x040fe20003f9d000 */
[----:B------:R-:W-:Y:S02]  /*10c40*/  FMUL.FTZ R28, R10, R59 ;  /* 0x0000003b0a1c7220 */ /* 0x000fe40000410000 */
[----:B------:R-:W-:Y:S03]  /*10c50*/  MUFU.EX2 R162, R162 ;  /* 0x000000a200a27308 */ /* 0x000fe60000000800 */
[----:B------:R-:W-:-:S05]  /*10c60*/  FSEL R49, R28, RZ, P4 ;  /* 0x000000ff1c317208 */ /* 0x000fca0002000000 */
[----:B------:R-:W-:Y:S01]  /*10c70*/  MUFU.EX2 R37, R37 ;  /* 0x0000002500257308 */ /* 0x000fe20000000800 */
[-CC-:B------:R-:W-:Y:S01]  /*10c80*/  FFMA.FTZ R181, R47, R59.reuse, -R49.reuse ;  /* 0x0000003b2fb57223 */ /* 0x180fe20000010831 */
[-C--:B------:R-:W-:Y:S01]  /*10c90*/  FFMA.FTZ R4, R86, R59.reuse, -R49 ;  /* 0x0000003b56047223 */ /* 0x080fe20000010831 */
[----:B------:R-:W-:Y:S01]  /*10ca0*/  FADD.FTZ R47, R180, R3 ;  /* 0x00000003b42f7221 */ /* 0x000fe20000010000 */
[-CC-:B------:R-:W-:Y:S01]  /*10cb0*/  FFMA.FTZ R183, R8, R59.reuse, -R49.reuse ;  /* 0x0000003b08b77223 */ /* 0x180fe20000010831 */
[-CC-:B------:R-:W-:Y:S01]  /*10cc0*/  FFMA.FTZ R8, R84, R59.reuse, -R49.reuse ;  /* 0x0000003b54087223 */ /* 0x180fe20000010831 */
[-C--:B------:R-:W-:Y:S01]  /*10cd0*/  FFMA.FTZ R177, R68, R59.reuse, -R49 ;  /* 0x0000003b44b17223 */ /* 0x080fe20000010831 */
[----:B--2---:R-:W-:Y:S01]  /*10ce0*/  FADD.FTZ R32, R182, R47 ;  /* 0x0000002fb6207221 */ /* 0x004fe20000010000 */
[----:B------:R-:W-:Y:S01]  /*10cf0*/  MUFU.EX2 R181, R181 ;  /* 0x000000b500b57308 */ /* 0x000fe20000000800 */
[-CC-:B------:R-:W-:Y:S01]  /*10d00*/  FFMA.FTZ R28, R82, R59.reuse, -R49.reuse ;  /* 0x0000003b521c7223 */ /* 0x180fe20000010831 */
[-CC-:B------:R-:W-:Y:S01]  /*10d10*/  FFMA.FTZ R179, R14, R59.reuse, -R49.reuse ;  /* 0x0000003b0eb37223 */ /* 0x180fe20000010831 */
[----:B---3--:R-:W-:Y:S01]  /*10d20*/  FADD.FTZ R47, R9, R32 ;  /* 0x00000020092f7221 */ /* 0x008fe20000010000 */
[-CC-:B------:R-:W-:Y:S01]  /*10d30*/  FFMA.FTZ R14, R80, R59.reuse, -R49.reuse ;  /* 0x0000003b500e7223 */ /* 0x180fe20000010831 */
[-CC-:B------:R-:W-:Y:S01]  /*10d40*/  FFMA.FTZ R173, R20, R59.reuse, -R49.reuse ;  /* 0x0000003b14ad7223 */ /* 0x180fe20000010831 */
[-C--:B------:R-:W-:Y:S01]  /*10d50*/  FFMA.FTZ R20, R78, R59.reuse, -R49 ;  /* 0x0000003b4e147223 */ /* 0x080fe20000010831 */
[----:B----4-:R-:W-:Y:S01]  /*10d60*/  FADD.FTZ R32, R176, R47 ;  /* 0x0000002fb0207221 */ /* 0x010fe20000010000 */
[----:B------:R-:W1:Y:S01]  /*10d70*/  MUFU.EX2 R4, R4 ;  /* 0x0000000400047308 */ /* 0x000e620000000800 */
[-CC-:B------:R-:W-:Y:S01]  /*10d80*/  FFMA.FTZ R175, R24, R59.reuse, -R49.reuse ;  /* 0x0000003b18af7223 */ /* 0x180fe20000010831 */
[-CC-:B------:R-:W-:Y:S01]  /*10d90*/  FFMA.FTZ R24, R76, R59.reuse, -R49.reuse ;  /* 0x0000003b4c187223 */ /* 0x180fe20000010831 */
[----:B------:R-:W-:Y:S01]  /*10da0*/  FADD.FTZ R47, R13, R32 ;  /* 0x000000200d2f7221 */ /* 0x000fe20000010000 */
[-CC-:B------:R-:W-:Y:S01]  /*10db0*/  FFMA.FTZ R169, R26, R59.reuse, -R49.reuse ;  /* 0x0000003b1aa97223 */ /* 0x180fe20000010831 */
[-CC-:B------:R-:W-:Y:S01]  /*10dc0*/  FFMA.FTZ R26, R74, R59.reuse, -R49.reuse ;  /* 0x0000003b4a1a7223 */ /* 0x180fe20000010831 */
[-C--:B------:R-:W-:Y:S01]  /*10dd0*/  FFMA.FTZ R171, R30, R59.reuse, -R49 ;  /* 0x0000003b1eab7223 */ /* 0x080fe20000010831 */
[----:B------:R-:W-:Y:S01]  /*10de0*/  FADD.FTZ R36, R178, R47 ;  /* 0x0000002fb2247221 */ /* 0x000fe20000010000 */
[----:B------:R-:W2:Y:S01]  /*10df0*/  MUFU.EX2 R183, R183 ;  /* 0x000000b700b77308 */ /* 0x000ea20000000800 */
[-CC-:B------:R-:W-:Y:S01]  /*10e00*/  FFMA.FTZ R30, R72, R59.reuse, -R49.reuse ;  /* 0x0000003b481e7223 */ /* 0x180fe20000010831 */
[-CC-:B------:R-:W-:Y:S01]  /*10e10*/  FFMA.FTZ R165, R70, R59.reuse, -R49.reuse ;  /* 0x0000003b46a57223 */ /* 0x180fe20000010831 */
[----:B------:R-:W-:Y:S01]  /*10e20*/  FADD.FTZ R51, R15, R36 ;  /* 0x000000240f337221 */ /* 0x000fe20000010000 */
[-CC-:B------:R-:W-:Y:S01]  /*10e30*/  FFMA.FTZ R12, R12, R59.reuse, -R49.reuse ;  /* 0x0000003b0c0c7223 */ /* 0x180fe20000010831 */
[-CC-:B------:R-:W-:Y:S01]  /*10e40*/  FFMA.FTZ R167, R38, R59.reuse, -R49.reuse ;  /* 0x0000003b26a77223 */ /* 0x180fe20000010831 */
[-C--:B------:R-:W-:Y:S01]  /*10e50*/  FFMA.FTZ R34, R34, R59.reuse, -R49 ;  /* 0x0000003b22227223 */ /* 0x080fe20000010831 */
[----:B0-----:R-:W-:Y:S01]  /*10e60*/  FADD.FTZ R36, R172, R51 ;  /* 0x00000033ac247221 */ /* 0x001fe20000010000 */
[----:B------:R-:W0:Y:S01]  /*10e70*/  MUFU.EX2 R8, R8 ;  /* 0x0000000800087308 */ /* 0x000e220000000800 */
[----:B-1----:R-:W-:Y:S01]  /*10e80*/  FADD.FTZ R32, R181, R4 ;  /* 0x00000004b5207221 */ /* 0x002fe20000010000 */
[-CC-:B------:R-:W-:Y:S01]  /*10e90*/  FFMA.FTZ R40, R40, R59.reuse, -R49.reuse ;  /* 0x0000003b28287223 */ /* 0x180fe20000010831 */
[----:B------:R-:W-:Y:S01]  /*10ea0*/  FADD.FTZ R51, R21, R36 ;  /* 0x0000002415337221 */ /* 0x000fe20000010000 */
[-CC-:B------:R-:W-:Y:S01]  /*10eb0*/  FFMA.FTZ R90, R90, R59.reuse, -R49.reuse ;  /* 0x0000003b5a5a7223 */ /* 0x180fe20000010831 */
[----:B------:R-:W-:Y:S01]  /*10ec0*/  F2FP.F16.F32.PACK_AB R180, R3, R180 ;  /* 0x000000b403b4723e */ /* 0x000fe200000000ff */
[-C--:B------:R-:W-:Y:S01]  /*10ed0*/  FFMA.FTZ R94, R94, R59.reuse, -R49 ;  /* 0x0000003b5e5e7223 */ /* 0x080fe20000010831 */
[----:B------:R-:W-:Y:S01]  /*10ee0*/  FADD.FTZ R36, R174, R51 ;  /* 0x00000033ae247221 */ /* 0x000fe20000010000 */
[----:B------:R-:W1:Y:S01]  /*10ef0*/  MUFU.EX2 R177, R177 ;  /* 0x000000b100b17308 */ /* 0x000e620000000800 */
[----:B--2---:R-:W-:Y:S01]  /*10f00*/  FADD.FTZ R47, R183, R32 ;  /* 0x00000020b72f7221 */ /* 0x004fe20000010000 */
[----:B------:R-:W-:Y:S01]  /*10f10*/  F2FP.F16.F32.PACK_AB R182, R9, R182 ;  /* 0x000000b609b6723e */ /* 0x000fe200000000ff */
[----:B------:R-:W-:Y:S01]  /*10f20*/  FADD.FTZ R51, R25, R36 ;  /* 0x0000002419337221 */ /* 0x000fe20000010000 */
[-CC-:B------:R-:W-:Y:S01]  /*10f30*/  FFMA.FTZ R96, R96, R59.reuse, -R49.reuse ;  /* 0x0000003b60607223 */ /* 0x180fe20000010831 */
[-CC-:B------:R-:W-:Y:S01]  /*10f40*/  FFMA.FTZ R98, R98, R59.reuse, -R49.reuse ;  /* 0x0000003b62627223 */ /* 0x180fe20000010831 */
[-C--:B------:R-:W-:Y:S01]  /*10f50*/  FFMA.FTZ R100, R100, R59.reuse, -R49 ;  /* 0x0000003b64647223 */ /* 0x080fe20000010831 */
[----:B------:R-:W-:Y:S01]  /*10f60*/  FADD.FTZ R36, R168, R51 ;  /* 0x00000033a8247221 */ /* 0x000fe20000010000 */
[----:B------:R-:W2:Y:S01]  /*10f70*/  MUFU.EX2 R28, R28 ;  /* 0x0000001c001c7308 */ /* 0x000ea20000000800 */
[----:B0-----:R-:W-:Y:S01]  /*10f80*/  FADD.FTZ R32, R8, R47 ;  /* 0x0000002f08207221 */ /* 0x001fe20000010000 */
[-CC-:B------:R-:W-:Y:S01]  /*10f90*/  FFMA.FTZ R104, R104, R59.reuse, -R49.reuse ;  /* 0x0000003b68687223 */ /* 0x180fe20000010831 */
[----:B------:R-:W-:Y:S01]  /*10fa0*/  FADD.FTZ R51, R27, R36 ;  /* 0x000000241b337221 */ /* 0x000fe20000010000 */
[-CC-:B------:R-:W-:Y:S01]  /*10fb0*/  FFMA.FTZ R108, R108, R59.reuse, -R49.reuse ;  /* 0x0000003b6c6c7223 */ /* 0x180fe20000010831 */
[-CC-:B------:R-:W-:Y:S01]  /*10fc0*/  FFMA.FTZ R110, R110, R59.reuse, -R49.reuse ;  /* 0x0000003b6e6e7223 */ /* 0x180fe20000010831 */
[-C--:B------:R-:W-:Y:S01]  /*10fd0*/  FFMA.FTZ R112, R112, R59.reuse, -R49 ;  /* 0x0000003b70707223 */ /* 0x080fe20000010831 */
[----:B------:R-:W-:Y:S01]  /*10fe0*/  FADD.FTZ R36, R170, R51 ;  /* 0x00000033aa247221 */ /* 0x000fe20000010000 */
[----:B------:R-:W0:Y:S01]  /*10ff0*/  MUFU.EX2 R179, R179 ;  /* 0x000000b300b37308 */ /* 0x000e220000000800 */
[----:B-1----:R-:W-:Y:S01]  /*11000*/  FADD.FTZ R47, R177, R32 ;  /* 0x00000020b12f7221 */ /* 0x002fe20000010000 */
[-CC-:B------:R-:W-:Y:S01]  /*11010*/  FFMA.FTZ R42, R42, R59.reuse, -R49.reuse ;  /* 0x0000003b2a2a7223 */ /* 0x180fe20000010831 */
[----:B------:R-:W-:Y:S01]  /*11020*/  FADD.FTZ R51, R31, R36 ;  /* 0x000000241f337221 */ /* 0x000fe20000010000 */
[----:B------:R-:W-:Y:S01]  /*11030*/  FFMA.FTZ R0, R0, R59, -R49 ;  /* 0x0000003b00007223 */ /* 0x000fe20000010831 */
[----:B------:R-:W-:Y:S01]  /*11040*/  F2FP.F16.F32.PACK_AB R181, R4, R181 ;  /* 0x000000b504b5723e */ /* 0x000fe200000000ff */
[----:B------:R-:W-:-:S02]  /*11050*/  IMAD.MOV.U32 R38, RZ, RZ, R193 ;  /* 0x000000ffff267224 */ /* 0x000fc400078e00c1 */
[----:B------:R-:W-:Y:S01]  /*11060*/  FADD.FTZ R36, R164, R51 ;  /* 0x00000033a4247221 */ /* 0x000fe20000010000 */
[----:B------:R-:W1:Y:S01]  /*11070*/  MUFU.EX2 R14, R14 ;  /* 0x0000000e000e7308 */ /* 0x000e620000000800 */
[----:B--2---:R-:W-:Y:S01]  /*11080*/  FADD.FTZ R32, R28, R47 ;  /* 0x0000002f1c207221 */ /* 0x004fe20000010000 */
[----:B------:R-:W-:Y:S01]  /*11090*/  @P2 SHF.R.U32.HI R38, RZ, R53, R44 ;  /* 0x00000035ff262219 */ /* 0x000fe2000001162c */
[----:B------:R-:W-:Y:S01]  /*110a0*/  FADD.FTZ R51, R29, R36 ;  /* 0x000000241d337221 */ /* 0x000fe20000010000 */
[----:B------:R-:W-:Y:S02]  /*110b0*/  F2FP.F16.F32.PACK_AB R176, R13, R176 ;  /* 0x000000b00db0723e */ /* 0x000fe400000000ff */
[----:B------:R-:W-:Y:S01]  /*110c0*/  F2FP.F16.F32.PACK_AB R178, R15, R178 ;  /* 0x000000b20fb2723e */ /* 0x000fe200000000ff */
[----:B------:R-:W-:Y:S01]  /*110d0*/  FADD.FTZ R36, R166, R51 ;  /* 0x00000033a6247221 */ /* 0x000fe20000010000 */
[----:B------:R-:W2:Y:S01]  /*110e0*/  MUFU.EX2 R173, R173 ;  /* 0x000000ad00ad7308 */ /* 0x000ea20000000800 */
[----:B0-----:R-:W-:Y:S01]  /*110f0*/  FADD.FTZ R47, R179, R32 ;  /* 0x00000020b32f7221 */ /* 0x001fe20000010000 */
[----:B------:R-:W-:-:S02]  /*11100*/  IMAD.IADD R127, R127, 0x1, R38 ;  /* 0x000000017f7f7824 */ /* 0x000fc400078e0226 */
[----:B------:R-:W-:Y:S01]  /*11110*/  FADD.FTZ R51, R33, R36 ;  /* 0x0000002421337221 */ /* 0x000fe20000010000 */
[----:B------:R-:W-:Y:S02]  /*11120*/  F2FP.F16.F32.PACK_AB R172, R21, R172 ;  /* 0x000000ac15ac723e */ /* 0x000fe400000000ff */
[----:B------:R-:W-:Y:S01]  /*11130*/  F2FP.F16.F32.PACK_AB R174, R25, R174 ;  /* 0x000000ae19ae723e */ /* 0x000fe200000000ff */
[----:B------:R-:W-:Y:S01]  /*11140*/  FADD.FTZ R36, R160, R51 ;  /* 0x00000033a0247221 */ /* 0x000fe20000010000 */
[----:B------:R-:W0:Y:S01]  /*11150*/  MUFU.EX2 R20, R20 ;  /* 0x0000001400147308 */ /* 0x000e220000000800 */
[----:B-1----:R-:W-:Y:S01]  /*11160*/  FADD.FTZ R32, R14, R47 ;  /* 0x0000002f0e207221 */ /* 0x002fe20000010000 */
[----:B------:R-:W-:Y:S01]  /*11170*/  F2FP.F16.F32.PACK_AB R168, R27, R168 ;  /* 0x000000a81ba8723e */ /* 0x000fe200000000ff */
[----:B------:R-:W-:Y:S01]  /*11180*/  IMAD.IADD R6, R127, 0x1, R6 ;  /* 0x000000017f067824 */ /* 0x000fe200078e0206 */
[----:B------:R-:W-:Y:S02]  /*11190*/  F2FP.F16.F32.PACK_AB R170, R31, R170 ;  /* 0x000000aa1faa723e */ /* 0x000fe400000000ff */
[----:B------:R-:W-:-:S02]  /*111a0*/  F2FP.F16.F32.PACK_AB R164, R29, R164 ;  /* 0x000000a41da4723e */ /* 0x000fc400000000ff */
[----:B------:R-:W1:Y:S01]  /*111b0*/  MUFU.EX2 R175, R175 ;  /* 0x000000af00af7308 */ /* 0x000e620000000800 */
[----:B--2---:R-:W-:Y:S01]  /*111c0*/  FADD.FTZ R47, R173, R32 ;  /* 0x00000020ad2f7221 */ /* 0x004fe20000010000 */
[----:B------:R-:W-:Y:S02]  /*111d0*/  F2FP.F16.F32.PACK_AB R166, R33, R166 ;  /* 0x000000a621a6723e */ /* 0x000fe400000000ff */
[----:B------:R-:W-:Y:S02]  /*111e0*/  F2FP.F16.F32.PACK_AB R160, R35, R160 ;  /* 0x000000a023a0723e */ /* 0x000fe400000000ff */
[----:B------:R-:W-:Y:S02]  /*111f0*/  F2FP.F16.F32.PACK_AB R183, R8, R183 ;  /* 0x000000b708b7723e */ /* 0x000fe400000000ff */
[----:B------:R-:W2:Y:S01]  /*11200*/  MUFU.EX2 R24, R24 ;  /* 0x0000001800187308 */ /* 0x000ea20000000800 */
[----:B0-----:R-:W-:Y:S01]  /*11210*/  FADD.FTZ R32, R20, R47 ;  /* 0x0000002f14207221 */ /* 0x001fe20000010000 */
[----:B------:R-:W-:-:S02]  /*11220*/  F2FP.F16.F32.PACK_AB R177, R28, R177 ;  /* 0x000000b11cb1723e */ /* 0x000fc400000000ff */
[----:B------:R-:W-:Y:S02]  /*11230*/  F2FP.F16.F32.PACK_AB R179, R14, R179 ;  /* 0x000000b30eb3723e */ /* 0x000fe400000000ff */
[----:B------:R-:W-:Y:S02]  /*11240*/  F2FP.F16.F32.PACK_AB R173, R20, R173 ;  /* 0x000000ad14ad723e */ /* 0x000fe400000000ff */
        /* <DEDUP_REMOVED lines=14> */
[----:B------:R-:W-:Y:S01]  /*11330*/  FADD.FTZ R47, R35, R36 ;  /* 0x00000024232f7221 */ /* 0x000fe20000010000 */
[----:B------:R-:W-:-:S03]  /*11340*/  F2FP.F16.F32.PACK_AB R171, R30, R171 ;  /* 0x000000ab1eab723e */ /* 0x000fc600000000ff */
[----:B------:R-:W-:Y:S01]  /*11350*/  FADD.FTZ R36, R162, R47 ;  /* 0x0000002fa2247221 */ /* 0x000fe20000010000 */
[----:B------:R-:W-:Y:S01]  /*11360*/  F2FP.F16.F32.PACK_AB R162, R37, R162 ;  /* 0x000000a225a2723e */ /* 0x000fe200000000ff */
[----:B------:R-:W0:Y:S01]  /*11370*/  MUFU.EX2 R167, R167 ;  /* 0x000000a700a77308 */ /* 0x000e220000000800 */
[----:B-1----:R-:W-:Y:S01]  /*11380*/  FADD.FTZ R3, R165, R32 ;  /* 0x00000020a5037221 */ /* 0x002fe20000010000 */
[----:B------:R-:W-:-:S06]  /*11390*/  FADD.FTZ R9, R37, R36 ;  /* 0x0000002425097221 */ /* 0x000fcc0000010000 */
        /* <DEDUP_REMOVED lines=47> */
[----:B------:R1:W2:Y:S01]  /*11690*/  MUFU.EX2 R155, R0 ;  /* 0x00000000009b7308 */ /* 0x0002a20000000800 */
[C---:B0-----:R-:W-:Y:S01]  /*116a0*/  FADD.FTZ R9, R153.reuse, R4 ;  /* 0x0000000499097221 */ /* 0x041fe20000010000 */
[----:B------:R-:W-:Y:S01]  /*116b0*/  F2FP.F16.F32.PACK_AB R153, R153, R110 ;  /* 0x0000006e9999723e */ /* 0x000fe200000000ff */
[----:B------:R-:W-:-:S05]  /*116c0*/  VIADD R4, R129, 0xfffffffe ;  /* 0xfffffffe81047836 */ /* 0x000fca0000000000 */
[----:B------:R-:W0:Y:S01]  /*116d0*/  MUFU.EX2 R45, R45 ;  /* 0x0000002d002d7308 */ /* 0x000e220000000800 */
[----:B-1----:R-:W-:-:S04]  /*116e0*/  FADD.FTZ R0, R42, R9 ;  /* 0x000000092a007221 */ /* 0x002fc80000010000 */
[C---:B--2---:R-:W-:Y:S01]  /*116f0*/  FADD.FTZ R0, R155.reuse, R0 ;  /* 0x000000009b007221 */ /* 0x044fe20000010000 */
[----:B------:R-:W-:Y:S01]  /*11700*/  F2FP.F16.F32.PACK_AB R155, R155, R42 ;  /* 0x0000002a9b9b723e */ /* 0x000fe200000000ff */
[C---:B0-----:R-:W-:Y:S01]  /*11710*/  FADD.FTZ R3, R45.reuse, R36 ;  /* 0x000000242d037221 */ /* 0x041fe20000010000 */
[----:B------:R-:W-:Y:S01]  /*11720*/  F2FP.F16.F32.PACK_AB R154, R45, R154 ;  /* 0x0000009a2d9a723e */ /* 0x000fe200000000ff */
[----:B------:R-:W-:Y:S06]  /*11730*/  @!P3 BRA `(.L_x_1842) ;  /* 0x000000000048b947 */ /* 0x000fec0003800000 */
[C---:B------:R-:W-:Y:S01]  /*11740*/  ISETP.GT.AND P4, PT, R127.reuse, RZ, PT ;  /* 0x000000ff7f00720c */ /* 0x040fe20003f84270 */
[----:B------:R-:W-:Y:S01]  /*11750*/  BSSY B0, `(.L_x_1843) ;  /* 0x000000e000007945 */ /* 0x000fe20003800000 */
[----:B------:R-:W-:-:S11]  /*11760*/  VIADD R8, R127, 0xffffffff ;  /* 0xffffffff7f087836 */ /* 0x000fd60000000000 */
        /* <DEDUP_REMOVED lines=8> */
.L_x_1844:
[----:B------:R-:W-:-:S13]  /*117f0*/  ISETP.NE.AND P4, PT, R7, 0x1, PT ;  /* 0x000000010700780c */ /* 0x000fda0003f85270 */
[----:B------:R-:W0:Y:S02]  /*11800*/  @P4 LDC.64 R12, c[0x0][0x9e8] ;  /* 0x00027a00ff0c4b82 */ /* 0x000e240000000a00 */
[----:B0-----:R-:W-:-:S05]  /*11810*/  @P4 IMAD.HI.U32 R12, R8, R12, RZ ;  /* 0x0000000c080c4227 */ /* 0x001fca00078e00ff */
[----:B------:R-:W-:-:S07]  /*11820*/  @P4 SHF.R.U32.HI R8, RZ, R13, R12 ;  /* 0x0000000dff084219 */ /* 0x000fce000001160c */
.L_x_1845:
[----:B------:R-:W-:Y:S05]  /*11830*/  BSYNC B0 ;  /* 0x0000000000007941 */ /* 0x000fea0003800000 */
.L_x_1843:
[----:B------:R-:W-:-:S05]  /*11840*/  IMAD R7, R8, R7, R7 ;  /* 0x0000000708077224 */ /* 0x000fca00078e0207 */
[----:B------:R-:W-:-:S07]  /*11850*/  VIMNMX R6, R6, R7, PT ;  /* 0x0000000706067248 */ /* 0x000fce0003fe0100 */
.L_x_1842:
[----:B------:R-:W-:Y:S01]  /*11860*/  SHF.R.S32.HI R7, RZ, 0x1f, R6 ;  /* 0x0000001fff077819 */ /* 0x000fe20000011406 */
[----:B------:R-:W-:Y:S01]  /*11870*/  ULDC UR4, c[0x0][0x9e4] ;  /* 0x0002790000047ab9 */ /* 0x000fe20000000800 */
[----:B------:R-:W-:Y:S01]  /*11880*/  ULDC UR5, c[0x0][0x9e4] ;  /* 0x0002790000057ab9 */ /* 0x000fe20000000800 */
[----:B------:R-:W-:Y:S01]  /*11890*/  ULDC UR7, c[0x0][0x9d8] ;  /* 0x0002760000077ab9 */ /* 0x000fe20000000800 */
[----:B------:R-:W-:Y:S01]  /*118a0*/  LEA.HI R7, R7, R6, RZ, 0x7 ;  /* 0x0000000607077211 */ /* 0x000fe200078f38ff */
[----:B------:R-:W-:Y:S01]  /*118b0*/  ULDC UR49, c[0x0][0x9d8] ;  /* 0x0002760000317ab9 */ /* 0x000fe20000000800 */
[----:B------:R-:W-:Y:S01]  /*118c0*/  ULDC UR37, c[0x0][0x9d8] ;  /* 0x0002760000257ab9 */ /* 0x000fe20000000800 */
[----:B------:R-:W-:Y:S01]  /*118d0*/  ULDC UR48, c[0x0][0x9e0] ;  /* 0x0002780000307ab9 */ /* 0x000fe20000000800 */
[----:B------:R-:W-:Y:S01]  /*118e0*/  SHF.R.S32.HI R7, RZ, 0x7, R7 ;  /* 0x00000007ff077819 */ /* 0x000fe20000011407 */
[----:B------:R-:W-:Y:S01]  /*118f0*/  ULDC UR6, c[0x0][0x9e0] ;  /* 0x0002780000067ab9 */ /* 0x000fe20000000800 */
[----:B------:R-:W-:-:S02]  /*11900*/  CS2R R150, SRZ ;  /* 0x0000000000967805 */ /* 0x000fc4000001ff00 */
[----:B------:R-:W-:Y:S02]  /*11910*/  CS2R R148, SRZ ;  /* 0x0000000000947805 */ /* 0x000fe4000001ff00 */
[----:B------:R-:W-:Y:S02]  /*11920*/  VIMNMX R12, R196, R7, !PT ;  /* 0x00000007c40c7248 */ /* 0x000fe40007fe0100 */
[----:B------:R-:W-:Y:S02]  /*11930*/  CS2R R146, SRZ ;  /* 0x0000000000927805 */ /* 0x000fe4000001ff00 */
[----:B------:R-:W-:Y:S02]  /*11940*/  CS2R R144, SRZ ;  /* 0x0000000000907805 */ /* 0x000fe4000001ff00 */
[----:B------:R-:W-:Y:S02]  /*11950*/  CS2R R142, SRZ ;  /* 0x00000000008e7805 */ /* 0x000fe4000001ff00 */
[----:B------:R-:W-:-:S02]  /*11960*/  ISETP.GE.AND P4, PT, R4, R12, PT ;  /* 0x0000000c0400720c */ /* 0x000fc40003f86270 */
        /* <DEDUP_REMOVED lines=13> */
[----:B-----5:R-:W-:Y:S02]  /*11a40*/  CS2R R114, SRZ ;  /* 0x0000000000727805 */ /* 0x020fe4000001ff00 */
        /* <DEDUP_REMOVED lines=13> */
[----:B------:R-:W-:Y:S06]  /*11b20*/  @!P4 BRA `(.L_x_1846) ;  /* 0x0000003800a0c947 */ /* 0x000fec0003800000 */
[----:B------:R-:W-:-:S07]  /*11b30*/  MOV R151, RZ ;  /* 0x000000ff00977202 */ /* 0x000fce0000000f00 */
.L_x_1864:
[----:B------:R-:W-:Y:S01]  /*11b40*/  VIADD R13, R22, 0x1 ;  /* 0x00000001160d7836 */ /* 0x000fe20000000000 */
[----:B------:R-:W-:Y:S05]  /*11b50*/  YIELD ;  /* 0x0000000000007946 */ /* 0x000fea0003800000 */
[----:B------:R-:W-:-:S04]  /*11b60*/  ISETP.NE.AND P4, PT, R13, 0x2, PT ;  /* 0x000000020d00780c */ /* 0x000fc80003f85270 */
[----:B------:R-:W-:Y:S02]  /*11b70*/  SEL R7, RZ, 0x1, P4 ;  /* 0x00000001ff077807 */ /* 0x000fe40002000000 */
[----:B------:R-:W-:Y:S02]  /*11b80*/  SEL R13, R13, RZ, P4 ;  /* 0x000000ff0d0d7207 */ /* 0x000fe40002000000 */
[----:B------:R-:W-:Y:S02]  /*11b90*/  ISETP.NE.AND P4, PT, R194, RZ, PT ;  /* 0x000000ffc200720c */ /* 0x000fe40003f85270 */
[----:B------:R-:W-:-:S11]  /*11ba0*/  LOP3.LUT R14, R186, R7, RZ, 0x3c, !PT ;  /* 0x00000007ba0e7212 */ /* 0x000fd600078e3cff */
[----:B------:R-:W-:Y:S05]  /*11bb0*/  @P4 BRA `(.L_x_1847) ;  /* 0x0000000000304947 */ /* 0x000fea0003800000 */
[----:B------:R-:W-:Y:S05]  /*11bc0*/  @!P0 BRA `(.L_x_1848) ;  /* 0x0000000000048947 */ /* 0x000fea0003800000 */
[----:B------:R-:W-:Y:S01]  /*11bd0*/  BPT.TRAP 0x1 ;  /* 0x000000040000795c */ /* 0x000fe20000300000 */
.L_x_1848:
[----:B------:R-:W-:Y:S01]  /*11be0*/  IMAD R7, R13, 0x8, R2 ;  /* 0x000000080d077824 */ /* 0x000fe200078e0202 */
[----:B------:R-:W-:-:S04]  /*11bf0*/  SHF.L.U32 R6, R14, 0x1f, RZ ;  /* 0x0000001f0e067819 */ /* 0x000fc800000006ff */
[----:B------:R0:W1:Y:S01]  /*11c00*/  SYNCS.PHASECHK.TRANS64.TRYWAIT P5, [R7+URZ+0x28830], R6 ;  /* 0x02883006070075a7 */ /* 0x00006200080a017f */
[----:B------:R-:W-:Y:S05]  /*11c10*/  @!P0 BRA `(.L_x_1849) ;  /* 0x0000000000048947 */ /* 0x000fea0003800000 */
[----:B------:R-:W-:Y:S01]  /*11c20*/  BPT.TRAP 0x1 ;  /* 0x000000040000795c */ /* 0x000fe20000300000 */
.L_x_1849:
[----:B------:R-:W-:Y:S04]  /*11c30*/  BSSY B0, `(.L_x_1847) ;  /* 0x0000004000007945 */ /* 0x000fe80003800000 */
[----:B-1----:R-:W-:Y:S05]  /*11c40*/  @P5 BRA `(.L_x_1850) ;  /* 0x0000000000085947 */ /* 0x002fea0003800000 */
[----:B------:R-:W1:Y:S02]  /*11c50*/  SYNCS.PHASECHK.TRANS64.TRYWAIT P5, [R7+URZ+0x28830], R6 ;  /* 0x02883006070075a7 */ /* 0x000e6400080a017f */
[----:B-1----:R-:W-:Y:S05]  /*11c60*/  @!P5 BRA `(.L_x_1851) ;  /* 0x0000015800e4d947 */ /* 0x002fea0003800000 */
.L_x_1850:
[----:B------:R-:W-:Y:S05]  /*11c70*/  BSYNC B0 ;  /* 0x0000000000007941 */ /* 0x000fea0003800000 */
.L_x_1847:
[----:B------:R-:W2:Y:S01]  /*11c80*/  S2R R8, SR_TID.X ;  /* 0x0000000000087919 */ /* 0x000ea20000002100 */
[----:B01----:R-:W-:Y:S01]  /*11c90*/  IMAD.MOV.U32 R7, RZ, RZ, 0x40000040 ;  /* 0x40000040ff077424 */ /* 0x003fe200078e00ff */
[----:B------:R-:W-:Y:S05]  /*11ca0*/  WARPSYNC.ALL ;  /* 0x0000000000007948 */ /* 0x000fea0003800000 */
[----:B------:R-:W-:Y:S01]  /*11cb0*/  R2UR UR47, R7 ;  /* 0x00000000072f72ca */ /* 0x000fe200000e0000 */
[----:B------:R-:W-:Y:S01]  /*11cc0*/  IMAD R6, R13, 0x800, R5 ;  /* 0x000008000d067824 */ /* 0x000fe200078e0205 */
[----:B------:R-:W-:-:S04]  /*11cd0*/  MOV R9, 0x40000040 ;  /* 0x4000004000097802 */ /* 0x000fc80000000f00 */
[----:B------:R-:W-:Y:S02]  /*11ce0*/  R2UR UR46, R6 ;  /* 0x00000000062e72ca */ /* 0x000fe400000e0000 */
[----:B------:R-:W-:Y:S01]  /*11cf0*/  R2UR UR11, R9 ;  /* 0x00000000090b72ca */ /* 0x000fe200000e0000 */
[----:B------:R-:W-:-:S05]  /*11d00*/  IMAD.MOV.U32 R9, RZ, RZ, 0x40000040 ;  /* 0x40000040ff097424 */ /* 0x000fca00078e00ff */
[----:B------:R-:W-:Y:S01]  /*11d10*/  R2UR UR15, R9 ;  /* 0x00000000090f72ca */ /* 0x000fe200000e0000 */
[----:B------:R-:W-:-:S05]  /*11d20*/  IMAD.MOV.U32 R9, RZ, RZ, 0x40000040 ;  /* 0x40000040ff097424 */ /* 0x000fca00078e00ff */
[----:B------:R-:W-:Y:S01]  /*11d30*/  R2UR UR19, R9 ;  /* 0x00000000091372ca */ /* 0x000fe200000e0000 */
[----:B------:R-:W-:Y:S01]  /*11d40*/  IMAD.MOV.U32 R9, RZ, RZ, 0x40000040 ;  /* 0x40000040ff097424 */ /* 0x000fe200078e00ff */
[----:B--2---:R-:W-:-:S04]  /*11d50*/  SHF.R.U32.HI R8, RZ, 0x7, R8 ;  /* 0x00000007ff087819 */ /* 0x004fc80000011608 */
[----:B------:R-:W-:Y:S01]  /*11d60*/  R2UR UR23, R9 ;  /* 0x00000000091772ca */ /* 0x000fe200000e0000 */
[----:B------:R-:W-:Y:S02]  /*11d70*/  IMAD.MOV.U32 R9, RZ, RZ, 0x40000040 ;  /* 0x40000040ff097424 */ /* 0x000fe400078e00ff */
[----:B------:R-:W-:Y:S02]  /*11d80*/  VIADD R7, R8, 0x8 ;  /* 0x0000000808077836 */ /* 0x000fe40000000000 */
[----:B------:R-:W-:Y:S01]  /*11d90*/  VIADD R8, R6, 0x2 ;  /* 0x0000000206087836 */ /* 0x000fe20000000000 */
[----:B------:R-:W-:Y:S01]  /*11da0*/  R2UR UR27, R9 ;  /* 0x00000000091b72ca */ /* 0x000fe200000e0000 */
[----:B------:R-:W-:Y:S01]  /*11db0*/  IMAD.MOV.U32 R9, RZ, RZ, 0x40000040 ;  /* 0x40000040ff097424 */ /* 0x000fe200078e00ff */
[----:B------:R0:W-:Y:S02]  /*11dc0*/  BAR.SYNC.DEFER_BLOCKING R7, 0x100 ;  /* 0x000400070000751d */ /* 0x0001e40000010000 */
[----:B------:R-:W-:Y:S01]  /*11dd0*/  R2UR UR10, R8 ;  /* 0x00000000080a72ca */ /* 0x000fe200000e0000 */
[----:B------:R-:W-:Y:S01]  /*11de0*/  VIADD R8, R6, 0x4 ;  /* 0x0000000406087836 */ /* 0x000fe20000000000 */
[----:B------:R-:W-:-:S04]  /*11df0*/  R2UR UR31, R9 ;  /* 0x00000000091f72ca */ /* 0x000fc800000e0000 */
[----:B------:R-:W-:Y:S01]  /*11e00*/  R2UR UR14, R8 ;  /* 0x00000000080e72ca */ /* 0x000fe200000e0000 */
[----:B------:R-:W-:Y:S02]  /*11e10*/  VIADD R8, R6, 0x6 ;  /* 0x0000000606087836 */ /* 0x000fe40000000000 */
[----:B0-----:R-:W-:-:S03]  /*11e20*/  IMAD.MOV.U32 R7, RZ, RZ, 0x40000040 ;  /* 0x40000040ff077424 */ /* 0x001fc600078e00ff */
[----:B------:R-:W-:Y:S01]  /*11e30*/  R2UR UR18, R8 ;  /* 0x00000000081272ca */ /* 0x000fe200000e0000 */
[----:B------:R-:W-:Y:S01]  /*11e40*/  VIADD R8, R6, 0x400 ;  /* 0x0000040006087836 */ /* 0x000fe20000000000 */
[----:B------:R-:W-:-:S04]  /*11e50*/  R2UR UR35, R7 ;  /* 0x00000000072372ca */ /* 0x000fc800000e0000 */
[----:B------:R-:W-:Y:S02]  /*11e60*/  R2UR UR22, R8 ;  /* 0x00000000081672ca */ /* 0x000fe400000e0000 */
[----:B------:R-:W-:Y:S01]  /*11e70*/  IADD3 R8, R6, 0x402, RZ ;  /* 0x0000040206087810 */ /* 0x000fe20007ffe0ff */
[----:B------:R-:W-:-:S03]  /*11e80*/  WARPGROUP.ARRIVE ;  /* 0x00000000000079c5 */ /* 0x000fc60000000000 */
[----:B------:R-:W-:Y:S01]  /*11e90*/  R2UR UR26, R8 ;  /* 0x00000000081a72ca */ /* 0x000fe200000e0000 */
[C---:B------:R-:W-:Y:S02]  /*11ea0*/  VIADD R8, R6.reuse, 0x404 ;  /* 0x0000040406087836 */ /* 0x040fe40000000000 */
[----:B------:R-:W-:Y:S01]  /*11eb0*/  VIADD R6, R6, 0x406 ;  /* 0x0000040606067836 */ /* 0x000fe20000000000 */
[----:B------:R-:W-:Y:S02]  /*11ec0*/  HGMMA.64x128x16.F32 R24, gdesc[UR44], RZ, !UPT, gsb0 ;  /* 0x01e000002c1879f0 */ /* 0x000fe4000c0008ff */
[----:B------:R-:W-:Y:S02]  /*11ed0*/  R2UR UR30, R8 ;  /* 0x00000000081e72ca */ /* 0x000fe400000e0000 */
[----:B------:R-:W-:Y:S01]  /*11ee0*/  R2UR UR34, R6 ;  /* 0x00000000062272ca */ /* 0x000fe200000e0000 */
        /* <DEDUP_REMOVED lines=22> */
[----:B------:R-:W-:Y:S05]  /*12050*/  @P4 BRA `(.L_x_1852) ;  /* 0x0000000000284947 */ /* 0x000fea0003800000 */
[----:B------:R-:W-:Y:S05]  /*12060*/  @!P0 BRA `(.L_x_1853) ;  /* 0x0000000000048947 */ /* 0x000fea0003800000 */
[----:B------:R-:W-:Y:S01]  /*12070*/  BPT.TRAP 0x1 ;  /* 0x000000040000795c */ /* 0x000fe20000300000 */
.L_x_1853:
[----:B------:R-:W-:Y:S01]  /*12080*/  SHF.L.U32 R6, R186, 0x1f, RZ ;  /* 0x0000001fba067819 */ /* 0x000fe200000006ff */
[----:B------:R-:W-:-:S04]  /*12090*/  IMAD R7, R22, 0x8, R2 ;  /* 0x0000000816077824 */ /* 0x000fc800078e0202 */
[----:B------:R0:W1:Y:S01]  /*120a0*/  SYNCS.PHASECHK.TRANS64.TRYWAIT P4, [R7+URZ+0x28850], R6 ;  /* 0x02885006070075a7 */ /* 0x000062000808017f */
[----:B------:R-:W-:Y:S05]  /*120b0*/  @!P0 BRA `(.L_x_1854) ;  /* 0x0000000000048947 */ /* 0x000fea0003800000 */
[----:B------:R-:W-:Y:S01]  /*120c0*/  BPT.TRAP 0x1 ;  /* 0x000000040000795c */ /* 0x000fe20000300000 */
.L_x_1854:
[----:B-1----:R-:W-:Y:S05]  /*120d0*/  @P4 BRA `(.L_x_1852) ;  /* 0x0000000000084947 */ /* 0x002fea0003800000 */
[----:B------:R-:W1:Y:S02]  /*120e0*/  SYNCS.PHASECHK.TRANS64.TRYWAIT P4, [R7+URZ+0x28850], R6 ;  /* 0x02885006070075a7 */ /* 0x000e64000808017f */
[----:B-1----:R-:W-:Y:S05]  /*120f0*/  @!P4 BRA `(.L_x_1855) ;  /* 0x0000015400d4c947 */ /* 0x002fea0003800000 */
.L_x_1852:
[----:B01----:R-:W-:Y:S01]  /*12100*/  IADD3 R6, R2, 0x400, RZ ;  /* 0x0000040002067810 */ /* 0x003fe20007ffe0ff */
[----:B------:R-:W-:Y:S05]  /*12110*/  WARPSYNC.ALL ;  /* 0x0000000000007948 */ /* 0x000fea0003800000 */
[----:B------:R-:W-:Y:S01]  /*12120*/  SHF.R.U32.HI R6, RZ, 0x4, R6 ;  /* 0x00000004ff067819 */ /* 0x000fe20000011606 */
[----:B------:R-:W-:Y:S01]  /*12130*/  WARPGROUP.ARRIVE ;  /* 0x00000000000079c5 */ /* 0x000fe20000000000 */
[----:B------:R-:W-:Y:S02]  /*12140*/  IMAD.MOV.U32 R9, RZ, RZ, 0x40000040 ;  /* 0x40000040ff097424 */ /* 0x000fe400078e00ff */
[----:B------:R-:W-:Y:S01]  /*12150*/  FMUL.FTZ R20, R27, UR49 ;  /* 0x000000311b147c20 */ /* 0x000fe20008410000 */
[----:B------:R-:W-:Y:S01]  /*12160*/  LOP3.LUT R6, R6, 0x3fff, RZ, 0xc0, !PT ;  /* 0x00003fff06067812 */ /* 0x000fe200078ec0ff */
[----:B------:R-:W-:Y:S01]  /*12170*/  FMUL.FTZ R27, R28, UR49 ;  /* 0x000000311c1b7c20 */ /* 0x000fe20008410000 */
[----:B------:R-:W-:Y:S01]  /*12180*/  FMUL.FTZ R28, R29, UR49 ;  /* 0x000000311d1c7c20 */ /* 0x000fe20008410000 */
[----:B------:R-:W-:Y:S01]  /*12190*/  FMUL.FTZ R29, R34, UR49 ;  /* 0x00000031221d7c20 */ /* 0x000fe20008410000 */
[----:B------:R-:W-:Y:S01]  /*121a0*/  LOP3.LUT R7, R6, 0x4000000, RZ, 0xfc, !PT ;  /* 0x0400000006077812 */ /* 0x000fe200078efcff */
[----:B------:R-:W-:Y:S01]  /*121b0*/  FMUL.FTZ R34, R36, UR49 ;  /* 0x0000003124227c20 */ /* 0x000fe20008410000 */
[----:B------:R-:W-:Y:S01]  /*121c0*/  FMUL.FTZ R36, R39, UR49 ;  /* 0x0000003127247c20 */ /* 0x000fe20008410000 */
[----:B------:R-:W-:Y:S01]  /*121d0*/  FMUL.FTZ R39, R40, UR49 ;  /* 0x0000003128277c20 */ /* 0x000fe20008410000 */
[----:B------:R-:W-:Y:S01]  /*121e0*/  FMUL.FTZ R40, R41, UR49 ;  /* 0x0000003129287c20 */ /* 0x000fe20008410000 */
[----:B------:R-:W-:Y:S01]  /*121f0*/  IMAD R6, R22, 0x800, R7 ;  /* 0x0000080016067824 */ /* 0x000fe200078e0207 */
[----:B------:R-:W0:Y:S01]  /*12200*/  S2R R186, SR_TID.X ;  /* 0x0000000000ba7919 */ /* 0x000e220000002100 */
[----:B------:R-:W-:-:S02]  /*12210*/  IMAD.MOV.U32 R7, RZ, RZ, 0x40000040 ;  /* 0x40000040ff077424 */ /* 0x000fc400078e00ff */
[----:B------:R-:W-:Y:S01]  /*12220*/  FMUL.FTZ R41, R46, UR49 ;  /* 0x000000312e297c20 */ /* 0x000fe20008410000 */
[C---:B------:R-:W-:Y:S01]  /*12230*/  VIADD R8, R6.reuse, 0x80 ;  /* 0x0000008006087836 */ /* 0x040fe20000000000 */
[----:B------:R-:W-:Y:S01]  /*12240*/  R2UR UR10, R6 ;  /* 0x00000000060a72ca */ /* 0x000fe200000e0000 */
[----:B------:R-:W-:Y:S01]  /*12250*/  FMUL.FTZ R46, R51, UR49 ;  /* 0x00000031332e7c20 */ /* 0x000fe20008410000 */
[----:B------:R-:W-:Y:S01]  /*12260*/  R2UR UR11, R7 ;  /* 0x00000000070b72ca */ /* 0x000fe200000e0000 */
[----:B------:R-:W-:Y:S02]  /*12270*/  IMAD.MOV.U32 R7, RZ, RZ, 0x40000040 ;  /* 0x40000040ff077424 */ /* 0x000fe400078e00ff */
[----:B------:R-:W-:Y:S01]  /*12280*/  FMUL.FTZ R51, R53, UR49 ;  /* 0x0000003135337c20 */ /* 0x000fe20008410000 */
[----:B------:R-:W-:Y:S01]  /*12290*/  FMUL.FTZ R53, R59, UR49 ;  /* 0x000000313b357c20 */ /* 0x000fe20008410000 */
[----:B------:R-:W-:Y:S01]  /*122a0*/  FMUL.FTZ R59, R66, UR49 ;  /* 0x00000031423b7c20 */ /* 0x000fe20008410000 */
[----:B------:R-:W-:Y:S01]  /*122b0*/  FMUL.FTZ R66, R75, UR49 ;  /* 0x000000314b427c20 */ /* 0x000fe20008410000 */
[----:B------:R-:W-:-:S02]  /*122c0*/  IMAD.IADD R75, R195, 0x1, R193 ;  /* 0x00000001c34b7824 */ /* 0x000fc400078e02c1 */
[----:B------:R-:W-:Y:S01]  /*122d0*/  FMUL.FTZ R15, R26, UR49 ;  /* 0x000000311a0f7c20 */ /* 0x000fe20008410000 */
[----:B------:R-:W-:Y:S01]  /*122e0*/  FMUL.FTZ R26, R31, UR49 ;  /* 0x000000311f1a7c20 */ /* 0x000fe20008410000 */
[----:B------:R-:W-:Y:S01]  /*122f0*/  FMUL.FTZ R21, R24, UR49 ;  /* 0x0000003118157c20 */ /* 0x000fe20008410000 */
[----:B------:R-:W-:Y:S01]  /*12300*/  FMUL.FTZ R31, R32, UR49 ;  /* 0x00000031201f7c20 */ /* 0x000fe20008410000 */
[----:B------:R-:W-:Y:S01]  /*12310*/  FMUL.FTZ R24, R25, UR49 ;  /* 0x0000003119187c20 */ /* 0x000fe20008410000 */
[----:B------:R-:W-:Y:S01]  /*12320*/  FMUL.FTZ R32, R33, UR49 ;  /* 0x0000003121207c20 */ /* 0x000fe20008410000 */
[----:B------:R-:W-:Y:S01]  /*12330*/  HGMMA.64x128x16.F32 R88, R180, gdesc[UR8].tnspB, R88, gsb0 ;  /* 0x41e00008b4587df0 */ /* 0x000fe20008000858 */
[----:B------:R-:W-:Y:S01]  /*12340*/  R2UR UR10, R8 ;  /* 0x00000000080a72ca */ /* 0x000fe200000e0000 */
[----:B------:R-:W-:Y:S01]  /*12350*/  VIADD R8, R6, 0x100 ;  /* 0x0000010006087836 */ /* 0x000fe20000000000 */
[----:B------:R-:W-:Y:S01]  /*12360*/  R2UR UR11, R9 ;  /* 0x00000000090b72ca */ /* 0x000fe200000e0000 */
[----:B------:R-:W-:-:S02]  /*12370*/  IMAD.MOV.U32 R9, RZ, RZ, 0x40000040 ;  /* 0x40000040ff097424 */ /* 0x000fc400078e00ff */
        /* <DEDUP_REMOVED lines=22> */
[----:B0-----:R-:W-:Y:S01]  /*124e0*/  SHF.R.U32.HI R186, RZ, 0x7, R186 ;  /* 0x00000007ffba7819 */ /* 0x001fe200000116ba */
        /* <DEDUP_REMOVED lines=19> */
[----:B------:R-:W-:Y:S02]  /*12620*/  R2UR UR10, R8 ;  /* 0x00000000080a72ca */ /* 0x000fe400000e0000 */
[----:B------:R-:W-:Y:S01]  /*12630*/  R2UR UR11, R9 ;  /* 0x00000000090b72ca */ /* 0x000fe200000e0000 */
[----:B------:R-:W-:Y:S01]  /*12640*/  IMAD.MOV.U32 R9, RZ, RZ, 0x40000040 ;  /* 0x40000040ff097424 */ /* 0x000fe200078e00ff */
[----:B------:R-:W-:Y:S02]  /*12650*/  IADD3 R8, R6, 0x180, RZ ;  /* 0x0000018006087810 */ /* 0x000fe40007ffe0ff */
        /* <DEDUP_REMOVED lines=20> */
[----:B------:R-:W-:-:S03]  /*127a0*/  FMUL.FTZ R176, R81, UR49 ;  /* 0x0000003151b07c20 */ /* 0x000fc60008410000 */
[----:B------:R-:W0:Y:S01]  /*127b0*/  MUFU.TANH R53, R53 ;  /* 0x0000003500357308 */ /* 0x000e220000002400 */
[----:B------:R-:W-:Y:S01]  /*127c0*/  HGMMA.64x128x16.F32 R88, R172, gdesc[UR8].tnspB, R88, gsb0 ;  /* 0x41e00008ac587df0 */ /* 0x000fe20008000858 */
[----:B------:R-:W-:Y:S01]  /*127d0*/  R2UR UR10, R8 ;  /* 0x00000000080a72ca */ /* 0x000fe200000e0000 */
[----:B------:R-:W-:Y:S01]  /*127e0*/  VIADD R8, R6, 0x200 ;  /* 0x0000020006087836 */ /* 0x000fe20000000000 */
[----:B------:R-:W-:Y:S01]  /*127f0*/  R2UR UR11, R9 ;  /* 0x00000000090b72ca */ /* 0x000fe200000e0000 */
[----:B------:R-:W-:-:S03]  /*12800*/  IMAD.MOV.U32 R9, RZ, RZ, 0x40000040 ;  /* 0x40000040ff097424 */ /* 0x000fc600078e00ff */
        /* <DEDUP_REMOVED lines=13> */
[----:B------:R-:W-:-:S04]  /*128e0*/  FMUL.FTZ R172, R84, UR49 ;  /* 0x0000003154ac7c20 */ /* 0x000fc80008410000 */
[----:B------:R-:W-:Y:S01]  /*128f0*/  HGMMA.64x128x16.F32 R88, R168, gdesc[UR8].tnspB, R88, gsb0 ;  /* 0x41e00008a8587df0 */ /* 0x000fe20008000858 */
[----:B------:R-:W-:Y:S01]  /*12900*/  R2UR UR10, R8 ;  /* 0x00000000080a72ca */ /* 0x000fe200000e0000 */
[----:B------:R-:W-:Y:S01]  /*12910*/  VIADD R8, R6, 0x280 ;  /* 0x0000028006087836 */ /* 0x000fe20000000000 */
[----:B------:R-:W-:Y:S01]  /*12920*/  R2UR UR11, R9 ;  /* 0x00000000090b72ca */ /* 0x000fe200000e0000 */
[----:B------:R-:W-:Y:S01]  /*12930*/  IMAD.MOV.U32 R9, RZ, RZ, 0x40000040 ;  /* 0x40000040ff097424 */ /* 0x000fe200078e00ff */
        /* <DEDUP_REMOVED lines=8> */
[C---:B------:R-:W-:Y:S01]  /*129c0*/  VIADD R8, R6.reuse, 0x300 ;  /* 0x0000030006087836 */ /* 0x040fe20000000000 */
[----:B------:R-:W-:Y:S01]  /*129d0*/  R2UR UR11, R9 ;  /* 0x00000000090b72ca */ /* 0x000fe200000e0000 */
[----:B------:R-:W-:Y:S01]  /*129e0*/  VIADD R6, R6, 0x380 ;  /* 0x0000038006067836 */ /* 0x000fe20000000000 */
[----:B------:R-:W-:Y:S01]  /*129f0*/  MOV R9, 0x40000040 ;  /* 0x4000004000097802 */ /* 0x000fe20000000f00 */
[----:B------:R-:W0:Y:S08]  /*12a00*/  MUFU.TANH R168, R168 ;  /* 0x000000a800a87308 */ /* 0x000e300000002400 */
[----:B------:R-:W0:Y:S01]  /*12a10*/  MUFU.TANH R170, R170 ;  /* 0x000000aa00aa7308 */ /* 0x000e220000002400 */
[----:B------:R-:W-:-:S02]  /*12a20*/  WARPGROUP.DEPBAR.LE gsb0, 0x0 ;  /* 0x00008000000079c5 */ /* 0x000fc40000010000 */
[----:B------:R-:W-:Y:S01]  /*12a30*/  WARPGROUP.ARRIVE ;  /* 0x00000000000079c5 */ /* 0x000fe20000000000 */
[----:B------:R-:W-:Y:S01]  /*12a40*/  FMUL.FTZ R166, R73, UR49 ;  /* 0x0000003149a67c20 */ /* 0x000fe20008410000 */
[----:B------:R-:W-:Y:S02]  /*12a50*/  IMAD.SHL.U32 R73, R4, 0x80, RZ ;  /* 0x0000008004497824 */ /* 0x000fe400078e00ff */
[----:B------:R-:W-:Y:S01]  /*12a60*/  FMUL.FTZ R164, R72, UR49 ;  /* 0x0000003148a47c20 */ /* 0x000fe20008410000 */
[----:B------:R-:W-:Y:S01]  /*12a70*/  FMUL.FTZ R72, R87, UR49 ;  /* 0x0000003157487c20 */ /* 0x000fe20008410000 */
[----:B------:R-:W-:Y:S01]  /*12a80*/  HGMMA.64x128x16.F32 R88, R160, gdesc[UR8].tnspB, R88, gsb0 ;  /* 0x41e00008a0587df0 */ /* 0x000fe20008000858 */
[----:B------:R-:W-:Y:S01]  /*12a90*/  R2UR UR10, R8 ;  /* 0x00000000080a72ca */ /* 0x000fe200000e0000 */
[----:B------:R-:W-:Y:S01]  /*12aa0*/  FMUL.FTZ R8, R55, UR49 ;  /* 0x0000003137087c20 */ /* 0x000fe20008410000 */
[----:B------:R-:W-:Y:S01]  /*12ab0*/  R2UR UR11, R9 ;  /* 0x00000000090b72ca */ /* 0x000fe200000e0000 */
[----:B------:R-:W-:Y:S01]  /*12ac0*/  FMUL.FTZ R55, R62, UR49 ;  /* 0x000000313e377c20 */ /* 0x000fe20008410000 */
[----:B------:R-:W-:Y:S01]  /*12ad0*/  FMUL.FTZ R62, R64, UR49 ;  /* 0x00000031403e7c20 */ /* 0x000fe20008410000 */
[----:B------:R-:W-:Y:S01]  /*12ae0*/  FMUL.FTZ R64, R71, UR49 ;  /* 0x0000003147407c20 */ /* 0x000fe20008410000 */
[----:B------:R-:W-:Y:S01]  /*12af0*/  FMUL.FTZ R9, R56, UR49 ;  /* 0x0000003138097c20 */ /* 0x000fe20008410000 */
[----:B------:R-:W5:Y:S01]  /*12b00*/  @P2 LDC R71, c[0x0][0x450] ;  /* 0x00011400ff472b82 */ /* 0x000f620000000800 */
[----:B------:R-:W-:Y:S01]  /*12b10*/  FMUL.FTZ R56, R63, UR49 ;  /* 0x000000313f387c20 */ /* 0x000fe20008410000 */
[----:B------:R-:W-:Y:S01]  /*12b20*/  FMUL.FTZ R63, R70, UR49 ;  /* 0x00000031463f7c20 */ /* 0x000fe20008410000 */
[----:B------:R-:W-:Y:S01]  /*12b30*/  IADD3 R74, -R73, 0x1, RZ ;  /* 0x00000001494a7810 */ /* 0x000fe20007ffe1ff */
[----:B------:R-:W-:Y:S01]  /*12b40*/  FMUL.FTZ R70, R82, UR49 ;  /* 0x0000003152467c20 */ /* 0x000fe20008410000 */
[----:B------:R-:W0:Y:S03]  /*12b50*/  MUFU.TANH R8, R8 ;  /* 0x0000000800087308 */ /* 0x000e260000002400 */
[----:B------:R-:W-:-:S05]  /*12b60*/  IMAD R74, R189, -0x2, R74 ;  /* 0xfffffffebd4a7824 */ /* 0x000fca00078e024a */
[----:B------:R-:W0:Y:S01]  /*12b70*/  MUFU.TANH R9, R9 ;  /* 0x0000000900097308 */ /* 0x000e220000002400 */
[----:B------:R-:W-:-:S04]  /*12b80*/  IADD3 R74, -R187, R74, R188 ;  /* 0x0000004abb4a7210 */ /* 0x000fc80007ffe1bc */
[----:B------:R-:W-:-:S03]  /*12b90*/  IADD3 R77, R74, UR48, RZ ;  /* 0x000000304a4d7c10 */ /* 0x000fc6000fffe0ff */
        /* <DEDUP_REMOVED lines=10> */
[----:B------:R-:W-:-:S06]  /*12c40*/  WARPGROUP.ARRIVE ;  /* 0x00000000000079c5 */ /* 0x000fcc0000000000 */
[----:B------:R-:W-:Y:S01]  /*12c50*/  HGMMA.64x128x16.F32 R88, R156, gdesc[UR8].tnspB, R88, gsb0 ;  /* 0x41e000089c587df0 */ /* 0x000fe20008000858 */
[----:B------:R-:W-:Y:S02]  /*12c60*/  R2UR UR10, R6 ;  /* 0x00000000060a72ca */ /* 0x000fe400000e0000 */
[----:B------:R-:W-:Y:S01]  /*12c70*/  R2UR UR11, R7 ;  /* 0x00000000070b72ca */ /* 0x000fe200000e0000 */
[----:B------:R-:W1:Y:S01]  /*12c80*/  @P2 LDC R6, c[0x0][0x44c] ;  /* 0x00011300ff062b82 */ /* 0x000e620000000800 */
[----:B------:R-:W-:-:S04]  /*12c90*/  @!P1 IMAD R7, R13, 0x8, R2 ;  /* 0x000000080d079824 */ /* 0x000fc800078e0202 */
[----:B------:R-:W-:-:S05]  /*12ca0*/  @!P1 VIADD R7, R7, 0x28840 ;  /* 0x0002884007079836 */ /* 0x000fca0000000000 */
[----:B------:R-:W-:Y:S01]  /*12cb0*/  @!P1 PRMT R7, RZ, 0x654, R7 ;  /* 0x00000654ff079816 */ /* 0x000fe20000000007 */
[----:B-1----:R-:W-:-:S05]  /*12cc0*/  @P2 IMAD.HI.U32 R6, R75, R6, RZ ;  /* 0x000000064b062227 */ /* 0x002fca00078e00ff */
[----:B-----5:R-:W-:Y:S01]  /*12cd0*/  @P2 SHF.R.U32.HI R75, RZ, R71, R6 ;  /* 0x00000047ff4b2219 */ /* 0x020fe20000011606 */
[----:B------:R-:W-:Y:S01]  /*12ce0*/  FMUL.FTZ R71, R86, UR49 ;  /* 0x0000003156477c20 */ /* 0x000fe20008410000 */
[----:B------:R-:W-:-:S03]  /*12cf0*/  IADD3 R6, -R186, 0xb, RZ ;  /* 0x0000000bba067810 */ /* 0x000fc60007ffe1ff */
[----:B------:R-:W1:Y:S02]  /*12d00*/  SHFL.IDX PT, R76, R75, RZ, 0x1c1f ;  /* 0x001c1fff4b4c7589 */ /* 0x000e6400000e0000 */
[----:B------:R-:W0:Y:S01]  /*12d10*/  MUFU.TANH R71, R71 ;  /* 0x0000004700477308 */ /* 0x000e220000002400 */
[--C-:B-1----:R-:W-:Y:S01]  /*12d20*/  IMAD.IADD R81, R77, 0x1, R76.reuse ;  /* 0x000000014d517824 */ /* 0x102fe200078e024c */
[----:B------:R-:W-:Y:S02]  /*12d30*/  WARPGROUP.DEPBAR.LE gsb0, 0x0 ;  /* 0x00008000000079c5 */ /* 0x000fe40000010000 */
[----:B------:R-:W-:Y:S01]  /*12d40*/  WARPGROUP.ARRIVE ;  /* 0x00000000000079c5 */ /* 0x000fe20000000000 */
[----:B------:R-:W-:Y:S01]  /*12d50*/  FMUL.FTZ R158, R68, UR49 ;  /* 0x00000031449e7c20 */ /* 0x000fe20008410000 */
[----:B------:R-:W-:Y:S01]  /*12d60*/  FMUL.FTZ R157, R69, UR49 ;  /* 0x00000031459d7c20 */ /* 0x000fe20008410000 */
[----:B------:R-:W-:Y:S01]  /*12d70*/  FMUL.FTZ R68, R79, UR49 ;  /* 0x000000314f447c20 */ /* 0x000fe20008410000 */
[----:B------:R-:W-:Y:S01]  /*12d80*/  FMUL.FTZ R69, R83, UR49 ;  /* 0x0000003153457c20 */ /* 0x000fe20008410000 */
[----:B------:R-:W-:Y:S01]  /*12d90*/  VIADD R79, R74, UR50 ;  /* 0x000000324a4f7c36 */ /* 0x000fe20008000000 */
[----:B------:R-:W-:Y:S01]  /*12da0*/  HGMMA.64x128x16.F32 R88, R152, gdesc[UR8].tnspB, R88, gsb0 ;  /* 0x41e0000898587df0 */ /* 0x000fe20008000858 */
[----:B------:R-:W1:Y:S02]  /*12db0*/  MUFU.TANH R158, R158 ;  /* 0x0000009e009e7308 */ /* 0x000e640000002400 */
[----:B------:R-:W-:-:S06]  /*12dc0*/  IMAD.IADD R83, R79, 0x1, R76 ;  /* 0x000000014f537824 */ /* 0x000fcc00078e024c */
[----:B------:R-:W0:Y:S08]  /*12dd0*/  MUFU.TANH R157, R157 ;  /* 0x0000009d009d7308 */ /* 0x000e300000002400 */
[----:B------:R-:W0:Y:S08]  /*12de0*/  MUFU.TANH R68, R68 ;  /* 0x0000004400447308 */ /* 0x000e300000002400 */
[----:B------:R-:W0:Y:S01]  /*12df0*/  MUFU.TANH R69, R69 ;  /* 0x0000004500457308 */ /* 0x000e220000002400 */
[----:B------:R-:W-:-:S02]  /*12e00*/  WARPGROUP.DEPBAR.LE gsb0, 0x0 ;  /* 0x00008000000079c5 */ /* 0x000fc40000010000 */
[----:B------:R0:W-:Y:S06]  /*12e10*/  BAR.ARV R6, 0x100 ;  /* 0x000400060000751d */ /* 0x0001ec0000002000 */
[----:B------:R0:W-:Y:S01]  /*12e20*/  @!P1 SYNCS.ARRIVE.TRANS64.RED.A1T0 RZ, [R7+URZ], RZ ;  /* 0x000000ff07ff99a7 */ /* 0x0001e2000810043f */
[----:B-1234-:R-:W-:Y:S05]  /*12e30*/  @!P3 BRA `(.L_x_1856) ;  /* 0x000000000058b947 */ /* 0x01efea0003800000 */
[----:B------:R-:W-:Y:S01]  /*12e40*/  IADD3 R74, -R187, R188, R76 ;  /* 0x000000bcbb4a7210 */ /* 0x000fe20007ffe14c */
[----:B------:R-:W-:Y:S03]  /*12e50*/  BSSY B0, `(.L_x_1857) ;  /* 0x0000010000007945 */ /* 0x000fe60003800000 */
[----:B------:R-:W-:-:S13]  /*12e60*/  ISETP.GT.AND P4, PT, R74, -0x1, PT ;  /* 0xffffffff4a00780c */ /* 0x000fda0003f84270 */
[----:B------:R-:W-:Y:S05]  /*12e70*/  @P4 BRA `(.L_x_1858) ;  /* 0x0000000000204947 */ /* 0x000fea0003800000 */
[----:B------:R-:W-:Y:S01]  /*12e80*/  IMAD.U32 R76, RZ, RZ, UR4 ;  /* 0x00000004ff4c7e24 */ /* 0x000fe2000f8e00ff */
[----:B------:R-:W-:-:S04]  /*12e90*/  LOP3.LUT R85, RZ, R74, RZ, 0x33, !PT ;  /* 0x0000004aff557212 */ /* 0x000fc800078e33ff */
[----:B------:R-:W-:-:S13]  /*12ea0*/  ISETP.NE.AND P4, PT, R76, 0x1, PT ;  /* 0x000000014c00780c */ /* 0x000fda0003f85270 */
[----:B0-----:R-:W0:Y:S02]  /*12eb0*/  @P4 LDC.64 R6, c[0x0][0x9e8] ;  /* 0x00027a00ff064b82 */ /* 0x001e240000000a00 */
[----:B0-----:R-:W-:-:S05]  /*12ec0*/  @P4 IMAD.HI.U32 R6, R85, R6, RZ ;  /* 0x0000000655064227 */ /* 0x001fca00078e00ff */
[----:B------:R-:W-:-:S04]  /*12ed0*/  @P4 SHF.R.U32.HI R85, RZ, R7, R6 ;  /* 0x00000007ff554219 */ /* 0x000fc80000011606 */
[----:B------:R-:W-:Y:S01]  /*12ee0*/  LOP3.LUT R74, RZ, R85, RZ, 0x33, !PT ;  /* 0x00000055ff4a7212 */ /* 0x000fe200078e33ff */
[----:B------:R-:W-:Y:S06]  /*12ef0*/  BRA `(.L_x_1859) ;  /* 0x0000000000147947 */ /* 0x000fec0003800000 */
.L_x_1858:
[----:B------:R-:W-:-:S05]  /*12f00*/  IMAD.U32 R76, RZ, RZ, UR4 ;  /* 0x00000004ff4c7e24 */ /* 0x000fca000f8e00ff */
[----:B------:R-:W-:-:S13]  /*12f10*/  ISETP.NE.AND P4, PT, R76, 0x1, PT ;  /* 0x000000014c00780c */ /* 0x000fda0003f85270 */
[----:B0-----:R-:W0:Y:S02]  /*12f20*/  @P4 LDC.64 R6, c[0x0][0x9e8] ;  /* 0x00027a00ff064b82 */ /* 0x001e240000000a00 */
[----:B0-----:R-:W-:-:S05]  /*12f30*/  @P4 IMAD.HI.U32 R6, R74, R6, RZ ;  /* 0x000000064a064227 */ /* 0x001fca00078e00ff */
[----:B------:R-:W-:-:S07]  /*12f40*/  @P4 SHF.R.U32.HI R74, RZ, R7, R6 ;  /* 0x00000007ff4a4219 */ /* 0x000fce0000011606 */
.L_x_1859:
[----:B------:R-:W-:Y:S05]  /*12f50*/  BSYNC B0 ;  /* 0x0000000000007941 */ /* 0x000fea0003800000 */
.L_x_1857:
[----:B------:R-:W-:-:S04]  /*12f60*/  IMAD R74, R74, R76, -R73 ;  /* 0x0000004c4a4a7224 */ /* 0x000fc800078e0a49 */
[----:B------:R-:W-:-:S05]  /*12f70*/  IMAD R74, R189, -0x2, R74 ;  /* 0xfffffffebd4a7824 */ /* 0x000fca00078e024a */
[----:B------:R-:W-:Y:S02]  /*12f80*/  VIADDMNMX R81, R74, R76, R81, PT ;  /* 0x0000004c4a517246 */ /* 0x000fe40003800151 */
[----:B------:R-:W-:-:S07]  /*12f90*/  VIMNMX R83, R83, R74, !PT ;  /* 0x0000004a53537248 */ /* 0x000fce0007fe0100 */
.L_x_1856:
[----:B------:R-:W-:Y:S01]  /*12fa0*/  ISETP.GT.AND P4, PT, R4, -0x1, PT ;  /* 0xffffffff0400780c */ /* 0x000fe20003f84270 */
[----:B0-----:R-:W0:Y:S03]  /*12fb0*/  SHFL.IDX PT, R6, R75, 0x1, 0x1c1f ;  /* 0x003c1f004b067f89 */ /* 0x001e2600000e0000 */
[----:B------:R-:W-:-:S04]  /*12fc0*/  ISETP.GT.AND P5, PT, R83, RZ, P4 ;  /* 0x000000ff5300720c */ /* 0x000fc800027a4270 */
[----:B------:R-:W-:-:S04]  /*12fd0*/  ISETP.LT.OR P5, PT, R81, 0x1, P5 ;  /* 0x000000015100780c */ /* 0x000fc80002fa1670 */
[----:B------:R-:W-:Y:S02]  /*12fe0*/  FSEL R74, R21, -INF , !P5 ;  /* 0xff800000154a7808 */ /* 0x000fe40006800000 */
[----:B------:R-:W-:-:S04]  /*12ff0*/  ISETP.GT.AND P5, PT, R83, 0x1, P4 ;  /* 0x000000015300780c */ /* 0x000fc800027a4270 */
[----:B------:R-:W-:-:S04]  /*13000*/  ISETP.LT.OR P5, PT, R81, 0x2, P5 ;  /* 0x000000025100780c */ /* 0x000fc80002fa1670 */
[----:B------:R-:W-:Y:S02]  /*13010*/  FSEL R24, R24, -INF , !P5 ;  /* 0xff80000018187808 */ /* 0x000fe40006800000 */
[----:B------:R-:W-:Y:S01]  /*13020*/  ISETP.GT.AND P5, PT, R83, 0x8, P4 ;  /* 0x000000085300780c */ /* 0x000fe200027a4270 */
[----:B0-----:R-:W-:-:S03]  /*13030*/  IMAD.IADD R21, R77, 0x1, R6 ;  /* 0x000000014d157824 */ /* 0x001fc600078e0206 */
[----:B------:R-:W-:-:S04]  /*13040*/  ISETP.LT.OR P5, PT, R81, 0x9, P5 ;  /* 0x000000095100780c */ /* 0x000fc80002fa1670 */
[----:B------:R-:W-:Y:S02]  /*13050*/  FSEL R76, R27, -INF , !P5 ;  /* 0xff8000001b4c7808 */ /* 0x000fe40006800000 */
[----:B------:R-:W-:-:S04]  /*13060*/  ISETP.GT.AND P5, PT, R83, 0x9, P4 ;  /* 0x000000095300780c */ /* 0x000fc800027a4270 */
        /* <DEDUP_REMOVED lines=41> */
[----:B------:R-:W-:Y:S02]  /*13300*/  ISETP.GT.AND P5, PT, R83, 0x41, P4 ;  /* 0x000000415300780c */ /* 0x000fe400027a4270 */
[----:B------:R-:W-:Y:S02]  /*13310*/  IADD3 R9, R79, R6, RZ ;  /* 0x000000064f097210 */ /* 0x000fe40007ffe0ff */
        /* <DEDUP_REMOVED lines=43> */
[----:B------:R-:W-:Y:S01]  /*135d0*/  FSEL R170, R170, -INF , !P5 ;  /* 0xff800000aaaa7808 */ /* 0x000fe20006800000 */
[----:B------:R-:W-:Y:S08]  /*135e0*/  @!P3 BRA `(.L_x_1860) ;  /* 0x000000000058b947 */ /* 0x000ff00003800000 */
[----:B------:R-:W-:Y:S01]  /*135f0*/  IADD3 R27, -R187, R188, R6 ;  /* 0x000000bcbb1b7210 */ /* 0x000fe20007ffe106 */
[----:B------:R-:W-:Y:S03]  /*13600*/  BSSY B0, `(.L_x_1861) ;  /* 0x0000010000007945 */ /* 0x000fe60003800000 */
        /* <DEDUP_REMOVED lines=10> */
.L_x_1862:
[----:B------:R-:W-:-:S05]  /*136b0*/  IMAD.U32 R180, RZ, RZ, UR4 ;  /* 0x00000004ffb47e24 */ /* 0x000fca000f8e00ff */
[----:B------:R-:W-:-:S13]  /*136c0*/  ISETP.NE.AND P5, PT, R180, 0x1, PT ;  /* 0x00000001b400780c */ /* 0x000fda0003fa5270 */
[----:B------:R-:W0:Y:S02]  /*136d0*/  @P5 LDC.64 R6, c[0x0][0x9e8] ;  /* 0x00027a00ff065b82 */ /* 0x000e240000000a00 */
[----:B0-----:R-:W-:-:S05]  /*136e0*/  @P5 IMAD.HI.U32 R6, R27, R6, RZ ;  /* 0x000000061b065227 */ /* 0x001fca00078e00ff */
[----:B------:R-:W-:-:S07]  /*136f0*/  @P5 SHF.R.U32.HI R27, RZ, R7, R6 ;  /* 0x00000007ff1b5219 */ /* 0x000fce0000011606 */
.L_x_1863:
[----:B------:R-:W-:Y:S05]  /*13700*/  BSYNC B0 ;  /* 0x0000000000007941 */ /* 0x000fea0003800000 */
.L_x_1861:
[----:B------:R-:W-:-:S04]  /*13710*/  IMAD R6, R27, R180, -R73 ;  /* 0x000000b41b067224 */ /* 0x000fc800078e0a49 */
[----:B------:R-:W-:-:S05]  /*13720*/  IMAD R6, R189, -0x2, R6 ;  /* 0xfffffffebd067824 */ /* 0x000fca00078e0206 */
[----:B------:R-:W-:Y:S02]  /*13730*/  VIADDMNMX R21, R6, R180, R21, PT ;  /* 0x000000b406157246 */ /* 0x000fe40003800115 */
[----:B------:R-:W-:-:S07]  /*13740*/  VIMNMX R9, R9, R6, !PT ;  /* 0x0000000609097248 */ /* 0x000fce0007fe0100 */
.L_x_1860:
[----:B------:R-:W-:Y:S01]  /*13750*/  ISETP.GT.AND P5, PT, R9, 0x1, P4 ;  /* 0x000000010900780c */ /* 0x000fe200027a4270 */
[----:B------:R-:W-:Y:S01]  /*13760*/  @!P1 IMAD R61, R22, 0x8, R2 ;  /* 0x00000008163d9824 */ /* 0x000fe200078e0202 */
[----:B------:R-:W-:Y:S02]  /*13770*/  FMNMX.FTZ R7, R74, R11, !PT ;  /* 0x0000000b4a077209 */ /* 0x000fe40007810000 */
[----:B------:R-:W-:Y:S02]  /*13780*/  ISETP.LT.OR P5, PT, R21, 0x2, P5 ;  /* 0x000000021500780c */ /* 0x000fe40002fa1670 */
[----:B------:R-:W-:Y:S02]  /*13790*/  FMNMX.FTZ R7, R24, R7, !PT ;  /* 0x0000000718077209 */ /* 0x000fe40007810000 */
[----:B------:R-:W-:Y:S02]  /*137a0*/  FSEL R20, R20, -INF , !P5 ;  /* 0xff80000014147808 */ /* 0x000fe40006800000 */
[----:B------:R-:W-:-:S02]  /*137b0*/  ISETP.GT.AND P5, PT, R9, 0x8, P4 ;  /* 0x000000080900780c */ /* 0x000fc400027a4270 */
[----:B------:R-:W-:Y:S02]  /*137c0*/  FMNMX.FTZ R7, R76, R7, !PT ;  /* 0x000000074c077209 */ /* 0x000fe40007810000 */
[----:B------:R-:W-:Y:S02]  /*137d0*/  ISETP.LT.OR P5, PT, R21, 0x9, P5 ;  /* 0x000000091500780c */ /* 0x000fe40002fa1670 */
[----:B------:R-:W-:Y:S02]  /*137e0*/  FMNMX.FTZ R7, R28, R7, !PT ;  /* 0x000000071c077209 */ /* 0x000fe40007810000 */
[----:B------:R-:W-:Y:S02]  /*137f0*/  FSEL R180, R25, -INF , !P5 ;  /* 0xff80000019b47808 */ /* 0x000fe40006800000 */
[----:B------:R-:W-:Y:S02]  /*13800*/  ISETP.GT.AND P5, PT, R9, 0x9, P4 ;  /* 0x000000090900780c */ /* 0x000fe400027a4270 */
[----:B------:R-:W-:-:S02]  /*13810*/  FMNMX.FTZ R7, R78, R7, !PT ;  /* 0x000000074e077209 */ /* 0x000fc40007810000 */
[----:B------:R-:W-:Y:S02]  /*13820*/  ISETP.LT.OR P5, PT, R21, 0xa, P5 ;  /* 0x0000000a1500780c */ /* 0x000fe40002fa1670 */
[----:B------:R-:W-:Y:S02]  /*13830*/  FMNMX.FTZ R7, R32, R7, !PT ;  /* 0x0000000720077209 */ /* 0x000fe40007810000 */
[----:B------:R-:W-:Y:S02]  /*13840*/  FSEL R26, R26, -INF , !P5 ;  /* 0xff8000001a1a7808 */ /* 0x000fe40006800000 */
[----:B------:R-:W-:Y:S02]  /*13850*/  ISETP.GT.AND P5, PT, R9, 0x10, P4 ;  /* 0x000000100900780c */ /* 0x000fe400027a4270 */
[----:B------:R-:W-:Y:S02]  /*13860*/  FMNMX.FTZ R7, R34, R7, !PT ;  /* 0x0000000722077209 */ /* 0x000fe40007810000 */
[----:B------:R-:W-:-:S02]  /*13870*/  ISETP.LT.OR P5, PT, R21, 0x11, P5 ;  /* 0x000000111500780c */ /* 0x000fc40002fa1670 */
[----:B------:R-:W-:Y:S02]  /*13880*/  FMNMX.FTZ R7, R80, R7, !PT ;  /* 0x0000000750077209 */ /* 0x000fe40007810000 */
[----:B------:R-:W-:Y:S02]  /*13890*/  FSEL R182, R29, -INF , !P5 ;  /* 0xff8000001db67808 */ /* 0x000fe40006800000 */
[----:B------:R-:W-:Y:S02]  /*138a0*/  ISETP.GT.AND P5, PT, R9, 0x11, P4 ;  /* 0x000000110900780c */ /* 0x000fe400027a4270 */
[----:B------:R-:W-:Y:S02]  /*138b0*/  FMNMX.FTZ R7, R82, R7, !PT ;  /* 0x0000000752077209 */ /* 0x000fe40007810000 */
[----:B------:R-:W-:Y:S02]  /*138c0*/  ISETP.LT.OR P5, PT, R21, 0x12, P5 ;  /* 0x000000121500780c */ /* 0x000fe40002fa1670 */
[----:B------:R-:W-:-:S02]  /*138d0*/  FMNMX.FTZ R7, R40, R7, !PT ;  /* 0x0000000728077209 */ /* 0x000fc40007810000 */
[----:B------:R-:W-:Y:S02]  /*138e0*/  FSEL R30, R30, -INF , !P5 ;  /* 0xff8000001e1e7808 */ /* 0x000fe40006800000 */
[----:B------:R-:W-:Y:S02]  /*138f0*/  ISETP.GT.AND P5, PT, R9, 0x18, P4 ;  /* 0x000000180900780c */ /* 0x000fe400027a4270 */
[----:B------:R-:W-:Y:S02]  /*13900*/  FMNMX.FTZ R7, R84, R7, !PT ;  /* 0x0000000754077209 */ /* 0x000fe40007810000 */
[----:B------:R-:W-:Y:S02]  /*13910*/  ISETP.LT.OR P5, PT, R21, 0x19, P5 ;  /* 0x000000191500780c */ /* 0x000fe40002fa1670 */
[----:B------:R-:W-:Y:S02]  /*13920*/  FMNMX.FTZ R7, R44, R7, !PT ;  /* 0x000000072c077209 */ /* 0x000fe40007810000 */
[----:B------:R-:W-:-:S02]  /*13930*/  FSEL R186, R33, -INF , !P5 ;  /* 0xff80000021ba7808 */ /* 0x000fc40006800000 */
[----:B------:R-:W-:Y:S02]  /*13940*/  ISETP.GT.AND P5, PT, R9, 0x19, P4 ;  /* 0x000000190900780c */ /* 0x000fe400027a4270 */
        /* <DEDUP_REMOVED lines=49> */
[----:B------:R-:W-:Y:S01]  /*13c60*/  ISETP.GT.AND P5, PT, R9, 0x41, P4 ;  /* 0x000000410900780c */ /* 0x000fe200027a4270 */
[----:B------:R-:W0:Y:S03]  /*13c70*/  SHFL.BFLY PT, R6, R25, 0x2, 0x1f ;  /* 0x0c401f0019067f89 */ /* 0x000e2600000e0000 */
[----:B------:R-:W-:-:S04]  /*13c80*/  ISETP.LT.OR P5, PT, R21, 0x42, P5 ;  /* 0x000000421500780c */ /* 0x000fc80002fa1670 */
[----:B------:R-:W-:Y:S02]  /*13c90*/  FSEL R53, R53, -INF , !P5 ;  /* 0xff80000035357808 */ /* 0x000fe40006800000 */
[----:B------:R-:W-:-:S04]  /*13ca0*/  ISETP.GT.AND P5, PT, R9, 0x48, P4 ;  /* 0x000000480900780c */ /* 0x000fc800027a4270 */
[----:B------:R-:W-:-:S04]  /*13cb0*/  ISETP.LT.OR P5, PT, R21, 0x49, P5 ;  /* 0x000000491500780c */ /* 0x000fc80002fa1670 */
[----:B------:R-:W-:Y:S02]  /*13cc0*/  FSEL R55, R55, -INF , !P5 ;  /* 0xff80000037377808 */ /* 0x000fe40006800000 */
[----:B------:R-:W-:-:S04]  /*13cd0*/  ISETP.GT.AND P5, PT, R9, 0x49, P4 ;  /* 0x000000490900780c */ /* 0x000fc800027a4270 */
[----:B------:R-:W-:Y:S02]  /*13ce0*/  ISETP.LT.OR P5, PT, R21, 0x4a, P5 ;  /* 0x0000004a1500780c */ /* 0x000fe40002fa1670 */
[----:B0-----:R-:W-:Y:S02]  /*13cf0*/  FMNMX.FTZ R27, R25, R6, !PT ;  /* 0x00000006191b7209 */ /* 0x001fe40007810000 */
[----:B------:R-:W-:Y:S02]  /*13d00*/  FSEL R56, R56, -INF , !P5 ;  /* 0xff80000038387808 */ /* 0x000fe40006800000 */
[----:B------:R-:W-:Y:S01]  /*13d10*/  ISETP.GT.AND P5, PT, R9, 0x50, P4 ;  /* 0x000000500900780c */ /* 0x000fe200027a4270 */
[----:B------:R-:W0:Y:S03]  /*13d20*/  SHFL.BFLY PT, R6, R27, 0x1, 0x1f ;  /* 0x0c201f001b067f89 */ /* 0x000e2600000e0000 */
[----:B------:R-:W-:-:S04]  /*13d30*/  ISETP.LT.OR P5, PT, R21, 0x51, P5 ;  /* 0x000000511500780c */ /* 0x000fc80002fa1670 */
[----:B------:R-:W-:Y:S02]  /*13d40*/  FSEL R7, R59, -INF , !P5 ;  /* 0xff8000003b077808 */ /* 0x000fe40006800000 */
[----:B------:R-:W-:Y:S01]  /*13d50*/  ISETP.GT.AND P5, PT, R9, 0x51, P4 ;  /* 0x000000510900780c */ /* 0x000fe200027a4270 */
[----:B------:R-:W1:Y:S03]  /*13d60*/  LDC R59, c[0x0][0x988] ;  /* 0x00026200ff3b7b82 */ /* 0x000e660000000800 */
[----:B------:R-:W-:-:S04]  /*13d70*/  ISETP.LT.OR P5, PT, R21, 0x52, P5 ;  /* 0x000000521500780c */ /* 0x000fc80002fa1670 */
[----:B------:R-:W-:Y:S02]  /*13d80*/  FSEL R60, R60, -INF , !P5 ;  /* 0xff8000003c3c7808 */ /* 0x000fe40006800000 */
[----:B------:R-:W-:-:S04]  /*13d90*/  ISETP.GT.AND P5, PT, R9, 0x58, P4 ;  /* 0x000000580900780c */ /* 0x000fc800027a4270 */
[----:B------:R-:W-:Y:S02]  /*13da0*/  ISETP.LT.OR P5, PT, R21, 0x59, P5 ;  /* 0x000000591500780c */ /* 0x000fe40002fa1670 */
[----:B0-----:R-:W-:Y:S02]  /*13db0*/  FMNMX.FTZ R6, R27, R6, !PT ;  /* 0x000000061b067209 */ /* 0x001fe40007810000 */
[----:B------:R-:W-:Y:S02]  /*13dc0*/  FSEL R63, R63, -INF , !P5 ;  /* 0xff8000003f3f7808 */ /* 0x000fe40006800000 */
[----:B------:R-:W-:-:S04]  /*13dd0*/  ISETP.GT.AND P5, PT, R9, 0x59, P4 ;  /* 0x000000590900780c */ /* 0x000fc800027a4270 */
[----:B------:R-:W-:Y:S01]  /*13de0*/  ISETP.LT.OR P5, PT, R21, 0x5a, P5 ;  /* 0x0000005a1500780c */ /* 0x000fe20002fa1670 */
[----:B-1----:R-:W-:-:S03]  /*13df0*/  FMUL.FTZ R49, R6, R59 ;  /* 0x0000003b06317220 */ /* 0x002fc60000410000 */
        /* <DEDUP_REMOVED lines=22> */
[C---:B------:R-:W-:Y:S02]  /*13f60*/  ISETP.GT.AND P5, PT, R9.reuse, RZ, P4 ;  /* 0x000000ff0900720c */ /* 0x040fe400027a4270 */
[----:B------:R-:W-:Y:S02]  /*13f70*/  ISETP.GT.AND P4, PT, R9, 0x79, P4 ;  /* 0x000000790900780c */ /* 0x000fe40002784270 */
[C---:B------:R-:W-:Y:S02]  /*13f80*/  ISETP.LT.OR P5, PT, R21.reuse, 0x1, P5 ;  /* 0x000000011500780c */ /* 0x040fe40002fa1670 */
[----:B------:R-:W-:Y:S02]  /*13f90*/  ISETP.LT.OR P4, PT, R21, 0x7a, P4 ;  /* 0x0000007a1500780c */ /* 0x000fe40002781670 */
[----:B------:R-:W-:-:S02]  /*13fa0*/  FSEL R51, R15, -INF , !P5 ;  /* 0xff8000000f337808 */ /* 0x000fc40006800000 */
[----:B------:R-:W-:Y:S02]  /*13fb0*/  FSETP.NEU.FTZ.AND P5, PT, R6, -INF , PT ;  /* 0xff8000000600780b */ /* 0x000fe40003fbd000 */
[----:B------:R-:W-:Y:S02]  /*13fc0*/  FMNMX.FTZ R27, R51, R10, !PT ;  /* 0x0000000a331b7209 */ /* 0x000fe40007810000 */
[----:B------:R-:W-:Y:S02]  /*13fd0*/  FSEL R49, R49, RZ, P5 ;  /* 0x000000ff31317208 */ /* 0x000fe40002800000 */
[----:B------:R-:W-:Y:S02]  /*13fe0*/  FMNMX.FTZ R29, R20, R27, !PT ;  /* 0x0000001b141d7209 */ /* 0x000fe40007810000 */
[----:B------:R-:W-:Y:S01]  /*13ff0*/  FSEL R72, R72, -INF , !P4 ;  /* 0xff80000048487808 */ /* 0x000fe20006000000 */
[--C-:B------:R-:W-:Y:S01]  /*14000*/  FFMA.FTZ R15, R24, R59, -R49.reuse ;  /* 0x0000003b180f7223 */ /* 0x100fe20000010831 */
[----:B------:R-:W-:Y:S01]  /*14010*/  FMNMX.FTZ R29, R180, R29, !PT ;  /* 0x0000001db41d7209 */ /* 0x000fe20007810000 */
[-CC-:B------:R-:W-:Y:S01]  /*14020*/  FFMA.FTZ R24, R34, R59.reuse, -R49.reuse ;  /* 0x0000003b22187223 */ /* 0x180fe20000010831 */
[-CC-:B------:R-:W-:Y:S01]  /*14030*/  FFMA.FTZ R43, R50, R59.reuse, -R49.reuse ;  /* 0x0000003b322b7223 */ /* 0x180fe20000010831 */
[--C-:B------:R-:W-:Y:S01]  /*14040*/  FFMA.FTZ R74, R74, R59, -R49.reuse ;  /* 0x0000003b4a4a7223 */ /* 0x100fe20000010831 */
[----:B------:R-:W-:Y:S01]  /*14050*/  FMNMX.FTZ R29, R26, R29, !PT ;  /* 0x0000001d1a1d7209 */ /* 0x000fe20007810000 */
[-CC-:B------:R-:W-:Y:S01]  /*14060*/  FFMA.FTZ R25, R76, R59.reuse, -R49.reuse ;  /* 0x0000003b4c197223 */ /* 0x180fe20000010831 */
[----:B------:R-:W-:Y:S01]  /*14070*/  MUFU.EX2 R15, R15 ;  /* 0x0000000f000f7308 */ /* 0x000fe20000000800 */
[--C-:B------:R-:W-:Y:S01]  /*14080*/  FFMA.FTZ R28, R28, R59, -R49.reuse ;  /* 0x0000003b1c1c7223 */ /* 0x100fe20000010831 */
[----:B------:R-:W-:Y:S01]  /*14090*/  FMNMX.FTZ R29, R182, R29, !PT ;  /* 0x0000001db61d7209 */ /* 0x000fe20007810000 */
[-CC-:B------:R-:W-:Y:S01]  /*140a0*/  FFMA.FTZ R78, R78, R59.reuse, -R49.reuse ;  /* 0x0000003b4e4e7223 */ /* 0x180fe20000010831 */
[-CC-:B------:R-:W-:Y:S01]  /*140b0*/  FFMA.FTZ R32, R32, R59.reuse, -R49.reuse ;  /* 0x0000003b20207223 */ /* 0x180fe20000010831 */
[--C-:B------:R-:W-:Y:S01]  /*140c0*/  FFMA.FTZ R34, R80, R59, -R49.reuse ;  /* 0x0000003b50227223 */ /* 0x100fe20000010831 */
[----:B------:R-:W-:Y:S01]  /*140d0*/  FMNMX.FTZ R31, R30, R29, !PT ;  /* 0x0000001d1e1f7209 */ /* 0x000fe20007810000 */
[-CC-:B------:R-:W-:Y:S01]  /*140e0*/  FFMA.FTZ R82, R82, R59.reuse, -R49.reuse ;  /* 0x0000003b52527223 */ /* 0x180fe20000010831 */
[----:B------:R0:W-:Y:S01]  /*140f0*/  MUFU.EX2 R29, R24 ;  /* 0x00000018001d7308 */ /* 0x0001e20000000800 */
        /* <DEDUP_REMOVED lines=22> */
[----:B------:R-:W-:Y:S01]  /*14260*/  FFMA.FTZ R47, R176, R59, -R49 ;  /* 0x0000003bb02f7223 */ /* 0x000fe20000010831 */
[----:B------:R-:W-:Y:S02]  /*14270*/  MUFU.EX2 R28, R28 ;  /* 0x0000001c001c7308 */ /* 0x000fe40000000800 */
[----:B------:R-:W-:-:S04]  /*14280*/  FMNMX.FTZ R33, R234, R33, !PT ;  /* 0x00000021ea217209 */ /* 0x000fc80007810000 */
[----:B------:R-:W-:Y:S02]  /*14290*/  FMNMX.FTZ R35, R46, R33, !PT ;  /* 0x000000212e237209 */ /* 0x000fe40007810000 */
[----:B------:R-:W-:Y:S02]  /*142a0*/  MUFU.EX2 R27, R78 ;  /* 0x0000004e001b7308 */ /* 0x000fe40000000800 */
[----:B------:R-:W-:-:S04]  /*142b0*/  FMNMX.FTZ R35, R236, R35, !PT ;  /* 0x00000023ec237209 */ /* 0x000fc80007810000 */
[----:B------:R-:W-:Y:S02]  /*142c0*/  FMNMX.FTZ R35, R8, R35, !PT ;  /* 0x0000002308237209 */ /* 0x000fe40007810000 */
[----:B------:R-:W1:Y:S02]  /*142d0*/  MUFU.EX2 R32, R32 ;  /* 0x0000002000207308 */ /* 0x000e640000000800 */
[----:B0-----:R-:W-:Y:S01]  /*142e0*/  FMNMX.FTZ R24, R52, R35, !PT ;  /* 0x0000002334187209 */ /* 0x001fe20007810000 */
[----:B------:R-:W-:-:S03]  /*142f0*/  FFMA.FTZ R35, R86, R59, -R49 ;  /* 0x0000003b56237223 */ /* 0x000fc60000010831 */
[----:B------:R-:W-:Y:S02]  /*14300*/  FMNMX.FTZ R24, R53, R24, !PT ;  /* 0x0000001835187209 */ /* 0x000fe40007810000 */
[----:B------:R-:W0:Y:S02]  /*14310*/  MUFU.EX2 R34, R34 ;  /* 0x0000002200227308 */ /* 0x000e240000000800 */
[----:B------:R-:W-:-:S04]  /*14320*/  FMNMX.FTZ R37, R55, R24, !PT ;  /* 0x0000001837257209 */ /* 0x000fc80007810000 */
[----:B------:R-:W-:Y:S02]  /*14330*/  FMNMX.FTZ R24, R56, R37, !PT ;  /* 0x0000002538187209 */ /* 0x000fe40007810000 */
[----:B------:R-:W-:Y:S01]  /*14340*/  MUFU.EX2 R31, R82 ;  /* 0x00000052001f7308 */ /* 0x000fe20000000800 */
[----:B-1----:R-:W-:Y:S02]  /*14350*/  F2FP.F16.F32.PACK_AB R176, R32, R27 ;  /* 0x0000001b20b0723e */ /* 0x002fe400000000ff */
[----:B------:R-:W-:-:S04]  /*14360*/  FMNMX.FTZ R37, R7, R24, !PT ;  /* 0x0000001807257209 */ /* 0x000fc80007810000 */
[----:B------:R-:W-:Y:S01]  /*14370*/  FMNMX.FTZ R24, R60, R37, !PT ;  /* 0x000000253c187209 */ /* 0x000fe20007810000 */
[----:B------:R-:W-:Y:S01]  /*14380*/  MUFU.EX2 R40, R40 ;  /* 0x0000002800287308 */ /* 0x000fe20000000800 */
[----:B0-----:R-:W-:Y:S02]  /*14390*/  F2FP.F16.F32.PACK_AB R178, R34, R29 ;  /* 0x0000001d22b2723e */ /* 0x001fe400000000ff */
        /* <DEDUP_REMOVED lines=8> */
[----:B------:R-:W0:Y:S03]  /*14420*/  MUFU.EX2 R44, R44 ;  /* 0x0000002c002c7308 */ /* 0x000e260000000800 */
[----:B------:R-:W-:Y:S01]  /*14430*/  FMNMX.FTZ R24, R70, R41, !PT ;  /* 0x0000002946187209 */ /* 0x000fe20007810000 */
[-CC-:B------:R-:W-:Y:S01]  /*14440*/  FFMA.FTZ R41, R158, R59.reuse, -R49.reuse ;  /* 0x0000003b9e297223 */ /* 0x180fe20000010831 */
[----:B------:R-:W-:Y:S02]  /*14450*/  FFMA.FTZ R158, R168, R59, -R49 ;  /* 0x0000003ba89e7223 */ /* 0x000fe40000010831 */
[----:B------:R-:W-:Y:S01]  /*14460*/  FMNMX.FTZ R24, R69, R24, !PT ;  /* 0x0000001845187209 */ /* 0x000fe20007810000 */
[----:B------:R-:W-:Y:S03]  /*14470*/  MUFU.EX2 R35, R35 ;  /* 0x0000002300237308 */ /* 0x000fe60000000800 */
[----:B------:R-:W-:-:S04]  /*14480*/  FMNMX.FTZ R21, R71, R24, !PT ;  /* 0x0000001847157209 */ /* 0x000fc80007810000 */
[----:B------:R-:W-:Y:S01]  /*14490*/  FMNMX.FTZ R24, R72, R21, !PT ;  /* 0x0000001548187209 */ /* 0x000fe20007810000 */
[----:B------:R-:W-:Y:S01]  /*144a0*/  FFMA.FTZ R21, R62, R59, -R49 ;  /* 0x0000003b3e157223 */ /* 0x000fe20000010831 */
[----:B------:R-:W-:Y:S01]  /*144b0*/  FSEL R62, R6, RZ, P5 ;  /* 0x000000ff063e7208 */ /* 0x000fe20002800000 */
[----:B------:R-:W1:Y:S01]  /*144c0*/  MUFU.EX2 R48, R48 ;  /* 0x0000003000307308 */ /* 0x000e620000000800 */
[----:B0-----:R-:W-:Y:S01]  /*144d0*/  F2FP.F16.F32.PACK_AB R174, R44, R33 ;  /* 0x000000212cae723e */ /* 0x001fe200000000ff */
[----:B------:R-:W0:Y:S02]  /*144e0*/  SHFL.BFLY PT, R43, R24, 0x2, 0x1f ;  /* 0x0c401f00182b7f89 */ /* 0x000e2400000e0000 */
[----:B------:R-:W-:-:S04]  /*144f0*/  FADD.FTZ R62, -R62, R11 ;  /* 0x0000000b3e3e7221 */ /* 0x000fc80000010100 */
[----:B------:R-:W-:Y:S01]  /*14500*/  FMUL.FTZ R11, R62, R59 ;  /* 0x0000003b3e0b7220 */ /* 0x000fe20000410000 */
[----:B------:R-:W-:Y:S08]  /*14510*/  MUFU.EX2 R50, R50 ;  /* 0x0000003200327308 */ /* 0x000ff00000000800 */
[----:B------:R-:W2:Y:S01]  /*14520*/  MUFU.EX2 R11, R11 ;  /* 0x0000000b000b7308 */ /* 0x000ea20000000800 */
[----:B-1----:R-:W-:-:S07]  /*14530*/  F2FP.F16.F32.PACK_AB R168, R48, R35 ;  /* 0x0000002330a8723e */ /* 0x002fce00000000ff */
[----:B------:R1:W3:Y:S01]  /*14540*/  MUFU.EX2 R39, R154 ;  /* 0x0000009a00277308 */ /* 0x0002e20000000800 */
[----:B0-----:R-:W-:Y:S01]  /*14550*/  FMNMX.FTZ R57, R24, R43, !PT ;  /* 0x0000002b18397209 */ /* 0x001fe20007810000 */
[----:B------:R-:W-:-:S04]  /*14560*/  FFMA.FTZ R43, R166, R59, -R49 ;  /* 0x0000003ba62b7223 */ /* 0x000fc80000010831 */
[----:B------:R-:W0:Y:S02]  /*14570*/  SHFL.BFLY PT, R24, R57, 0x1, 0x1f ;  /* 0x0c201f0039187f89 */ /* 0x000e2400000e0000 */
[----:B------:R-:W4:Y:S01]  /*14580*/  MUFU.EX2 R54, R54 ;  /* 0x0000003600367308 */ /* 0x000f220000000800 */
[----:B--2---:R-:W-:Y:S01]  /*14590*/  FFMA.FTZ R62, R11, R3, R74 ;  /* 0x000000030b3e7223 */ /* 0x004fe2000001004a */
[-CC-:B-1----:R-:W-:Y:S01]  /*145a0*/  FFMA.FTZ R154, R172, R59.reuse, -R49.reuse ;  /* 0x0000003bac9a7223 */ /* 0x182fe20000010831 */
[----:B------:R-:W-:Y:S01]  /*145b0*/  FFMA.FTZ R49, R170, R59, -R49 ;  /* 0x0000003baa317223 */ /* 0x000fe20000010831 */
[----:B------:R-:W-:Y:S01]  /*145c0*/  F2FP.F16.F32.PACK_AB R172, R40, R31 ;  /* 0x0000001f28ac723e */ /* 0x000fe200000000ff */
        /* <DEDUP_REMOVED lines=17> */
[----:B0-----:R-:W-:Y:S01]  /*146e0*/  FMNMX.FTZ R24, R57, R24, !PT ;  /* 0x0000001839187209 */ /* 0x001fe20007810000 */
[----:B------:R-:W-:Y:S01]  /*146f0*/  FMUL.FTZ R108, R108, R11 ;  /* 0x0000000b6c6c7220 */ /* 0x000fe20000410000 */
[----:B------:R-:W-:Y:S01]  /*14700*/  MUFU.EX2 R21, R21 ;  /* 0x0000001500157308 */ /* 0x000fe20000000800 */
[----:B------:R-:W-:Y:S01]  /*14710*/  FADD.FTZ R3, R29, R62 ;  /* 0x0000003e1d037221 */ /* 0x000fe20000010000 */
[C---:B------:R-:W-:Y:S01]  /*14720*/  FSETP.NEU.FTZ.AND P4, PT, R24.reuse, -INF , PT ;  /* 0xff8000001800780b */ /* 0x040fe20003f9d000 */
[----:B------:R-:W-:Y:S01]  /*14730*/  FMUL.FTZ R57, R24, R59 ;  /* 0x0000003b18397220 */ /* 0x000fe20000410000 */
[-C--:B------:R-:W-:Y:S01]  /*14740*/  FMUL.FTZ R109, R109, R11.reuse ;  /* 0x0000000b6d6d7220 */ /* 0x080fe20000410000 */
[----:B------:R-:W-:Y:S01]  /*14750*/  FADD.FTZ R62, R34, R3 ;  /* 0x00000003223e7221 */ /* 0x000fe20000010000 */
[-C--:B------:R-:W-:Y:S01]  /*14760*/  FMUL.FTZ R112, R112, R11.reuse ;  /* 0x0000000b70707220 */ /* 0x080fe20000410000 */
[-C--:B------:R-:W-:Y:S01]  /*14770*/  FMUL.FTZ R113, R113, R11.reuse ;  /* 0x0000000b71717220 */ /* 0x080fe20000410000 */
[----:B------:R-:W-:Y:S01]  /*14780*/  FSEL R57, R57, RZ, P4 ;  /* 0x000000ff39397208 */ /* 0x000fe20002000000 */
[----:B------:R-:W-:Y:S01]  /*14790*/  FADD.FTZ R3, R31, R62 ;  /* 0x0000003e1f037221 */ /* 0x000fe20000010000 */
[----:B------:R-:W-:Y:S01]  /*147a0*/  MUFU.EX2 R160, R160 ;  /* 0x000000a000a07308 */ /* 0x000fe20000000800 */
[-C--:B------:R-:W-:Y:S01]  /*147b0*/  FMUL.FTZ R116, R116, R11.reuse ;  /* 0x0000000b74747220 */ /* 0x080fe20000410000 */
[----:B------:R-:W-:Y:S01]  /*147c0*/  FMUL.FTZ R117, R117, R11 ;  /* 0x0000000b75757220 */ /* 0x000fe20000410000 */
[----:B------:R-:W-:Y:S01]  /*147d0*/  FADD.FTZ R62, R40, R3 ;  /* 0x00000003283e7221 */ /* 0x000fe20000010000 */
[-CC-:B------:R-:W-:Y:S01]  /*147e0*/  FFMA.FTZ R181, R51, R59.reuse, -R57.reuse ;  /* 0x0000003b33b57223 */ /* 0x180fe20000010839 */
[----:B------:R-:W-:Y:S01]  /*147f0*/  FSEL R3, R24, RZ, P4 ;  /* 0x000000ff18037208 */ /* 0x000fe20002000000 */
[-CC-:B------:R-:W-:Y:S01]  /*14800*/  FFMA.FTZ R22, R8, R59.reuse, -R57.reuse ;  /* 0x0000003b08167223 */ /* 0x180fe20000010839 */
[----:B------:R-:W-:Y:S01]  /*14810*/  FADD.FTZ R51, R33, R62 ;  /* 0x0000003e21337221 */ /* 0x000fe20000010000 */
[-CC-:B------:R-:W-:Y:S01]  /*14820*/  FFMA.FTZ R20, R20, R59.reuse, -R57.reuse ;  /* 0x0000003b14147223 */ /* 0x180fe20000010839 */
[-C--:B------:R-:W-:Y:S01]  /*14830*/  FFMA.FTZ R183, R180, R59.reuse, -R57 ;  /* 0x0000003bb4b77223 */ /* 0x080fe20000010839 */
[----:B------:R-:W-:Y:S01]  /*14840*/  FADD.FTZ R8, -R3, R10 ;  /* 0x0000000a03087221 */ /* 0x000fe20000010100 */
[----:B------:R-:W-:Y:S01]  /*14850*/  FADD.FTZ R62, R44, R51 ;  /* 0x000000332c3e7221 */ /* 0x000fe20000010000 */
[----:B------:R-:W-:Y:S01]  /*14860*/  MUFU.EX2 R181, R181 ;  /* 0x000000b500b57308 */ /* 0x000fe20000000800 */
[-CC-:B------:R-:W-:Y:S01]  /*14870*/  FFMA.FTZ R26, R26, R59.reuse, -R57.reuse ;  /* 0x0000003b1a1a7223 */ /* 0x180fe20000010839 */
[-C--:B------:R-:W-:Y:S01]  /*14880*/  FMUL.FTZ R8, R8, R59.reuse ;  /* 0x0000003b08087220 */ /* 0x080fe20000410000 */
[----:B------:R-:W-:Y:S01]  /*14890*/  FADD.FTZ R3, R35, R62 ;  /* 0x0000003e23037221 */ /* 0x000fe20000010000 */
[-CC-:B------:R-:W-:Y:S01]  /*148a0*/  FFMA.FTZ R177, R182, R59.reuse, -R57.reuse ;  /* 0x0000003bb6b17223 */ /* 0x180fe20000010839 */
[-CC-:B------:R-:W-:Y:S01]  /*148b0*/  FFMA.FTZ R165, R52, R59.reuse, -R57.reuse ;  /* 0x0000003b34a57223 */ /* 0x180fe20000010839 */
[-C--:B------:R-:W-:Y:S01]  /*148c0*/  FFMA.FTZ R30, R30, R59.reuse, -R57 ;  /* 0x0000003b1e1e7223 */ /* 0x080fe20000010839 */
[----:B------:R-:W-:Y:S01]  /*148d0*/  FADD.FTZ R62, R48, R3 ;  /* 0x00000003303e7221 */ /* 0x000fe20000010000 */
[----:B------:R-:W0:Y:S01]  /*148e0*/  MUFU.EX2 R8, R8 ;  /* 0x0000000800087308 */ /* 0x000e220000000800 */
[-CC-:B------:R-:W-:Y:S01]  /*148f0*/  FFMA.FTZ R161, R7, R59.reuse, -R57.reuse ;  /* 0x0000003b07a17223 */ /* 0x180fe20000010839 */
[-CC-:B------:R-:W-:Y:S01]  /*14900*/  FFMA.FTZ R179, R186, R59.reuse, -R57.reuse ;  /* 0x0000003bbab37223 */ /* 0x180fe20000010839 */
[----:B------:R-:W-:Y:S01]  /*14910*/  FADD.FTZ R3, R37, R62 ;  /* 0x0000003e25037221 */ /* 0x000fe20000010000 */
[-CC-:B------:R-:W-:Y:S01]  /*14920*/  FFMA.FTZ R36, R36, R59.reuse, -R57.reuse ;  /* 0x0000003b24247223 */ /* 0x180fe20000010839 */
[-CC-:B------:R-:W-:Y:S01]  /*14930*/  FFMA.FTZ R173, R230, R59.reuse, -R57.reuse ;  /* 0x0000003be6ad7223 */ /* 0x180fe20000010839 */
[-CC-:B------:R-:W-:Y:S01]  /*14940*/  FFMA.FTZ R38, R38, R59.reuse, -R57.reuse ;  /* 0x0000003b26267223 */ /* 0x180fe20000010839 */
[--C-:B------:R-:W-:Y:S01]  /*14950*/  FFMA.FTZ R175, R232, R59, -R57.reuse ;  /* 0x0000003be8af7223 */ /* 0x100fe20000010839 */
[----:B------:R1:W-:Y:S01]  /*14960*/  MUFU.EX2 R10, R22 ;  /* 0x00000016000a7308 */ /* 0x0003e20000000800 */
[----:B------:R-:W-:Y:S01]  /*14970*/  F2FP.F16.F32.PACK_AB R182, R28, R25 ;  /* 0x000000191cb6723e */ /* 0x000fe200000000ff */
[-CC-:B------:R-:W-:Y:S01]  /*14980*/  FFMA.FTZ R42, R42, R59.reuse, -R57.reuse ;  /* 0x0000003b2a2a7223 */ /* 0x180fe20000010839 */
[-CC-:B------:R-:W-:Y:S01]  /*14990*/  FFMA.FTZ R169, R234, R59.reuse, -R57.reuse ;  /* 0x0000003beaa97223 */ /* 0x180fe20000010839 */
[-CC-:B------:R-:W-:Y:S01]  /*149a0*/  FFMA.FTZ R46, R46, R59.reuse, -R57.reuse ;  /* 0x0000003b2e2e7223 */ /* 0x180fe20000010839 */
[-CC-:B------:R-:W-:Y:S01]  /*149b0*/  FFMA.FTZ R171, R236, R59.reuse, -R57.reuse ;  /* 0x0000003becab7223 */ /* 0x180fe20000010839 */
[-CC-:B------:R-:W-:Y:S01]  /*149c0*/  FFMA.FTZ R53, R53, R59.reuse, -R57.reuse ;  /* 0x0000003b35357223 */ /* 0x180fe20000010839 */
[-C--:B------:R-:W-:Y:S01]  /*149d0*/  FFMA.FTZ R167, R55, R59.reuse, -R57 ;  /* 0x0000003b37a77223 */ /* 0x080fe20000010839 */
[----:B------:R-:W2:Y:S01]  /*149e0*/  MUFU.EX2 R20, R20 ;  /* 0x0000001400147308 */ /* 0x000ea20000000800 */
[----:B-1----:R-:W-:Y:S01]  /*149f0*/  FADD.FTZ R22, R50, R3 ;  /* 0x0000000332167221 */ /* 0x002fe20000010000 */
[-CC-:B------:R-:W-:Y:S01]  /*14a00*/  FFMA.FTZ R56, R56, R59.reuse, -R57.reuse ;  /* 0x0000003b38387223 */ /* 0x180fe20000010839 */
[-CC-:B------:R-:W-:Y:S01]  /*14a10*/  FFMA.FTZ R60, R60, R59.reuse, -R57.reuse ;  /* 0x0000003b3c3c7223 */ /* 0x180fe20000010839 */
[-CC-:B------:R-:W-:Y:S01]  /*14a20*/  FFMA.FTZ R63, R63, R59.reuse, -R57.reuse ;  /* 0x0000003b3f3f7223 */ /* 0x180fe20000010839 */
[----:B---3--:R-:W-:Y:S01]  /*14a30*/  FADD.FTZ R3, R39, R22 ;  /* 0x0000001627037221 */ /* 0x008fe20000010000 */
[-CC-:B------:R-:W-:Y:S01]  /*14a40*/  FFMA.FTZ R64, R64, R59.reuse, -R57.reuse ;  /* 0x0000003b40407223 */ /* 0x180fe20000010839 */
[-C--:B------:R-:W-:Y:S01]  /*14a50*/  FFMA.FTZ R65, R65, R59.reuse, -R57 ;  /* 0x0000003b41417223 */ /* 0x080fe20000010839 */
[----:B------:R-:W1:Y:S01]  /*14a60*/  MUFU.EX2 R183, R183 ;  /* 0x000000b700b77308 */ /* 0x000e620000000800 */
[----:B----4-:R-:W-:Y:S01]  /*14a70*/  FADD.FTZ R52, R54, R3 ;  /* 0x0000000336347221 */ /* 0x010fe20000010000 */
[----:B0-----:R-:W-:Y:S01]  /*14a80*/  FFMA.FTZ R3, R8, R0, R181 ;  /* 0x0000000008037223 */ /* 0x001fe200000100b5 */
[-CC-:B------:R-:W-:Y:S01]  /*14a90*/  FFMA.FTZ R66, R66, R59.reuse, -R57.reuse ;  /* 0x0000003b42427223 */ /* 0x180fe20000010839 */
[-CC-:B------:R-:W-:Y:S01]  /*14aa0*/  FFMA.FTZ R67, R67, R59.reuse, -R57.reuse ;  /* 0x0000003b43437223 */ /* 0x180fe20000010839 */
[----:B------:R-:W-:Y:S01]  /*14ab0*/  FADD.FTZ R7, R9, R52 ;  /* 0x0000003409077221 */ /* 0x000fe20000010000 */
[-CC-:B------:R-:W-:Y:S01]  /*14ac0*/  FFMA.FTZ R68, R68, R59.reuse, -R57.reuse ;  /* 0x0000003b44447223 */ /* 0x180fe20000010839 */
[-C--:B------:R-:W-:Y:S01]  /*14ad0*/  FFMA.FTZ R70, R70, R59.reuse, -R57 ;  /* 0x0000003b46467223 */ /* 0x080fe20000010839 */
[----:B------:R-:W0:Y:S01]  /*14ae0*/  MUFU.EX2 R26, R26 ;  /* 0x0000001a001a7308 */ /* 0x000e220000000800 */
[----:B------:R-:W-:Y:S01]  /*14af0*/  FADD.FTZ R52, R58, R7 ;  /* 0x000000073a347221 */ /* 0x000fe20000010000 */
[----:B--2---:R-:W-:Y:S01]  /*14b00*/  FADD.FTZ R0, R20, R3 ;  /* 0x0000000314007221 */ /* 0x004fe20000010000 */
[-CC-:B------:R-:W-:Y:S01]  /*14b10*/  FFMA.FTZ R69, R69, R59.reuse, -R57.reuse ;  /* 0x0000003b45457223 */ /* 0x180fe20000010839 */
[-CC-:B------:R-:W-:Y:S01]  /*14b20*/  FFMA.FTZ R71, R71, R59.reuse, -R57.reuse ;  /* 0x0000003b47477223 */ /* 0x180fe20000010839 */
[----:B------:R-:W-:Y:S01]  /*14b30*/  FADD.FTZ R7, R21, R52 ;  /* 0x0000003415077221 */ /* 0x000fe20000010000 */
[----:B------:R-:W-:Y:S01]  /*14b40*/  FFMA.FTZ R57, R72, R59, -R57 ;  /* 0x0000003b48397223 */ /* 0x000fe20000010839 */
[----:B------:R-:W-:Y:S01]  /*14b50*/  ISETP.GT.AND P4, PT, R4, R12, PT ;  /* 0x0000000c0400720c */ /* 0x000fe20003f84270 */
[----:B------:R-:W2:Y:S01]  /*14b60*/  MUFU.EX2 R41, R41 ;  /* 0x0000002900297308 */ /* 0x000ea20000000800 */
[----:B-1----:R-:W-:Y:S01]  /*14b70*/  FADD.FTZ R3, R183, R0 ;  /* 0x00000000b7037221 */ /* 0x002fe20000010000 */
[----:B------:R-:W-:Y:S01]  /*14b80*/  FADD.FTZ R62, R160, R7 ;  /* 0x00000007a03e7221 */ /* 0x000fe20000010000 */
[----:B------:R-:W-:-:S02]  /*14b90*/  @!P1 VIADD R51, R61, 0x28860 ;  /* 0x000288603d339836 */ /* 0x000fc40000000000 */
[-C--:B------:R-:W-:Y:S01]  /*14ba0*/  FMUL.FTZ R120, R120, R11.reuse ;  /* 0x0000000b78787220 */ /* 0x080fe20000410000 */
[-C--:B------:R-:W-:Y:S01]  /*14bb0*/  FMUL.FTZ R121, R121, R11.reuse ;  /* 0x0000000b79797220 */ /* 0x080fe20000410000 */
[-C--:B------:R-:W-:Y:S01]  /*14bc0*/  FMUL.FTZ R124, R124, R11.reuse ;  /* 0x0000000b7c7c7220 */ /* 0x080fe20000410000 */
[-C--:B------:R-:W-:Y:S01]  /*14bd0*/  FMUL.FTZ R125, R125, R11.reuse ;  /* 0x0000000b7d7d7220 */ /* 0x080fe20000410000 */
[----:B------:R-:W1:Y:S01]  /*14be0*/  MUFU.EX2 R177, R177 ;  /* 0x000000b100b17308 */ /* 0x000e620000000800 */
[----:B0-----:R-:W-:Y:S01]  /*14bf0*/  FADD.FTZ R52, R26, R3 ;  /* 0x000000031a347221 */ /* 0x001fe20000010000 */
[----:B------:R-:W-:Y:S01]  /*14c00*/  @!P1 PRMT R51, RZ, 0x654, R51 ;  /* 0x00000654ff339816 */ /* 0x000fe20000000033 */
[-C--:B------:R-:W-:Y:S01]  /*14c10*/  FMUL.FTZ R128, R128, R11.reuse ;  /* 0x0000000b80807220 */ /* 0x080fe20000410000 */
[-C--:B------:R-:W-:Y:S01]  /*14c20*/  FMUL.FTZ R129, R129, R11.reuse ;  /* 0x0000000b81817220 */ /* 0x080fe20000410000 */
[-C--:B------:R-:W-:Y:S01]  /*14c30*/  FMUL.FTZ R132, R132, R11.reuse ;  /* 0x0000000b84847220 */ /* 0x080fe20000410000 */
[----:B------:R0:W-:Y:S01]  /*14c40*/  @!P1 SYNCS.ARRIVE.TRANS64.RED.A1T0 RZ, [R51+URZ], RZ ;  /* 0x000000ff33ff99a7 */ /* 0x0001e2000810043f */
[-C--:B------:R-:W-:Y:S01]  /*14c50*/  FMUL.FTZ R133, R133, R11.reuse ;  /* 0x0000000b85857220 */ /* 0x080fe20000410000 */
[----:B------:R-:W3:Y:S01]  /*14c60*/  MUFU.EX2 R162, R162 ;  /* 0x000000a200a27308 */ /* 0x000ee20000000800 */
        /* <DEDUP_REMOVED lines=10> */
[----:B------:R-:W-:Y:S01]  /*14d10*/  FMUL.FTZ R149, R149, R11 ;  /* 0x0000000b95957220 */ /* 0x000fe20000410000 */
[----:B------:R-:W-:Y:S01]  /*14d20*/  F2FP.F16.F32.PACK_AB R180, R15, R74 ;  /* 0x0000004a0fb4723e */ /* 0x000fe200000000ff */
[----:B------:R-:W-:Y:S01]  /*14d30*/  VIADD R4, R4, 0xffffffff ;  /* 0xffffffff04047836 */ /* 0x000fe20000000000 */
[----:B------:R-:W-:Y:S01]  /*14d40*/  F2FP.F16.F32.PACK_AB R170, R50, R37 ;  /* 0x0000002532aa723e */ /* 0x000fe200000000ff */
[-C--:B------:R-:W-:Y:S01]  /*14d50*/  FMUL.FTZ R90, R90, R8.reuse ;  /* 0x000000085a5a7220 */ /* 0x080fe20000410000 */
[----:B------:R-:W1:Y:S01]  /*14d60*/  MUFU.EX2 R156, R156 ;  /* 0x0000009c009c7308 */ /* 0x000e620000000800 */
[----:B---3--:R-:W-:Y:S01]  /*14d70*/  FADD.FTZ R7, R162, R7 ;  /* 0x00000007a2077221 */ /* 0x008fe20000010000 */
[----:B------:R-:W-:Y:S01]  /*14d80*/  F2FP.F16.F32.PACK_AB R164, R54, R39 ;  /* 0x0000002736a4723e */ /* 0x000fe200000000ff */
[-C--:B------:R-:W-:Y:S01]  /*14d90*/  FMUL.FTZ R91, R91, R8.reuse ;  /* 0x000000085b5b7220 */ /* 0x080fe20000410000 */
[----:B------:R-:W-:Y:S01]  /*14da0*/  F2FP.F16.F32.PACK_AB R166, R58, R9 ;  /* 0x000000093aa6723e */ /* 0x000fe200000000ff */
[-C--:B------:R-:W-:Y:S01]  /*14db0*/  FMUL.FTZ R94, R94, R8.reuse ;  /* 0x000000085e5e7220 */ /* 0x080fe20000410000 */
[----:B------:R-:W-:Y:S01]  /*14dc0*/  F2FP.F16.F32.PACK_AB R160, R160, R21 ;  /* 0x00000015a0a0723e */ /* 0x000fe200000000ff */
[-C--:B------:R-:W-:Y:S01]  /*14dd0*/  FMUL.FTZ R95, R95, R8.reuse ;  /* 0x000000085f5f7220 */ /* 0x080fe20000410000 */
[----:B------:R-:W3:Y:S01]  /*14de0*/  MUFU.EX2 R179, R179 ;  /* 0x000000b300b37308 */ /* 0x000ee20000000800 */
[----:B--2---:R-:W-:Y:S01]  /*14df0*/  FADD.FTZ R28, R30, R3 ;  /* 0x000000031e1c7221 */ /* 0x004fe20000010000 */
[----:B------:R-:W-:Y:S01]  /*14e00*/  F2FP.F16.F32.PACK_AB R162, R162, R41 ;  /* 0x00000029a2a2723e */ /* 0x000fe200000000ff */
[-C--:B------:R-:W-:Y:S01]  /*14e10*/  FMUL.FTZ R98, R98, R8.reuse ;  /* 0x0000000862627220 */ /* 0x080fe20000410000 */
[----:B------:R-:W-:Y:S01]  /*14e20*/  F2FP.F16.F32.PACK_AB R181, R20, R181 ;  /* 0x000000b514b5723e */ /* 0x000fe200000000ff */
[-C--:B------:R-:W-:Y:S01]  /*14e30*/  FMUL.FTZ R99, R99, R8.reuse ;  /* 0x0000000863637220 */ /* 0x080fe20000410000 */
[----:B------:R-:W-:Y:S01]  /*14e40*/  F2FP.F16.F32.PACK_AB R183, R26, R183 ;  /* 0x000000b71ab7723e */ /* 0x000fe200000000ff */
[-C--:B------:R-:W-:Y:S01]  /*14e50*/  FMUL.FTZ R102, R102, R8.reuse ;  /* 0x0000000866667220 */ /* 0x080fe20000410000 */
[----:B------:R-:W2:Y:S01]  /*14e60*/  MUFU.EX2 R43, R43 ;  /* 0x0000002b002b7308 */ /* 0x000ea20000000800 */
[----:B-1----:R-:W-:Y:S01]  /*14e70*/  FADD.FTZ R32, R156, R7 ;  /* 0x000000079c207221 */ /* 0x002fe20000010000 */
[----:B------:R-:W-:Y:S01]  /*14e80*/  F2FP.F16.F32.PACK_AB R177, R30, R177 ;  /* 0x000000b11eb1723e */ /* 0x000fe200000000ff */
[-C--:B------:R-:W-:Y:S01]  /*14e90*/  FMUL.FTZ R103, R103, R8.reuse ;  /* 0x0000000867677220 */ /* 0x080fe20000410000 */
[-C--:B------:R-:W-:Y:S01]  /*14ea0*/  FMUL.FTZ R106, R106, R8.reuse ;  /* 0x000000086a6a7220 */ /* 0x080fe20000410000 */
[-C--:B------:R-:W-:Y:S01]  /*14eb0*/  FMUL.FTZ R107, R107, R8.reuse ;  /* 0x000000086b6b7220 */ /* 0x080fe20000410000 */
[-C--:B------:R-:W-:Y:S01]  /*14ec0*/  FMUL.FTZ R110, R110, R8.reuse ;  /* 0x000000086e6e7220 */ /* 0x080fe20000410000 */
[-C--:B------:R-:W-:Y:S01]  /*14ed0*/  FMUL.FTZ R111, R111, R8.reuse ;  /* 0x000000086f6f7220 */ /* 0x080fe20000410000 */
[----:B------:R-:W1:Y:S01]  /*14ee0*/  MUFU.EX2 R36, R36 ;  /* 0x0000002400247308 */ /* 0x000e620000000800 */
[----:B---3--:R-:W-:Y:S01]  /*14ef0*/  FADD.FTZ R3, R179, R28 ;  /* 0x0000001cb3037221 */ /* 0x008fe20000010000 */
[-C--:B------:R-:W-:Y:S01]  /*14f00*/  FMUL.FTZ R114, R114, R8.reuse ;  /* 0x0000000872727220 */ /* 0x080fe20000410000 */
[-C--:B------:R-:W-:Y:S01]  /*14f10*/  FMUL.FTZ R115, R115, R8.reuse ;  /* 0x0000000873737220 */ /* 0x080fe20000410000 */
[-C--:B------:R-:W-:Y:S01]  /*14f20*/  FMUL.FTZ R118, R118, R8.reuse ;  /* 0x0000000876767220 */ /* 0x080fe20000410000 */
[-C--:B------:R-:W-:Y:S01]  /*14f30*/  FMUL.FTZ R119, R119, R8.reuse ;  /* 0x0000000877777220 */ /* 0x080fe20000410000 */
[-C--:B------:R-:W-:Y:S01]  /*14f40*/  FMUL.FTZ R122, R122, R8.reuse ;  /* 0x000000087a7a7220 */ /* 0x080fe20000410000 */
[----:B------:R-:W-:Y:S01]  /*14f50*/  FMUL.FTZ R123, R123, R8 ;  /* 0x000000087b7b7220 */ /* 0x000fe20000410000 */
[----:B------:R-:W3:Y:S01]  /*14f60*/  MUFU.EX2 R158, R158 ;  /* 0x0000009e009e7308 */ /* 0x000ee20000000800 */
[C---:B--2---:R-:W-:Y:S01]  /*14f70*/  FADD.FTZ R7, R43.reuse, R32 ;  /* 0x000000202b077221 */ /* 0x044fe20000010000 */
[----:B------:R-:W-:Y:S01]  /*14f80*/  F2FP.F16.F32.PACK_AB R156, R43, R156 ;  /* 0x0000009c2b9c723e */ /* 0x000fe200000000ff */
[-C--:B------:R-:W-:Y:S01]  /*14f90*/  FMUL.FTZ R126, R126, R8.reuse ;  /* 0x000000087e7e7220 */ /* 0x080fe20000410000 */
[-C--:B------:R-:W-:Y:S01]  /*14fa0*/  FMUL.FTZ R127, R127, R8.reuse ;  /* 0x000000087f7f7220 */ /* 0x080fe20000410000 */
[-C--:B------:R-:W-:Y:S01]  /*14fb0*/  FMUL.FTZ R130, R130, R8.reuse ;  /* 0x0000000882827220 */ /* 0x080fe20000410000 */
[-C--:B------:R-:W-:Y:S01]  /*14fc0*/  FMUL.FTZ R131, R131, R8.reuse ;  /* 0x0000000883837220 */ /* 0x080fe20000410000 */
[-C--:B------:R-:W-:Y:S01]  /*14fd0*/  FMUL.FTZ R134, R134, R8.reuse ;  /* 0x0000000886867220 */ /* 0x080fe20000410000 */
[----:B------:R-:W2:Y:S01]  /*14fe0*/  MUFU.EX2 R173, R173 ;  /* 0x000000ad00ad7308 */ /* 0x000ea20000000800 */
[C---:B-1----:R-:W-:Y:S01]  /*14ff0*/  FADD.FTZ R32, R36.reuse, R3 ;  /* 0x0000000324207221 */ /* 0x042fe20000010000 */
        /* <DEDUP_REMOVED lines=11> */
[----:B------:R-:W-:Y:S01]  /*150b0*/  FMUL.FTZ R151, R151, R8 ;  /* 0x0000000897977220 */ /* 0x000fe20000410000 */
[----:B------:R-:W-:-:S02]  /*150c0*/  IMAD.MOV.U32 R186, RZ, RZ, R14 ;  /* 0x000000ffffba7224 */ /* 0x000fc400078e000e */
[----:B------:R-:W3:Y:S01]  /*150d0*/  MUFU.EX2 R38, R38 ;  /* 0x0000002600267308 */ /* 0x000ee20000000800 */
[----:B--2---:R-:W-:Y:S01]  /*150e0*/  FADD.FTZ R3, R173, R32 ;  /* 0x00000020ad037221 */ /* 0x004fe20000010000 */
[----:B------:R-:W-:-:S06]  /*150f0*/  IMAD.MOV.U32 R11, RZ, RZ, R6 ;  /* 0x000000ffff0b7224 */ /* 0x000fcc00078e0006 */
[----:B------:R-:W2:Y:S01]  /*15100*/  MUFU.EX2 R152, R152 ;  /* 0x0000009800987308 */ /* 0x000ea20000000800 */
[C---:B-1----:R-:W-:Y:S01]  /*15110*/  FADD.FTZ R7, R45.reuse, R34 ;  /* 0x000000222d077221 */ /* 0x042fe20000010000 */
[----:B------:R-:W-:-:S06]  /*15120*/  F2FP.F16.F32.PACK_AB R158, R45, R158 ;  /* 0x0000009e2d9e723e */ /* 0x000fcc00000000ff */
[----:B------:R-:W1:Y:S01]  /*15130*/  MUFU.EX2 R175, R175 ;  /* 0x000000af00af7308 */ /* 0x000e620000000800 */
[C---:B---3--:R-:W-:Y:S01]  /*15140*/  FADD.FTZ R32, R38.reuse, R3 ;  /* 0x0000000326207221 */ /* 0x048fe20000010000 */
[----:B------:R-:W-:-:S06]  /*15150*/  F2FP.F16.F32.PACK_AB R173, R38, R173 ;  /* 0x000000ad26ad723e */ /* 0x000fcc00000000ff */
[----:B------:R-:W3:Y:S01]  /*15160*/  MUFU.EX2 R47, R47 ;  /* 0x0000002f002f7308 */ /* 0x000ee20000000800 */
[----:B--2---:R-:W-:-:S07]  /*15170*/  FADD.FTZ R34, R152, R7 ;  /* 0x0000000798227221 */ /* 0x004fce0000010000 */
[----:B------:R-:W2:Y:S01]  /*15180*/  MUFU.EX2 R42, R42 ;  /* 0x0000002a002a7308 */ /* 0x000ea20000000800 */
[----:B-1----:R-:W-:-:S07]  /*15190*/  FADD.FTZ R3, R175, R32 ;  /* 0x00000020af037221 */ /* 0x002fce0000010000 */
[----:B------:R-:W1:Y:S01]  /*151a0*/  MUFU.EX2 R154, R154 ;  /* 0x0000009a009a7308 */ /* 0x000e620000000800 */
[C---:B---3--:R-:W-:Y:S01]  /*151b0*/  FADD.FTZ R7, R47.reuse, R34 ;  /* 0x000000222f077221 */ /* 0x048fe20000010000 */
[----:B------:R-:W-:-:S06]  /*151c0*/  F2FP.F16.F32.PACK_AB R152, R47, R152 ;  /* 0x000000982f98723e */ /* 0x000fcc00000000ff */
[----:B------:R-:W3:Y:S01]  /*151d0*/  MUFU.EX2 R169, R169 ;  /* 0x000000a900a97308 */ /* 0x000ee20000000800 */
[C---:B--2---:R-:W-:Y:S01]  /*151e0*/  FADD.FTZ R32, R42.reuse, R3 ;  /* 0x000000032a207221 */ /* 0x044fe20000010000 */
[----:B------:R-:W-:-:S06]  /*151f0*/  F2FP.F16.F32.PACK_AB R175, R42, R175 ;  /* 0x000000af2aaf723e */ /* 0x000fcc00000000ff */
[----:B------:R-:W2:Y:S01]  /*15200*/  MUFU.EX2 R46, R46 ;  /* 0x0000002e002e7308 */ /* 0x000ea20000000800 */
[----:B-1----:R-:W-:-:S07]  /*15210*/  FADD.FTZ R34, R154, R7 ;  /* 0x000000079a227221 */ /* 0x002fce0000010000 */
[----:B------:R-:W1:Y:S01]  /*15220*/  MUFU.EX2 R171, R171 ;  /* 0x000000ab00ab7308 */ /* 0x000e620000000800 */
[----:B---3--:R-:W-:-:S07]  /*15230*/  FADD.FTZ R7, R169, R32 ;  /* 0x00000020a9077221 */ /* 0x008fce0000010000 */
[----:B------:R-:W3:Y:S01]  /*15240*/  MUFU.EX2 R165, R165 ;  /* 0x000000a500a57308 */ /* 0x000ee20000000800 */
[C---:B--2---:R-:W-:Y:S01]  /*15250*/  FADD.FTZ R32, R46.reuse, R7 ;  /* 0x000000072e207221 */ /* 0x044fe20000010000 */
[----:B------:R-:W-:-:S06]  /*15260*/  F2FP.F16.F32.PACK_AB R169, R46, R169 ;  /* 0x000000a92ea9723e */ /* 0x000fcc00000000ff */
[----:B------:R-:W2:Y:S01]  /*15270*/  MUFU.EX2 R22, R53 ;  /* 0x0000003500167308 */ /* 0x000ea20000000800 */
[----:B-1----:R-:W-:Y:S01]  /*15280*/  FADD.FTZ R7, R171, R32 ;  /* 0x00000020ab077221 */ /* 0x002fe20000010000 */
[----:B------:R-:W-:-:S03]  /*15290*/  F2FP.F16.F32.PACK_AB R171, R10, R171 ;  /* 0x000000ab0aab723e */ /* 0x000fc600000000ff */
[----:B------:R-:W-:Y:S01]  /*152a0*/  FADD.FTZ R32, R10, R7 ;  /* 0x000000070a207221 */ /* 0x000fe20000010000 */
[----:B------:R-:W-:Y:S02]  /*152b0*/  IMAD.MOV.U32 R10, RZ, RZ, R24 ;  /* 0x000000ffff0a7224 */ /* 0x000fe400078e0018 */
[----:B------:R-:W1:Y:S01]  /*152c0*/  MUFU.EX2 R167, R167 ;  /* 0x000000a700a77308 */ /* 0x000e620000000800 */
[----:B---3--:R-:W-:-:S07]  /*152d0*/  FADD.FTZ R7, R165, R32 ;  /* 0x00000020a5077221 */ /* 0x008fce0000010000 */
[----:B------:R-:W3:Y:S01]  /*152e0*/  MUFU.EX2 R0, R56 ;  /* 0x0000003800007308 */ /* 0x000ee20000000800 */
[C---:B--2---:R-:W-:Y:S01]  /*152f0*/  FADD.FTZ R32, R22.reuse, R7 ;  /* 0x0000000716207221 */ /* 0x044fe20000010000 */
[----:B------:R-:W-:Y:S02]  /*15300*/  F2FP.F16.F32.PACK_AB R165, R22, R165 ;  /* 0x000000a516a5723e */ /* 0x000fe400000000ff */
[----:B------:R-:W-:-:S04]  /*15310*/  MOV R22, R13 ;  /* 0x0000000d00167202 */ /* 0x000fc80000000f00 */
        /* <DEDUP_REMOVED lines=11> */
[C---:B---3--:R-:W-:Y:S01]  /*153d0*/  FADD.FTZ R7, R28.reuse, R7 ;  /* 0x000000071c077221 */ /* 0x048fe20000010000 */
[----:B------:R-:W-:-:S06]  /*153e0*/  F2FP.F16.F32.PACK_AB R161, R28, R161 ;  /* 0x000000a11ca1723e */ /* 0x000fcc00000000ff */
[----:B------:R-:W3:Y:S01]  /*153f0*/  MUFU.EX2 R34, R65 ;  /* 0x0000004100227308 */ /* 0x000ee20000000800 */
[----:B--2---:R-:W-:-:S07]  /*15400*/  FADD.FTZ R7, R40, R7 ;  /* 0x0000000728077221 */ /* 0x004fce0000010000 */
[----:B------:R-:W2:Y:S01]  /*15410*/  MUFU.EX2 R66, R66 ;  /* 0x0000004200427308 */ /* 0x000ea20000000800 */
[C---:B-1----:R-:W-:Y:S01]  /*15420*/  FADD.FTZ R7, R64.reuse, R7 ;  /* 0x0000000740077221 */ /* 0x042fe20000010000 */
[----:B------:R-:W-:-:S06]  /*15430*/  F2FP.F16.F32.PACK_AB R163, R64, R40 ;  /* 0x0000002840a3723e */ /* 0x000fcc00000000ff */
[----:B------:R-:W1:Y:S01]  /*15440*/  MUFU.EX2 R44, R67 ;  /* 0x00000043002c7308 */ /* 0x000e620000000800 */
[----:B---3--:R-:W-:-:S07]  /*15450*/  FADD.FTZ R7, R34, R7 ;  /* 0x0000000722077221 */ /* 0x008fce0000010000 */
        /* <DEDUP_REMOVED lines=12> */
[----:B------:R-:W-:-:S03]  /*15520*/  F2FP.F16.F32.PACK_AB R153, R69, R70 ;  /* 0x000000464599723e */ /* 0x000fc600000000ff */
[----:B---3--:R-:W-:-:S04]  /*15530*/  FADD.FTZ R7, R32, R7 ;  /* 0x0000000720077221 */ /* 0x008fc80000010000 */
[C---:B--2---:R-:W-:Y:S01]  /*15540*/  FADD.FTZ R0, R57.reuse, R7 ;  /* 0x0000000739007221 */ /* 0x044fe20000010000 */
[----:B------:R-:W-:Y:S01]  /*15550*/  F2FP.F16.F32.PACK_AB R155, R57, R32 ;  /* 0x00000020399b723e */ /* 0x000fe200000000ff */
[----:B0-----:R-:W-:Y:S06]  /*15560*/  @P4 BRA `(.L_x_1864) ;  /* 0xffffffc400744947 */ /* 0x001fec000383ffff */
[----:B------:R-:W-:Y:S02]  /*15570*/  IMAD.MOV.U32 R10, RZ, RZ, R24 ;  /* 0x000000ffff0a7224 */ /* 0x000fe400078e0018 */
[----:B------:R-:W-:Y:S02]  /*15580*/  IMAD.MOV.U32 R11, RZ, RZ, R6 ;  /* 0x000000ffff0b7224 */ /* 0x000fe400078e0006 */
[----:B------:R-:W-:Y:S02]  /*15590*/  IMAD.MOV.U32 R22, RZ, RZ, R13 ;  /* 0x000000ffff167224 */ /* 0x000fe400078e000d */
[----:B------:R-:W-:-:S07]  /*155a0*/  IMAD.MOV.U32 R186, RZ, RZ, R14 ;  /* 0x000000ffffba7224 */ /* 0x000fce00078e000e */
.L_x_1846:
[----:B------:R-:W0:Y:S01]  /*155b0*/  LDC R6, c[0x0][0x448] ;  /* 0x00011200ff067b82 */ /* 0x000e220000000800 */
[----:B------:R-:W-:Y:S01]  /*155c0*/  IADD3 R9, R188, 0x1, -R187 ;  /* 0x00000001bc097810 */ /* 0x000fe20007ffe8bb */
[----:B------:R-:W-:-:S06]  /*155d0*/  ULDC UR10, c[0x0][0x9dc] ;  /* 0x00027700000a7ab9 */ /* 0x000fcc0000000800 */
[----:B------:R-:W1:Y:S01]  /*155e0*/  LDC R13, c[0x0][0x9e4] ;  /* 0x00027900ff0d7b82 */ /* 0x000e620000000800 */
[----:B0-----:R-:W-:Y:S02]  /*155f0*/  ISETP.NE.AND P4, PT, R6, 0x1, PT ;  /* 0x000000010600780c */ /* 0x001fe40003f85270 */
[----:B------:R-:W-:Y:S02]  /*15600*/  IADD3 R6, R193, 0x7f, RZ ;  /* 0x0000007fc1067810 */ /* 0x000fe40007ffe0ff */
[----:B-1----:R-:W-:-:S09]  /*15610*/  ISETP.GE.AND P5, PT, R13, 0x1, PT ;  /* 0x000000010d00780c */ /* 0x002fd20003fa6270 */
[----:B------:R-:W0:Y:S08]  /*15620*/  @P4 LDC R7, c[0x0][0x44c] ;  /* 0x00011300ff074b82 */ /* 0x000e300000000800 */
[----:B------:R-:W1:Y:S01]  /*15630*/  @P4 LDC R8, c[0x0][0x450] ;  /* 0x00011400ff084b82 */ /* 0x000e620000000800 */
[----:B0-----:R-:W-:-:S05]  /*15640*/  @P4 IMAD.HI.U32 R7, R6, R7, RZ ;  /* 0x0000000706074227 */ /* 0x001fca00078e00ff */
        /* <DEDUP_REMOVED lines=14> */
.L_x_1867:
[----:B------:R-:W-:-:S13]  /*15730*/  ISETP.NE.AND P2, PT, R13, 0x1, PT ;  /* 0x000000010d00780c */ /* 0x000fda0003f45270 */
[----:B------:R-:W0:Y:S02]  /*15740*/  @P2 LDC.64 R8, c[0x0][0x9e8] ;  /* 0x00027a00ff082b82 */ /* 0x000e240000000a00 */
[----:B0-----:R-:W-:-:S05]  /*15750*/  @P2 IMAD.HI.U32 R8, R6, R8, RZ ;  /* 0x0000000806082227 */ /* 0x001fca00078e00ff */
[----:B------:R-:W-:-:S07]  /*15760*/  @P2 SHF.R.U32.HI R6, RZ, R9, R8 ;  /* 0x00000009ff062219 */ /* 0x000fce0000011608 */
.L_x_1868:
[----:B------:R-:W-:Y:S05]  /*15770*/  BSYNC B0 ;  /* 0x0000000000007941 */ /* 0x000fea0003800000 */
.L_x_1866:
[----:B------:R-:W-:-:S05]  /*15780*/  IMAD R6, R6, R13, RZ ;  /* 0x0000000d06067224 */ /* 0x000fca00078e02ff */
[----:B------:R-:W-:-:S07]  /*15790*/  VIMNMX R7, R7, R6, !PT ;  /* 0x0000000607077248 */ /* 0x000fce0007fe0100 */
.L_x_1865:
[----:B------:R-:W-:-:S05]  /*157a0*/  VIADD R7, R7, 0x7f ;  /* 0x0000007f07077836 */ /* 0x000fca0000000000 */
[----:B------:R-:W-:-:S04]  /*157b0*/  SHF.R.S32.HI R6, RZ, 0x1f, R7 ;  /* 0x0000001fff067819 */ /* 0x000fc80000011407 */
[----:B------:R-:W-:-:S04]  /*157c0*/  LEA.HI R6, R6, R7, RZ, 0x7 ;  /* 0x0000000706067211 */ /* 0x000fc800078f38ff */
[----:B------:R-:W-:-:S04]  /*157d0*/  SHF.R.S32.HI R7, RZ, 0x7, R6 ;  /* 0x00000007ff077819 */ /* 0x000fc80000011406 */
[----:B------:R-:W-:-:S04]  /*157e0*/  VIMNMX R14, R196, R7, !PT ;  /* 0x00000007c40e7248 */ /* 0x000fc80007fe0100 */
[----:B------:R-:W-:-:S13]  /*157f0*/  ISETP.GE.AND P2, PT, R4, R14, PT ;  /* 0x0000000e0400720c */ /* 0x000fda0003f46270 */
[----:B------:R-:W-:Y:S05]  /*15800*/  @!P2 BRA `(.L_x_1869) ;  /* 0x000000280084a947 */ /* 0x000fea0003800000 */
[----:B------:R-:W-:Y:S01]  /*15810*/  IMAD.MOV.U32 R13, RZ, RZ, R10 ;  /* 0x000000ffff0d7224 */ /* 0x000fe200078e000a */
[----:B------:R-:W-:Y:S01]  /*15820*/  MOV R15, R22 ;  /* 0x00000016000f7202 */ /* 0x000fe20000000f00 */
[----:B------:R-:W-:Y:S02]  /*15830*/  IMAD.MOV.U32 R12, RZ, RZ, R11 ;  /* 0x000000ffff0c7224 */ /* 0x000fe400078e000b */
[----:B------:R-:W-:-:S07]  /*15840*/  IMAD.MOV.U32 R20, RZ, RZ, R186 ;  /* 0x000000ffff147224 */ /* 0x000fce00078e00ba */
.L_x_1879:
        /* <DEDUP_REMOVED lines=10> */
.L_x_1871:
[----:B------:R-:W-:Y:S01]  /*158f0*/  IMAD R6, R22, 0x8, R2 ;  /* 0x0000000816067824 */ /* 0x000fe200078e0202 */
[----:B------:R-:W-:-:S04]  /*15900*/  SHF.L.U32 R7, R186, 0x1f, RZ ;  /* 0x0000001fba077819 */ /* 0x000fc800000006ff */
[----:B------:R0:W1:Y:S01]  /*15910*/  SYNCS.PHASECHK.TRANS64.TRYWAIT P3, [R6+URZ+0x28830], R7 ;  /* 0x02883007060075a7 */ /* 0x000062000806017f */
[----:B------:R-:W-:Y:S05]  /*15920*/  @!P0 BRA `(.L_x_1872) ;  /* 0x0000000000048947 */ /* 0x000fea0003800000 */
[----:B------:R-:W-:Y:S01]  /*15930*/  BPT.TRAP 0x1 ;  /* 0x000000040000795c */ /* 0x000fe20000300000 */
.L_x_1872:
[----:B------:R-:W-:Y:S04]  /*15940*/  BSSY B0, `(.L_x_1870) ;  /* 0x0000004000007945 */ /* 0x000fe80003800000 */
[----:B-1----:R-:W-:Y:S05]  /*15950*/  @P3 BRA `(.L_x_1873) ;  /* 0x0000000000083947 */ /* 0x002fea0003800000 */
[----:B------:R-:W1:Y:S02]  /*15960*/  SYNCS.PHASECHK.TRANS64.TRYWAIT P3, [R6+URZ+0x28830], R7 ;  /* 0x02883007060075a7 */ /* 0x000e64000806017f */
[----:B-1----:R-:W-:Y:S05]  /*15970*/  @!P3 BRA `(.L_x_1874) ;  /* 0x0000011c00c8b947 */ /* 0x002fea0003800000 */
.L_x_1873:
[----:B------:R-:W-:Y:S05]  /*15980*/  BSYNC B0 ;  /* 0x0000000000007941 */ /* 0x000fea0003800000 */
.L_x_1870:
        /* <DEDUP_REMOVED lines=64> */
.L_x_1876:
[----:B------:R-:W-:Y:S01]  /*15d90*/  SHF.L.U32 R6, R20, 0x1f, RZ ;  /* 0x0000001f14067819 */ /* 0x000fe200000006ff */
[----:B------:R-:W-:-:S04]  /*15da0*/  IMAD R7, R15, 0x8, R2 ;  /* 0x000000080f077824 */ /* 0x000fc800078e0202 */
[----:B------:R0:W1:Y:S01]  /*15db0*/  SYNCS.PHASECHK.TRANS64.TRYWAIT P2, [R7+URZ+0x28850], R6 ;  /* 0x02885006070075a7 */ /* 0x000062000804017f */
[----:B------:R-:W-:Y:S05]  /*15dc0*/  @!P0 BRA `(.L_x_1877) ;  /* 0x0000000000048947 */ /* 0x000fea0003800000 */
[----:B------:R-:W-:Y:S01]  /*15dd0*/  BPT.TRAP 0x1 ;  /* 0x000000040000795c */ /* 0x000fe20000300000 */
.L_x_1877:
[----:B-1----:R-:W-:Y:S05]  /*15de0*/  @P2 BRA `(.L_x_1875) ;  /* 0x0000000000082947 */ /* 0x002fea0003800000 */
[----:B------:R-:W1:Y:S02]  /*15df0*/  SYNCS.PHASECHK.TRANS64.TRYWAIT P2, [R7+URZ+0x28850], R6 ;  /* 0x02885006070075a7 */ /* 0x000e64000804017f */
[----:B-1----:R-:W-:Y:S05]  /*15e00*/  @!P2 BRA `(.L_x_1878) ;  /* 0x0000011800b8a947 */ /* 0x002fea0003800000 */
.L_x_1875:
[----:B01----:R-:W-:Y:S01]  /*15e10*/  IADD3 R6, R2, 0x400, RZ ;  /* 0x0000040002067810 */ /* 0x003fe20007ffe0ff */
[----:B------:R-:W-:Y:S05]  /*15e20*/  WARPSYNC.ALL ;  /* 0x0000000000007948 */ /* 0x000fea0003800000 */
[----:B------:R-:W-:-:S04]  /*15e30*/  SHF.R.U32.HI R6, RZ, 0x4, R6 ;  /* 0x00000004ff067819 */ /* 0x000fc80000011606 */
[----:B------:R-:W-:-:S04]  /*15e40*/  LOP3.LUT R6, R6, 0x3fff, RZ, 0xc0, !PT ;  /* 0x00003fff06067812 */ /* 0x000fc800078ec0ff */
[----:B------:R-:W-:-:S05]  /*15e50*/  LOP3.LUT R6, R6, 0x4000000, RZ, 0xfc, !PT ;  /* 0x0400000006067812 */ /* 0x000fca00078efcff */
[----:B------:R-:W-:Y:S01]  /*15e60*/  IMAD R6, R15, 0x800, R6 ;  /* 0x000008000f067824 */ /* 0x000fe200078e0206 */
[----:B------:R-:W-:Y:S01]  /*15e70*/  WARPGROUP.ARRIVE ;  /* 0x00000000000079c5 */ /* 0x000fe20000000000 */
[----:B------:R-:W-:Y:S02]  /*15e80*/  IMAD.MOV.U32 R7, RZ, RZ, 0x40000040 ;  /* 0x40000040ff077424 */ /* 0x000fe400078e00ff */
[----:B------:R-:W-:Y:S01]  /*15e90*/  FMUL.FTZ R21, R24, UR37 ;  /* 0x0000002518157c20 */ /* 0x000fe20008410000 */
[C---:B------:R-:W-:Y:S01]  /*15ea0*/  VIADD R8, R6.reuse, 0x80 ;  /* 0x0000008006087836 */ /* 0x040fe20000000000 */
[----:B------:R-:W-:Y:S01]  /*15eb0*/  R2UR UR10, R6 ;  /* 0x00000000060a72ca */ /* 0x000fe200000e0000 */
[----:B------:R-:W-:Y:S01]  /*15ec0*/  IMAD.MOV.U32 R9, RZ, RZ, 0x40000040 ;  /* 0x40000040ff097424 */ /* 0x000fe200078e00ff */
[----:B------:R-:W-:Y:S01]  /*15ed0*/  R2UR UR11, R7 ;  /* 0x00000000070b72ca */ /* 0x000fe200000e0000 */
        /* <DEDUP_REMOVED lines=12> */
[----:B------:R-:W-:Y:S01]  /*15fa0*/  HGMMA.64x128x16.F32 R88, R180, gdesc[UR8].tnspB, R88, gsb0 ;  /* 0x41e00008b4587df0 */ /* 0x000fe20008000858 */
[----:B------:R-:W-:Y:S01]  /*15fb0*/  R2UR UR10, R8 ;  /* 0x00000000080a72ca */ /* 0x000fe200000e0000 */
[----:B------:R-:W-:Y:S01]  /*15fc0*/  VIADD R8, R6, 0x100 ;  /* 0x0000010006087836 */ /* 0x000fe20000000000 */
[----:B------:R-:W-:Y:S01]  /*15fd0*/  R2UR UR11, R9 ;  /* 0x00000000090b72ca */ /* 0x000fe200000e0000 */
[----:B------:R-:W-:Y:S01]  /*15fe0*/  IMAD.MOV.U32 R9, RZ, RZ, 0x40000040 ;  /* 0x40000040ff097424 */ /* 0x000fe200078e00ff */
[----:B------:R-:W2:Y:S01]  /*15ff0*/  MUFU.TANH R10, R10 ;  /* 0x0000000a000a7308 */ /* 0x000ea20000002400 */
        /* <DEDUP_REMOVED lines=8> */
[----:B0-----:R-:W-:Y:S01]  /*16080*/  FMNMX.FTZ R60, R21, R12, !PT ;  /* 0x0000000c153c7209 */ /* 0x001fe20007810000 */
[----:B------:R-:W-:Y:S01]  /*16090*/  FMUL.FTZ R32, R36, UR37 ;  /* 0x0000002524207c20 */ /* 0x000fe20008410000 */
[----:B------:R-:W-:Y:S01]  /*160a0*/  FMUL.FTZ R33, R38, UR37 ;  /* 0x0000002526217c20 */ /* 0x000fe20008410000 */
[----:B------:R-:W-:Y:S01]  /*160b0*/  FMUL.FTZ R38, R40, UR37 ;  /* 0x0000002528267c20 */ /* 0x000fe20008410000 */
[----:B-1----:R-:W-:Y:S01]  /*160c0*/  FMNMX.FTZ R11, R7, R60, !PT ;  /* 0x0000003c070b7209 */ /* 0x002fe20007810000 */
[----:B------:R-:W-:Y:S01]  /*160d0*/  FMUL.FTZ R29, R34, UR37 ;  /* 0x00000025221d7c20 */ /* 0x000fe20008410000 */
[----:B------:R-:W-:Y:S01]  /*160e0*/  FMUL.FTZ R34, R39, UR37 ;  /* 0x0000002527227c20 */ /* 0x000fe20008410000 */
[----:B------:R-:W0:Y:S01]  /*160f0*/  MUFU.TANH R28, R28 ;  /* 0x0000001c001c7308 */ /* 0x000e220000002400 */
[----:B--2---:R-:W-:Y:S01]  /*16100*/  FMNMX.FTZ R11, R10, R11, !PT ;  /* 0x0000000b0a0b7209 */ /* 0x004fe20007810000 */
[----:B------:R-:W-:Y:S01]  /*16110*/  FMUL.FTZ R39, R41, UR37 ;  /* 0x0000002529277c20 */ /* 0x000fe20008410000 */
[----:B------:R-:W-:Y:S01]  /*16120*/  FMUL.FTZ R41, R44, UR37 ;  /* 0x000000252c297c20 */ /* 0x000fe20008410000 */
[----:B------:R-:W-:Y:S01]  /*16130*/  FMUL.FTZ R36, R42, UR37 ;  /* 0x000000252a247c20 */ /* 0x000fe20008410000 */
[----:B------:R-:W-:Y:S01]  /*16140*/  FMUL.FTZ R42, R45, UR37 ;  /* 0x000000252d2a7c20 */ /* 0x000fe20008410000 */
[----:B------:R-:W-:Y:S01]  /*16150*/  FMUL.FTZ R40, R46, UR37 ;  /* 0x000000252e287c20 */ /* 0x000fe20008410000 */
[----:B------:R-:W-:Y:S01]  /*16160*/  FMUL.FTZ R46, R48, UR37 ;  /* 0x00000025302e7c20 */ /* 0x000fe20008410000 */
[----:B------:R-:W1:Y:S01]  /*16170*/  MUFU.TANH R30, R30 ;  /* 0x0000001e001e7308 */ /* 0x000e620000002400 */
[----:B---3--:R-:W-:Y:S01]  /*16180*/  FMNMX.FTZ R11, R26, R11, !PT ;  /* 0x0000000b1a0b7209 */ /* 0x008fe20007810000 */
        /* <DEDUP_REMOVED lines=21> */
[----:B------:R-:W1:Y:S01]  /*162e0*/  LDC R59, c[0x0][0x988] ;  /* 0x00026200ff3b7b82 */ /* 0x000e620000000800 */
[----:B------:R-:W3:Y:S01]  /*162f0*/  MUFU.TANH R38, R38 ;  /* 0x0000002600267308 */ /* 0x000ee20000002400 */
[----:B------:R-:W-:Y:S01]  /*16300*/  FMUL.FTZ R70, R70, UR37 ;  /* 0x0000002546467c20 */ /* 0x000fe20008410000 */
[----:B------:R-:W-:Y:S01]  /*16310*/  FMUL.FTZ R74, R74, UR37 ;  /* 0x000000254a4a7c20 */ /* 0x000fe20008410000 */
[----:B------:R-:W-:Y:S01]  /*16320*/  FMUL.FTZ R78, R78, UR37 ;  /* 0x000000254e4e7c20 */ /* 0x000fe20008410000 */
[----:B------:R-:W-:Y:S01]  /*16330*/  FMUL.FTZ R230, R79, UR37 ;  /* 0x000000254fe67c20 */ /* 0x000fe20008410000 */
[----:B------:R-:W-:Y:S01]  /*16340*/  FMUL.FTZ R82, R82, UR37 ;  /* 0x0000002552527c20 */ /* 0x000fe20008410000 */
[----:B------:R-:W-:Y:S01]  /*16350*/  FMUL.FTZ R232, R83, UR37 ;  /* 0x0000002553e87c20 */ /* 0x000fe20008410000 */
[----:B------:R-:W-:Y:S01]  /*16360*/  FMUL.FTZ R86, R86, UR37 ;  /* 0x0000002556567c20 */ /* 0x000fe20008410000 */
[----:B------:R-:W4:Y:S01]  /*16370*/  MUFU.TANH R39, R39 ;  /* 0x0000002700277308 */ /* 0x000f220000002400 */
[----:B------:R-:W-:Y:S01]  /*16380*/  FMUL.FTZ R234, R87, UR37 ;  /* 0x0000002557ea7c20 */ /* 0x000fe20008410000 */
[----:B------:R-:W5:Y:S01]  /*16390*/  S2R R231, SR_TID.X ;  /* 0x0000000000e77919 */ /* 0x000f620000002100 */
[----:B------:R-:W-:Y:S01]  /*163a0*/  @!P1 IMAD R15, R15, 0x8, R2 ;  /* 0x000000080f0f9824 */ /* 0x000fe200078e0202 */
[----:B------:R-:W-:-:S02]  /*163b0*/  ISETP.GT.AND P2, PT, R4, R14, PT ;  /* 0x0000000e0400720c */ /* 0x000fc40003f44270 */
[----:B------:R-:W-:Y:S01]  /*163c0*/  IADD3 R4, R4, -0x1, RZ ;  /* 0xffffffff04047810 */ /* 0x000fe20007ffe0ff */
[----:B------:R-:W-:Y:S01]  /*163d0*/  @!P1 VIADD R15, R15, 0x28860 ;  /* 0x000288600f0f9836 */ /* 0x000fe20000000000 */
[----:B------:R-:W4:Y:S04]  /*163e0*/  MUFU.TANH R41, R41 ;  /* 0x0000002900297308 */ /* 0x000f280000002400 */
[----:B------:R-:W-:-:S04]  /*163f0*/  @!P1 PRMT R15, RZ, 0x654, R15 ;  /* 0x00000654ff0f9816 */ /* 0x000fc8000000000f */
[----:B------:R-:W1:Y:S08]  /*16400*/  MUFU.TANH R42, R42 ;  /* 0x0000002a002a7308 */ /* 0x000e700000002400 */
[----:B------:R-:W1:Y:S08]  /*16410*/  MUFU.TANH R46, R46 ;  /* 0x0000002e002e7308 */ /* 0x000e700000002400 */
[----:B------:R-:W1:Y:S01]  /*16420*/  MUFU.TANH R47, R47 ;  /* 0x0000002f002f7308 */ /* 0x000e620000002400 */
[----:B-----5:R-:W-:-:S07]  /*16430*/  SHF.R.U32.HI R231, RZ, 0x7, R231 ;  /* 0x00000007ffe77819 */ /* 0x020fce00000116e7 */
        /* <DEDUP_REMOVED lines=9> */
[----:B------:R-:W-:-:S03]  /*164d0*/  FMUL.FTZ R182, R75, UR37 ;  /* 0x000000254bb67c20 */ /* 0x000fc60008410000 */
[----:B------:R-:W5:Y:S01]  /*164e0*/  MUFU.TANH R60, R60 ;  /* 0x0000003c003c7308 */ /* 0x000f620000002400 */
[----:B------:R-:W-:Y:S01]  /*164f0*/  HGMMA.64x128x16.F32 R88, R176, gdesc[UR8].tnspB, R88, gsb0 ;  /* 0x41e00008b0587df0 */ /* 0x000fe20008000858 */
[----:B------:R-:W-:Y:S02]  /*16500*/  R2UR UR10, R8 ;  /* 0x00000000080a72ca */ /* 0x000fe400000e0000 */
[----:B------:R-:W-:Y:S02]  /*16510*/  R2UR UR11, R9 ;  /* 0x00000000090b72ca */ /* 0x000fe400000e0000 */
[----:B--2---:R-:W-:Y:S02]  /*16520*/  FMNMX.FTZ R8, R32, R11, !PT ;  /* 0x0000000b20087209 */ /* 0x004fe40007810000 */
[----:B------:R-:W2:Y:S02]  /*16530*/  MUFU.TANH R62, R62 ;  /* 0x0000003e003e7308 */ /* 0x000ea40000002400 */
[----:B0-----:R-:W-:-:S04]  /*16540*/  FMNMX.FTZ R9, R35, R8, !PT ;  /* 0x0000000823097209 */ /* 0x001fc80007810000 */
[----:B---3--:R-:W-:Y:S02]  /*16550*/  FMNMX.FTZ R8, R38, R9, !PT ;  /* 0x0000000926087209 */ /* 0x008fe40007810000 */
[----:B------:R-:W0:Y:S02]  /*16560*/  MUFU.TANH R64, R64 ;  /* 0x0000004000407308 */ /* 0x000e240000002400 */
[----:B----4-:R-:W-:-:S04]  /*16570*/  FMNMX.FTZ R8, R39, R8, !PT ;  /* 0x0000000827087209 */ /* 0x010fc80007810000 */
[----:B------:R-:W-:Y:S02]  /*16580*/  FMNMX.FTZ R9, R41, R8, !PT ;  /* 0x0000000829097209 */ /* 0x000fe40007810000 */
[----:B------:R-:W3:Y:S02]  /*16590*/  MUFU.TANH R68, R68 ;  /* 0x0000004400447308 */ /* 0x000ee40000002400 */
[----:B-1----:R-:W-:-:S04]  /*165a0*/  FMNMX.FTZ R9, R42, R9, !PT ;  /* 0x000000092a097209 */ /* 0x002fc80007810000 */
[----:B------:R-:W-:Y:S02]  /*165b0*/  FMNMX.FTZ R8, R46, R9, !PT ;  /* 0x000000092e087209 */ /* 0x000fe40007810000 */
[----:B------:R-:W1:Y:S02]  /*165c0*/  MUFU.TANH R72, R72 ;  /* 0x0000004800487308 */ /* 0x000e640000002400 */
[----:B------:R-:W-:-:S04]  /*165d0*/  FMNMX.FTZ R9, R47, R8, !PT ;  /* 0x000000082f097209 */ /* 0x000fc80007810000 */
[----:B-----5:R-:W-:Y:S02]  /*165e0*/  FMNMX.FTZ R8, R50, R9, !PT ;  /* 0x0000000932087209 */ /* 0x020fe40007810000 */
[----:B------:R-:W-:Y:S02]  /*165f0*/  MUFU.TANH R76, R76 ;  /* 0x0000004c004c7308 */ /* 0x000fe40000002400 */
[----:B------:R-:W-:-:S04]  /*16600*/  FMNMX.FTZ R9, R51, R8, !PT ;  /* 0x0000000833097209 */ /* 0x000fc80007810000 */
[----:B------:R-:W-:Y:S02]  /*16610*/  FMNMX.FTZ R8, R54, R9, !PT ;  /* 0x0000000936087209 */ /* 0x000fe40007810000 */
[----:B------:R-:W-:Y:S02]  /*16620*/  MUFU.TANH R20, R20 ;  /* 0x0000001400147308 */ /* 0x000fe40000002400 */
[----:B------:R-:W-:-:S04]  /*16630*/  FMNMX.FTZ R8, R55, R8, !PT ;  /* 0x0000000837087209 */ /* 0x000fc80007810000 */
[----:B------:R-:W-:Y:S02]  /*16640*/  FMNMX.FTZ R9, R57, R8, !PT ;  /* 0x0000000839097209 */ /* 0x000fe40007810000 */
[----:B------:R-:W-:Y:S01]  /*16650*/  IADD3 R8, R6, 0x180, RZ ;  /* 0x0000018006087810 */ /* 0x000fe20007ffe0ff */
[----:B------:R-:W-:Y:S01]  /*16660*/  MUFU.TANH R24, R24 ;  /* 0x0000001800187308 */ /* 0x000fe20000002400 */
[----:B------:R-:W-:-:S04]  /*16670*/  FMNMX.FTZ R9, R58, R9, !PT ;  /* 0x000000093a097209 */ /* 0x000fc80007810000 */
[----:B------:R-:W-:-:S03]  /*16680*/  FMNMX.FTZ R9, R60, R9, !PT ;  /* 0x000000093c097209 */ /* 0x000fc60007810000 */
[----:B------:R-:W-:Y:S01]  /*16690*/  MUFU.TANH R25, R25 ;  /* 0x0000001900197308 */ /* 0x000fe20000002400 */
[----:B--2---:R-:W-:-:S04]  /*166a0*/  FMNMX.FTZ R9, R62, R9, !PT ;  /* 0x000000093e097209 */ /* 0x004fc80007810000 */
[----:B0-----:R-:W-:-:S03]  /*166b0*/  FMNMX.FTZ R9, R64, R9, !PT ;  /* 0x0000000940097209 */ /* 0x001fc60007810000 */
[----:B------:R-:W-:Y:S01]  /*166c0*/  MUFU.TANH R27, R27 ;  /* 0x0000001b001b7308 */ /* 0x000fe20000002400 */
[----:B---3--:R-:W-:-:S04]  /*166d0*/  FMNMX.FTZ R9, R68, R9, !PT ;  /* 0x0000000944097209 */ /* 0x008fc80007810000 */
[----:B-1----:R-:W-:-:S03]  /*166e0*/  FMNMX.FTZ R9, R72, R9, !PT ;  /* 0x0000000948097209 */ /* 0x002fc60007810000 */
        /* <DEDUP_REMOVED lines=14> */
[----:B------:R-:W-:Y:S01]  /*167d0*/  MUFU.TANH R44, R44 ;  /* 0x0000002c002c7308 */ /* 0x000fe20000002400 */
[----:B------:R-:W-:Y:S01]  /*167e0*/  HGMMA.64x128x16.F32 R88, R172, gdesc[UR8].tnspB, R88, gsb0 ;  /* 0x41e00008ac587df0 */ /* 0x000fe20008000858 */
[----:B------:R-:W-:-:S06]  /*167f0*/  R2UR UR10, R8 ;  /* 0x00000000080a72ca */ /* 0x000fcc00000e0000 */
        /* <DEDUP_REMOVED lines=18> */
[----:B------:R-:W-:Y:S01]  /*16920*/  FMUL.FTZ R172, R73, UR37 ;  /* 0x0000002549ac7c20 */ /* 0x000fe20008410000 */
[----:B------:R-:W-:Y:S01]  /*16930*/  FMUL.FTZ R174, R77, UR37 ;  /* 0x000000254dae7c20 */ /* 0x000fe20008410000 */
[----:B------:R-:W-:-:S03]  /*16940*/  WARPGROUP.ARRIVE ;  /* 0x00000000000079c5 */ /* 0x000fc60000000000 */
[----:B------:R-:W-:Y:S08]  /*16950*/  MUFU.TANH R82, R82 ;  /* 0x0000005200527308 */ /* 0x000ff00000002400 */
[----:B------:R-:W0:Y:S08]  /*16960*/  MUFU.TANH R172, R172 ;  /* 0x000000ac00ac7308 */ /* 0x000e300000002400 */
[----:B------:R-:W1:Y:S08]  /*16970*/  MUFU.TANH R174, R174 ;  /* 0x000000ae00ae7308 */ /* 0x000e700000002400 */
[----:B------:R-:W-:Y:S01]  /*16980*/  MUFU.TANH R232, R232 ;  /* 0x000000e800e87308 */ /* 0x000fe20000002400 */
[----:B0-----:R-:W-:-:S04]  /*16990*/  FMNMX.FTZ R9, R172, R9, !PT ;  /* 0x00000009ac097209 */ /* 0x001fc80007810000 */
[----:B------:R-:W-:Y:S01]  /*169a0*/  FMNMX.FTZ R11, R76, R9, !PT ;  /* 0x000000094c0b7209 */ /* 0x000fe20007810000 */
[----:B------:R-:W-:Y:S02]  /*169b0*/  IMAD.MOV.U32 R9, RZ, RZ, 0x40000040 ;  /* 0x40000040ff097424 */ /* 0x000fe400078e00ff */
[----:B------:R-:W-:Y:S01]  /*169c0*/  MUFU.TANH R86, R86 ;  /* 0x0000005600567308 */ /* 0x000fe20000002400 */
[----:B-1----:R-:W-:Y:S02]  /*169d0*/  FMNMX.FTZ R11, R174, R11, !PT ;  /* 0x0000000bae0b7209 */ /* 0x002fe40007810000 */
[----:B------:R-:W-:Y:S01]  /*169e0*/  R2UR UR11, R9 ;  /* 0x00000000090b72ca */ /* 0x000fe200000e0000 */
[----:B------:R-:W-:Y:S01]  /*169f0*/  IMAD.MOV.U32 R9, RZ, RZ, 0x40000040 ;  /* 0x40000040ff097424 */ /* 0x000fe200078e00ff */
[----:B------:R-:W-:-:S03]  /*16a00*/  FMNMX.FTZ R11, R176, R11, !PT ;  /* 0x0000000bb00b7209 */ /* 0x000fc60007810000 */
[----:B------:R-:W-:Y:S01]  /*16a10*/  MUFU.TANH R234, R234 ;  /* 0x000000ea00ea7308 */ /* 0x000fe20000002400 */
[----:B------:R-:W-:-:S04]  /*16a20*/  FMNMX.FTZ R11, R80, R11, !PT ;  /* 0x0000000b500b7209 */ /* 0x000fc80007810000 */
[----:B------:R-:W-:-:S03]  /*16a30*/  FMNMX.FTZ R11, R178, R11, !PT ;  /* 0x0000000bb20b7209 */ /* 0x000fc60007810000 */
[----:B------:R-:W-:Y:S01]  /*16a40*/  HGMMA.64x128x16.F32 R88, R168, gdesc[UR8].tnspB, R88, gsb0 ;  /* 0x41e00008a8587df0 */ /* 0x000fe20008000858 */
[----:B------:R-:W-:Y:S02]  /*16a50*/  FMNMX.FTZ R11, R84, R11, !PT ;  /* 0x0000000b540b7209 */ /* 0x000fe40007810000 */
[----:B------:R-:W-:Y:S01]  /*16a60*/  R2UR UR11, R9 ;  /* 0x00000000090b72ca */ /* 0x000fe200000e0000 */
[----:B------:R-:W-:Y:S02]  /*16a70*/  IMAD.MOV.U32 R9, RZ, RZ, 0x40000040 ;  /* 0x40000040ff097424 */ /* 0x000fe400078e00ff */
[----:B------:R-:W0:Y:S02]  /*16a80*/  SHFL.BFLY PT, R8, R11, 0x2, 0x1f ;  /* 0x0c401f000b087f89 */ /* 0x000e2400000e0000 */
[----:B0-----:R-:W-:-:S05]  /*16a90*/  FMNMX.FTZ R8, R11, R8, !PT ;  /* 0x000000080b087209 */ /* 0x001fca0007810000 */
[----:B------:R-:W0:Y:S02]  /*16aa0*/  SHFL.BFLY PT, R11, R8, 0x1, 0x1f ;  /* 0x0c201f00080b7f89 */ /* 0x000e2400000e0000 */
[----:B0-----:R-:W-:-:S05]  /*16ab0*/  FMNMX.FTZ R11, R8, R11, !PT ;  /* 0x0000000b080b7209 */ /* 0x001fca0007810000 */
[C---:B------:R-:W-:Y:S01]  /*16ac0*/  FADD.FTZ R8, -R11.reuse, R12 ;  /* 0x0000000c0b087221 */ /* 0x040fe20000010100 */
[----:B------:R-:W-:-:S03]  /*16ad0*/  FMUL.FTZ R61, R11, R59 ;  /* 0x0000003b0b3d7220 */ /* 0x000fc60000410000 */
[-C--:B------:R-:W-:Y:S01]  /*16ae0*/  FMUL.FTZ R12, R8, R59.reuse ;  /* 0x0000003b080c7220 */ /* 0x080fe20000410000 */
[----:B------:R-:W-:Y:S02]  /*16af0*/  VIADD R8, R6, 0x200 ;  /* 0x0000020006087836 */ /* 0x000fe40000000000 */
[--C-:B------:R-:W-:Y:S01]  /*16b00*/  FFMA.FTZ R236, R7, R59, -R61.reuse ;  /* 0x0000003b07ec7223 */ /* 0x100fe2000001083d */
[----:B------:R-:W-:Y:S01]  /*16b10*/  FMNMX.FTZ R7, R20, R13, !PT ;  /* 0x0000000d14077209 */ /* 0x000fe20007810000 */
[-CC-:B------:R-:W-:Y:S01]  /*16b20*/  FFMA.FTZ R63, R10, R59.reuse, -R61.reuse ;  /* 0x0000003b0a3f7223 */ /* 0x180fe2000001083d */
[-CC-:B------:R-:W-:Y:S01]  /*16b30*/  FFMA.FTZ R65, R32, R59.reuse, -R61.reuse ;  /* 0x0000003b20417223 */ /* 0x180fe2000001083d */
[----:B------:R-:W-:Y:S01]  /*16b40*/  R2UR UR10, R8 ;  /* 0x00000000080a72ca */ /* 0x000fe200000e0000 */
[--C-:B------:R-:W-:Y:S01]  /*16b50*/  FFMA.FTZ R32, R38, R59, -R61.reuse ;  /* 0x0000003b26207223 */ /* 0x100fe2000001083d */
[----:B------:R-:W-:Y:S01]  /*16b60*/  FMNMX.FTZ R8, R24, R7, !PT ;  /* 0x0000000718087209 */ /* 0x000fe20007810000 */
[-CC-:B------:R-:W-:Y:S01]  /*16b70*/  FFMA.FTZ R38, R50, R59.reuse, -R61.reuse ;  /* 0x0000003b32267223 */ /* 0x180fe2000001083d */
[-CC-:B------:R-:W-:Y:S01]  /*16b80*/  FFMA.FTZ R21, R21, R59.reuse, -R61.reuse ;  /* 0x0000003b15157223 */ /* 0x180fe2000001083d */
[-CC-:B------:R-:W-:Y:S01]  /*16b90*/  FFMA.FTZ R26, R26, R59.reuse, -R61.reuse ;  /* 0x0000003b1a1a7223 */ /* 0x180fe2000001083d */
[----:B------:R-:W-:Y:S01]  /*16ba0*/  FMNMX.FTZ R8, R25, R8, !PT ;  /* 0x0000000819087209 */ /* 0x000fe20007810000 */
[-CC-:B------:R-:W-:Y:S01]  /*16bb0*/  FFMA.FTZ R39, R39, R59.reuse, -R61.reuse ;  /* 0x0000003b27277223 */ /* 0x180fe2000001083d */
[-CC-:B------:R-:W-:Y:S01]  /*16bc0*/  FFMA.FTZ R50, R72, R59.reuse, -R61.reuse ;  /* 0x0000003b48327223 */ /* 0x180fe2000001083d */
[-CC-:B------:R-:W-:Y:S01]  /*16bd0*/  FFMA.FTZ R69, R172, R59.reuse, -R61.reuse ;  /* 0x0000003bac457223 */ /* 0x180fe2000001083d */
[----:B------:R-:W-:Y:S01]  /*16be0*/  FMNMX.FTZ R8, R27, R8, !PT ;  /* 0x000000081b087209 */ /* 0x000fe20007810000 */
[-CC-:B------:R-:W-:Y:S01]  /*16bf0*/  FFMA.FTZ R73, R174, R59.reuse, -R61.reuse ;  /* 0x0000003bae497223 */ /* 0x180fe2000001083d */
[----:B------:R-:W-:Y:S01]  /*16c00*/  FFMA.FTZ R75, R80, R59, -R61 ;  /* 0x0000003b504b7223 */ /* 0x000fe2000001083d */
[----:B------:R-:W-:Y:S01]  /*16c10*/  MUFU.EX2 R12, R12 ;  /* 0x0000000c000c7308 */ /* 0x000fe20000000800 */
[----:B------:R-:W-:-:S04]  /*16c20*/  FMNMX.FTZ R8, R29, R8, !PT ;  /* 0x000000081d087209 */ /* 0x000fc80007810000 */
        /* <DEDUP_REMOVED lines=8> */
[----:B------:R-:W-:Y:S01]  /*16cb0*/  FMNMX.FTZ R8, R40, R7, !PT ;  /* 0x0000000728087209 */ /* 0x000fe20007810000 */
[----:B0-----:R-:W-:-:S03]  /*16cc0*/  FFMA.FTZ R3, R12, R3, R21 ;  /* 0x000000030c037223 */ /* 0x001fc60000010015 */
        /* <DEDUP_REMOVED lines=9> */
[----:B------:R-:W-:Y:S01]  /*16d60*/  FMNMX.FTZ R7, R53, R8, !PT ;  /* 0x0000000835077209 */ /* 0x000fe20007810000 */
[----:B------:R-:W-:Y:S01]  /*16d70*/  VIADD R8, R6, 0x280 ;  /* 0x0000028006087836 */ /* 0x000fe20000000000 */
[----:B------:R-:W-:Y:S02]  /*16d80*/  WARPGROUP.DEPBAR.LE gsb0, 0x0 ;  /* 0x00008000000079c5 */ /* 0x000fe40000010000 */
[----:B------:R-:W-:Y:S01]  /*16d90*/  WARPGROUP.ARRIVE ;  /* 0x00000000000079c5 */ /* 0x000fe20000000000 */
[----:B------:R-:W-:Y:S01]  /*16da0*/  FMUL.FTZ R168, R67, UR37 ;  /* 0x0000002543a87c20 */ /* 0x000fe20008410000 */
[----:B------:R-:W-:Y:S01]  /*16db0*/  FMUL.FTZ R170, R71, UR37 ;  /* 0x0000002547aa7c20 */ /* 0x000fe20008410000 */
[----:B------:R-:W-:Y:S01]  /*16dc0*/  FMNMX.FTZ R7, R56, R7, !PT ;  /* 0x0000000738077209 */ /* 0x000fe20007810000 */
[-CC-:B------:R-:W-:Y:S01]  /*16dd0*/  FFMA.FTZ R67, R28, R59.reuse, -R61.reuse ;  /* 0x0000003b1c437223 */ /* 0x180fe2000001083d */
[-CC-:B------:R-:W-:Y:S01]  /*16de0*/  FFMA.FTZ R28, R46, R59.reuse, -R61.reuse ;  /* 0x0000003b2e1c7223 */ /* 0x180fe2000001083d */
[----:B------:R-:W-:Y:S01]  /*16df0*/  HGMMA.64x128x16.F32 R88, R164, gdesc[UR8].tnspB, R88, gsb0 ;  /* 0x41e00008a4587df0 */ /* 0x000fe20008000858 */
[----:B------:R-:W-:Y:S01]  /*16e00*/  R2UR UR10, R8 ;  /* 0x00000000080a72ca */ /* 0x000fe200000e0000 */
[----:B------:R-:W0:Y:S01]  /*16e10*/  MUFU.TANH R168, R168 ;  /* 0x000000a800a87308 */ /* 0x000e220000002400 */
[----:B------:R-:W-:Y:S01]  /*16e20*/  R2UR UR11, R9 ;  /* 0x00000000090b72ca */ /* 0x000fe200000e0000 */
[--C-:B------:R-:W-:Y:S01]  /*16e30*/  FFMA.FTZ R46, R54, R59, -R61.reuse ;  /* 0x0000003b362e7223 */ /* 0x100fe2000001083d */
[----:B------:R-:W-:Y:S01]  /*16e40*/  FMNMX.FTZ R7, R180, R7, !PT ;  /* 0x00000007b4077209 */ /* 0x000fe20007810000 */
[-CC-:B------:R-:W-:Y:S01]  /*16e50*/  FFMA.FTZ R71, R68, R59.reuse, -R61.reuse ;  /* 0x0000003b44477223 */ /* 0x180fe2000001083d */
[----:B------:R-:W-:Y:S01]  /*16e60*/  MOV R9, 0x40000040 ;  /* 0x4000004000097802 */ /* 0x000fe20000000f00 */
[----:B------:R-:W-:Y:S01]  /*16e70*/  FFMA.FTZ R54, R76, R59, -R61 ;  /* 0x0000003b4c367223 */ /* 0x000fe2000001083d */
[----:B------:R-:W-:Y:S01]  /*16e80*/  FMNMX.FTZ R7, R66, R7, !PT ;  /* 0x0000000742077209 */ /* 0x000fe20007810000 */
[----:B------:R-:W1:Y:S08]  /*16e90*/  MUFU.TANH R170, R170 ;  /* 0x000000aa00aa7308 */ /* 0x000e700000002400 */
[----:B------:R-:W-:Y:S01]  /*16ea0*/  MUFU.EX2 R67, R67 ;  /* 0x0000004300437308 */ /* 0x000fe20000000800 */
[----:B0-----:R-:W-:-:S04]  /*16eb0*/  FMNMX.FTZ R7, R168, R7, !PT ;  /* 0x00000007a8077209 */ /* 0x001fc80007810000 */
[----:B------:R-:W-:-:S03]  /*16ec0*/  FMNMX.FTZ R7, R70, R7, !PT ;  /* 0x0000000746077209 */ /* 0x000fc60007810000 */
[----:B------:R-:W0:Y:S01]  /*16ed0*/  MUFU.EX2 R39, R39 ;  /* 0x0000002700277308 */ /* 0x000e220000000800 */
[----:B-1----:R-:W-:-:S04]  /*16ee0*/  FMNMX.FTZ R7, R170, R7, !PT ;  /* 0x00000007aa077209 */ /* 0x002fc80007810000 */
[----:B------:R-:W-:-:S03]  /*16ef0*/  FMNMX.FTZ R7, R74, R7, !PT ;  /* 0x000000074a077209 */ /* 0x000fc60007810000 */
[----:B------:R-:W-:Y:S01]  /*16f00*/  MUFU.EX2 R28, R28 ;  /* 0x0000001c001c7308 */ /* 0x000fe20000000800 */
[----:B------:R-:W-:-:S04]  /*16f10*/  FMNMX.FTZ R7, R182, R7, !PT ;  /* 0x00000007b6077209 */ /* 0x000fc80007810000 */
[----:B------:R-:W-:-:S03]  /*16f20*/  FMNMX.FTZ R7, R78, R7, !PT ;  /* 0x000000074e077209 */ /* 0x000fc60007810000 */
[----:B------:R-:W-:Y:S01]  /*16f30*/  MUFU.EX2 R38, R38 ;  /* 0x0000002600267308 */ /* 0x000fe20000000800 */
[----:B------:R-:W-:Y:S02]  /*16f40*/  FMNMX.FTZ R7, R230, R7, !PT ;  /* 0x00000007e6077209 */ /* 0x000fe40007810000 */
[----:B0-----:R-:W-:Y:S02]  /*16f50*/  F2FP.F16.F32.PACK_AB R172, R39, R32 ;  /* 0x0000002027ac723e */ /* 0x001fe400000000ff */
[----:B------:R-:W-:-:S03]  /*16f60*/  FMNMX.FTZ R7, R82, R7, !PT ;  /* 0x0000000752077209 */ /* 0x000fc60007810000 */
[----:B------:R-:W-:Y:S01]  /*16f70*/  MUFU.EX2 R46, R46 ;  /* 0x0000002e002e7308 */ /* 0x000fe20000000800 */
[----:B------:R-:W-:-:S04]  /*16f80*/  FMNMX.FTZ R7, R232, R7, !PT ;  /* 0x00000007e8077209 */ /* 0x000fc80007810000 */
[----:B------:R-:W-:-:S03]  /*16f90*/  FMNMX.FTZ R7, R86, R7, !PT ;  /* 0x0000000756077209 */ /* 0x000fc60007810000 */
[----:B------:R-:W-:Y:S01]  /*16fa0*/  MUFU.EX2 R71, R71 ;  /* 0x0000004700477308 */ /* 0x000fe20000000800 */
[----:B------:R-:W-:-:S05]  /*16fb0*/  FMNMX.FTZ R7, R234, R7, !PT ;  /* 0x00000007ea077209 */ /* 0x000fca0007810000 */
[----:B------:R-:W0:Y:S02]  /*16fc0*/  SHFL.BFLY PT, R8, R7, 0x2, 0x1f ;  /* 0x0c401f0007087f89 */ /* 0x000e2400000e0000 */
[----:B------:R-:W-:Y:S08]  /*16fd0*/  MUFU.EX2 R50, R50 ;  /* 0x0000003200327308 */ /* 0x000ff00000000800 */
[----:B------:R-:W-:Y:S08]  /*16fe0*/  MUFU.EX2 R69, R69 ;  /* 0x0000004500457308 */ /* 0x000ff00000000800 */
[----:B------:R-:W-:Y:S01]  /*16ff0*/  MUFU.EX2 R54, R54 ;  /* 0x0000003600367308 */ /* 0x000fe20000000800 */
[----:B0-----:R-:W-:Y:S01]  /*17000*/  FMNMX.FTZ R10, R7, R8, !PT ;  /* 0x00000008070a7209 */ /* 0x001fe20007810000 */
[----:B------:R-:W-:-:S06]  /*17010*/  VIADD R8, R6, 0x300 ;  /* 0x0000030006087836 */ /* 0x000fcc0000000000 */
[----:B------:R-:W-:Y:S01]  /*17020*/  MUFU.EX2 R73, R73 ;  /* 0x0000004900497308 */ /* 0x000fe20000000800 */
[----:B------:R-:W-:Y:S01]  /*17030*/  VIADD R6, R6, 0x380 ;  /* 0x0000038006067836 */ /* 0x000fe20000000000 */
[----:B------:R-:W0:Y:S06]  /*17040*/  SHFL.BFLY PT, R7, R10, 0x1, 0x1f ;  /* 0x0c201f000a077f89 */ /* 0x000e2c00000e0000 */
[----:B------:R-:W-:Y:S01]  /*17050*/  MUFU.EX2 R75, R75 ;  /* 0x0000004b004b7308 */ /* 0x000fe20000000800 */
[----:B0-----:R-:W-:Y:S01]  /*17060*/  FMNMX.FTZ R10, R10, R7, !PT ;  /* 0x000000070a0a7209 */ /* 0x001fe20007810000 */
[----:B------:R-:W-:Y:S01]  /*17070*/  IMAD.MOV.U32 R7, RZ, RZ, 0x40000040 ;  /* 0x40000040ff077424 */ /* 0x000fe200078e00ff */
[----:B------:R-:W-:-:S02]  /*17080*/  WARPGROUP.DEPBAR.LE gsb0, 0x0 ;  /* 0x00008000000079c5 */ /* 0x000fc40000010000 */
[----:B------:R-:W-:Y:S01]  /*17090*/  WARPGROUP.ARRIVE ;  /* 0x00000000000079c5 */ /* 0x000fe20000000000 */
[-CC-:B------:R-:W-:Y:S01]  /*170a0*/  FFMA.FTZ R164, R30, R59.reuse, -R61.reuse ;  /* 0x0000003b1ea47223 */ /* 0x180fe2000001083d */
[-CC-:B------:R-:W-:Y:S01]  /*170b0*/  FFMA.FTZ R30, R41, R59.reuse, -R61.reuse ;  /* 0x0000003b291e7223 */ /* 0x180fe2000001083d */
[-CC-:B------:R-:W-:Y:S01]  /*170c0*/  FFMA.FTZ R41, R47, R59.reuse, -R61.reuse ;  /* 0x0000003b2f297223 */ /* 0x180fe2000001083d */
[-CC-:B------:R-:W-:Y:S01]  /*170d0*/  FFMA.FTZ R166, R35, R59.reuse, -R61.reuse ;  /* 0x0000003b23a67223 */ /* 0x180fe2000001083d */
[-CC-:B------:R-:W-:Y:S01]  /*170e0*/  FFMA.FTZ R47, R51, R59.reuse, -R61.reuse ;  /* 0x0000003b332f7223 */ /* 0x180fe2000001083d */
[----:B------:R-:W-:Y:S01]  /*170f0*/  HGMMA.64x128x16.F32 R88, R160, gdesc[UR8].tnspB, R88, gsb0 ;  /* 0x41e00008a0587df0 */ /* 0x000fe20008000858 */
[----:B------:R-:W-:Y:S01]  /*17100*/  R2UR UR10, R8 ;  /* 0x00000000080a72ca */ /* 0x000fe200000e0000 */
[-CC-:B------:R-:W-:Y:S01]  /*17110*/  FFMA.FTZ R35, R42, R59.reuse, -R61.reuse ;  /* 0x0000003b2a237223 */ /* 0x180fe2000001083d */
[----:B------:R-:W-:Y:S01]  /*17120*/  R2UR UR11, R9 ;  /* 0x00000000090b72ca */ /* 0x000fe200000e0000 */
[-CC-:B------:R-:W-:Y:S01]  /*17130*/  FFMA.FTZ R51, R55, R59.reuse, -R61.reuse ;  /* 0x0000003b37337223 */ /* 0x180fe2000001083d */
[-CC-:B------:R-:W-:Y:S01]  /*17140*/  FFMA.FTZ R42, R57, R59.reuse, -R61.reuse ;  /* 0x0000003b392a7223 */ /* 0x180fe2000001083d */
[-CC-:B------:R-:W-:Y:S01]  /*17150*/  FFMA.FTZ R55, R58, R59.reuse, -R61.reuse ;  /* 0x0000003b3a377223 */ /* 0x180fe2000001083d */
[-CC-:B------:R-:W-:Y:S01]  /*17160*/  FFMA.FTZ R57, R62, R59.reuse, -R61.reuse ;  /* 0x0000003b3e397223 */ /* 0x180fe2000001083d */
[-CC-:B------:R-:W-:Y:S01]  /*17170*/  FFMA.FTZ R58, R176, R59.reuse, -R61.reuse ;  /* 0x0000003bb03a7223 */ /* 0x180fe2000001083d */
[-CC-:B------:R-:W-:Y:S01]  /*17180*/  FFMA.FTZ R8, R178, R59.reuse, -R61.reuse ;  /* 0x0000003bb2087223 */ /* 0x180fe2000001083d */
[----:B------:R-:W-:Y:S01]  /*17190*/  FFMA.FTZ R9, R84, R59, -R61 ;  /* 0x0000003b54097223 */ /* 0x000fe2000001083d */
[----:B------:R-:W0:Y:S08]  /*171a0*/  MUFU.EX2 R164, R164 ;  /* 0x000000a400a47308 */ /* 0x000e300000000800 */
[----:B------:R-:W1:Y:S08]  /*171b0*/  MUFU.EX2 R166, R166 ;  /* 0x000000a600a67308 */ /* 0x000e700000000800 */
[----:B------:R-:W-:Y:S01]  /*171c0*/  MUFU.EX2 R30, R30 ;  /* 0x0000001e001e7308 */ /* 0x000fe20000000800 */
[----:B0-----:R-:W-:-:S07]  /*171d0*/  F2FP.F16.F32.PACK_AB R176, R164, R67 ;  /* 0x00000043a4b0723e */ /* 0x001fce00000000ff */
[----:B------:R-:W0:Y:S01]  /*171e0*/  MUFU.EX2 R35, R35 ;  /* 0x0000002300237308 */ /* 0x000e220000000800 */
[----:B-1----:R-:W-:-:S07]  /*171f0*/  F2FP.F16.F32.PACK_AB R178, R166, R65 ;  /* 0x00000041a6b2723e */ /* 0x002fce00000000ff */
[----:B------:R-:W-:Y:S08]  /*17200*/  MUFU.EX2 R41, R41 ;  /* 0x0000002900297308 */ /* 0x000ff00000000800 */
[----:B------:R-:W-:Y:S01]  /*17210*/  MUFU.EX2 R47, R47 ;  /* 0x0000002f002f7308 */ /* 0x000fe20000000800 */
[----:B0-----:R-:W-:-:S07]  /*17220*/  F2FP.F16.F32.PACK_AB R174, R35, R30 ;  /* 0x0000001e23ae723e */ /* 0x001fce00000000ff */
        /* <DEDUP_REMOVED lines=11> */
[C---:B------:R-:W-:Y:S01]  /*172e0*/  FADD.FTZ R60, -R10.reuse, R13 ;  /* 0x0000000d0a3c7221 */ /* 0x040fe20000010100 */
[-C--:B------:R-:W-:Y:S02]  /*172f0*/  FMUL.FTZ R61, R10, R59.reuse ;  /* 0x0000003b0a3d7220 */ /* 0x080fe40000410000 */
[----:B------:R-:W-:Y:S01]  /*17300*/  HGMMA.64x128x16.F32 R88, R156, gdesc[UR8].tnspB, R88, gsb0 ;  /* 0x41e000089c587df0 */ /* 0x000fe20008000858 */
[----:B------:R-:W-:Y:S01]  /*17310*/  R2UR UR10, R6 ;  /* 0x00000000060a72ca */ /* 0x000fe200000e0000 */
[-C--:B------:R-:W-:Y:S01]  /*17320*/  FMUL.FTZ R13, R60, R59.reuse ;  /* 0x0000003b3c0d7220 */ /* 0x080fe20000410000 */
[----:B------:R-:W-:Y:S01]  /*17330*/  R2UR UR11, R7 ;  /* 0x00000000070b72ca */ /* 0x000fe200000e0000 */
[-CC-:B------:R-:W-:Y:S01]  /*17340*/  FFMA.FTZ R20, R20, R59.reuse, -R61.reuse ;  /* 0x0000003b14147223 */ /* 0x180fe2000001083d */
[-CC-:B------:R-:W-:Y:S01]  /*17350*/  FFMA.FTZ R181, R24, R59.reuse, -R61.reuse ;  /* 0x0000003b18b57223 */ /* 0x180fe2000001083d */
[-CC-:B------:R-:W-:Y:S01]  /*17360*/  FFMA.FTZ R183, R25, R59.reuse, -R61.reuse ;  /* 0x0000003b19b77223 */ /* 0x180fe2000001083d */
[-CC-:B------:R-:W-:Y:S01]  /*17370*/  FFMA.FTZ R24, R27, R59.reuse, -R61.reuse ;  /* 0x0000003b1b187223 */ /* 0x180fe2000001083d */
[----:B------:R-:W-:Y:S01]  /*17380*/  MUFU.EX2 R13, R13 ;  /* 0x0000000d000d7308 */ /* 0x000fe20000000800 */
[----:B------:R-:W-:Y:S01]  /*17390*/  FFMA.FTZ R177, R29, R59, -R61 ;  /* 0x0000003b1db17223 */ /* 0x000fe2000001083d */
[----:B------:R-:W-:-:S02]  /*173a0*/  @!P1 IMAD R7, R22, 0x8, R2 ;  /* 0x0000000816079824 */ /* 0x000fc400078e0202 */
[-CC-:B------:R-:W-:Y:S01]  /*173b0*/  FFMA.FTZ R60, R31, R59.reuse, -R61.reuse ;  /* 0x0000003b1f3c7223 */ /* 0x180fe2000001083d */
[-CC-:B------:R-:W-:Y:S01]  /*173c0*/  FFMA.FTZ R179, R33, R59.reuse, -R61.reuse ;  /* 0x0000003b21b37223 */ /* 0x180fe2000001083d */
[----:B------:R-:W-:Y:S01]  /*173d0*/  IADD3 R25, -R231, 0xb, RZ ;  /* 0x0000000be7197810 */ /* 0x000fe20007ffe1ff */
[----:B------:R-:W-:Y:S02]  /*173e0*/  @!P1 VIADD R7, R7, 0x28840 ;  /* 0x0002884007079836 */ /* 0x000fe40000000000 */
[-CC-:B------:R-:W-:Y:S01]  /*173f0*/  FFMA.FTZ R165, R52, R59.reuse, -R61.reuse ;  /* 0x0000003b34a57223 */ /* 0x180fe2000001083d */
[----:B------:R-:W0:Y:S01]  /*17400*/  MUFU.EX2 R20, R20 ;  /* 0x0000001400147308 */ /* 0x000e220000000800 */
[-C--:B------:R-:W-:Y:S01]  /*17410*/  FFMA.FTZ R167, R56, R59.reuse, -R61 ;  /* 0x0000003b38a77223 */ /* 0x080fe2000001083d */
[----:B------:R-:W-:Y:S01]  /*17420*/  FADD.FTZ R52, R236, R3 ;  /* 0x00000003ec347221 */ /* 0x000fe20000010000 */
[----:B------:R-:W-:Y:S01]  /*17430*/  @!P1 PRMT R7, RZ, 0x654, R7 ;  /* 0x00000654ff079816 */ /* 0x000fe20000000007 */
        /* <DEDUP_REMOVED lines=10> */
[----:B------:R-:W-:Y:S01]  /*174e0*/  FADD.FTZ R3, R67, R52 ;  /* 0x0000003443037221 */ /* 0x000fe20000010000 */
[-CC-:B------:R-:W-:Y:S01]  /*174f0*/  FFMA.FTZ R171, R48, R59.reuse, -R61.reuse ;  /* 0x0000003b30ab7223 */ /* 0x180fe2000001083d */
[----:B------:R-:W2:Y:S01]  /*17500*/  MUFU.EX2 R183, R183 ;  /* 0x000000b700b77308 */ /* 0x000ea20000000800 */
[----:B0-----:R-:W-:Y:S01]  /*17510*/  FFMA.FTZ R0, R13, R0, R20 ;  /* 0x000000000d007223 */ /* 0x001fe20000010014 */
[-CC-:B------:R-:W-:Y:S01]  /*17520*/  FFMA.FTZ R6, R49, R59.reuse, -R61.reuse ;  /* 0x0000003b31067223 */ /* 0x180fe2000001083d */
[-CC-:B------:R-:W-:Y:S01]  /*17530*/  FFMA.FTZ R48, R53, R59.reuse, -R61.reuse ;  /* 0x0000003b35307223 */ /* 0x180fe2000001083d */
[-CC-:B------:R-:W-:Y:S01]  /*17540*/  FFMA.FTZ R161, R66, R59.reuse, -R61.reuse ;  /* 0x0000003b42a17223 */ /* 0x180fe2000001083d */
[-CC-:B------:R-:W-:Y:S01]  /*17550*/  FFMA.FTZ R52, R168, R59.reuse, -R61.reuse ;  /* 0x0000003ba8347223 */ /* 0x180fe2000001083d */
[-CC-:B------:R-:W-:Y:S01]  /*17560*/  FFMA.FTZ R163, R70, R59.reuse, -R61.reuse ;  /* 0x0000003b46a37223 */ /* 0x180fe2000001083d */
[-CC-:B------:R-:W-:Y:S01]  /*17570*/  FFMA.FTZ R78, R78, R59.reuse, -R61.reuse ;  /* 0x0000003b4e4e7223 */ /* 0x180fe2000001083d */
[----:B------:R-:W0:Y:S01]  /*17580*/  MUFU.EX2 R24, R24 ;  /* 0x0000001800187308 */ /* 0x000e220000000800 */
[C---:B-1----:R-:W-:Y:S01]  /*17590*/  FADD.FTZ R56, R181.reuse, R0 ;  /* 0x00000000b5387221 */ /* 0x042fe20000010000 */
[-CC-:B------:R-:W-:Y:S01]  /*175a0*/  FFMA.FTZ R0, R180, R59.reuse, -R61.reuse ;  /* 0x0000003bb4007223 */ /* 0x180fe2000001083d */
[----:B------:R-:W-:Y:S01]  /*175b0*/  F2FP.F16.F32.PACK_AB R181, R181, R20 ;  /* 0x00000014b5b5723e */ /* 0x000fe200000000ff */
[-CC-:B------:R-:W-:Y:S01]  /*175c0*/  FFMA.FTZ R230, R230, R59.reuse, -R61.reuse ;  /* 0x0000003be6e67223 */ /* 0x180fe2000001083d */
[-CC-:B------:R-:W-:Y:S01]  /*175d0*/  FFMA.FTZ R82, R82, R59.reuse, -R61.reuse ;  /* 0x0000003b52527223 */ /* 0x180fe2000001083d */
[-CC-:B------:R-:W-:Y:S01]  /*175e0*/  FFMA.FTZ R232, R232, R59.reuse, -R61.reuse ;  /* 0x0000003be8e87223 */ /* 0x180fe2000001083d */
[----:B------:R-:W-:Y:S01]  /*175f0*/  FFMA.FTZ R86, R86, R59, -R61 ;  /* 0x0000003b56567223 */ /* 0x000fe2000001083d */
[----:B------:R-:W1:Y:S01]  /*17600*/  MUFU.EX2 R177, R177 ;  /* 0x000000b100b17308 */ /* 0x000e620000000800 */
[----:B------:R-:W-:-:S02]  /*17610*/  F2FP.F16.F32.PACK_AB R180, R236, R21 ;  /* 0x00000015ecb4723e */ /* 0x000fc400000000ff */
[----:B------:R-:W-:-:S05]  /*17620*/  F2FP.F16.F32.PACK_AB R168, R41, R28 ;  /* 0x0000001c29a8723e */ /* 0x000fca00000000ff */
[----:B------:R-:W3:Y:S08]  /*17630*/  MUFU.EX2 R60, R60 ;  /* 0x0000003c003c7308 */ /* 0x000ef00000000800 */
[----:B------:R-:W4:Y:S08]  /*17640*/  MUFU.EX2 R179, R179 ;  /* 0x000000b300b37308 */ /* 0x000f300000000800 */
[----:B------:R-:W5:Y:S08]  /*17650*/  MUFU.EX2 R34, R34 ;  /* 0x0000002200227308 */ /* 0x000f700000000800 */
[----:B------:R-:W5:Y:S08]  /*17660*/  MUFU.EX2 R173, R173 ;  /* 0x000000ad00ad7308 */ /* 0x000f700000000800 */
[----:B------:R-:W5:Y:S08]  /*17670*/  MUFU.EX2 R36, R36 ;  /* 0x0000002400247308 */ /* 0x000f700000000800 */
[----:B------:R-:W5:Y:S08]  /*17680*/  MUFU.EX2 R175, R175 ;  /* 0x000000af00af7308 */ /* 0x000f700000000800 */
[----:B------:R-:W5:Y:S08]  /*17690*/  MUFU.EX2 R40, R40 ;  /* 0x0000002800287308 */ /* 0x000f700000000800 */
[----:B------:R-:W5:Y:S08]  /*176a0*/  MUFU.EX2 R169, R169 ;  /* 0x000000a900a97308 */ /* 0x000f700000000800 */
[----:B------:R-:W5:Y:S08]  /*176b0*/  MUFU.EX2 R44, R44 ;  /* 0x0000002c002c7308 */ /* 0x000f700000000800 */
[----:B------:R-:W5:Y:S08]  /*176c0*/  MUFU.EX2 R171, R171 ;  /* 0x000000ab00ab7308 */ /* 0x000f700000000800 */
[----:B------:R-:W5:Y:S01]  /*176d0*/  MUFU.EX2 R6, R6 ;  /* 0x0000000600067308 */ /* 0x000f620000000800 */
[----:B------:R-:W-:-:S02]  /*176e0*/  WARPGROUP.DEPBAR.LE gsb0, 0x0 ;  /* 0x00008000000079c5 */ /* 0x000fc40000010000 */
[----:B------:R-:W-:-:S05]  /*176f0*/  WARPGROUP.ARRIVE ;  /* 0x00000000000079c5 */ /* 0x000fca0000000000 */
[----:B------:R-:W5:Y:S01]  /*17700*/  MUFU.EX2 R165, R165 ;  /* 0x000000a500a57308 */ /* 0x000f620000000800 */
[----:B------:R-:W-:Y:S01]  /*17710*/  FFMA.FTZ R157, R74, R59, -R61 ;  /* 0x0000003b4a9d7223 */ /* 0x000fe2000001083d */
[----:B------:R-:W-:Y:S02]  /*17720*/  F2FP.F16.F32.PACK_AB R156, R69, R50 ;  /* 0x00000032459c723e */ /* 0x000fe400000000ff */
[----:B------:R-:W-:Y:S01]  /*17730*/  F2FP.F16.F32.PACK_AB R158, R73, R54 ;  /* 0x00000036499e723e */ /* 0x000fe200000000ff */
[----:B------:R-:W-:Y:S03]  /*17740*/  HGMMA.64x128x16.F32 R88, R152, gdesc[UR8].tnspB, R88, gsb0 ;  /* 0x41e0000898587df0 */ /* 0x000fe60008000858 */
        /* <DEDUP_REMOVED lines=16> */
[----:B------:R-:W-:Y:S01]  /*17850*/  MUFU.EX2 R153, R232 ;  /* 0x000000e800997308 */ /* 0x000fe20000000800 */
[-C--:B------:R-:W-:Y:S01]  /*17860*/  FMUL.FTZ R88, R88, R12.reuse ;  /* 0x0000000c58587220 */ /* 0x080fe20000410000 */
[-C--:B------:R-:W-:Y:S01]  /*17870*/  FMUL.FTZ R89, R89, R12.reuse ;  /* 0x0000000c59597220 */ /* 0x080fe20000410000 */
[-C--:B------:R-:W-:Y:S01]  /*17880*/  FMUL.FTZ R92, R92, R12.reuse ;  /* 0x0000000c5c5c7220 */ /* 0x080fe20000410000 */
[-C--:B------:R-:W-:Y:S01]  /*17890*/  FMUL.FTZ R93, R93, R12.reuse ;  /* 0x0000000c5d5d7220 */ /* 0x080fe20000410000 */
[-C--:B------:R-:W-:Y:S01]  /*178a0*/  FMUL.FTZ R96, R96, R12.reuse ;  /* 0x0000000c60607220 */ /* 0x080fe20000410000 */
[-C--:B------:R-:W-:Y:S01]  /*178b0*/  FMUL.FTZ R97, R97, R12.reuse ;  /* 0x0000000c61617220 */ /* 0x080fe20000410000 */
[----:B--2---:R-:W-:Y:S01]  /*178c0*/  FADD.FTZ R7, R183, R56 ;  /* 0x00000038b7077221 */ /* 0x004fe20000010000 */
[----:B------:R2:W-:Y:S01]  /*178d0*/  @!P1 SYNCS.ARRIVE.TRANS64.RED.A1T0 RZ, [R15+URZ], RZ ;  /* 0x000000ff0fff99a7 */ /* 0x0005e2000810043f */
[----:B0-----:R-:W-:Y:S01]  /*178e0*/  F2FP.F16.F32.PACK_AB R183, R24, R183 ;  /* 0x000000b718b7723e */ /* 0x001fe200000000ff */
[-C--:B------:R-:W-:Y:S01]  /*178f0*/  FMUL.FTZ R100, R100, R12.reuse ;  /* 0x0000000c64647220 */ /* 0x080fe20000410000 */
[----:B------:R-:W-:Y:S01]  /*17900*/  FADD.FTZ R56, R24, R7 ;  /* 0x0000000718387221 */ /* 0x000fe20000010000 */
[-C--:B------:R-:W-:Y:S01]  /*17910*/  FMUL.FTZ R101, R101, R12.reuse ;  /* 0x0000000c65657220 */ /* 0x080fe20000410000 */
[-C--:B------:R-:W-:Y:S01]  /*17920*/  FMUL.FTZ R104, R104, R12.reuse ;  /* 0x0000000c68687220 */ /* 0x080fe20000410000 */
[-C--:B------:R-:W-:Y:S01]  /*17930*/  FMUL.FTZ R105, R105, R12.reuse ;  /* 0x0000000c69697220 */ /* 0x080fe20000410000 */
[----:B-1----:R-:W-:Y:S01]  /*17940*/  FADD.FTZ R7, R177, R56 ;  /* 0x00000038b1077221 */ /* 0x002fe20000010000 */
[----:B------:R-:W-:Y:S01]  /*17950*/  FADD.FTZ R56, R164, R3 ;  /* 0x00000003a4387221 */ /* 0x000fe20000010000 */
[-C--:B------:R-:W-:Y:S01]  /*17960*/  FMUL.FTZ R108, R108, R12.reuse ;  /* 0x0000000c6c6c7220 */ /* 0x080fe20000410000 */
[-C--:B------:R-:W-:Y:S01]  /*17970*/  FMUL.FTZ R109, R109, R12.reuse ;  /* 0x0000000c6d6d7220 */ /* 0x080fe20000410000 */
[----:B---3--:R-:W-:Y:S01]  /*17980*/  FADD.FTZ R62, R60, R7 ;  /* 0x000000073c3e7221 */ /* 0x008fe20000010000 */
[----:B------:R-:W-:Y:S01]  /*17990*/  FADD.FTZ R3, R65, R56 ;  /* 0x0000003841037221 */ /* 0x000fe20000010000 */
[-C--:B------:R-:W-:Y:S01]  /*179a0*/  FFMA.FTZ R56, R170, R59.reuse, -R61 ;  /* 0x0000003baa387223 */ /* 0x080fe2000001083d */
[-C--:B------:R-:W-:Y:S01]  /*179b0*/  FMUL.FTZ R112, R112, R12.reuse ;  /* 0x0000000c70707220 */ /* 0x080fe20000410000 */
[----:B----4-:R-:W-:Y:S01]  /*179c0*/  FADD.FTZ R7, R179, R62 ;  /* 0x0000003eb3077221 */ /* 0x010fe20000010000 */
[----:B--2---:R-:W-:Y:S01]  /*179d0*/  FADD.FTZ R15, R166, R3 ;  /* 0x00000003a60f7221 */ /* 0x004fe20000010000 */
[----:B------:R-:W-:Y:S01]  /*179e0*/  FFMA.FTZ R3, R182, R59, -R61 ;  /* 0x0000003bb6037223 */ /* 0x000fe2000001083d */
[----:B------:R-:W-:Y:S01]  /*179f0*/  F2FP.F16.F32.PACK_AB R182, R26, R63 ;  /* 0x0000003f1ab6723e */ /* 0x000fe200000000ff */
[----:B-----5:R-:W-:Y:S01]  /*17a00*/  FADD.FTZ R62, R34, R7 ;  /* 0x00000007223e7221 */ /* 0x020fe20000010000 */
[----:B------:R-:W-:Y:S01]  /*17a10*/  FADD.FTZ R64, R32, R15 ;  /* 0x0000000f20407221 */ /* 0x000fe20000010000 */
[----:B------:R-:W0:Y:S01]  /*17a20*/  MUFU.EX2 R56, R56 ;  /* 0x0000003800387308 */ /* 0x000e220000000800 */
[----:B------:R-:W-:Y:S01]  /*17a30*/  FFMA.FTZ R61, R234, R59, -R61 ;  /* 0x0000003bea3d7223 */ /* 0x000fe2000001083d */
[----:B------:R-:W-:Y:S01]  /*17a40*/  FADD.FTZ R7, R173, R62 ;  /* 0x0000003ead077221 */ /* 0x000fe20000010000 */
[----:B------:R-:W-:Y:S01]  /*17a50*/  FADD.FTZ R15, R39, R64 ;  /* 0x00000040270f7221 */ /* 0x000fe20000010000 */
[-C--:B------:R-:W-:Y:S01]  /*17a60*/  FMUL.FTZ R113, R113, R12.reuse ;  /* 0x0000000c71717220 */ /* 0x080fe20000410000 */
[-C--:B------:R-:W-:Y:S01]  /*17a70*/  FMUL.FTZ R116, R116, R12.reuse ;  /* 0x0000000c74747220 */ /* 0x080fe20000410000 */
[----:B------:R-:W-:Y:S01]  /*17a80*/  FADD.FTZ R62, R36, R7 ;  /* 0x00000007243e7221 */ /* 0x000fe20000010000 */
[----:B------:R-:W-:Y:S01]  /*17a90*/  FADD.FTZ R64, R30, R15 ;  /* 0x0000000f1e407221 */ /* 0x000fe20000010000 */
[----:B------:R-:W-:Y:S01]  /*17aa0*/  MUFU.EX2 R61, R61 ;  /* 0x0000003d003d7308 */ /* 0x000fe20000000800 */
        /* <DEDUP_REMOVED lines=20> */
[----:B------:R1:W2:Y:S01]  /*17bf0*/  MUFU.EX2 R20, R3 ;  /* 0x0000000300147308 */ /* 0x0002a20000000800 */
        /* <DEDUP_REMOVED lines=12> */
[----:B-1----:R-:W-:Y:S01]  /*17cc0*/  FADD.FTZ R3, R167, R24 ;  /* 0x00000018a7037221 */ /* 0x002fe20000010000 */
[----:B------:R-:W-:Y:S01]  /*17cd0*/  FADD.FTZ R7, R55, R26 ;  /* 0x0000001a37077221 */ /* 0x000fe20000010000 */
[----:B------:R-:W-:Y:S01]  /*17ce0*/  F2FP.F16.F32.PACK_AB R167, R0, R167 ;  /* 0x000000a700a7723e */ /* 0x000fe200000000ff */
[-C--:B------:R-:W-:Y:S01]  /*17cf0*/  FMUL.FTZ R148, R148, R12.reuse ;  /* 0x0000000c94947220 */ /* 0x080fe20000410000 */
[----:B------:R-:W-:Y:S01]  /*17d00*/  FADD.FTZ R24, R0, R3 ;  /* 0x0000000300187221 */ /* 0x000fe20000010000 */
[----:B------:R-:W-:Y:S01]  /*17d10*/  FADD.FTZ R26, R160, R7 ;  /* 0x00000007a01a7221 */ /* 0x000fe20000010000 */
[----:B------:R-:W-:Y:S01]  /*17d20*/  FMUL.FTZ R149, R149, R12 ;  /* 0x0000000c95957220 */ /* 0x000fe20000410000 */
        /* <DEDUP_REMOVED lines=13> */
[----:B0-----:R-:W-:Y:S01]  /*17e00*/  FADD.FTZ R6, R56, R3 ;  /* 0x0000000338067221 */ /* 0x001fe20000010000 */
[----:B------:R-:W-:Y:S01]  /*17e10*/  FADD.FTZ R24, R50, R7 ;  /* 0x0000000732187221 */ /* 0x000fe20000010000 */
[-C--:B------:R-:W-:Y:S01]  /*17e20*/  FMUL.FTZ R103, R103, R13.reuse ;  /* 0x0000000d67677220 */ /* 0x080fe20000410000 */
[----:B------:R-:W-:Y:S01]  /*17e30*/  FMUL.FTZ R106, R106, R13 ;  /* 0x0000000d6a6a7220 */ /* 0x000fe20000410000 */
[----:B------:R-:W-:Y:S01]  /*17e40*/  FADD.FTZ R3, R157, R6 ;  /* 0x000000069d037221 */ /* 0x000fe20000010000 */
[----:B------:R-:W-:Y:S01]  /*17e50*/  FADD.FTZ R7, R69, R24 ;  /* 0x0000001845077221 */ /* 0x000fe20000010000 */
[C---:B--2---:R-:W-:Y:S01]  /*17e60*/  F2FP.F16.F32.PACK_AB R157, R20.reuse, R157 ;  /* 0x0000009d149d723e */ /* 0x044fe200000000ff */
        /* <DEDUP_REMOVED lines=38> */
[----:B------:R-:W-:Y:S01]  /*180d0*/  IMAD.MOV.U32 R20, RZ, RZ, R186 ;  /* 0x000000ffff147224 */ /* 0x000fe200078e00ba */
[----:B------:R-:W-:Y:S01]  /*180e0*/  F2FP.F16.F32.PACK_AB R173, R36, R173 ;  /* 0x000000ad24ad723e */ /* 0x000fe200000000ff */
[----:B------:R-:W-:Y:S01]  /*180f0*/  IMAD.MOV.U32 R15, RZ, RZ, R22 ;  /* 0x000000ffff0f7224 */ /* 0x000fe200078e0016 */
        /* <DEDUP_REMOVED lines=17> */
[----:B------:R-:W-:Y:S06]  /*18210*/  @P2 BRA `(.L_x_1879) ;  /* 0xffffffd4008c2947 */ /* 0x000fec000383ffff */
.L_x_1869:
[----:B------:R-:W-:-:S13]  /*18220*/  ISETP.GE.AND P2, PT, R4, R196, PT ;  /* 0x000000c40400720c */ /* 0x000fda0003f46270 */
[----:B------:R-:W-:Y:S05]  /*18230*/  @!P2 BRA `(.L_x_1880) ;  /* 0x00000038009ca947 */ /* 0x000fea0003800000 */
[----:B------:R-:W-:Y:S01]  /*18240*/  IMAD.MOV.U32 R12, RZ, RZ, R10 ;  /* 0x000000ffff0c7224 */ /* 0x000fe200078e000a */
[----:B------:R-:W-:Y:S01]  /*18250*/  MOV R15, R186 ;  /* 0x000000ba000f7202 */ /* 0x000fe20000000f00 */
[----:B------:R-:W-:Y:S02]  /*18260*/  IMAD.MOV.U32 R13, RZ, RZ, R11 ;  /* 0x000000ffff0d7224 */ /* 0x000fe400078e000b */
[----:B------:R-:W-:-:S07]  /*18270*/  IMAD.MOV.U32 R14, RZ, RZ, R22 ;  /* 0x000000ffff0e7224 */ /* 0x000fce00078e0016 */
.L_x_1898:
        /* <DEDUP_REMOVED lines=10> */
.L_x_1882:
[----:B------:R-:W-:Y:S01]  /*18320*/  IMAD R6, R22, 0x8, R2 ;  /* 0x0000000816067824 */ /* 0x000fe200078e0202 */
[----:B------:R-:W-:-:S04]  /*18330*/  SHF.L.U32 R7, R186, 0x1f, RZ ;  /* 0x0000001fba077819 */ /* 0x000fc800000006ff */
[----:B------:R0:W1:Y:S01]  /*18340*/  SYNCS.PHASECHK.TRANS64.TRYWAIT P3, [R6+URZ+0x28830], R7 ;  /* 0x02883007060075a7 */ /* 0x000062000806017f */
[----:B------:R-:W-:Y:S05]  /*18350*/  @!P0 BRA `(.L_x_1883) ;  /* 0x0000000000048947 */ /* 0x000fea0003800000 */
[----:B------:R-:W-:Y:S01]  /*18360*/  BPT.TRAP 0x1 ;  /* 0x000000040000795c */ /* 0x000fe20000300000 */
.L_x_1883:
[----:B------:R-:W-:Y:S04]  /*18370*/  BSSY B0, `(.L_x_1881) ;  /* 0x0000004000007945 */ /* 0x000fe80003800000 */
[----:B-1----:R-:W-:Y:S05]  /*18380*/  @P3 BRA `(.L_x_1884) ;  /* 0x0000000000083947 */ /* 0x002fea0003800000 */
[----:B------:R-:W1:Y:S02]  /*18390*/  SYNCS.PHASECHK.TRANS64.TRYWAIT P3, [R6+URZ+0x28830], R7 ;  /* 0x02883007060075a7 */ /* 0x000e64000806017f */
[----:B-1----:R-:W-:Y:S05]  /*183a0*/  @!P3 BRA `(.L_x_1885) ;  /* 0x000000f40064b947 */ /* 0x002fea0003800000 */
.L_x_1884:
[----:B------:R-:W-:Y:S05]  /*183b0*/  BSYNC B0 ;  /* 0x0000000000007941 */ /* 0x000fea0003800000 */
.L_x_1881:
[----:B------:R-:W2:Y:S01]  /*183c0*/  S2R R8, SR_TID.X ;  /* 0x0000000000087919 */ /* 0x000ea20000002100 */
[----:B01----:R-:W-:Y:S01]  /*183d0*/  IMAD.MOV.U32 R7, RZ, RZ, 0x40000040 ;  /* 0x40000040ff077424 */ /* 0x003fe200078e00ff */
[----:B------:R-:W-:Y:S05]  /*183e0*/  WARPSYNC.ALL ;  /* 0x0000000000007948 */ /* 0x000fea0003800000 */
[----:B------:R-:W-:Y:S01]  /*183f0*/  R2UR UR47, R7 ;  /* 0x00000000072f72ca */ /* 0x000fe200000e0000 */
[----:B------:R-:W-:Y:S02]  /*18400*/  IMAD R6, R22, 0x800, R5 ;  /* 0x0000080016067824 */ /* 0x000fe400078e0205 */
[----:B------:R-:W-:-:S03]  /*18410*/  IMAD.MOV.U32 R9, RZ, RZ, 0x40000040 ;  /* 0x40000040ff097424 */ /* 0x000fc600078e00ff */
[----:B------:R-:W-:Y:S02]  /*18420*/  R2UR UR46, R6 ;  /* 0x00000000062e72ca */ /* 0x000fe400000e0000 */
[----:B------:R-:W-:Y:S01]  /*18430*/  R2UR UR11, R9 ;  /* 0x00000000090b72ca */ /* 0x000fe200000e0000 */
[----:B------:R-:W-:-:S05]  /*18440*/  IMAD.MOV.U32 R9, RZ, RZ, 0x40000040 ;  /* 0x40000040ff097424 */ /* 0x000fca00078e00ff */
[----:B------:R-:W-:Y:S01]  /*18450*/  R2UR UR15, R9 ;  /* 0x00000000090f72ca */ /* 0x000fe200000e0000 */
[----:B------:R-:W-:-:S05]  /*18460*/  IMAD.MOV.U32 R9, RZ, RZ, 0x40000040 ;  /* 0x40000040ff097424 */ /* 0x000fca00078e00ff */
[----:B------:R-:W-:Y:S02]  /*18470*/  R2UR UR19, R9 ;  /* 0x00000000091372ca */ /* 0x000fe400000e0000 */
[----:B------:R-:W-:Y:S02]  /*18480*/  MOV R9, 0x40000040 ;  /* 0x4000004000097802 */ /* 0x000fe40000000f00 */
[----:B--2---:R-:W-:Y:S02]  /*18490*/  SHF.R.U32.HI R8, RZ, 0x7, R8 ;  /* 0x00000007ff087819 */ /* 0x004fe40000011608 */
[----:B------:R-:W-:Y:S01]  /*184a0*/  R2UR UR23, R9 ;  /* 0x00000000091772ca */ /* 0x000fe200000e0000 */
[----:B------:R-:W-:Y:S02]  /*184b0*/  IMAD.MOV.U32 R9, RZ, RZ, 0x40000040 ;  /* 0x40000040ff097424 */ /* 0x000fe400078e00ff */
[----:B------:R-:W-:Y:S01]  /*184c0*/  VIADD R7, R8, 0x8 ;  /* 0x0000000808077836 */ /* 0x000fe20000000000 */
[----:B------:R-:W-:-:S02]  /*184d0*/  IADD3 R8, R6, 0x2, RZ ;  /* 0x0000000206087810 */ /* 0x000fc40007ffe0ff */
[----:B------:R-:W-:Y:S01]  /*184e0*/  R2UR UR27, R9 ;  /* 0x00000000091b72ca */ /* 0x000fe200000e0000 */
[----:B------:R-:W-:Y:S01]  /*184f0*/  IMAD.MOV.U32 R9, RZ, RZ, 0x40000040 ;  /* 0x40000040ff097424 */ /* 0x000fe200078e00ff */
[----:B------:R0:W-:Y:S01]  /*18500*/  BAR.SYNC.DEFER_BLOCKING R7, 0x100 ;  /* 0x000400070000751d */ /* 0x0001e20000010000 */
[----:B------:R-:W-:Y:S01]  /*18510*/  R2UR UR10, R8 ;  /* 0x00000000080a72ca */ /* 0x000fe200000e0000 */
[----:B------:R-:W-:Y:S02]  /*18520*/  VIADD R8, R6, 0x4 ;  /* 0x0000000406087836 */ /* 0x000fe40000000000 */
[----:B------:R-:W-:-:S03]  /*18530*/  R2UR UR31, R9 ;  /* 0x00000000091f72ca */ /* 0x000fc600000e0000 */
[----:B------:R-:W-:Y:S01]  /*18540*/  R2UR UR14, R8 ;  /* 0x00000000080e72ca */ /* 0x000fe200000e0000 */
[----:B------:R-:W-:Y:S02]  /*18550*/  VIADD R8, R6, 0x6 ;  /* 0x0000000606087836 */ /* 0x000fe40000000000 */
[----:B0-----:R-:W-:-:S03]  /*18560*/  IMAD.MOV.U32 R7, RZ, RZ, 0x40000040 ;  /* 0x40000040ff077424 */ /* 0x001fc600078e00ff */
[----:B------:R-:W-:Y:S01]  /*18570*/  R2UR UR18, R8 ;  /* 0x00000000081272ca */ /* 0x000fe200000e0000 */
[----:B------:R-:W-:Y:S01]  /*18580*/  VIADD R8, R6, 0x400 ;  /* 0x0000040006087836 */ /* 0x000fe20000000000 */
[----:B------:R-:W-:-:S04]  /*18590*/  R2UR UR35, R7 ;  /* 0x00000000072372ca */ /* 0x000fc800000e0000 */
[----:B------:R-:W-:Y:S01]  /*185a0*/  R2UR UR22, R8 ;  /* 0x00000000081672ca */ /* 0x000fe200000e0000 */
[----:B------:R-:W-:Y:S01]  /*185b0*/  VIADD R8, R6, 0x402 ;  /* 0x0000040206087836 */ /* 0x000fe20000000000 */
[----:B------:R-:W-:-:S04]  /*185c0*/  WARPGROUP.ARRIVE ;  /* 0x00000000000079c5 */ /* 0x000fc80000000000 */
        /* <DEDUP_REMOVED lines=31> */
.L_x_1887:
[----:B------:R-:W-:Y:S02]  /*187c0*/  SHF.L.U32 R6, R15, 0x1f, RZ ;  /* 0x0000001f0f067819 */ /* 0x000fe400000006ff */
[----:B------:R-:W-:-:S04]  /*187d0*/  LEA R7, R14, R2, 0x3 ;  /* 0x000000020e077211 */ /* 0x000fc800078e18ff */
[----:B------:R0:W1:Y:S01]  /*187e0*/  SYNCS.PHASECHK.TRANS64.TRYWAIT P2, [R7+URZ+0x28850], R6 ;  /* 0x02885006070075a7 */ /* 0x000062000804017f */
[----:B------:R-:W-:Y:S05]  /*187f0*/  @!P0 BRA `(.L_x_1888) ;  /* 0x0000000000048947 */ /* 0x000fea0003800000 */
[----:B------:R-:W-:Y:S01]  /*18800*/  BPT.TRAP 0x1 ;  /* 0x000000040000795c */ /* 0x000fe20000300000 */
.L_x_1888:
[----:B-1----:R-:W-:Y:S05]  /*18810*/  @P2 BRA `(.L_x_1886) ;  /* 0x0000000000082947 */ /* 0x002fea0003800000 */
[----:B------:R-:W1:Y:S02]  /*18820*/  SYNCS.PHASECHK.TRANS64.TRYWAIT P2, [R7+URZ+0x28850], R6 ;  /* 0x02885006070075a7 */ /* 0x000e64000804017f */
[----:B-1----:R-:W-:Y:S05]  /*18830*/  @!P2 BRA `(.L_x_1889) ;  /* 0x000000f00054a947 */ /* 0x002fea0003800000 */
.L_x_1886:
[----:B01----:R-:W-:Y:S01]  /*18840*/  VIADD R6, R2, 0x400 ;  /* 0x0000040002067836 */ /* 0x003fe20000000000 */
[----:B------:R-:W-:Y:S05]  /*18850*/  WARPSYNC.ALL ;  /* 0x0000000000007948 */ /* 0x000fea0003800000 */
[----:B------:R-:W-:Y:S01]  /*18860*/  SHF.R.U32.HI R6, RZ, 0x4, R6 ;  /* 0x00000004ff067819 */ /* 0x000fe20000011606 */
[----:B------:R-:W-:Y:S01]  /*18870*/  WARPGROUP.ARRIVE ;  /* 0x00000000000079c5 */ /* 0x000fe20000000000 */
[----:B------:R-:W-:-:S05]  /*18880*/  IMAD.MOV.U32 R9, RZ, RZ, 0x40000040 ;  /* 0x40000040ff097424 */ /* 0x000fca00078e00ff */
[----:B------:R-:W0:Y:S01]  /*18890*/  S2R R230, SR_TID.X ;  /* 0x0000000000e67919 */ /* 0x000e220000002100 */
        /* <DEDUP_REMOVED lines=9> */
[----:B------:R-:W-:-:S02]  /*18930*/  IMAD R6, R14, 0x800, R7 ;  /* 0x000008000e067824 */ /* 0x000fc400078e0207 */
[----:B------:R-:W-:Y:S01]  /*18940*/  FMUL.FTZ R42, R45, UR7 ;  /* 0x000000072d2a7c20 */ /* 0x000fe20008410000 */
[----:B------:R-:W-:Y:S02]  /*18950*/  IMAD.MOV.U32 R7, RZ, RZ, 0x40000040 ;  /* 0x40000040ff077424 */ /* 0x000fe400078e00ff */
        /* <DEDUP_REMOVED lines=21> */
[----:B------:R-:W-:Y:S01]  /*18ab0*/  FMUL.FTZ R60, R71, UR7 ;  /* 0x00000007473c7c20 */ /* 0x000fe20008410000 */
[----:B------:R-:W-:Y:S01]  /*18ac0*/  MOV R9, 0x40000040 ;  /* 0x4000004000097802 */ /* 0x000fe20000000f00 */
[----:B------:R-:W-:Y:S01]  /*18ad0*/  FMUL.FTZ R29, R32, UR7 ;  /* 0x00000007201d7c20 */ /* 0x000fe20008410000 */
[----:B0-----:R-:W-:Y:S01]  /*18ae0*/  SHF.R.U32.HI R230, RZ, 0x7, R230 ;  /* 0x00000007ffe67819 */ /* 0x001fe200000116e6 */
[----:B------:R-:W-:Y:S01]  /*18af0*/  FMUL.FTZ R27, R34, UR7 ;  /* 0x00000007221b7c20 */ /* 0x000fe20008410000 */
[----:B------:R-:W-:Y:S01]  /*18b00*/  FMUL.FTZ R31, R38, UR7 ;  /* 0x00000007261f7c20 */ /* 0x000fe20008410000 */
        /* <DEDUP_REMOVED lines=95> */
[----:B------:R-:W0:Y:S01]  /*19100*/  MUFU.TANH R170, R170 ;  /* 0x000000aa00aa7308 */ /* 0x000e220000002400 */
[----:B------:R-:W-:Y:S01]  /*19110*/  R2UR UR11, R9 ;  /* 0x00000000090b72ca */ /* 0x000fe200000e0000 */
[----:B------:R-:W-:Y:S01]  /*19120*/  IMAD.MOV.U32 R9, RZ, RZ, 0x40000040 ;  /* 0x40000040ff097424 */ /* 0x000fe200078e00ff */
[C---:B------:R-:W-:Y:S01]  /*19130*/  IADD3 R8, R6.reuse, 0x300, RZ ;  /* 0x0000030006087810 */ /* 0x040fe20007ffe0ff */
[----:B------:R-:W-:-:S04]  /*19140*/  VIADD R6, R6, 0x380 ;  /* 0x0000038006067836 */ /* 0x000fc80000000000 */
[----:B------:R-:W0:Y:S01]  /*19150*/  MUFU.TANH R168, R168 ;  /* 0x000000a800a87308 */ /* 0x000e220000002400 */
[----:B------:R-:W-:Y:S02]  /*19160*/  WARPGROUP.DEPBAR.LE gsb0, 0x0 ;  /* 0x00008000000079c5 */ /* 0x000fe40000010000 */
[----:B------:R-:W-:Y:S01]  /*19170*/  WARPGROUP.ARRIVE ;  /* 0x00000000000079c5 */ /* 0x000fe20000000000 */
[----:B------:R-:W-:Y:S01]  /*19180*/  FMUL.FTZ R166, R73, UR7 ;  /* 0x0000000749a67c20 */ /* 0x000fe20008410000 */
[----:B------:R-:W-:Y:S02]  /*19190*/  IMAD.IADD R73, R195, 0x1, R193 ;  /* 0x00000001c3497824 */ /* 0x000fe400078e02c1 */
[----:B------:R-:W-:Y:S02]  /*191a0*/  FMUL.FTZ R164, R76, UR7 ;  /* 0x000000074ca47c20 */ /* 0x000fe40008410000 */
        /* <DEDUP_REMOVED lines=25> */
[----:B------:R-:W5:Y:S06]  /*19340*/  @P4 LDC R6, c[0x0][0x44c] ;  /* 0x00011300ff064b82 */ /* 0x000f6c0000000800 */
[----:B------:R-:W0:Y:S02]  /*19350*/  MUFU.TANH R162, R162 ;  /* 0x000000a200a27308 */ /* 0x000e240000002400 */
[----:B------:R-:W1:Y:S01]  /*19360*/  @P4 LDC R7, c[0x0][0x450] ;  /* 0x00011400ff074b82 */ /* 0x000e620000000800 */
[----:B-----5:R-:W-:-:S05]  /*19370*/  @P4 IMAD.HI.U32 R6, R73, R6, RZ ;  /* 0x0000000649064227 */ /* 0x020fca00078e00ff */
[----:B-1----:R-:W-:Y:S01]  /*19380*/  @P4 SHF.R.U32.HI R73, RZ, R7, R6 ;  /* 0x00000007ff494219 */ /* 0x002fe20000011606 */
[----:B------:R-:W-:Y:S01]  /*19390*/  @!P1 IMAD R6, R22, 0x8, R2 ;  /* 0x0000000816069824 */ /* 0x000fe200078e0202 */
[----:B------:R-:W-:-:S03]  /*193a0*/  IADD3 R7, -R230, 0xb, RZ ;  /* 0x0000000be6077810 */ /* 0x000fc60007ffe1ff */
[----:B------:R-:W1:Y:S01]  /*193b0*/  SHFL.IDX PT, R70, R73, RZ, 0x1c1f ;  /* 0x001c1fff49467589 */ /* 0x000e6200000e0000 */
[----:B------:R-:W-:Y:S02]  /*193c0*/  WARPGROUP.DEPBAR.LE gsb0, 0x0 ;  /* 0x00008000000079c5 */ /* 0x000fe40000010000 */
[----:B------:R-:W-:Y:S01]  /*193d0*/  WARPGROUP.ARRIVE ;  /* 0x00000000000079c5 */ /* 0x000fe20000000000 */
[----:B------:R-:W-:Y:S01]  /*193e0*/  FMUL.FTZ R158, R68, UR7 ;  /* 0x00000007449e7c20 */ /* 0x000fe20008410000 */
[----:B------:R-:W-:Y:S01]  /*193f0*/  @!P1 IADD3 R68, R6, 0x28840, RZ ;  /* 0x0002884006449810 */ /* 0x000fe20007ffe0ff */
[----:B------:R-:W-:Y:S01]  /*19400*/  FMUL.FTZ R157, R64, UR7 ;  /* 0x00000007409d7c20 */ /* 0x000fe20008410000 */
[----:B------:R-:W-:Y:S01]  /*19410*/  FMUL.FTZ R156, R65, UR7 ;  /* 0x00000007419c7c20 */ /* 0x000fe20008410000 */
[----:B------:R-:W-:Y:S01]  /*19420*/  IADD3 R6, -R71, 0x1, RZ ;  /* 0x0000000147067810 */ /* 0x000fe20007ffe1ff */
[----:B------:R-:W-:Y:S01]  /*19430*/  HGMMA.64x128x16.F32 R88, R152, gdesc[UR8].tnspB, R88, gsb0 ;  /* 0x41e0000898587df0 */ /* 0x000fe20008000858 */
[----:B------:R-:W-:Y:S01]  /*19440*/  @!P1 PRMT R68, RZ, 0x654, R68 ;  /* 0x00000654ff449816 */ /* 0x000fe20000000044 */
[----:B------:R-:W-:Y:S01]  /*19450*/  FMUL.FTZ R64, R79, UR7 ;  /* 0x000000074f407c20 */ /* 0x000fe20008410000 */
[----:B------:R-:W-:Y:S01]  /*19460*/  FMUL.FTZ R65, R83, UR7 ;  /* 0x0000000753417c20 */ /* 0x000fe20008410000 */
[----:B------:R-:W-:Y:S01]  /*19470*/  IMAD R6, R189, -0x2, R6 ;  /* 0xfffffffebd067824 */ /* 0x000fe200078e0206 */
[----:B------:R-:W0:Y:S04]  /*19480*/  MUFU.TANH R157, R157 ;  /* 0x0000009d009d7308 */ /* 0x000e280000002400 */
[----:B------:R-:W-:-:S04]  /*19490*/  IADD3 R6, -R187, R6, R188 ;  /* 0x00000006bb067210 */ /* 0x000fc80007ffe1bc */
[----:B------:R-:W0:Y:S01]  /*194a0*/  MUFU.TANH R156, R156 ;  /* 0x0000009c009c7308 */ /* 0x000e220000002400 */
[C---:B------:R-:W-:Y:S02]  /*194b0*/  VIADD R75, R6.reuse, UR6 ;  /* 0x00000006064b7c36 */ /* 0x040fe40008000000 */
[----:B------:R-:W-:Y:S02]  /*194c0*/  VIADD R77, R6, UR50 ;  /* 0x00000032064d7c36 */ /* 0x000fe40008000000 */
[--C-:B-1----:R-:W-:Y:S02]  /*194d0*/  IMAD.IADD R79, R75, 0x1, R70.reuse ;  /* 0x000000014b4f7824 */ /* 0x102fe400078e0246 */
[----:B------:R-:W-:Y:S01]  /*194e0*/  IMAD.IADD R81, R77, 0x1, R70 ;  /* 0x000000014d517824 */ /* 0x000fe200078e0246 */
[----:B------:R-:W1:Y:S08]  /*194f0*/  MUFU.TANH R158, R158 ;  /* 0x0000009e009e7308 */ /* 0x000e700000002400 */
[----:B------:R-:W0:Y:S08]  /*19500*/  MUFU.TANH R64, R64 ;  /* 0x0000004000407308 */ /* 0x000e300000002400 */
[----:B------:R-:W0:Y:S01]  /*19510*/  MUFU.TANH R65, R65 ;  /* 0x0000004100417308 */ /* 0x000e220000002400 */
[----:B------:R-:W-:-:S02]  /*19520*/  WARPGROUP.DEPBAR.LE gsb0, 0x0 ;  /* 0x00008000000079c5 */ /* 0x000fc40000010000 */
[----:B------:R0:W-:Y:S06]  /*19530*/  BAR.ARV R7, 0x100 ;  /* 0x000400070000751d */ /* 0x0001ec0000002000 */
[----:B------:R5:W-:Y:S02]  /*19540*/  @!P1 SYNCS.ARRIVE.TRANS64.RED.A1T0 RZ, [R68+URZ], RZ ;  /* 0x000000ff44ff99a7 */ /* 0x000be4000810043f */
[----:B-----5:R-:W-:-:S06]  /*19550*/  FMUL.FTZ R68, R87, UR7 ;  /* 0x0000000757447c20 */ /* 0x020fcc0008410000 */
[----:B------:R-:W0:Y:S01]  /*19560*/  MUFU.TANH R68, R68 ;  /* 0x0000004400447308 */ /* 0x000e220000002400 */
        /* <DEDUP_REMOVED lines=13> */
.L_x_1892:
[----:B------:R-:W-:-:S05]  /*19640*/  IMAD.U32 R72, RZ, RZ, UR5 ;  /* 0x00000005ff487e24 */ /* 0x000fca000f8e00ff */
[----:B------:R-:W-:-:S13]  /*19650*/  ISETP.NE.AND P2, PT, R72, 0x1, PT ;  /* 0x000000014800780c */ /* 0x000fda0003f45270 */
[----:B0-----:R-:W0:Y:S02]  /*19660*/  @P2 LDC.64 R6, c[0x0][0x9e8] ;  /* 0x00027a00ff062b82 */ /* 0x001e240000000a00 */
[----:B0-----:R-:W-:-:S05]  /*19670*/  @P2 IMAD.HI.U32 R6, R70, R6, RZ ;  /* 0x0000000646062227 */ /* 0x001fca00078e00ff */
[----:B------:R-:W-:-:S07]  /*19680*/  @P2 SHF.R.U32.HI R70, RZ, R7, R6 ;  /* 0x00000007ff462219 */ /* 0x000fce0000011606 */
.L_x_1893:
[----:B------:R-:W-:Y:S05]  /*19690*/  BSYNC B0 ;  /* 0x0000000000007941 */ /* 0x000fea0003800000 */
.L_x_1891:
[----:B------:R-:W-:-:S04]  /*196a0*/  IMAD R70, R70, R72, -R71 ;  /* 0x0000004846467224 */ /* 0x000fc800078e0a47 */
[----:B------:R-:W-:-:S05]  /*196b0*/  IMAD R70, R189, -0x2, R70 ;  /* 0xfffffffebd467824 */ /* 0x000fca00078e0246 */
[----:B------:R-:W-:Y:S02]  /*196c0*/  VIADDMNMX R79, R70, R72, R79, PT ;  /* 0x00000048464f7246 */ /* 0x000fe4000380014f */
[----:B------:R-:W-:-:S07]  /*196d0*/  VIMNMX R81, R81, R70, !PT ;  /* 0x0000004651517248 */ /* 0x000fce0007fe0100 */
.L_x_1890:
[----:B------:R-:W-:Y:S01]  /*196e0*/  ISETP.GT.AND P2, PT, R4, -0x1, PT ;  /* 0xffffffff0400780c */ /* 0x000fe20003f44270 */
[----:B------:R-:W1:Y:S03]  /*196f0*/  SHFL.IDX PT, R6, R73, 0x1, 0x1c1f ;  /* 0x003c1f0049067f89 */ /* 0x000e6600000e0000 */
[----:B------:R-:W-:-:S04]  /*19700*/  ISETP.GT.AND P3, PT, R81, RZ, P2 ;  /* 0x000000ff5100720c */ /* 0x000fc80001764270 */
[----:B------:R-:W-:-:S04]  /*19710*/  ISETP.LT.OR P3, PT, R79, 0x1, P3 ;  /* 0x000000014f00780c */ /* 0x000fc80001f61670 */
[----:B0-----:R-:W-:Y:S02]  /*19720*/  FSEL R70, R15, -INF , !P3 ;  /* 0xff8000000f467808 */ /* 0x001fe40005800000 */
[----:B------:R-:W-:-:S04]  /*19730*/  ISETP.GT.AND P3, PT, R81, 0x1, P2 ;  /* 0x000000015100780c */ /* 0x000fc80001764270 */
[----:B------:R-:W-:-:S04]  /*19740*/  ISETP.LT.OR P3, PT, R79, 0x2, P3 ;  /* 0x000000024f00780c */ /* 0x000fc80001f61670 */
[----:B------:R-:W-:Y:S02]  /*19750*/  FSEL R20, R20, -INF , !P3 ;  /* 0xff80000014147808 */ /* 0x000fe40005800000 */
[----:B------:R-:W-:Y:S02]  /*19760*/  ISETP.GT.AND P3, PT, R81, 0x8, P2 ;  /* 0x000000085100780c */ /* 0x000fe40001764270 */
[----:B-1----:R-:W-:Y:S02]  /*19770*/  IADD3 R15, R75, R6, RZ ;  /* 0x000000064b0f7210 */ /* 0x002fe40007ffe0ff */
        /* <DEDUP_REMOVED lines=47> */
[----:B------:R-:W-:Y:S01]  /*19a70*/  IMAD.IADD R9, R77, 0x1, R6 ;  /* 0x000000014d097824 */ /* 0x000fe200078e0206 */
        /* <DEDUP_REMOVED lines=55> */
.L_x_1896:
[----:B------:R-:W-:-:S05]  /*19df0*/  IMAD.U32 R176, RZ, RZ, UR5 ;  /* 0x00000005ffb07e24 */ /* 0x000fca000f8e00ff */
[----:B------:R-:W-:-:S13]  /*19e00*/  ISETP.NE.AND P3, PT, R176, 0x1, PT ;  /* 0x00000001b000780c */ /* 0x000fda0003f65270 */
[----:B------:R-:W0:Y:S02]  /*19e10*/  @P3 LDC.64 R6, c[0x0][0x9e8] ;  /* 0x00027a00ff063b82 */ /* 0x000e240000000a00 */
[----:B0-----:R-:W-:-:S05]  /*19e20*/  @P3 IMAD.HI.U32 R6, R25, R6, RZ ;  /* 0x0000000619063227 */ /* 0x001fca00078e00ff */
[----:B------:R-:W-:-:S07]  /*19e30*/  @P3 SHF.R.U32.HI R25, RZ, R7, R6 ;  /* 0x00000007ff193219 */ /* 0x000fce0000011606 */
.L_x_1897:
[----:B------:R-:W-:Y:S05]  /*19e40*/  BSYNC B0 ;  /* 0x0000000000007941 */ /* 0x000fea0003800000 */
.L_x_1895:
[----:B------:R-:W-:-:S04]  /*19e50*/  IMAD R6, R25, R176, -R71 ;  /* 0x000000b019067224 */ /* 0x000fc800078e0a47 */
[----:B------:R-:W-:-:S05]  /*19e60*/  IMAD R6, R189, -0x2, R6 ;  /* 0xfffffffebd067824 */ /* 0x000fca00078e0206 */
[----:B------:R-:W-:Y:S02]  /*19e70*/  VIADDMNMX R15, R6, R176, R15, PT ;  /* 0x000000b0060f7246 */ /* 0x000fe4000380010f */
[----:B------:R-:W-:-:S07]  /*19e80*/  VIMNMX R9, R9, R6, !PT ;  /* 0x0000000609097248 */ /* 0x000fce0007fe0100 */
.L_x_1894:
        /* <DEDUP_REMOVED lines=104> */
[----:B------:R-:W0:Y:S03]  /*1a510*/  LDC R59, c[0x0][0x988] ;  /* 0x00026200ff3b7b82 */ /* 0x000e260000000800 */
[----:B------:R-:W-:-:S04]  /*1a520*/  ISETP.LT.OR P3, PT, R15, 0x5a, P3 ;  /* 0x0000005a0f00780c */ /* 0x000fc80001f61670 */
[----:B------:R-:W-:Y:S02]  /*1a530*/  FSEL R60, R60, -INF , !P3 ;  /* 0xff8000003c3c7808 */ /* 0x000fe40005800000 */
[----:B------:R-:W-:-:S04]  /*1a540*/  ISETP.GT.AND P3, PT, R9, 0x60, P2 ;  /* 0x000000600900780c */ /* 0x000fc80001764270 */
[----:B------:R-:W-:-:S04]  /*1a550*/  ISETP.LT.OR P3, PT, R15, 0x61, P3 ;  /* 0x000000610f00780c */ /* 0x000fc80001f61670 */
[----:B------:R-:W-:Y:S02]  /*1a560*/  FSEL R61, R61, -INF , !P3 ;  /* 0xff8000003d3d7808 */ /* 0x000fe40005800000 */
[----:B------:R-:W-:-:S04]  /*1a570*/  ISETP.GT.AND P3, PT, R9, 0x61, P2 ;  /* 0x000000610900780c */ /* 0x000fc80001764270 */
[----:B------:R-:W-:Y:S01]  /*1a580*/  ISETP.LT.OR P3, PT, R15, 0x62, P3 ;  /* 0x000000620f00780c */ /* 0x000fe20001f61670 */
[----:B0-----:R-:W-:-:S03]  /*1a590*/  FMUL.FTZ R49, R11, R59 ;  /* 0x0000003b0b317220 */ /* 0x001fc60000410000 */
        /* <DEDUP_REMOVED lines=24> */
[----:B------:R-:W-:-:S03]  /*1a720*/  FMNMX.FTZ R27, R6, R27, !PT ;  /* 0x0000001b061b7209 */ /* 0x000fc60007810000 */
[--C-:B------:R-:W-:Y:S01]  /*1a730*/  FFMA.FTZ R10, R30, R59, -R49.reuse ;  /* 0x0000003b1e0a7223 */ /* 0x100fe20000010831 */
[----:B------:R-:W-:Y:S01]  /*1a740*/  FMNMX.FTZ R27, R176, R27, !PT ;  /* 0x0000001bb01b7209 */ /* 0x000fe20007810000 */
[-CC-:B------:R-:W-:Y:S01]  /*1a750*/  FFMA.FTZ R21, R20, R59.reuse, -R49.reuse ;  /* 0x0000003b14157223 */ /* 0x180fe20000010831 */
[-CC-:B------:R-:W-:Y:S01]  /*1a760*/  FFMA.FTZ R20, R72, R59.reuse, -R49.reuse ;  /* 0x0000003b48147223 */ /* 0x180fe20000010831 */
[----:B------:R-:W-:Y:S01]  /*1a770*/  FSEL R72, R68, -INF , !P2 ;  /* 0xff80000044487808 */ /* 0x000fe20005000000 */
[--C-:B------:R-:W-:Y:S01]  /*1a780*/  FFMA.FTZ R25, R26, R59, -R49.reuse ;  /* 0x0000003b1a197223 */ /* 0x100fe20000010831 */
[----:B------:R-:W-:Y:S01]  /*1a790*/  FMNMX.FTZ R29, R24, R27, !PT ;  /* 0x0000001b181d7209 */ /* 0x000fe20007810000 */
[-CC-:B------:R-:W-:Y:S01]  /*1a7a0*/  FFMA.FTZ R26, R74, R59.reuse, -R49.reuse ;  /* 0x0000003b4a1a7223 */ /* 0x180fe20000010831 */
[----:B------:R-:W-:Y:S01]  /*1a7b0*/  MUFU.EX2 R27, R10 ;  /* 0x0000000a001b7308 */ /* 0x000fe20000000800 */
[----:B------:R-:W-:Y:S01]  /*1a7c0*/  FSEL R74, R11, RZ, P3 ;  /* 0x000000ff0b4a7208 */ /* 0x000fe20001800000 */
[--C-:B------:R-:W-:Y:S01]  /*1a7d0*/  FFMA.FTZ R70, R70, R59, -R49.reuse ;  /* 0x0000003b46467223 */ /* 0x100fe20000010831 */
[----:B------:R-:W-:Y:S01]  /*1a7e0*/  FMNMX.FTZ R29, R178, R29, !PT ;  /* 0x0000001db21d7209 */ /* 0x000fe20007810000 */
[-CC-:B------:R-:W-:Y:S01]  /*1a7f0*/  FFMA.FTZ R32, R32, R59.reuse, -R49.reuse ;  /* 0x0000003b20207223 */ /* 0x180fe20000010831 */
[----:B------:R-:W-:Y:S01]  /*1a800*/  FFMA.FTZ R30, R34, R59, -R49 ;  /* 0x0000003b221e7223 */ /* 0x000fe20000010831 */
[----:B------:R-:W-:Y:S01]  /*1a810*/  FADD.FTZ R74, -R74, R13 ;  /* 0x0000000d4a4a7221 */ /* 0x000fe20000010100 */
[----:B------:R-:W-:Y:S01]  /*1a820*/  FMNMX.FTZ R31, R28, R29, !PT ;  /* 0x0000001d1c1f7209 */ /* 0x000fe20007810000 */
[----:B------:R-:W-:Y:S01]  /*1a830*/  MUFU.EX2 R70, R70 ;  /* 0x0000004600467308 */ /* 0x000fe20000000800 */
[-CC-:B------:R-:W-:Y:S01]  /*1a840*/  FFMA.FTZ R76, R76, R59.reuse, -R49.reuse ;  /* 0x0000003b4c4c7223 */ /* 0x180fe20000010831 */
[----:B------:R-:W-:Y:S01]  /*1a850*/  FMUL.FTZ R13, R74, R59 ;  /* 0x0000003b4a0d7220 */ /* 0x000fe20000410000 */
[----:B------:R-:W-:Y:S01]  /*1a860*/  FMNMX.FTZ R31, R180, R31, !PT ;  /* 0x0000001fb41f7209 */ /* 0x000fe20007810000 */
[-CC-:B------:R-:W-:Y:S01]  /*1a870*/  FFMA.FTZ R38, R38, R59.reuse, -R49.reuse ;  /* 0x0000003b26267223 */ /* 0x180fe20000010831 */
[-CC-:B------:R-:W-:Y:S01]  /*1a880*/  FFMA.FTZ R78, R78, R59.reuse, -R49.reuse ;  /* 0x0000003b4e4e7223 */ /* 0x180fe20000010831 */
[--C-:B------:R-:W-:Y:S01]  /*1a890*/  FFMA.FTZ R34, R42, R59, -R49.reuse ;  /* 0x0000003b2a227223 */ /* 0x100fe20000010831 */
[----:B------:R-:W-:Y:S01]  /*1a8a0*/  FMNMX.FTZ R31, R182, R31, !PT ;  /* 0x0000001fb61f7209 */ /* 0x000fe20007810000 */
[----:B------:R-:W0:Y:S01]  /*1a8b0*/  MUFU.EX2 R13, R13 ;  /* 0x0000000d000d7308 */ /* 0x000e220000000800 */
[-CC-:B------:R-:W-:Y:S01]  /*1a8c0*/  FFMA.FTZ R80, R80, R59.reuse, -R49.reuse ;  /* 0x0000003b50507223 */ /* 0x180fe20000010831 */
[--C-:B------:R-:W-:Y:S01]  /*1a8d0*/  FFMA.FTZ R82, R82, R59, -R49.reuse ;  /* 0x0000003b52527223 */ /* 0x100fe20000010831 */
[----:B------:R-:W-:Y:S01]  /*1a8e0*/  FMNMX.FTZ R31, R230, R31, !PT ;  /* 0x0000001fe61f7209 */ /* 0x000fe20007810000 */
[-CC-:B------:R-:W-:Y:S01]  /*1a8f0*/  FFMA.FTZ R42, R50, R59.reuse, -R49.reuse ;  /* 0x0000003b322a7223 */ /* 0x180fe20000010831 */
[-CC-:B------:R-:W-:Y:S01]  /*1a900*/  FFMA.FTZ R8, R8, R59.reuse, -R49.reuse ;  /* 0x0000003b08087223 */ /* 0x180fe20000010831 */
        /* <DEDUP_REMOVED lines=12> */
[----:B------:R-:W-:Y:S01]  /*1a9d0*/  FFMA.FTZ R47, R172, R59, -R49 ;  /* 0x0000003bac2f7223 */ /* 0x000fe20000010831 */
[----:B------:R-:W-:Y:S01]  /*1a9e0*/  FMNMX.FTZ R33, R234, R33, !PT ;  /* 0x00000021ea217209 */ /* 0x000fe20007810000 */
[-C--:B0-----:R-:W-:Y:S01]  /*1a9f0*/  FMUL.FTZ R88, R88, R13.reuse ;  /* 0x0000000d58587220 */ /* 0x081fe20000410000 */
[-C--:B------:R-:W-:Y:S01]  /*1aa00*/  FMUL.FTZ R89, R89, R13.reuse ;  /* 0x0000000d59597220 */ /* 0x080fe20000410000 */
[----:B------:R-:W-:Y:S01]  /*1aa10*/  FMUL.FTZ R92, R92, R13 ;  /* 0x0000000d5c5c7220 */ /* 0x000fe20000410000 */
[----:B------:R-:W-:Y:S01]  /*1aa20*/  FMNMX.FTZ R35, R44, R33, !PT ;  /* 0x000000212c237209 */ /* 0x000fe20007810000 */
[----:B------:R-:W-:Y:S01]  /*1aa30*/  MUFU.EX2 R25, R25 ;  /* 0x0000001900197308 */ /* 0x000fe20000000800 */
[-C--:B------:R-:W-:Y:S01]  /*1aa40*/  FMUL.FTZ R93, R93, R13.reuse ;  /* 0x0000000d5d5d7220 */ /* 0x080fe20000410000 */
[----:B------:R-:W-:Y:S01]  /*1aa50*/  FMUL.FTZ R96, R96, R13 ;  /* 0x0000000d60607220 */ /* 0x000fe20000410000 */
[----:B------:R-:W-:Y:S01]  /*1aa60*/  FMNMX.FTZ R35, R236, R35, !PT ;  /* 0x00000023ec237209 */ /* 0x000fe20007810000 */
[-C--:B------:R-:W-:Y:S01]  /*1aa70*/  FMUL.FTZ R97, R97, R13.reuse ;  /* 0x0000000d61617220 */ /* 0x080fe20000410000 */
[-C--:B------:R-:W-:Y:S01]  /*1aa80*/  FMUL.FTZ R100, R100, R13.reuse ;  /* 0x0000000d64647220 */ /* 0x080fe20000410000 */
[----:B------:R-:W-:Y:S01]  /*1aa90*/  FMUL.FTZ R101, R101, R13 ;  /* 0x0000000d65657220 */ /* 0x000fe20000410000 */
[----:B------:R-:W-:Y:S01]  /*1aaa0*/  FMNMX.FTZ R10, R48, R35, !PT ;  /* 0x00000023300a7209 */ /* 0x000fe20007810000 */
[----:B------:R-:W-:Y:S01]  /*1aab0*/  MUFU.EX2 R26, R26 ;  /* 0x0000001a001a7308 */ /* 0x000fe20000000800 */
[-C--:B------:R-:W-:Y:S01]  /*1aac0*/  FMUL.FTZ R104, R104, R13.reuse ;  /* 0x0000000d68687220 */ /* 0x080fe20000410000 */
[-C--:B------:R-:W-:Y:S01]  /*1aad0*/  FMUL.FTZ R105, R105, R13.reuse ;  /* 0x0000000d69697220 */ /* 0x080fe20000410000 */
        /* <DEDUP_REMOVED lines=29> */
[----:B------:R0:W1:Y:S01]  /*1acb0*/  MUFU.EX2 R32, R38 ;  /* 0x0000002600207308 */ /* 0x0000620000000800 */
[-C--:B------:R-:W-:Y:S01]  /*1acc0*/  FMUL.FTZ R144, R144, R13.reuse ;  /* 0x0000000d90907220 */ /* 0x080fe20000410000 */
[-C--:B------:R-:W-:Y:S01]  /*1acd0*/  FMUL.FTZ R145, R145, R13.reuse ;  /* 0x0000000d91917220 */ /* 0x080fe20000410000 */
[----:B------:R-:W-:Y:S01]  /*1ace0*/  FMNMX.FTZ R39, R61, R10, !PT ;  /* 0x0000000a3d277209 */ /* 0x000fe20007810000 */
[-C--:B------:R-:W-:Y:S01]  /*1acf0*/  FMUL.FTZ R148, R148, R13.reuse ;  /* 0x0000000d94947220 */ /* 0x080fe20000410000 */
[----:B------:R-:W-:-:S02]  /*1ad00*/  FMUL.FTZ R149, R149, R13 ;  /* 0x0000000d95957220 */ /* 0x000fc40000410000 */
[----:B------:R-:W-:Y:S01]  /*1ad10*/  FMNMX.FTZ R10, R62, R39, !PT ;  /* 0x000000273e0a7209 */ /* 0x000fe20007810000 */
[----:B------:R-:W-:Y:S01]  /*1ad20*/  MUFU.EX2 R33, R78 ;  /* 0x0000004e00217308 */ /* 0x000fe20000000800 */
[-CC-:B0-----:R-:W-:Y:S01]  /*1ad30*/  FFMA.FTZ R38, R46, R59.reuse, -R49.reuse ;  /* 0x0000003b2e267223 */ /* 0x181fe20000010831 */
[-CC-:B------:R-:W-:Y:S01]  /*1ad40*/  FFMA.FTZ R46, R56, R59.reuse, -R49.reuse ;  /* 0x0000003b382e7223 */ /* 0x180fe20000010831 */
[----:B------:R-:W-:Y:S01]  /*1ad50*/  FMNMX.FTZ R39, R63, R10, !PT ;  /* 0x0000000a3f277209 */ /* 0x000fe20007810000 */
[-CC-:B------:R-:W-:Y:S01]  /*1ad60*/  FFMA.FTZ R56, R154, R59.reuse, -R49.reuse ;  /* 0x0000003b9a387223 */ /* 0x180fe20000010831 */
[----:B------:R-:W-:Y:S02]  /*1ad70*/  FFMA.FTZ R154, R168, R59, -R49 ;  /* 0x0000003ba89a7223 */ /* 0x000fe40000010831 */
[----:B------:R-:W-:Y:S01]  /*1ad80*/  FMNMX.FTZ R39, R64, R39, !PT ;  /* 0x0000002740277209 */ /* 0x000fe20007810000 */
[----:B------:R-:W0:Y:S01]  /*1ad90*/  MUFU.EX2 R34, R34 ;  /* 0x0000002200227308 */ /* 0x000e220000000800 */
[----:B-1----:R-:W-:-:S02]  /*1ada0*/  F2FP.F16.F32.PACK_AB R172, R32, R31 ;  /* 0x0000001f20ac723e */ /* 0x002fc400000000ff */
[----:B------:R-:W-:-:S04]  /*1adb0*/  FMNMX.FTZ R10, R66, R39, !PT ;  /* 0x00000027420a7209 */ /* 0x000fc80007810000 */
[----:B------:R-:W-:Y:S01]  /*1adc0*/  FMNMX.FTZ R10, R65, R10, !PT ;  /* 0x0000000a410a7209 */ /* 0x000fe20007810000 */
[----:B------:R-:W-:Y:S03]  /*1add0*/  MUFU.EX2 R35, R80 ;  /* 0x0000005000237308 */ /* 0x000fe60000000800 */
[----:B------:R-:W-:-:S04]  /*1ade0*/  FMNMX.FTZ R39, R67, R10, !PT ;  /* 0x0000000a43277209 */ /* 0x000fc80007810000 */
[----:B------:R-:W-:Y:S01]  /*1adf0*/  FMNMX.FTZ R10, R72, R39, !PT ;  /* 0x00000027480a7209 */ /* 0x000fe20007810000 */
[----:B------:R-:W1:Y:S01]  /*1ae00*/  MUFU.EX2 R38, R38 ;  /* 0x0000002600267308 */ /* 0x000e620000000800 */
[-CC-:B------:R-:W-:Y:S01]  /*1ae10*/  FFMA.FTZ R39, R152, R59.reuse, -R49.reuse ;  /* 0x0000003b98277223 */ /* 0x180fe20000010831 */
[----:B------:R-:W-:Y:S01]  /*1ae20*/  FFMA.FTZ R152, R170, R59, -R49 ;  /* 0x0000003baa987223 */ /* 0x000fe20000010831 */
[----:B0-----:R-:W-:Y:S01]  /*1ae30*/  F2FP.F16.F32.PACK_AB R174, R34, R33 ;  /* 0x0000002122ae723e */ /* 0x001fe200000000ff */
[----:B------:R-:W0:Y:S04]  /*1ae40*/  SHFL.BFLY PT, R43, R10, 0x2, 0x1f ;  /* 0x0c401f000a2b7f89 */ /* 0x000e2800000e0000 */
[----:B------:R-:W-:Y:S08]  /*1ae50*/  MUFU.EX2 R37, R82 ;  /* 0x0000005200257308 */ /* 0x000ff00000000800 */
[----:B------:R-:W2:Y:S01]  /*1ae60*/  MUFU.EX2 R42, R42 ;  /* 0x0000002a002a7308 */ /* 0x000ea20000000800 */
[----:B-1----:R-:W-:-:S07]  /*1ae70*/  F2FP.F16.F32.PACK_AB R168, R38, R35 ;  /* 0x0000002326a8723e */ /* 0x002fce00000000ff */
[----:B------:R-:W-:Y:S01]  /*1ae80*/  MUFU.EX2 R8, R8 ;  /* 0x0000000800087308 */ /* 0x000fe20000000800 */
[----:B0-----:R-:W-:Y:S01]  /*1ae90*/  FMNMX.FTZ R68, R10, R43, !PT ;  /* 0x0000002b0a447209 */ /* 0x001fe20007810000 */
[-CC-:B------:R-:W-:Y:S01]  /*1aea0*/  FFMA.FTZ R43, R166, R59.reuse, -R49.reuse ;  /* 0x0000003ba62b7223 */ /* 0x180fe20000010831 */
[----:B------:R-:W-:-:S05]  /*1aeb0*/  FFMA.FTZ R49, R162, R59, -R49 ;  /* 0x0000003ba2317223 */ /* 0x000fca0000010831 */
[----:B------:R-:W0:Y:S01]  /*1aec0*/  MUFU.EX2 R9, R84 ;  /* 0x0000005400097308 */ /* 0x000e220000000800 */
[----:B------:R-:W1:Y:S01]  /*1aed0*/  SHFL.BFLY PT, R69, R68, 0x1, 0x1f ;  /* 0x0c201f0044457f89 */ /* 0x000e6200000e0000 */
[----:B--2---:R-:W-:-:S06]  /*1aee0*/  F2FP.F16.F32.PACK_AB R170, R42, R37 ;  /* 0x000000252aaa723e */ /* 0x004fcc00000000ff */
[----:B------:R-:W-:Y:S08]  /*1aef0*/  MUFU.EX2 R15, R15 ;  /* 0x0000000f000f7308 */ /* 0x000ff00000000800 */
[----:B------:R-:W2:Y:S01]  /*1af00*/  MUFU.EX2 R46, R46 ;  /* 0x0000002e002e7308 */ /* 0x000ea20000000800 */
[----:B0-----:R-:W-:-:S07]  /*1af10*/  F2FP.F16.F32.PACK_AB R164, R9, R8 ;  /* 0x0000000809a4723e */ /* 0x001fce00000000ff */
[----:B------:R-:W-:Y:S01]  /*1af20*/  MUFU.EX2 R39, R39 ;  /* 0x0000002700277308 */ /* 0x000fe20000000800 */
[----:B-1----:R-:W-:-:S04]  /*1af30*/  FMNMX.FTZ R10, R68, R69, !PT ;  /* 0x00000045440a7209 */ /* 0x002fc80007810000 */
[C---:B------:R-:W-:Y:S01]  /*1af40*/  FSETP.NEU.FTZ.AND P2, PT, R10.reuse, -INF , PT ;  /* 0xff8000000a00780b */ /* 0x040fe20003f5d000 */
[----:B------:R-:W-:Y:S02]  /*1af50*/  FMUL.FTZ R69, R10, R59 ;  /* 0x0000003b0a457220 */ /* 0x000fe40000410000 */
[----:B------:R-:W0:Y:S01]  /*1af60*/  MUFU.EX2 R50, R50 ;  /* 0x0000003200327308 */ /* 0x000e220000000800 */
[----:B--2---:R-:W-:Y:S02]  /*1af70*/  F2FP.F16.F32.PACK_AB R166, R46, R15 ;  /* 0x0000000f2ea6723e */ /* 0x004fe400000000ff */
[----:B------:R-:W-:-:S05]  /*1af80*/  FSEL R69, R69, RZ, P2 ;  /* 0x000000ff45457208 */ /* 0x000fca0001000000 */
[--C-:B------:R-:W-:Y:S01]  /*1af90*/  FFMA.FTZ R68, R6, R59, -R69.reuse ;  /* 0x0000003b06447223 */ /* 0x100fe20000010845 */
[----:B------:R-:W-:Y:S01]  /*1afa0*/  FFMA.FTZ R6, R13, R3, R70 ;  /* 0x000000030d067223 */ /* 0x000fe20000010046 */
        /* <DEDUP_REMOVED lines=17> */
[----:B------:R-:W-:Y:S01]  /*1b0c0*/  F2FP.F16.F32.PACK_AB R180, R21, R70 ;  /* 0x0000004615b4723e */ /* 0x000fe200000000ff */
[-CC-:B------:R-:W-:Y:S01]  /*1b0d0*/  FFMA.FTZ R175, R232, R59.reuse, -R69.reuse ;  /* 0x0000003be8af7223 */ /* 0x180fe20000010845 */
[----:B------:R-:W-:Y:S01]  /*1b0e0*/  FADD.FTZ R6, R27, R6 ;  /* 0x000000061b067221 */ /* 0x000fe20000010000 */
[----:B------:R-:W-:Y:S01]  /*1b0f0*/  MUFU.EX2 R183, R183 ;  /* 0x000000b700b77308 */ /* 0x000fe20000000800 */
[----:B------:R-:W-:Y:S01]  /*1b100*/  F2FP.F16.F32.PACK_AB R182, R25, R20 ;  /* 0x0000001419b6723e */ /* 0x000fe200000000ff */
[-CC-:B------:R-:W-:Y:S01]  /*1b110*/  FFMA.FTZ R40, R40, R59.reuse, -R69.reuse ;  /* 0x0000003b28287223 */ /* 0x180fe20000010845 */
[----:B------:R-:W-:Y:S01]  /*1b120*/  FADD.FTZ R3, R29, R6 ;  /* 0x000000061d037221 */ /* 0x000fe20000010000 */
[----:B------:R-:W-:Y:S01]  /*1b130*/  F2FP.F16.F32.PACK_AB R176, R27, R26 ;  /* 0x0000001a1bb0723e */ /* 0x000fe200000000ff */
[-CC-:B------:R-:W-:Y:S01]  /*1b140*/  FFMA.FTZ R169, R234, R59.reuse, -R69.reuse ;  /* 0x0000003beaa97223 */ /* 0x180fe20000010845 */
[-C--:B------:R-:W-:Y:S01]  /*1b150*/  FFMA.FTZ R44, R44, R59.reuse, -R69 ;  /* 0x0000003b2c2c7223 */ /* 0x080fe20000010845 */
[----:B------:R-:W-:Y:S01]  /*1b160*/  FADD.FTZ R6, R30, R3 ;  /* 0x000000031e067221 */ /* 0x000fe20000010000 */
[----:B------:R-:W-:Y:S01]  /*1b170*/  MUFU.EX2 R24, R24 ;  /* 0x0000001800187308 */ /* 0x000fe20000000800 */
[--C-:B------:R-:W-:Y:S01]  /*1b180*/  FFMA.FTZ R171, R236, R59, -R69.reuse ;  /* 0x0000003becab7223 */ /* 0x100fe20000010845 */
[----:B------:R-:W-:Y:S01]  /*1b190*/  F2FP.F16.F32.PACK_AB R178, R30, R29 ;  /* 0x0000001d1eb2723e */ /* 0x000fe200000000ff */
        /* <DEDUP_REMOVED lines=11> */
[-C--:B------:R-:W-:Y:S01]  /*1b250*/  FFMA.FTZ R60, R60, R59.reuse, -R69 ;  /* 0x0000003b3c3c7223 */ /* 0x080fe20000010845 */
[----:B------:R-:W-:Y:S01]  /*1b260*/  FADD.FTZ R14, R34, R55 ;  /* 0x00000037220e7221 */ /* 0x000fe20000010000 */
[-CC-:B------:R-:W-:Y:S01]  /*1b270*/  FFMA.FTZ R61, R61, R59.reuse, -R69.reuse ;  /* 0x0000003b3d3d7223 */ /* 0x180fe20000010845 */
[-C--:B------:R-:W-:Y:S01]  /*1b280*/  FMUL.FTZ R6, R6, R59.reuse ;  /* 0x0000003b06067220 */ /* 0x080fe20000410000 */
[----:B------:R1:W-:Y:S01]  /*1b290*/  MUFU.EX2 R12, R48 ;  /* 0x00000030000c7308 */ /* 0x0003e20000000800 */
[----:B------:R-:W-:Y:S01]  /*1b2a0*/  FADD.FTZ R3, R35, R14 ;  /* 0x0000000e23037221 */ /* 0x000fe20000010000 */
[-CC-:B------:R-:W-:Y:S01]  /*1b2b0*/  FFMA.FTZ R62, R62, R59.reuse, -R69.reuse ;  /* 0x0000003b3e3e7223 */ /* 0x180fe20000010845 */
[-CC-:B------:R-:W-:Y:S01]  /*1b2c0*/  FFMA.FTZ R63, R63, R59.reuse, -R69.reuse ;  /* 0x0000003b3f3f7223 */ /* 0x180fe20000010845 */
[-C--:B------:R-:W-:Y:S01]  /*1b2d0*/  FFMA.FTZ R64, R64, R59.reuse, -R69 ;  /* 0x0000003b40407223 */ /* 0x080fe20000010845 */
[----:B------:R-:W-:Y:S01]  /*1b2e0*/  FADD.FTZ R14, R38, R3 ;  /* 0x00000003260e7221 */ /* 0x000fe20000010000 */
[-CC-:B------:R-:W-:Y:S01]  /*1b2f0*/  FFMA.FTZ R66, R66, R59.reuse, -R69.reuse ;  /* 0x0000003b42427223 */ /* 0x180fe20000010845 */
[-CC-:B------:R-:W-:Y:S01]  /*1b300*/  FFMA.FTZ R65, R65, R59.reuse, -R69.reuse ;  /* 0x0000003b41417223 */ /* 0x180fe20000010845 */
[----:B------:R-:W2:Y:S01]  /*1b310*/  MUFU.EX2 R6, R6 ;  /* 0x0000000600067308 */ /* 0x000ea20000000800 */
[----:B------:R-:W-:Y:S01]  /*1b320*/  FADD.FTZ R3, R37, R14 ;  /* 0x0000000e25037221 */ /* 0x000fe20000010000 */
[-CC-:B------:R-:W-:Y:S01]  /*1b330*/  FFMA.FTZ R14, R52, R59.reuse, -R69.reuse ;  /* 0x0000003b340e7223 */ /* 0x180fe20000010845 */
[-CC-:B------:R-:W-:Y:S01]  /*1b340*/  FFMA.FTZ R67, R67, R59.reuse, -R69.reuse ;  /* 0x0000003b43437223 */ /* 0x180fe20000010845 */
[----:B------:R-:W-:Y:S01]  /*1b350*/  FFMA.FTZ R69, R72, R59, -R69 ;  /* 0x0000003b48457223 */ /* 0x000fe20000010845 */
[----:B------:R-:W-:Y:S01]  /*1b360*/  FADD.FTZ R3, R42, R3 ;  /* 0x000000032a037221 */ /* 0x000fe20000010000 */
[----:B------:R-:W-:Y:S01]  /*1b370*/  ISETP.GT.AND P2, PT, R4, R196, PT ;  /* 0x000000c40400720c */ /* 0x000fe20003f44270 */
[----:B------:R-:W-:Y:S01]  /*1b380*/  @!P1 VIADD R55, R71, 0x28860 ;  /* 0x0002886047379836 */ /* 0x000fe20000000000 */
[----:B------:R-:W3:Y:S01]  /*1b390*/  MUFU.EX2 R177, R177 ;  /* 0x000000b100b17308 */ /* 0x000ee20000000800 */
[----:B-1----:R-:W-:Y:S01]  /*1b3a0*/  FADD.FTZ R48, R8, R3 ;  /* 0x0000000308307221 */ /* 0x002fe20000010000 */
[----:B0-----:R-:W-:Y:S01]  /*1b3b0*/  F2FP.F16.F32.PACK_AB R160, R50, R39 ;  /* 0x0000002732a0723e */ /* 0x001fe200000000ff */
[----:B------:R-:W-:Y:S01]  /*1b3c0*/  VIADD R4, R4, 0xffffffff ;  /* 0xffffffff04047836 */ /* 0x000fe20000000000 */
[----:B------:R-:W-:Y:S01]  /*1b3d0*/  @!P1 PRMT R55, RZ, 0x654, R55 ;  /* 0x00000654ff379816 */ /* 0x000fe20000000037 */
[----:B------:R-:W-:Y:S01]  /*1b3e0*/  FADD.FTZ R48, R9, R48 ;  /* 0x0000003009307221 */ /* 0x000fe20000010000 */
[----:B------:R-:W-:-:S02]  /*1b3f0*/  IMAD.MOV.U32 R13, RZ, RZ, R11 ;  /* 0x000000ffff0d7224 */ /* 0x000fc400078e000b */
[----:B------:R-:W0:Y:S01]  /*1b400*/  MUFU.EX2 R56, R56 ;  /* 0x0000003800387308 */ /* 0x000e220000000800 */
[----:B------:R-:W-:Y:S01]  /*1b410*/  FADD.FTZ R51, R15, R48 ;  /* 0x000000300f337221 */ /* 0x000fe20000010000 */
[----:B--2---:R-:W-:Y:S01]  /*1b420*/  FFMA.FTZ R3, R6, R0, R181 ;  /* 0x0000000006037223 */ /* 0x004fe200000100b5 */
[----:B------:R1:W-:Y:S01]  /*1b430*/  @!P1 SYNCS.ARRIVE.TRANS64.RED.A1T0 RZ, [R55+URZ], RZ ;  /* 0x000000ff37ff99a7 */ /* 0x0003e2000810043f */
[----:B------:R-:W-:Y:S01]  /*1b440*/  F2FP.F16.F32.PACK_AB R181, R68, R181 ;  /* 0x000000b544b5723e */ /* 0x000fe200000000ff */
[----:B------:R-:W-:Y:S01]  /*1b450*/  FADD.FTZ R48, R46, R51 ;  /* 0x000000332e307221 */ /* 0x000fe20000010000 */
[----:B------:R-:W-:Y:S01]  /*1b460*/  FADD.FTZ R0, R68, R3 ;  /* 0x0000000344007221 */ /* 0x000fe20000010000 */
[-C--:B------:R-:W-:Y:S01]  /*1b470*/  FMUL.FTZ R90, R90, R6.reuse ;  /* 0x000000065a5a7220 */ /* 0x080fe20000410000 */
[----:B------:R-:W2:Y:S01]  /*1b480*/  MUFU.EX2 R28, R28 ;  /* 0x0000001c001c7308 */ /* 0x000ea20000000800 */
[----:B------:R-:W-:Y:S01]  /*1b490*/  FADD.FTZ R51, R39, R48 ;  /* 0x0000003027337221 */ /* 0x000fe20000010000 */
[----:B------:R-:W-:Y:S01]  /*1b4a0*/  FADD.FTZ R3, R183, R0 ;  /* 0x00000000b7037221 */ /* 0x000fe20000010000 */
[----:B------:R-:W-:Y:S01]  /*1b4b0*/  F2FP.F16.F32.PACK_AB R183, R24, R183 ;  /* 0x000000b718b7723e */ /* 0x000fe200000000ff */
[-C--:B------:R-:W-:Y:S01]  /*1b4c0*/  FMUL.FTZ R91, R91, R6.reuse ;  /* 0x000000065b5b7220 */ /* 0x080fe20000410000 */
[----:B------:R-:W-:Y:S01]  /*1b4d0*/  FADD.FTZ R52, R50, R51 ;  /* 0x0000003332347221 */ /* 0x000fe20000010000 */
[----:B------:R-:W-:Y:S01]  /*1b4e0*/  FADD.FTZ R48, R24, R3 ;  /* 0x0000000318307221 */ /* 0x000fe20000010000 */
[-C--:B------:R-:W-:Y:S01]  /*1b4f0*/  FMUL.FTZ R94, R94, R6.reuse ;  /* 0x000000065e5e7220 */ /* 0x080fe20000410000 */
[----:B------:R-:W4:Y:S01]  /*1b500*/  MUFU.EX2 R156, R156 ;  /* 0x0000009c009c7308 */ /* 0x000f220000000800 */
[----:B------:R-:W-:Y:S01]  /*1b510*/  FADD.FTZ R21, R41, R52 ;  /* 0x0000003429157221 */ /* 0x000fe20000010000 */
[----:B---3--:R-:W-:Y:S01]  /*1b520*/  FADD.FTZ R3, R177, R48 ;  /* 0x00000030b1037221 */ /* 0x008fe20000010000 */
[C---:B0-----:R-:W-:Y:S01]  /*1b530*/  F2FP.F16.F32.PACK_AB R162, R56.reuse, R41 ;  /* 0x0000002938a2723e */ /* 0x041fe200000000ff */
[-C--:B------:R-:W-:Y:S01]  /*1b540*/  FMUL.FTZ R95, R95, R6.reuse ;  /* 0x000000065f5f7220 */ /* 0x080fe20000410000 */
[----:B------:R-:W-:Y:S01]  /*1b550*/  FADD.FTZ R21, R56, R21 ;  /* 0x0000001538157221 */ /* 0x000fe20000010000 */
[-C--:B------:R-:W-:Y:S01]  /*1b560*/  FMUL.FTZ R98, R98, R6.reuse ;  /* 0x0000000662627220 */ /* 0x080fe20000410000 */
[-C--:B------:R-:W-:Y:S01]  /*1b570*/  FMUL.FTZ R99, R99, R6.reuse ;  /* 0x0000000663637220 */ /* 0x080fe20000410000 */
[----:B------:R-:W0:Y:S01]  /*1b580*/  MUFU.EX2 R179, R179 ;  /* 0x000000b300b37308 */ /* 0x000e220000000800 */
        /* <DEDUP_REMOVED lines=8> */
[----:B----4-:R-:W-:Y:S01]  /*1b610*/  FADD.FTZ R26, R156, R21 ;  /* 0x000000159c1a7221 */ /* 0x010fe20000010000 */
[-C--:B------:R-:W-:Y:S01]  /*1b620*/  FMUL.FTZ R111, R111, R6.reuse ;  /* 0x000000066f6f7220 */ /* 0x080fe20000410000 */
[-C--:B------:R-:W-:Y:S01]  /*1b630*/  FMUL.FTZ R114, R114, R6.reuse ;  /* 0x0000000672727220 */ /* 0x080fe20000410000 */
[-C--:B------:R-:W-:Y:S01]  /*1b640*/  FMUL.FTZ R115, R115, R6.reuse ;  /* 0x0000000673737220 */ /* 0x080fe20000410000 */
[-C--:B------:R-:W-:Y:S01]  /*1b650*/  FMUL.FTZ R118, R118, R6.reuse ;  /* 0x0000000676767220 */ /* 0x080fe20000410000 */
[-C--:B------:R-:W-:Y:S01]  /*1b660*/  FMUL.FTZ R119, R119, R6.reuse ;  /* 0x0000000677777220 */ /* 0x080fe20000410000 */
[-C--:B------:R-:W-:Y:S01]  /*1b670*/  FMUL.FTZ R122, R122, R6.reuse ;  /* 0x000000067a7a7220 */ /* 0x080fe20000410000 */
[----:B------:R-:W3:Y:S01]  /*1b680*/  MUFU.EX2 R74, R74 ;  /* 0x0000004a004a7308 */ /* 0x000ee20000000800 */
[----:B0-----:R-:W-:Y:S01]  /*1b690*/  FADD.FTZ R3, R179, R20 ;  /* 0x00000014b3037221 */ /* 0x001fe20000010000 */
[-C--:B------:R-:W-:Y:S01]  /*1b6a0*/  FMUL.FTZ R123, R123, R6.reuse ;  /* 0x000000067b7b7220 */ /* 0x080fe20000410000 */
[-C--:B------:R-:W-:Y:S01]  /*1b6b0*/  FMUL.FTZ R126, R126, R6.reuse ;  /* 0x000000067e7e7220 */ /* 0x080fe20000410000 */
[-C--:B------:R-:W-:Y:S01]  /*1b6c0*/  FMUL.FTZ R127, R127, R6.reuse ;  /* 0x000000067f7f7220 */ /* 0x080fe20000410000 */
[-C--:B------:R-:W-:Y:S01]  /*1b6d0*/  FMUL.FTZ R130, R130, R6.reuse ;  /* 0x0000000682827220 */ /* 0x080fe20000410000 */
[-C--:B------:R-:W-:Y:S01]  /*1b6e0*/  FMUL.FTZ R131, R131, R6.reuse ;  /* 0x0000000683837220 */ /* 0x080fe20000410000 */
[----:B------:R-:W-:Y:S01]  /*1b6f0*/  FMUL.FTZ R134, R134, R6 ;  /* 0x0000000686867220 */ /* 0x000fe20000410000 */
        /* <DEDUP_REMOVED lines=9> */
[C---:B---3--:R-:W-:Y:S01]  /*1b790*/  FADD.FTZ R26, R74.reuse, R3 ;  /* 0x000000034a1a7221 */ /* 0x048fe20000010000 */
[----:B------:R-:W-:Y:S01]  /*1b7a0*/  F2FP.F16.F32.PACK_AB R179, R74, R179 ;  /* 0x000000b34ab3723e */ /* 0x000fe200000000ff */
[-C--:B------:R-:W-:Y:S01]  /*1b7b0*/  FMUL.FTZ R146, R146, R6.reuse ;  /* 0x0000000692927220 */ /* 0x080fe20000410000 */
[-C--:B------:R-:W-:Y:S01]  /*1b7c0*/  FMUL.FTZ R147, R147, R6.reuse ;  /* 0x0000000693937220 */ /* 0x080fe20000410000 */
[-C--:B------:R-:W-:Y:S01]  /*1b7d0*/  FMUL.FTZ R150, R150, R6.reuse ;  /* 0x0000000696967220 */ /* 0x080fe20000410000 */
[----:B------:R-:W-:Y:S01]  /*1b7e0*/  FMUL.FTZ R151, R151, R6 ;  /* 0x0000000697977220 */ /* 0x000fe20000410000 */
[----:B------:R-:W-:Y:S01]  /*1b7f0*/  MOV R15, R186 ;  /* 0x000000ba000f7202 */ /* 0x000fe20000000f00 */
[----:B------:R-:W3:Y:S01]  /*1b800*/  MUFU.EX2 R175, R175 ;  /* 0x000000af00af7308 */ /* 0x000ee20000000800 */
[----:B0-----:R-:W-:-:S07]  /*1b810*/  FADD.FTZ R3, R173, R26 ;  /* 0x0000001aad037221 */ /* 0x001fce0000010000 */
[----:B------:R-:W0:Y:S01]  /*1b820*/  MUFU.EX2 R158, R158 ;  /* 0x0000009e009e7308 */ /* 0x000e220000000800 */
[C---:B--2---:R-:W-:Y:S01]  /*1b830*/  FADD.FTZ R8, R36.reuse, R3 ;  /* 0x0000000324087221 */ /* 0x044fe20000010000 */
[----:B------:R-:W-:-:S06]  /*1b840*/  F2FP.F16.F32.PACK_AB R173, R36, R173 ;  /* 0x000000ad24ad723e */ /* 0x000fcc00000000ff */
[----:B------:R-:W2:Y:S01]  /*1b850*/  MUFU.EX2 R40, R40 ;  /* 0x0000002800287308 */ /* 0x000ea20000000800 */
[----:B---3--:R-:W-:-:S07]  /*1b860*/  FADD.FTZ R3, R175, R8 ;  /* 0x00000008af037221 */ /* 0x008fce0000010000 */
[----:B------:R-:W3:Y:S01]  /*1b870*/  MUFU.EX2 R45, R45 ;  /* 0x0000002d002d7308 */ /* 0x000ee20000000800 */
[----:B0-----:R-:W-:-:S07]  /*1b880*/  FADD.FTZ R30, R158, R21 ;  /* 0x000000159e1e7221 */ /* 0x001fce0000010000 */
[----:B------:R-:W0:Y:S01]  /*1b890*/  MUFU.EX2 R169, R169 ;  /* 0x000000a900a97308 */ /* 0x000e220000000800 */
[C---:B--2---:R-:W-:Y:S01]  /*1b8a0*/  FADD.FTZ R8, R40.reuse, R3 ;  /* 0x0000000328087221 */ /* 0x044fe20000010000 */
[----:B------:R-:W-:-:S06]  /*1b8b0*/  F2FP.F16.F32.PACK_AB R175, R40, R175 ;  /* 0x000000af28af723e */ /* 0x000fcc00000000ff */
[----:B------:R-:W2:Y:S01]  /*1b8c0*/  MUFU.EX2 R44, R44 ;  /* 0x0000002c002c7308 */ /* 0x000ea20000000800 */
[C---:B---3--:R-:W-:Y:S01]  /*1b8d0*/  FADD.FTZ R9, R45.reuse, R30 ;  /* 0x0000001e2d097221 */ /* 0x048fe20000010000 */
[----:B------:R-:W-:-:S06]  /*1b8e0*/  F2FP.F16.F32.PACK_AB R158, R45, R158 ;  /* 0x0000009e2d9e723e */ /* 0x000fcc00000000ff */
[----:B------:R-:W3:Y:S08]  /*1b8f0*/  MUFU.EX2 R171, R171 ;  /* 0x000000ab00ab7308 */ /* 0x000ef00000000800 */
[----:B------:R-:W4:Y:S08]  /*1b900*/  MUFU.EX2 R165, R165 ;  /* 0x000000a500a57308 */ /* 0x000f300000000800 */
[----:B------:R0:W-:Y:S08]  /*1b910*/  MUFU.EX2 R30, R7 ;  /* 0x00000007001e7308 */ /* 0x0001f00000000800 */
[----:B------:R-:W5:Y:S01]  /*1b920*/  MUFU.EX2 R152, R152 ;  /* 0x0000009800987308 */ /* 0x000f620000000800 */
[----:B0-----:R-:W-:Y:S01]  /*1b930*/  FADD.FTZ R7, R169, R8 ;  /* 0x00000008a9077221 */ /* 0x001fe20000010000 */
[----:B--2---:R-:W-:-:S03]  /*1b940*/  F2FP.F16.F32.PACK_AB R169, R44, R169 ;  /* 0x000000a92ca9723e */ /* 0x004fc600000000ff */
[----:B------:R-:W-:-:S03]  /*1b950*/  FADD.FTZ R8, R44, R7 ;  /* 0x000000072c087221 */ /* 0x000fc60000010000 */
[----:B------:R-:W0:Y:S01]  /*1b960*/  MUFU.EX2 R14, R14 ;  /* 0x0000000e000e7308 */ /* 0x000e220000000800 */
[----:B---3--:R-:W-:Y:S01]  /*1b970*/  FADD.FTZ R7, R171, R8 ;  /* 0x00000008ab077221 */ /* 0x008fe20000010000 */
[----:B------:R-:W-:-:S03]  /*1b980*/  F2FP.F16.F32.PACK_AB R171, R12, R171 ;  /* 0x000000ab0cab723e */ /* 0x000fc600000000ff */
[----:B------:R-:W-:Y:S01]  /*1b990*/  FADD.FTZ R8, R12, R7 ;  /* 0x000000070c087221 */ /* 0x000fe20000010000 */
[----:B------:R-:W-:Y:S02]  /*1b9a0*/  IMAD.MOV.U32 R12, RZ, RZ, R10 ;  /* 0x000000ffff0c7224 */ /* 0x000fe400078e000a */
[----:B------:R-:W2:Y:S01]  /*1b9b0*/  MUFU.EX2 R47, R47 ;  /* 0x0000002f002f7308 */ /* 0x000ea20000000800 */
[----:B----4-:R-:W-:Y:S01]  /*1b9c0*/  FADD.FTZ R7, R165, R8 ;  /* 0x00000008a5077221 */ /* 0x010fe20000010000 */
[----:B-----5:R-:W-:-:S06]  /*1b9d0*/  FADD.FTZ R26, R152, R9 ;  /* 0x00000009981a7221 */ /* 0x020fcc0000010000 */
[----:B------:R-:W3:Y:S01]  /*1b9e0*/  MUFU.EX2 R167, R167 ;  /* 0x000000a700a77308 */ /* 0x000ee20000000800 */
[C---:B0-----:R-:W-:Y:S01]  /*1b9f0*/  FADD.FTZ R8, R14.reuse, R7 ;  /* 0x000000070e087221 */ /* 0x041fe20000010000 */
[----:B------:R-:W-:Y:S01]  /*1ba00*/  F2FP.F16.F32.PACK_AB R165, R14, R165 ;  /* 0x000000a50ea5723e */ /* 0x000fe200000000ff */
[----:B------:R-:W-:-:S05]  /*1ba10*/  IMAD.MOV.U32 R14, RZ, RZ, R22 ;  /* 0x000000ffff0e7224 */ /* 0x000fca00078e0016 */
        /* <DEDUP_REMOVED lines=13> */
[----:B------:R-:W3:Y:S01]  /*1baf0*/  MUFU.EX2 R60, R60 ;  /* 0x0000003c003c7308 */ /* 0x000ee20000000800 */
[----:B0-----:R-:W-:-:S07]  /*1bb00*/  FADD.FTZ R7, R161, R8 ;  /* 0x00000008a1077221 */ /* 0x001fce0000010000 */
[----:B------:R-:W0:Y:S01]  /*1bb10*/  MUFU.EX2 R26, R61 ;  /* 0x0000003d001a7308 */ /* 0x000e220000000800 */
[C---:B--2---:R-:W-:Y:S01]  /*1bb20*/  FADD.FTZ R7, R20.reuse, R7 ;  /* 0x0000000714077221 */ /* 0x044fe20000010000 */
[----:B------:R-:W-:-:S03]  /*1bb30*/  F2FP.F16.F32.PACK_AB R161, R20, R161 ;  /* 0x000000a114a1723e */ /* 0x000fc600000000ff */
[----:B------:R-:W-:-:S03]  /*1bb40*/  FADD.FTZ R7, R30, R7 ;  /* 0x000000071e077221 */ /* 0x000fc60000010000 */
[----:B------:R-:W2:Y:S01]  /*1bb50*/  MUFU.EX2 R62, R62 ;  /* 0x0000003e003e7308 */ /* 0x000ea20000000800 */
[C---:B---3--:R-:W-:Y:S01]  /*1bb60*/  FADD.FTZ R7, R60.reuse, R7 ;  /* 0x000000073c077221 */ /* 0x048fe20000010000 */
[----:B------:R-:W-:-:S06]  /*1bb70*/  F2FP.F16.F32.PACK_AB R163, R60, R30 ;  /* 0x0000001e3ca3723e */ /* 0x000fcc00000000ff */
        /* <DEDUP_REMOVED lines=8> */
[C---:B0-----:R-:W-:Y:S01]  /*1bc00*/  FADD.FTZ R7, R64.reuse, R7 ;  /* 0x0000000740077221 */ /* 0x041fe20000010000 */
[----:B------:R-:W-:-:S06]  /*1bc10*/  F2FP.F16.F32.PACK_AB R159, R64, R32 ;  /* 0x00000020409f723e */ /* 0x000fcc00000000ff */
[----:B------:R-:W0:Y:S01]  /*1bc20*/  MUFU.EX2 R8, R67 ;  /* 0x0000004300087308 */ /* 0x000e220000000800 */
[----:B--2---:R-:W-:-:S07]  /*1bc30*/  FADD.FTZ R7, R66, R7 ;  /* 0x0000000742077221 */ /* 0x004fce0000010000 */
[----:B------:R-:W2:Y:S01]  /*1bc40*/  MUFU.EX2 R69, R69 ;  /* 0x0000004500457308 */ /* 0x000ea20000000800 */
[C---:B---3--:R-:W-:Y:S01]  /*1bc50*/  FADD.FTZ R7, R65.reuse, R7 ;  /* 0x0000000741077221 */ /* 0x048fe20000010000 */
[----:B------:R-:W-:-:S03]  /*1bc60*/  F2FP.F16.F32.PACK_AB R153, R65, R66 ;  /* 0x000000424199723e */ /* 0x000fc600000000ff */
[----:B0-----:R-:W-:-:S04]  /*1bc70*/  FADD.FTZ R7, R8, R7 ;  /* 0x0000000708077221 */ /* 0x001fc80000010000 */
[C---:B--2---:R-:W-:Y:S01]  /*1bc80*/  FADD.FTZ R0, R69.reuse, R7 ;  /* 0x0000000745007221 */ /* 0x044fe20000010000 */
[----:B------:R-:W-:Y:S01]  /*1bc90*/  F2FP.F16.F32.PACK_AB R155, R69, R8 ;  /* 0x00000008459b723e */ /* 0x000fe200000000ff */
[----:B-1----:R-:W-:Y:S06]  /*1bca0*/  @P2 BRA `(.L_x_1898) ;  /* 0xffffffc400742947 */ /* 0x002fec000383ffff */
.L_x_1880:
[----:B------:R-:W-:Y:S05]  /*1bcb0*/  WARPSYNC.ALL ;  /* 0x0000000000007948 */ /* 0x000fea0003800000 */
[----:B------:R-:W-:Y:S06]  /*1bcc0*/  BAR.ARV 0x8, 0x180 ;  /* 0x0206000000007b1d */ /* 0x000fec0000002000 */
[----:B------:R-:W-:Y:S05]  /*1bcd0*/  @!P0 BRA `(.L_x_1899) ;  /* 0x0000000000048947 */ /* 0x000fea0003800000 */
[----:B------:R-:W-:Y:S01]  /*1bce0*/  BPT.TRAP 0x1 ;  /* 0x000000040000795c */ /* 0x000fe20000300000 */
.L_x_1899:
[----:B------:R-:W-:Y:S01]  /*1bcf0*/  IMAD R9, R22, 0x8, R2 ;  /* 0x0000000816097824 */ /* 0x000fe200078e0202 */
[----:B------:R-:W-:-:S04]  /*1bd00*/  SHF.L.U32 R4, R186, 0x1f, RZ ;  /* 0x0000001fba047819 */ /* 0x000fc800000006ff */
[----:B------:R0:W1:Y:S01]  /*1bd10*/  SYNCS.PHASECHK.TRANS64.TRYWAIT P2, [R9+URZ+0x28850], R4 ;  /* 0x02885004090075a7 */ /* 0x000062000804017f */
[----:B------:R-:W-:Y:S05]  /*1bd20*/  @!P0 BRA `(.L_x_1900) ;  /* 0x0000000000048947 */ /* 0x000fea0003800000 */
[----:B------:R-:W-:Y:S01]  /*1bd30*/  BPT.TRAP 0x1 ;  /* 0x000000040000795c */ /* 0x000fe20000300000 */
.L_x_1900:
[----:B------:R-:W-:-:S05]  /*1bd40*/  VIADD R2, R2, 0x400 ;  /* 0x0000040002027836 */ /* 0x000fca0000000000 */
[----:B------:R-:W-:-:S04]  /*1bd50*/  SHF.R.U32.HI R2, RZ, 0x4, R2 ;  /* 0x00000004ff027819 */ /* 0x000fc80000011602 */
[----:B------:R-:W-:-:S04]  /*1bd60*/  LOP3.LUT R2, R2, 0x3fff, RZ, 0xc0, !PT ;  /* 0x00003fff02027812 */ /* 0x000fc800078ec0ff */
[----:B------:R-:W-:Y:S01]  /*1bd70*/  LOP3.LUT R5, R2, 0x4000000, RZ, 0xfc, !PT ;  /* 0x0400000002057812 */ /* 0x000fe200078efcff */
[----:B-1----:R-:W-:Y:S06]  /*1bd80*/  @P2 BRA `(.L_x_1901) ;  /* 0x0000000000082947 */ /* 0x002fec0003800000 */
[----:B------:R-:W1:Y:S02]  /*1bd90*/  SYNCS.PHASECHK.TRANS64.TRYWAIT P0, [R9+URZ+0x28850], R4 ;  /* 0x02885004090075a7 */ /* 0x000e64000800017f */
[----:B-1----:R-:W-:Y:S05]  /*1bda0*/  @!P0 BRA `(.L_x_1902) ;  /* 0x000000bc000c8947 */ /* 0x002fea0003800000 */
.L_x_1901:
[----:B01----:R-:W-:Y:S01]  /*1bdb0*/  IMAD R4, R22, 0x800, R5 ;  /* 0x0000080016047824 */ /* 0x003fe200078e0205 */
[----:B------:R-:W-:Y:S01]  /*1bdc0*/  MOV R5, 0x40000040 ;  /* 0x4000004000057802 */ /* 0x000fe20000000f00 */
[----:B------:R-:W-:Y:S05]  /*1bdd0*/  WARPSYNC.ALL ;  /* 0x0000000000007948 */ /* 0x000fea0003800000 */
[C---:B------:R-:W-:Y:S01]  /*1bde0*/  R2UR UR6, R4.reuse ;  /* 0x00000000040672ca */ /* 0x040fe200000e0000 */
[----:B------:R-:W-:Y:S01]  /*1bdf0*/  WARPGROUP.ARRIVE ;  /* 0x00000000000079c5 */ /* 0x000fe20000000000 */
[----:B------:R-:W-:Y:S01]  /*1be00*/  R2UR UR7, R5 ;  /* 0x00000000050772ca */ /* 0x000fe200000e0000 */
[----:B------:R-:W-:Y:S01]  /*1be10*/  VIADD R6, R4, 0x80 ;  /* 0x0000008004067836 */ /* 0x000fe20000000000 */
[----:B------:R-:W-:Y:S01]  /*1be20*/  MOV R5, 0x40000040 ;  /* 0x4000004000057802 */ /* 0x000fe20000000f00 */
[----:B------:R-:W-:Y:S01]  /*1be30*/  IMAD.MOV.U32 R7, RZ, RZ, 0x40000040 ;  /* 0x40000040ff077424 */ /* 0x000fe200078e00ff */
[----:B------:R-:W0:Y:S01]  /*1be40*/  SHFL.BFLY PT, R2, R3, 0x2, 0x1f ;  /* 0x0c401f0003027f89 */ /* 0x000e2200000e0000 */
[----:B------:R-:W-:-:S02]  /*1be50*/  @!P1 VIADD R12, R9, 0x28860 ;  /* 0x00028860090c9836 */ /* 0x000fc40000000000 */
[----:B------:R-:W-:Y:S02]  /*1be60*/  VIADD R22, R22, 0x1 ;  /* 0x0000000116167836 */ /* 0x000fe40000000000 */
[----:B------:R-:W-:Y:S01]  /*1be70*/  VIADD R213, R213, 0x1 ;  /* 0x00000001d5d57836 */ /* 0x000fe20000000000 */
[----:B------:R-:W-:Y:S02]  /*1be80*/  @!P1 PRMT R12, RZ, 0x654, R12 ;  /* 0x00000654ff0c9816 */ /* 0x000fe4000000000c */
[----:B------:R-:W-:Y:S01]  /*1be90*/  ISETP.NE.AND P2, PT, R22, 0x2, PT ;  /* 0x000000021600780c */ /* 0x000fe20003f45270 */
[----:B------:R-:W-:Y:S01]  /*1bea0*/  HGMMA.64x128x16.F32 R88, R180, gdesc[UR4].tnspB, R88, gsb0 ;  /* 0x41e00004b4587df0 */ /* 0x000fe20008000858 */
[----:B------:R-:W-:Y:S01]  /*1beb0*/  R2UR UR6, R6 ;  /* 0x00000000060672ca */ /* 0x000fe200000e0000 */
[----:B------:R-:W-:Y:S01]  /*1bec0*/  VIADD R6, R4, 0x100 ;  /* 0x0000010004067836 */ /* 0x000fe20000000000 */
[----:B------:R-:W-:Y:S01]  /*1bed0*/  R2UR UR7, R7 ;  /* 0x00000000070772ca */ /* 0x000fe200000e0000 */
[----:B------:R-:W-:Y:S01]  /*1bee0*/  IMAD.MOV.U32 R7, RZ, RZ, 0x40000040 ;  /* 0x40000040ff077424 */ /* 0x000fe200078e00ff */
[----:B------:R-:W-:Y:S01]  /*1bef0*/  SEL R22, R22, RZ, P2 ;  /* 0x000000ff16167207 */ /* 0x000fe20001000000 */
[----:B0-----:R-:W-:Y:S01]  /*1bf00*/  FADD.FTZ R2, R2, R3 ;  /* 0x0000000302027221 */ /* 0x001fe20000010000 */
[----:B------:R-:W-:-:S04]  /*1bf10*/  SEL R3, RZ, 0x1, P2 ;  /* 0x00000001ff037807 */ /* 0x000fc80001000000 */
[----:B------:R-:W-:Y:S01]  /*1bf20*/  LOP3.LUT R186, R186, R3, RZ, 0x3c, !PT ;  /* 0x00000003baba7212 */ /* 0x000fe200078e3cff */
[----:B------:R-:W-:Y:S01]  /*1bf30*/  IMAD.MOV.U32 R3, RZ, RZ, -0x800000 ;  /* 0xff800000ff037424 */ /* 0x000fe200078e00ff */
        /* <DEDUP_REMOVED lines=10> */
[----:B------:R-:W-:Y:S02]  /*1bfe0*/  R2UR UR6, R6 ;  /* 0x00000000060672ca */ /* 0x000fe400000e0000 */
[----:B------:R-:W-:Y:S01]  /*1bff0*/  R2UR UR7, R7 ;  /* 0x00000000070772ca */ /* 0x000fe200000e0000 */
[----:B------:R-:W-:Y:S01]  /*1c000*/  IMAD.MOV.U32 R7, RZ, RZ, 0x40000040 ;  /* 0x40000040ff077424 */ /* 0x000fe200078e00ff */
[----:B------:R-:W-:Y:S01]  /*1c010*/  IADD3 R6, R4, 0x200, RZ ;  /* 0x0000020004067810 */ /* 0x000fe20007ffe0ff */
        /* <DEDUP_REMOVED lines=13> */
[----:B------:R-:W-:Y:S02]  /*1c0f0*/  IMAD.MOV.U32 R7, RZ, RZ, 0x40000040 ;  /* 0x40000040ff077424 */ /* 0x000fe400078e00ff */
[----:B------:R-:W-:Y:S01]  /*1c100*/  VIADD R4, R4, 0x380 ;  /* 0x0000038004047836 */ /* 0x000fe20000000000 */
[----:B------:R-:W-:Y:S02]  /*1c110*/  WARPGROUP.DEPBAR.LE gsb0, 0x0 ;  /* 0x00008000000079c5 */ /* 0x000fe40000010000 */
[----:B------:R-:W-:-:S07]  /*1c120*/  WARPGROUP.ARRIVE ;  /* 0x00000000000079c5 */ /* 0x000fce0000000000 */
[----:B------:R-:W-:Y:S01]  /*1c130*/  HGMMA.64x128x16.F32 R88, R160, gdesc[UR4].tnspB, R88, gsb0 ;  /* 0x41e00004a0587df0 */ /* 0x000fe20008000858 */
[----:B------:R-:W-:Y:S02]  /*1c140*/  R2UR UR6, R6 ;  /* 0x00000000060672ca */ /* 0x000fe400000e0000 */
[----:B------:R-:W-:Y:S01]  /*1c150*/  R2UR UR7, R7 ;  /* 0x00000000070772ca */ /* 0x000fe200000e0000 */
[----:B------:R-:W-:Y:S02]  /*1c160*/  WARPGROUP.DEPBAR.LE gsb0, 0x0 ;  /* 0x00008000000079c5 */ /* 0x000fe40000010000 */
[----:B------:R-:W-:-:S10]  /*1c170*/  WARPGROUP.ARRIVE ;  /* 0x00000000000079c5 */ /* 0x000fd40000000000 */
[----:B------:R-:W-:Y:S01]  /*1c180*/  HGMMA.64x128x16.F32 R88, R156, gdesc[UR4].tnspB, R88, gsb0 ;  /* 0x41e000049c587df0 */ /* 0x000fe20008000858 */
[----:B------:R-:W-:Y:S02]  /*1c190*/  R2UR UR6, R4 ;  /* 0x00000000040672ca */ /* 0x000fe400000e0000 */
[----:B------:R-:W-:Y:S02]  /*1c1a0*/  R2UR UR7, R5 ;  /* 0x00000000050772ca */ /* 0x000fe400000e0000 */
[----:B------:R-:W0:Y:S02]  /*1c1b0*/  SHFL.BFLY PT, R5, R0, 0x2, 0x1f ;  /* 0x0c401f0000057f89 */ /* 0x000e2400000e0000 */
[----:B0-----:R-:W-:Y:S01]  /*1c1c0*/  FADD.FTZ R4, R5, R0 ;  /* 0x0000000005047221 */ /* 0x001fe20000010000 */
[----:B------:R-:W-:Y:S01]  /*1c1d0*/  IMAD.MOV.U32 R0, RZ, RZ, -0x800000 ;  /* 0xff800000ff007424 */ /* 0x000fe200078e00ff */
[----:B------:R-:W0:Y:S04]  /*1c1e0*/  SHFL.BFLY PT, R5, R2, 0x1, 0x1f ;  /* 0x0c201f0002057f89 */ /* 0x000e2800000e0000 */
[----:B------:R-:W1:Y:S01]  /*1c1f0*/  SHFL.BFLY PT, R7, R4, 0x1, 0x1f ;  /* 0x0c201f0004077f89 */ /* 0x000e6200000e0000 */
[----:B0-----:R-:W-:Y:S01]  /*1c200*/  FADD.FTZ R13, R2, R5 ;  /* 0x00000005020d7221 */ /* 0x001fe20000010000 */
[----:B-1----:R-:W-:-:S04]  /*1c210*/  FADD.FTZ R14, R4, R7 ;  /* 0x00000007040e7221 */ /* 0x002fc80000010000 */
[----:B------:R-:W-:Y:S02]  /*1c220*/  FSETP.NE.FTZ.AND P0, PT, R13, RZ, PT ;  /* 0x000000ff0d00720b */ /* 0x000fe40003f15000 */
[----:B------:R-:W-:Y:S02]  /*1c230*/  CS2R R4, SRZ ;  /* 0x0000000000047805 */ /* 0x000fe4000001ff00 */
        /* <DEDUP_REMOVED lines=81> */
.L_x_1776:
[----:B------:R-:W-:Y:S05]  /*1c750*/  WARPSYNC.ALL ;  /* 0x0000000000007948 */ /* 0x000fea0003800000 */
[----:B------:R-:W0:Y:S08]  /*1c760*/  S2UR UR5, SR_CgaCtaId ;  /* 0x00000000000579c3 */ /* 0x000e300000008800 */
[----:B------:R-:W-:Y:S06]  /*1c770*/  BAR.SYNC.DEFER_BLOCKING 0x5, 0x180 ;  /* 0x0146000000007b1d */ /* 0x000fec0000010000 */
[----:B------:R-:W-:Y:S01]  /*1c780*/  UMOV UR4, 0x400 ;  /* 0x0000040000047882 */ /* 0x000fe20000000000 */
[----:B------:R-:W-:Y:S01]  /*1c790*/  BSSY B0, `(.L_x_1903) ;  /* 0x00001fb000007945 */ /* 0x000fe20003800000 */
[----:B0-----:R-:W-:-:S06]  /*1c7a0*/  ULEA UR4, UR5, UR4, 0x18 ;  /* 0x0000000405047291 */ /* 0x001fcc000f8ec03f */
[----:B------:R-:W-:-:S05]  /*1c7b0*/  IMAD.U32 R2, RZ, RZ, UR4 ;  /* 0x00000004ff027e24 */ /* 0x000fca000f8e00ff */
[----:B------:R0:W1:Y:S01]  /*1c7c0*/  LDS.128 R28, [R2+0x288d0] ;  /* 0x0288d000021c7984 */ /* 0x0000620000000c00 */
[----:B------:R-:W-:Y:S06]  /*1c7d0*/  BAR.ARV 0x4, 0x180 ;  /* 0x0106000000007b1d */ /* 0x000fec0000002000 */
[----:B------:R-:W-:Y:S05]  /*1c7e0*/  @P0 BRA `(.L_x_1904) ;  /* 0x0000001400040947 */ /* 0x000fea0003800000 */
[----:B------:R-:W2:Y:S01]  /*1c7f0*/  S2R R5, SR_SWINHI ;  /* 0x0000000000057919 */ /* 0x000ea20000002f00 */
[----:B------:R-:W-:Y:S05]  /*1c800*/  WARPSYNC.ALL ;  /* 0x0000000000007948 */ /* 0x000fea0003800000 */
[----:B------:R-:W-:Y:S01]  /*1c810*/  BAR.SYNC.DEFER_BLOCKING 0x1, 0x100 ;  /* 0x0044000000007b1d */ /* 0x000fe20000010000 */
[----:B------:R-:W-:Y:S02]  /*1c820*/  F2FP.F16.F32.PACK_AB R6, R93, R6 ;  /* 0x000000065d06723e */ /* 0x000fe400000000ff */
[----:B------:R-:W-:Y:S02]  /*1c830*/  F2FP.F16.F32.PACK_AB R7, R7, R94 ;  /* 0x0000005e0707723e */ /* 0x000fe400000000ff */
[----:B------:R-:W-:Y:S01]  /*1c840*/  F2FP.F16.F32.PACK_AB R34, R133, R34 ;  /* 0x000000228522723e */ /* 0x000fe200000000ff */
[----:B------:R-:W-:Y:S01]  /*1c850*/  ULDC.64 UR4, c[0x0][0xc00] ;  /* 0x0003000000047ab9 */ /* 0x000fe20000000a00 */
[----:B------:R-:W-:-:S02]  /*1c860*/  F2FP.F16.F32.PACK_AB R36, R137, R36 ;  /* 0x000000248924723e */ /* 0x000fc400000000ff */
[----:B------:R-:W-:Y:S02]  /*1c870*/  F2FP.F16.F32.PACK_AB R37, R37, R138 ;  /* 0x0000008a2525723e */ /* 0x000fe400000000ff */
[----:B------:R-:W-:Y:S02]  /*1c880*/  F2FP.F16.F32.PACK_AB R38, R141, R38 ;  /* 0x000000268d26723e */ /* 0x000fe400000000ff */
[----:B------:R-:W-:Y:S02]  /*1c890*/  F2FP.F16.F32.PACK_AB R39, R39, R142 ;  /* 0x0000008e2727723e */ /* 0x000fe400000000ff */
[----:B------:R-:W-:Y:S02]  /*1c8a0*/  MOV R20, R2 ;  /* 0x0000000200147202 */ /* 0x000fe40000000f00 */
[----:B--2---:R-:W-:-:S03]  /*1c8b0*/  MOV R21, R5 ;  /* 0x0000000500157202 */ /* 0x004fc60000000f00 */
[----:B------:R-:W-:-:S03]  /*1c8c0*/  IMAD.WIDE R4, R224, 0x2, R20 ;  /* 0x00000002e0047825 */ /* 0x000fc600078e0214 */
[C---:B------:R-:W-:Y:S02]  /*1c8d0*/  IADD3 R47, P0, R4.reuse, 0x40, RZ ;  /* 0x00000040042f7810 */ /* 0x040fe40007f1e0ff */
[C---:B------:R-:W-:Y:S02]  /*1c8e0*/  LOP3.LUT R33, R4.reuse, 0x380, RZ, 0xc0, !PT ;  /* 0x0000038004217812 */ /* 0x040fe400078ec0ff */
[C---:B------:R-:W-:Y:S01]  /*1c8f0*/  IADD3 R45, P5, R4.reuse, 0x20, RZ ;  /* 0x00000020042d7810 */ /* 0x040fe20007fbe0ff */
[----:B------:R-:W-:Y:S01]  /*1c900*/  IMAD.X R11, RZ, RZ, R5, P0 ;  /* 0x000000ffff0b7224 */ /* 0x000fe200000e0605 */
[----:B------:R-:W-:Y:S02]  /*1c910*/  ISETP.NE.U32.AND P0, PT, RZ, UR4, PT ;  /* 0x00000004ff007c0c */ /* 0x000fe4000bf05070 */
[C---:B------:R-:W-:Y:S02]  /*1c920*/  IADD3 R51, P2, R4.reuse, 0x4000, RZ ;  /* 0x0000400004337810 */ /* 0x040fe40007f5e0ff */
[----:B------:R-:W-:-:S02]  /*1c930*/  IADD3 R49, P1, R4, 0x60, RZ ;  /* 0x0000006004317810 */ /* 0x000fc40007f3e0ff */
[----:B------:R-:W-:Y:S01]  /*1c940*/  IADD3.X R9, RZ, R5, RZ, P5, !PT ;  /* 0x00000005ff097210 */ /* 0x000fe20002ffe4ff */
[--C-:B------:R-:W-:Y:S01]  /*1c950*/  IMAD.X R15, RZ, RZ, R5.reuse, P2 ;  /* 0x000000ffff0f7224 */ /* 0x100fe200010e0605 */
[----:B------:R-:W-:Y:S01]  /*1c960*/  SHF.R.U64 R33, R33, 0x3, RZ ;  /* 0x0000000321217819 */ /* 0x000fe200000012ff */
[--C-:B------:R-:W-:Y:S01]  /*1c970*/  IMAD.X R13, RZ, RZ, R5.reuse, P1 ;  /* 0x000000ffff0d7224 */ /* 0x100fe200008e0605 */
[C---:B------:R-:W-:Y:S02]  /*1c980*/  IADD3 R53, P3, R4.reuse, 0x4020, RZ ;  /* 0x0000402004357810 */ /* 0x040fe40007f7e0ff */
[C---:B------:R-:W-:Y:S02]  /*1c990*/  IADD3 R55, P4, R4.reuse, 0x4040, RZ ;  /* 0x0000404004377810 */ /* 0x040fe40007f9e0ff */
[----:B------:R-:W-:Y:S01]  /*1c9a0*/  IADD3 R57, P5, R4, 0x4060, RZ ;  /* 0x0000406004397810 */ /* 0x000fe20007fbe0ff */
[--C-:B------:R-:W-:Y:S01]  /*1c9b0*/  IMAD.X R25, RZ, RZ, R5.reuse, P3 ;  /* 0x000000ffff197224 */ /* 0x100fe200018e0605 */
[----:B------:R-:W-:Y:S01]  /*1c9c0*/  LOP3.LUT R8, R45, 0x380, RZ, 0xc0, !PT ;  /* 0x000003802d087812 */ /* 0x000fe200078ec0ff */
[----:B------:R-:W-:Y:S01]  /*1c9d0*/  IMAD.X R27, RZ, RZ, R5, P4 ;  /* 0x000000ffff1b7224 */ /* 0x000fe200020e0605 */
[----:B------:R-:W-:-:S02]  /*1c9e0*/  LOP3.LUT R10, R47, 0x380, RZ, 0xc0, !PT ;  /* 0x000003802f0a7812 */ /* 0x000fc400078ec0ff */
[----:B------:R-:W-:Y:S01]  /*1c9f0*/  ISETP.NE.AND.EX P0, PT, RZ, UR5, PT, P0 ;  /* 0x00000005ff007c0c */ /* 0x000fe2000bf05300 */
[----:B------:R-:W-:Y:S01]  /*1ca00*/  ULDC.64 UR4, c[0x0][0xc08] ;  /* 0x0003020000047ab9 */ /* 0x000fe20000000a00 */
[----:B------:R-:W-:Y:S02]  /*1ca10*/  LOP3.LUT R12, R49, 0x380, RZ, 0xc0, !PT ;  /* 0x00000380310c7812 */ /* 0x000fe400078ec0ff */
[----:B------:R-:W-:Y:S01]  /*1ca20*/  LOP3.LUT R4, R33, R4, RZ, 0x3c, !PT ;  /* 0x0000000421047212 */ /* 0x000fe200078e3cff */
[----:B------:R-:W-:Y:S01]  /*1ca30*/  IMAD.X R33, RZ, RZ, R5, P5 ;  /* 0x000000ffff217224 */ /* 0x000fe200028e0605 */
[----:B------:R-:W-:Y:S02]  /*1ca40*/  LOP3.LUT R14, R51, 0x380, RZ, 0xc0, !PT ;  /* 0x00000380330e7812 */ /* 0x000fe400078ec0ff */
[----:B------:R-:W-:Y:S02]  /*1ca50*/  SHF.R.U64 R8, R8, 0x3, RZ ;  /* 0x0000000308087819 */ /* 0x000fe400000012ff */
[----:B------:R-:W-:-:S02]  /*1ca60*/  SHF.R.U64 R10, R10, 0x3, RZ ;  /* 0x000000030a0a7819 */ /* 0x000fc400000012ff */
[----:B------:R-:W-:Y:S02]  /*1ca70*/  LOP3.LUT R24, R53, 0x380, RZ, 0xc0, !PT ;  /* 0x0000038035187812 */ /* 0x000fe400078ec0ff */
[----:B------:R-:W-:Y:S02]  /*1ca80*/  LOP3.LUT R26, R55, 0x380, RZ, 0xc0, !PT ;  /* 0x00000380371a7812 */ /* 0x000fe400078ec0ff */
[----:B-1----:R-:W-:Y:S02]  /*1ca90*/  LOP3.LUT R28, R57, 0x380, RZ, 0xc0, !PT ;  /* 0x00000380391c7812 */ /* 0x002fe400078ec0ff */
[----:B------:R-:W-:Y:S02]  /*1caa0*/  ISETP.NE.U32.AND P2, PT, RZ, UR4, PT ;  /* 0x00000004ff007c0c */ /* 0x000fe4000bf45070 */
[----:B------:R-:W-:Y:S02]  /*1cab0*/  SHF.R.U64 R12, R12, 0x3, RZ ;  /* 0x000000030c0c7819 */ /* 0x000fe400000012ff */
[----:B------:R-:W-:-:S02]  /*1cac0*/  SHF.R.U64 R14, R14, 0x3, RZ ;  /* 0x000000030e0e7819 */ /* 0x000fc400000012ff */
[----:B------:R-:W-:Y:S02]  /*1cad0*/  MOV R50, R4 ;  /* 0x0000000400327202 */ /* 0x000fe40000000f00 */
[----:B------:R-:W-:Y:S02]  /*1cae0*/  LOP3.LUT R8, R8, R45, RZ, 0x3c, !PT ;  /* 0x0000002d08087212 */ /* 0x000fe400078e3cff */
[----:B------:R-:W-:Y:S02]  /*1caf0*/  LOP3.LUT R10, R10, R47, RZ, 0x3c, !PT ;  /* 0x0000002f0a0a7212 */ /* 0x000fe400078e3cff */
[----:B------:R-:W-:Y:S02]  /*1cb00*/  SHF.R.U64 R24, R24, 0x3, RZ ;  /* 0x0000000318187819 */ /* 0x000fe400000012ff */
[----:B------:R-:W-:Y:S02]  /*1cb10*/  SHF.R.U64 R26, R26, 0x3, RZ ;  /* 0x000000031a1a7819 */ /* 0x000fe400000012ff */
[----:B------:R-:W-:-:S02]  /*1cb20*/  SHF.R.U64 R28, R28, 0x3, RZ ;  /* 0x000000031c1c7819 */ /* 0x000fc400000012ff */
[----:B------:R-:W-:Y:S02]  /*1cb30*/  F2FP.F16.F32.PACK_AB R4, R89, R88 ;  /* 0x000000585904723e */ /* 0x000fe400000000ff */
[----:B------:R-:W-:Y:S02]  /*1cb40*/  F2FP.F16.F32.PACK_AB R5, R91, R90 ;  /* 0x0000005a5b05723e */ /* 0x000fe400000000ff */
[----:B------:R-:W-:Y:S02]  /*1cb50*/  ISETP.NE.AND.EX P2, PT, RZ, UR5, PT, P2 ;  /* 0x00000005ff007c0c */ /* 0x000fe4000bf45320 */
[----:B------:R-:W-:Y:S01]  /*1cb60*/  LOP3.LUT R12, R12, R49, RZ, 0x3c, !PT ;  /* 0x000000310c0c7212 */ /* 0x000fe200078e3cff */
[----:B------:R1:W-:Y:S01]  /*1cb70*/  STSM.16.M88.4 [R50], R4 ;  /* 0x0000000432007844 */ /* 0x0003e20000000200 */
[----:B------:R-:W-:Y:S02]  /*1cb80*/  LOP3.LUT R14, R14, R51, RZ, 0x3c, !PT ;  /* 0x000000330e0e7212 */ /* 0x000fe400078e3cff */
[----:B------:R-:W-:-:S02]  /*1cb90*/  LOP3.LUT R24, R24, R53, RZ, 0x3c, !PT ;  /* 0x0000003518187212 */ /* 0x000fc400078e3cff */
[----:B------:R-:W-:Y:S02]  /*1cba0*/  LOP3.LUT R26, R26, R55, RZ, 0x3c, !PT ;  /* 0x000000371a1a7212 */ /* 0x000fe400078e3cff */
[----:B------:R-:W-:Y:S01]  /*1cbb0*/  LOP3.LUT R32, R28, R57, RZ, 0x3c, !PT ;  /* 0x000000391c207212 */ /* 0x000fe200078e3cff */
[----:B------:R-:W-:Y:S01]  /*1cbc0*/  ULDC UR4, c[0x0][0xa88] ;  /* 0x0002a20000047ab9 */ /* 0x000fe20000000800 */
[----:B------:R-:W-:Y:S01]  /*1cbd0*/  MOV R49, R8 ;  /* 0x0000000800317202 */ /* 0x000fe20000000f00 */
[----:B------:R-:W2:Y:S01]  /*1cbe0*/  LDC R55, c[0x0][0xbe8] ;  /* 0x0002fa00ff377b82 */ /* 0x000ea20000000800 */
[----:B------:R-:W-:Y:S02]  /*1cbf0*/  MOV R48, R10 ;  /* 0x0000000a00307202 */ /* 0x000fe40000000f00 */
[----:B------:R-:W-:Y:S02]  /*1cc00*/  F2FP.F16.F32.PACK_AB R8, R97, R96 ;  /* 0x000000606108723e */ /* 0x000fe400000000ff */
[----:B------:R-:W-:-:S02]  /*1cc10*/  F2FP.F16.F32.PACK_AB R9, R99, R98 ;  /* 0x000000626309723e */ /* 0x000fc400000000ff */
[----:B------:R-:W-:Y:S02]  /*1cc20*/  F2FP.F16.F32.PACK_AB R10, R101, R100 ;  /* 0x00000064650a723e */ /* 0x000fe400000000ff */
[----:B------:R-:W-:Y:S02]  /*1cc30*/  F2FP.F16.F32.PACK_AB R11, R103, R102 ;  /* 0x00000066670b723e */ /* 0x000fe400000000ff */
[----:B-1----:R-:W-:Y:S02]  /*1cc40*/  F2FP.F16.F32.PACK_AB R4, R105, R104 ;  /* 0x000000686904723e */ /* 0x002fe400000000ff */
[----:B------:R-:W-:Y:S01]  /*1cc50*/  F2FP.F16.F32.PACK_AB R5, R107, R106 ;  /* 0x0000006a6b05723e */ /* 0x000fe200000000ff */
[----:B------:R1:W-:Y:S01]  /*1cc60*/  STSM.16.M88.4 [R49], R8 ;  /* 0x0000000831007844 */ /* 0x0003e20000000200 */
[----:B------:R-:W-:Y:S02]  /*1cc70*/  F2FP.F16.F32.PACK_AB R6, R109, R108 ;  /* 0x0000006c6d06723e */ /* 0x000fe400000000ff */
[----:B------:R-:W-:-:S02]  /*1cc80*/  F2FP.F16.F32.PACK_AB R7, R111, R110 ;  /* 0x0000006e6f07723e */ /* 0x000fc400000000ff */
[----:B------:R-:W-:Y:S02]  /*1cc90*/  MOV R47, R12 ;  /* 0x0000000c002f7202 */ /* 0x000fe40000000f00 */
[----:B------:R-:W-:Y:S01]  /*1cca0*/  MOV R46, R14 ;  /* 0x0000000e002e7202 */ /* 0x000fe20000000f00 */
[----:B------:R3:W-:Y:S01]  /*1ccb0*/  STSM.16.M88.4 [R48], R4 ;  /* 0x0000000430007844 */ /* 0x0007e20000000200 */
[----:B------:R-:W-:Y:S02]  /*1ccc0*/  MOV R45, R24 ;  /* 0x00000018002d7202 */ /* 0x000fe40000000f00 */
[----:B------:R-:W-:Y:S02]  /*1ccd0*/  MOV R44, R26 ;  /* 0x0000001a002c7202 */ /* 0x000fe40000000f00 */
[----:B------:R-:W-:Y:S02]  /*1cce0*/  MOV R28, R32 ;  /* 0x00000020001c7202 */ /* 0x000fe40000000f00 */
[----:B------:R-:W-:Y:S01]  /*1ccf0*/  F2FP.F16.F32.PACK_AB R12, R113, R112 ;  /* 0x00000070710c723e */ /* 0x000fe200000000ff */
[----:B-1----:R-:W1:Y:S01]  /*1cd00*/  @P2 LDC.64 R8, c[0x0][0xc08] ;  /* 0x00030200ff082b82 */ /* 0x002e620000000a00 */
[----:B------:R-:W-:-:S02]  /*1cd10*/  F2FP.F16.F32.PACK_AB R13, R40, R41 ;  /* 0x00000029280d723e */ /* 0x000fc400000000ff */
[----:B------:R-:W-:Y:S02]  /*1cd20*/  F2FP.F16.F32.PACK_AB R14, R117, R116 ;  /* 0x00000074750e723e */ /* 0x000fe400000000ff */
[----:B------:R-:W-:Y:S02]  /*1cd30*/  F2FP.F16.F32.PACK_AB R15, R119, R118 ;  /* 0x00000076770f723e */ /* 0x000fe400000000ff */
[----:B------:R-:W-:Y:S01]  /*1cd40*/  F2FP.F16.F32.PACK_AB R24, R121, R120 ;  /* 0x000000787918723e */ /* 0x000fe200000000ff */
[----:B------:R-:W4:Y:S01]  /*1cd50*/  LDC.64 R40, c[0x0][0xc00] ;  /* 0x00030000ff287b82 */ /* 0x000f220000000a00 */
[----:B------:R-:W-:Y:S01]  /*1cd60*/  F2FP.F16.F32.PACK_AB R25, R123, R122 ;  /* 0x0000007a7b19723e */ /* 0x000fe200000000ff */
[----:B------:R-:W-:Y:S01]  /*1cd70*/  STSM.16.M88.4 [R47], R12 ;  /* 0x0000000c2f007844 */ /* 0x000fe20000000200 */
[----:B------:R-:W-:Y:S02]  /*1cd80*/  F2FP.F16.F32.PACK_AB R26, R125, R124 ;  /* 0x0000007c7d1a723e */ /* 0x000fe400000000ff */
[----:B------:R-:W-:-:S02]  /*1cd90*/  F2FP.F16.F32.PACK_AB R27, R42, R43 ;  /* 0x0000002b2a1b723e */ /* 0x000fc400000000ff */
[----:B------:R-:W-:Y:S02]  /*1cda0*/  F2FP.F16.F32.PACK_AB R32, R35, R128 ;  /* 0x000000802320723e */ /* 0x000fe400000000ff */
[----:B------:R-:W-:Y:S01]  /*1cdb0*/  F2FP.F16.F32.PACK_AB R33, R131, R130 ;  /* 0x000000828321723e */ /* 0x000fe200000000ff */
[----:B------:R-:W-:Y:S01]  /*1cdc0*/  STSM.16.M88.4 [R46], R24 ;  /* 0x000000182e007844 */ /* 0x000fe20000000200 */
[----:B------:R-:W-:Y:S02]  /*1cdd0*/  F2FP.F16.F32.PACK_AB R35, R135, R134 ;  /* 0x000000868723723e */ /* 0x000fe400000000ff */
[----:B---3--:R-:W-:Y:S02]  /*1cde0*/  F2FP.F16.F32.PACK_AB R4, R145, R144 ;  /* 0x000000909104723e */ /* 0x008fe400000000ff */
[----:B------:R-:W-:Y:S01]  /*1cdf0*/  F2FP.F16.F32.PACK_AB R5, R147, R146 ;  /* 0x000000929305723e */ /* 0x000fe200000000ff */
[----:B------:R-:W-:Y:S01]  /*1ce00*/  STSM.16.M88.4 [R45], R32 ;  /* 0x000000202d007844 */ /* 0x000fe20000000200 */
[----:B------:R-:W-:-:S02]  /*1ce10*/  F2FP.F16.F32.PACK_AB R6, R149, R148 ;  /* 0x000000949506723e */ /* 0x000fc400000000ff */
[----:B------:R-:W-:Y:S01]  /*1ce20*/  F2FP.F16.F32.PACK_AB R7, R151, R150 ;  /* 0x000000969707723e */ /* 0x000fe200000000ff */
[----:B------:R-:W-:Y:S01]  /*1ce30*/  STSM.16.M88.4 [R44], R36 ;  /* 0x000000242c007844 */ /* 0x000fe20000000200 */
[----:B------:R-:W-:-:S03]  /*1ce40*/  MOV R48, RZ ;  /* 0x000000ff00307202 */ /* 0x000fc60000000f00 */
[----:B------:R3:W-:Y:S01]  /*1ce50*/  STSM.16.M88.4 [R28], R4 ;  /* 0x000000041c007844 */ /* 0x0007e20000000200 */
[C---:B----4-:R-:W-:Y:S01]  /*1ce60*/  IMAD.WIDE R40, R209.reuse, 0x4, R40 ;  /* 0x00000004d1287825 */ /* 0x050fe200078e0228 */
[----:B------:R-:W-:Y:S03]  /*1ce70*/  BAR.SYNC.DEFER_BLOCKING 0x1, 0x100 ;  /* 0x0044000000007b1d */ /* 0x000fe60000010000 */
[----:B---3--:R-:W-:Y:S02]  /*1ce80*/  IMAD.U32 R6, RZ, RZ, UR4 ;  /* 0x00000004ff067e24 */ /* 0x008fe4000f8e00ff */
[----:B-1----:R-:W-:Y:S01]  /*1ce90*/  @P2 IMAD.WIDE R4, R209, 0x4, R8 ;  /* 0x00000004d1042825 */ /* 0x002fe200078e0208 */
[----:B------:R1:W5:Y:S01]  /*1cea0*/  @P0 LDG.E R48, desc[UR38][R40.64] ;  /* 0x0000002628300981 */ /* 0x000362000c1e1900 */
[----:B--2---:R-:W-:Y:S02]  /*1ceb0*/  ISETP.NE.AND P1, PT, R55, 0x1, PT ;  /* 0x000000013700780c */ /* 0x004fe40003f25270 */
[----:B------:R-:W-:Y:S01]  /*1cec0*/  IMAD.IADD R13, R195, 0x1, R193 ;  /* 0x00000001c30d7824 */ /* 0x000fe200078e02c1 */
[----:B------:R1:W5:Y:S10]  /*1ced0*/  @P2 LDG.E R6, desc[UR38][R4.64] ;  /* 0x0000002604062981 */ /* 0x000374000c1e1900 */
[----:B------:R-:W2:Y:S08]  /*1cee0*/  @P1 LDC R10, c[0x0][0xbec] ;  /* 0x0002fb00ff0a1b82 */ /* 0x000eb00000000800 */
[----:B------:R-:W3:Y:S01]  /*1cef0*/  @P1 LDC R11, c[0x0][0xbf0] ;  /* 0x0002fc00ff0b1b82 */ /* 0x000ee20000000800 */
[----:B-1----:R-:W-:Y:S05]  /*1cf00*/  @P2 BRA `(.L_x_1905) ;  /* 0x0000000000102947 */ /* 0x002fea0003800000 */
[----:B------:R-:W-:Y:S05]  /*1cf10*/  @!P0 BRA `(.L_x_1905) ;  /* 0x00000000000c8947 */ /* 0x000fea0003800000 */
[----:B------:R-:W4:Y:S04]  /*1cf20*/  LDG.E R5, desc[UR38][R40.64] ;  /* 0x0000002628057981 */ /* 0x000f28000c1e1900 */
[----:B-----5:R-:W4:Y:S02]  /*1cf30*/  LDG.E R6, desc[UR38][R40.64+0x4] ;  /* 0x0000042628067981 */ /* 0x020f24000c1e1900 */
[----:B----4-:R-:W-:-:S07]  /*1cf40*/  IMAD.IADD R6, R6, 0x1, -R5 ;  /* 0x0000000106067824 */ /* 0x010fce00078e0a05 */
.L_x_1905:
[----:B------:R-:W-:Y:S01]  /*1cf50*/  SHF.R.S32.HI R54, RZ, 0x1f, R208 ;  /* 0x0000001fff367819 */ /* 0x000fe200000114d0 */
[----:B--2---:R-:W-:Y:S01]  /*1cf60*/  @P1 IMAD.HI.U32 R4, R13, R10, RZ ;  /* 0x0000000a0d041227 */ /* 0x004fe200078e00ff */
[----:B------:R-:W-:Y:S01]  /*1cf70*/  ULDC.64 UR4, c[0x0][0xb90] ;  /* 0x0002e40000047ab9 */ /* 0x000fe20000000a00 */
[----:B-----5:R-:W-:Y:S02]  /*1cf80*/  SHF.R.S32.HI R49, RZ, 0x1f, R48 ;  /* 0x0000001fff317819 */ /* 0x020fe40000011430 */
[----:B------:R-:W-:Y:S01]  /*1cf90*/  IMAD R9, R54, UR4, RZ ;  /* 0x0000000436097c24 */ /* 0x000fe2000f8e02ff */
[----:B------:R-:W-:Y:S01]  /*1cfa0*/  SHF.R.S32.HI R8, RZ, 0x1f, R209 ;  /* 0x0000001fff087819 */ /* 0x000fe200000114d1 */
[----:B------:R-:W-:Y:S01]  /*1cfb0*/  IMAD.MOV.U32 R7, RZ, RZ, R13 ;  /* 0x000000ffff077224 */ /* 0x000fe200078e000d */
[----:B---3--:R-:W-:Y:S01]  /*1cfc0*/  @P1 SHF.R.U32.HI R7, RZ, R11, R4 ;  /* 0x0000000bff071219 */ /* 0x008fe20000011604 */
[----:B------:R-:W-:Y:S01]  /*1cfd0*/  IMAD.WIDE.U32 R4, R208, UR4, R48 ;  /* 0x00000004d0047c25 */ /* 0x000fe2000f8e0030 */
[----:B------:R-:W-:-:S02]  /*1cfe0*/  SEL R28, R8, RZ, !P0 ;  /* 0x000000ff081c7207 */ /* 0x000fc40004000000 */
[----:B------:R-:W-:Y:S01]  /*1cff0*/  SEL R57, R209, RZ, !P0 ;  /* 0x000000ffd1397207 */ /* 0x000fe20004000000 */
[----:B------:R-:W-:Y:S01]  /*1d000*/  IMAD R9, R208, UR5, R9 ;  /* 0x00000005d0097c24 */ /* 0x000fe2000f8e0209 */
[----:B------:R-:W-:Y:S01]  /*1d010*/  ULDC.64 UR4, c[0x0][0xb98] ;  /* 0x0002e60000047ab9 */ /* 0x000fe20000000a00 */
[----:B------:R-:W-:Y:S02]  /*1d020*/  IMAD.MOV R10, RZ, RZ, -R7 ;  /* 0x000000ffff0a7224 */ /* 0x000fe400078e0a07 */
[----:B------:R-:W-:Y:S01]  /*1d030*/  IMAD.IADD R11, R16, 0x1, R225 ;  /* 0x00000001100b7824 */ /* 0x000fe200078e02e1 */
[----:B------:R-:W-:Y:S01]  /*1d040*/  IADD3 R5, R5, R9, RZ ;  /* 0x0000000905057210 */ /* 0x000fe20007ffe0ff */
[----:B------:R-:W-:Y:S02]  /*1d050*/  IMAD R9, R55, R10, R13 ;  /* 0x0000000a37097224 */ /* 0x000fe400078e020d */
[----:B------:R-:W-:Y:S02]  /*1d060*/  IMAD R8, R28, UR4, RZ ;  /* 0x000000041c087c24 */ /* 0x000fe4000f8e02ff */
[----:B------:R-:W-:-:S04]  /*1d070*/  IMAD.WIDE.U32 R4, R57, UR4, R4 ;  /* 0x0000000439047c25 */ /* 0x000fc8000f8e0004 */
[----:B------:R-:W-:Y:S01]  /*1d080*/  IMAD.WIDE R20, R11, 0x2, R20 ;  /* 0x000000020b147825 */ /* 0x000fe200078e0214 */
[----:B------:R-:W-:Y:S02]  /*1d090*/  SHF.R.S32.HI R11, RZ, 0x1f, R7 ;  /* 0x0000001fff0b7819 */ /* 0x000fe40000011407 */
[----:B------:R-:W-:Y:S01]  /*1d0a0*/  IADD3 R4, P2, R7, R4, RZ ;  /* 0x0000000407047210 */ /* 0x000fe20007f5e0ff */
[----:B------:R-:W-:Y:S01]  /*1d0b0*/  IMAD R10, R57, UR5, R8 ;  /* 0x00000005390a7c24 */ /* 0x000fe2000f8e0208 */
[----:B------:R-:W-:Y:S01]  /*1d0c0*/  SHF.R.S32.HI R8, RZ, 0x1f, R9 ;  /* 0x0000001fff087819 */ /* 0x000fe20000011409 */
[----:B------:R-:W-:Y:S01]  /*1d0d0*/  ULDC.64 UR4, c[0x0][0xb88] ;  /* 0x0002e20000047ab9 */ /* 0x000fe20000000a00 */
[----:B------:R-:W-:Y:S01]  /*1d0e0*/  IADD3 R7, P0, R20, 0x1000, RZ ;  /* 0x0000100014077810 */ /* 0x000fe20007f1e0ff */
[----:B------:R-:W-:Y:S01]  /*1d0f0*/  IMAD R59, R6, R55, RZ ;  /* 0x00000037063b7224 */ /* 0x000fe200078e02ff */
[----:B------:R-:W-:Y:S01]  /*1d100*/  IADD3.X R5, R11, R5, R10, P2, !PT ;  /* 0x000000050b057210 */ /* 0x000fe200017fe40a */
[----:B------:R-:W-:Y:S01]  /*1d110*/  IMAD R12, R8, UR4, RZ ;  /* 0x00000004080c7c24 */ /* 0x000fe2000f8e02ff */
[----:B------:R-:W-:-:S02]  /*1d120*/  IADD3 R33, P3, R20, 0x4000, RZ ;  /* 0x0000400014217810 */ /* 0x000fc40007f7e0ff */
[----:B------:R-:W-:Y:S01]  /*1d130*/  IADD3 R13, P4, R20, 0x2000, RZ ;  /* 0x00002000140d7810 */ /* 0x000fe20007f9e0ff */
[----:B------:R-:W-:Y:S01]  /*1d140*/  IMAD R11, R9, UR5, R12 ;  /* 0x00000005090b7c24 */ /* 0x000fe2000f8e020c */
[----:B------:R-:W-:Y:S01]  /*1d150*/  LOP3.LUT R32, R33, 0x380, RZ, 0xc0, !PT ;  /* 0x0000038021207812 */ /* 0x000fe200078ec0ff */
[----:B------:R-:W-:Y:S01]  /*1d160*/  IMAD.WIDE.U32 R4, R9, UR4, R4 ;  /* 0x0000000409047c25 */ /* 0x000fe2000f8e0004 */
[----:B------:R-:W-:Y:S01]  /*1d170*/  ULDC.64 UR4, c[0x0][0xb50] ;  /* 0x0002d40000047ab9 */ /* 0x000fe20000000a00 */
[----:B------:R-:W-:Y:S02]  /*1d180*/  LOP3.LUT R12, R13, 0x380, RZ, 0xc0, !PT ;  /* 0x000003800d0c7812 */ /* 0x000fe400078ec0ff */
[----:B------:R-:W-:Y:S01]  /*1d190*/  IMAD.IADD R5, R5, 0x1, R11 ;  /* 0x0000000105057824 */ /* 0x000fe200078e020b */
[----:B------:R-:W-:Y:S01]  /*1d1a0*/  LEA R10, P2, R4, UR4, 0x2 ;  /* 0x00000004040a7c11 */ /* 0x000fe2000f8410ff */
[----:B------:R-:W-:Y:S01]  /*1d1b0*/  IMAD.X R9, RZ, RZ, R21, P0 ;  /* 0x000000ffff097224 */ /* 0x000fe200000e0615 */
[----:B------:R-:W-:-:S02]  /*1d1c0*/  LOP3.LUT P0, RZ, R218, 0x3, RZ, 0xc0, !PT ;  /* 0x00000003daff7812 */ /* 0x000fc4000780c0ff */
[----:B------:R-:W-:Y:S01]  /*1d1d0*/  LEA.HI.X R11, R4, UR5, R5, 0x2, P2 ;  /* 0x00000005040b7c11 */ /* 0x000fe200090f1405 */
[----:B------:R-:W-:Y:S01]  /*1d1e0*/  SHFL.IDX PT, R50, R10, RZ, 0x1c1f ;  /* 0x001c1fff0a327589 */ /* 0x000fe200000e0000 */
[----:B------:R-:W-:Y:S01]  /*1d1f0*/  IADD3 R25, P2, R20, 0x3000, RZ ;  /* 0x0000300014197810 */ /* 0x000fe20007f5e0ff */
[----:B------:R-:W-:Y:S01]  /*1d200*/  IMAD.IADD R4, R223, 0x1, R193 ;  /* 0x00000001df047824 */ /* 0x000fe200078e02c1 */
[----:B------:R-:W-:Y:S01]  /*1d210*/  LOP3.LUT R8, R7, 0x380, RZ, 0xc0, !PT ;  /* 0x0000038007087812 */ /* 0x000fe200078ec0ff */
[----:B------:R-:W1:Y:S01]  /*1d220*/  SHFL.IDX PT, R51, R11, RZ, 0x1c1f ;  /* 0x001c1fff0b337589 */ /* 0x000e6200000e0000 */
[----:B------:R-:W-:Y:S01]  /*1d230*/  LOP3.LUT R24, R25, 0x380, RZ, 0xc0, !PT ;  /* 0x0000038019187812 */ /* 0x000fe200078ec0ff */
[----:B------:R-:W-:Y:S01]  /*1d240*/  ULDC.64 UR4, c[0x0][0xaa0] ;  /* 0x0002a80000047ab9 */ /* 0x000fe20000000a00 */
[----:B------:R-:W-:Y:S01]  /*1d250*/  SHF.R.U64 R32, R32, 0x3, RZ ;  /* 0x0000000320207819 */ /* 0x000fe200000012ff */
[----:B------:R-:W-:Y:S01]  /*1d260*/  SHFL.IDX PT, R52, R10, 0x1, 0x1c1f ;  /* 0x003c1f000a347f89 */ /* 0x000fe200000e0000 */
[----:B------:R-:W-:-:S02]  /*1d270*/  SHF.R.U64 R24, R24, 0x3, RZ ;  /* 0x0000000318187819 */ /* 0x000fc400000012ff */
[----:B------:R-:W-:Y:S01]  /*1d280*/  SHF.R.U64 R12, R12, 0x3, RZ ;  /* 0x000000030c0c7819 */ /* 0x000fe200000012ff */
[----:B------:R-:W2:Y:S01]  /*1d290*/  SHFL.IDX PT, R53, R11, 0x1, 0x1c1f ;  /* 0x003c1f000b357f89 */ /* 0x000ea200000e0000 */
[----:B------:R-:W-:Y:S01]  /*1d2a0*/  LOP3.LUT R24, R24, R25, RZ, 0x3c, !PT ;  /* 0x0000001918187212 */ /* 0x000fe200078e3cff */
[--C-:B------:R-:W-:Y:S01]  /*1d2b0*/  IMAD.X R25, RZ, RZ, R21.reuse, P2 ;  /* 0x000000ffff197224 */ /* 0x100fe200010e0615 */
[C---:B------:R-:W-:Y:S01]  /*1d2c0*/  ISETP.GE.OR P2, PT, R4.reuse, R59, P0 ;  /* 0x0000003b0400720c */ /* 0x040fe20000746670 */
[----:B------:R-:W-:Y:S01]  /*1d2d0*/  VIADD R4, R4, 0x8 ;  /* 0x0000000804047836 */ /* 0x000fe20000000000 */
[----:B------:R-:W-:Y:S02]  /*1d2e0*/  SHF.R.U64 R8, R8, 0x3, RZ ;  /* 0x0000000308087819 */ /* 0x000fe400000012ff */
[----:B------:R-:W-:Y:S02]  /*1d2f0*/  LOP3.LUT R32, R32, R33, RZ, 0x3c, !PT ;  /* 0x0000002120207212 */ /* 0x000fe400078e3cff */
[----:B------:R-:W-:Y:S01]  /*1d300*/  LOP3.LUT R12, R12, R13, RZ, 0x3c, !PT ;  /* 0x0000000d0c0c7212 */ /* 0x000fe200078e3cff */
[----:B------:R-:W-:Y:S01]  /*1d310*/  IMAD.X R13, RZ, RZ, R21, P4 ;  /* 0x000000ffff0d7224 */ /* 0x000fe200020e0615 */
[----:B------:R-:W-:-:S02]  /*1d320*/  IADD3.X R33, RZ, R21, RZ, P3, !PT ;  /* 0x00000015ff217210 */ /* 0x000fc40001ffe4ff */
[----:B------:R-:W-:Y:S02]  /*1d330*/  LOP3.LUT R8, R8, R7, RZ, 0x3c, !PT ;  /* 0x0000000708087212 */ /* 0x000fe400078e3cff */
[----:B------:R-:W-:Y:S01]  /*1d340*/  IADD3 R5, P3, R20, 0x7000, RZ ;  /* 0x0000700014057810 */ /* 0x000fe20007f7e0ff */
[----:B-1----:R1:W-:Y:S01]  /*1d350*/  @!P2 ST.E desc[UR38][R50.64], R3 ;  /* 0x000000033200a985 */ /* 0x0023e2000c101926 */
[----:B------:R-:W-:Y:S02]  /*1d360*/  ISETP.GE.OR P0, PT, R4, R59, P0 ;  /* 0x0000003b0400720c */ /* 0x000fe40000706670 */
[C---:B------:R-:W-:Y:S01]  /*1d370*/  IADD3 R37, P5, R20.reuse, 0x5000, RZ ;  /* 0x0000500014257810 */ /* 0x040fe20007fbe0ff */
[----:B------:R-:W-:Y:S01]  /*1d380*/  IMAD.X R45, RZ, RZ, R21, P3 ;  /* 0x000000ffff2d7224 */ /* 0x000fe200018e0615 */
[C---:B------:R-:W-:Y:S02]  /*1d390*/  IADD3 R41, P4, R20.reuse, 0x6000, RZ ;  /* 0x0000600014297810 */ /* 0x040fe40007f9e0ff */
[----:B------:R-:W-:-:S02]  /*1d3a0*/  LOP3.LUT R7, R20, 0x380, RZ, 0xc0, !PT ;  /* 0x0000038014077812 */ /* 0x000fc400078ec0ff */
[----:B------:R-:W-:Y:S02]  /*1d3b0*/  LOP3.LUT R4, R5, 0x380, RZ, 0xc0, !PT ;  /* 0x0000038005047812 */ /* 0x000fe400078ec0ff */
[----:B------:R-:W-:Y:S01]  /*1d3c0*/  LOP3.LUT R36, R37, 0x380, RZ, 0xc0, !PT ;  /* 0x0000038025247812 */ /* 0x000fe200078ec0ff */
[----:B-1----:R-:W1:Y:S01]  /*1d3d0*/  @P1 LDC R51, c[0x0][0xbec] ;  /* 0x0002fb00ff331b82 */ /* 0x002e620000000800 */
[----:B------:R-:W-:Y:S01]  /*1d3e0*/  LOP3.LUT R40, R41, 0x380, RZ, 0xc0, !PT ;  /* 0x0000038029287812 */ /* 0x000fe200078ec0ff */
[----:B------:R-:W-:Y:S01]  /*1d3f0*/  IMAD R3, R49, UR4, RZ ;  /* 0x0000000431037c24 */ /* 0x000fe2000f8e02ff */
[----:B------:R-:W-:Y:S01]  /*1d400*/  SHF.R.U64 R7, R7, 0x3, RZ ;  /* 0x0000000307077819 */ /* 0x000fe200000012ff */
[----:B--2---:R2:W-:Y:S01]  /*1d410*/  @!P0 ST.E desc[UR38][R52.64], R0 ;  /* 0x0000000034008985 */ /* 0x0045e2000c101926 */
[----:B------:R-:W-:Y:S02]  /*1d420*/  SHF.R.U64 R4, R4, 0x3, RZ ;  /* 0x0000000304047819 */ /* 0x000fe400000012ff */
[----:B------:R-:W-:Y:S01]  /*1d430*/  SHF.R.U64 R36, R36, 0x3, RZ ;  /* 0x0000000324247819 */ /* 0x000fe200000012ff */
[----:B------:R-:W3:Y:S01]  /*1d440*/  @P1 LDC R49, c[0x0][0xbf0] ;  /* 0x0002fc00ff311b82 */ /* 0x000ee20000000800 */
[----:B------:R-:W-:Y:S01]  /*1d450*/  SHF.R.U64 R40, R40, 0x3, RZ ;  /* 0x0000000328287819 */ /* 0x000fe200000012ff */
[----:B------:R-:W-:Y:S01]  /*1d460*/  IMAD R3, R48, UR5, R3 ;  /* 0x0000000530037c24 */ /* 0x000fe2000f8e0203 */
[----:B------:R-:W-:Y:S01]  /*1d470*/  LOP3.LUT R20, R7, R20, RZ, 0x3c, !PT ;  /* 0x0000001407147212 */ /* 0x000fe200078e3cff */
[----:B------:R-:W5:Y:S01]  /*1d480*/  LD.E.128 R8, desc[UR38][R8.64] ;  /* 0x0000002608087980 */ /* 0x000f62000c101d00 */
[----:B------:R-:W-:Y:S01]  /*1d490*/  LOP3.LUT R36, R36, R37, RZ, 0x3c, !PT ;  /* 0x0000002524247212 */ /* 0x000fe200078e3cff */
[--C-:B------:R-:W-:Y:S01]  /*1d4a0*/  IMAD.X R37, RZ, RZ, R21.reuse, P5 ;  /* 0x000000ffff257224 */ /* 0x100fe200028e0615 */
[----:B------:R-:W-:Y:S01]  /*1d4b0*/  LOP3.LUT R40, R40, R41, RZ, 0x3c, !PT ;  /* 0x0000002928287212 */ /* 0x000fe200078e3cff */
[----:B------:R-:W-:Y:S01]  /*1d4c0*/  IMAD.X R41, RZ, RZ, R21, P4 ;  /* 0x000000ffff297224 */ /* 0x000fe200020e0615 */
[----:B------:R-:W-:Y:S01]  /*1d4d0*/  LOP3.LUT R44, R4, R5, RZ, 0x3c, !PT ;  /* 0x00000005042c7212 */ /* 0x000fe200078e3cff */
[----:B--2---:R-:W-:Y:S01]  /*1d4e0*/  IMAD R0, R207, 0x20, R23 ;  /* 0x00000020cf007824 */ /* 0x004fe200078e0217 */
[----:B------:R2:W5:Y:S04]  /*1d4f0*/  LD.E.128 R4, desc[UR38][R20.64] ;  /* 0x0000002614047980 */ /* 0x000568000c101d00 */
[----:B------:R-:W5:Y:S04]  /*1d500*/  LD.E.128 R12, desc[UR38][R12.64] ;  /* 0x000000260c0c7980 */ /* 0x000f68000c101d00 */
[----:B------:R-:W5:Y:S01]  /*1d510*/  LD.E.128 R24, desc[UR38][R24.64] ;  /* 0x0000002618187980 */ /* 0x000f62000c101d00 */
[----:B--2---:R-:W-:Y:S01]  /*1d520*/  IMAD.WIDE.U32 R20, R48, UR4, RZ ;  /* 0x0000000430147c25 */ /* 0x004fe2000f8e00ff */
[----:B------:R-:W-:-:S02]  /*1d530*/  ULDC.64 UR4, c[0x0][0xae8] ;  /* 0x0002ba0000047ab9 */ /* 0x000fc40000000a00 */
[----:B------:R-:W5:Y:S01]  /*1d540*/  LD.E.128 R32, desc[UR38][R32.64] ;  /* 0x0000002620207980 */ /* 0x000f62000c101d00 */
[----:B------:R-:W-:Y:S02]  /*1d550*/  IMAD.IADD R21, R21, 0x1, R3 ;  /* 0x0000000115157824 */ /* 0x000fe400078e0203 */
[----:B------:R-:W-:Y:S01]  /*1d560*/  IMAD R3, R54, UR4, RZ ;  /* 0x0000000436037c24 */ /* 0x000fe2000f8e02ff */
[----:B------:R-:W5:Y:S01]  /*1d570*/  LD.E.128 R36, desc[UR38][R36.64] ;  /* 0x0000002624247980 */ /* 0x000f62000c101d00 */
[----:B------:R-:W-:Y:S02]  /*1d580*/  IMAD.IADD R48, R193, 0x1, R0 ;  /* 0x00000001c1307824 */ /* 0x000fe400078e0200 */
[C---:B------:R-:W-:Y:S01]  /*1d590*/  IMAD R3, R208.reuse, UR5, R3 ;  /* 0x00000005d0037c24 */ /* 0x040fe2000f8e0203 */
[----:B------:R-:W5:Y:S01]  /*1d5a0*/  LD.E.128 R40, desc[UR38][R40.64] ;  /* 0x0000002628287980 */ /* 0x000f62000c101d00 */
[----:B------:R-:W-:Y:S01]  /*1d5b0*/  IMAD.WIDE.U32 R20, R208, UR4, R20 ;  /* 0x00000004d0147c25 */ /* 0x000fe2000f8e0014 */
[----:B------:R-:W-:-:S02]  /*1d5c0*/  ULDC.64 UR4, c[0x0][0xaf0] ;  /* 0x0002bc0000047ab9 */ /* 0x000fc40000000a00 */
[----:B------:R-:W5:Y:S01]  /*1d5d0*/  LD.E.128 R44, desc[UR38][R44.64] ;  /* 0x000000262c2c7980 */ /* 0x000f62000c101d00 */
[----:B-1----:R-:W-:Y:S01]  /*1d5e0*/  @P1 IMAD.HI.U32 R0, R48, R51, RZ ;  /* 0x0000003330001227 */ /* 0x002fe200078e00ff */
[----:B------:R-:W-:Y:S01]  /*1d5f0*/  IADD3 R21, R21, R3, RZ ;  /* 0x0000000315157210 */ /* 0x000fe20007ffe0ff */
[----:B------:R-:W-:Y:S01]  /*1d600*/  @!PT LDS RZ, [RZ] ;  /* 0x00000000fffff984 */ /* 0x000fe20000000800 */
[----:B------:R-:W-:Y:S01]  /*1d610*/  @!PT LDS RZ, [RZ] ;  /* 0x00000000fffff984 */ /* 0x000fe20000000800 */
[----:B------:R-:W-:Y:S01]  /*1d620*/  @!PT LDS RZ, [RZ] ;  /* 0x00000000fffff984 */ /* 0x000fe20000000800 */
[----:B------:R-:W-:Y:S01]  /*1d630*/  @!PT LDS RZ, [RZ] ;  /* 0x00000000fffff984 */ /* 0x000fe20000000800 */
[----:B------:R1:W-:Y:S06]  /*1d640*/  MEMBAR.ALL.CTA ;  /* 0x0000000000007992 */ /* 0x0003ec0000008000 */
[----:B-1----:R-:W1:Y:S01]  /*1d650*/  FENCE.VIEW.ASYNC.S ;  /* 0x00000000000073c6 */ /* 0x002e620000000000 */
[----:B------:R-:W-:Y:S01]  /*1d660*/  IMAD.MOV.U32 R3, RZ, RZ, R48 ;  /* 0x000000ffff037224 */ /* 0x000fe200078e0030 */
[----:B---3--:R-:W-:Y:S01]  /*1d670*/  @P1 SHF.R.U32.HI R3, RZ, R49, R0 ;  /* 0x00000031ff031219 */ /* 0x008fe20000011600 */
[----:B------:R-:W-:-:S02]  /*1d680*/  IMAD R28, R28, UR4, RZ ;  /* 0x000000041c1c7c24 */ /* 0x000fc4000f8e02ff */
[----:B------:R-:W-:Y:S01]  /*1d690*/  IMAD.WIDE.U32 R20, R57, UR4, R20 ;  /* 0x0000000439147c25 */ /* 0x000fe2000f8e0014 */
[----:B------:R-:W-:-:S03]  /*1d6a0*/  SHF.R.S32.HI R0, RZ, 0x1f, R3 ;  /* 0x0000001fff007819 */ /* 0x000fc60000011403 */
[----:B------:R-:W-:Y:S01]  /*1d6b0*/  IMAD R49, R57, UR5, R28 ;  /* 0x0000000539317c24 */ /* 0x000fe2000f8e021c */
[----:B------:R-:W-:Y:S01]  /*1d6c0*/  ULDC.64 UR4, c[0x0][0xae0] ;  /* 0x0002b80000047ab9 */ /* 0x000fe20000000a00 */
[----:B------:R-:W-:Y:S02]  /*1d6d0*/  IMAD.MOV R28, RZ, RZ, -R3 ;  /* 0x000000ffff1c7224 */ /* 0x000fe400078e0a03 */
[----:B------:R-:W-:Y:S02]  /*1d6e0*/  IMAD.IADD R21, R21, 0x1, R49 ;  /* 0x0000000115157824 */ /* 0x000fe400078e0231 */
[----:B------:R-:W-:Y:S02]  /*1d6f0*/  IMAD R0, R0, UR4, RZ ;  /* 0x0000000400007c24 */ /* 0x000fe4000f8e02ff */
[----:B------:R-:W-:Y:S02]  /*1d700*/  IMAD R49, R55, R28, R48 ;  /* 0x0000001c37317224 */ /* 0x000fe400078e0230 */
[----:B------:R-:W-:-:S02]  /*1d710*/  IMAD R51, R3, UR5, R0 ;  /* 0x0000000503337c24 */ /* 0x000fc4000f8e0200 */
[----:B------:R-:W-:Y:S01]  /*1d720*/  IMAD.WIDE.U32 R20, R3, UR4, R20 ;  /* 0x0000000403147c25 */ /* 0x000fe2000f8e0014 */
[----:B------:R-:W-:Y:S01]  /*1d730*/  SHF.R.S32.HI R0, RZ, 0x1f, R49 ;  /* 0x0000001fff007819 */ /* 0x000fe20000011431 */
[----:B------:R-:W-:Y:S02]  /*1d740*/  ULDC.64 UR4, c[0x0][0xad8] ;  /* 0x0002b60000047ab9 */ /* 0x000fe40000000a00 */
[----:B------:R-:W-:Y:S02]  /*1d750*/  IMAD.IADD R50, R23, 0x1, R193 ;  /* 0x0000000117327824 */ /* 0x000fe400078e02c1 */
[----:B------:R-:W-:Y:S02]  /*1d760*/  IMAD.IADD R21, R21, 0x1, R51 ;  /* 0x0000000115157824 */ /* 0x000fe400078e0233 */
[----:B------:R-:W-:Y:S02]  /*1d770*/  IMAD R28, R0, UR4, RZ ;  /* 0x00000004001c7c24 */ /* 0x000fe4000f8e02ff */
[----:B------:R-:W-:-:S02]  /*1d780*/  VIADD R0, R50, 0x20 ;  /* 0x0000002032007836 */ /* 0x000fc40000000000 */
[C---:B------:R-:W-:Y:S02]  /*1d790*/  IMAD R51, R49.reuse, UR5, R28 ;  /* 0x0000000531337c24 */ /* 0x040fe4000f8e021c */
[----:B------:R-:W-:Y:S01]  /*1d7a0*/  IMAD.WIDE.U32 R20, R49, UR4, R20 ;  /* 0x0000000431147c25 */ /* 0x000fe2000f8e0014 */
[CC--:B------:R-:W-:Y:S01]  /*1d7b0*/  ISETP.GE.AND P2, PT, R50.reuse, R59.reuse, PT ;  /* 0x0000003b3200720c */ /* 0x0c0fe20003f46270 */
[----:B------:R-:W-:Y:S02]  /*1d7c0*/  ULDC.64 UR4, c[0x0][0xa80] ;  /* 0x0002a00000047ab9 */ /* 0x000fe40000000a00 */
[----:B------:R-:W-:Y:S01]  /*1d7d0*/  VIADD R3, R50, 0x40 ;  /* 0x0000004032037836 */ /* 0x000fe20000000000 */
[----:B------:R-:W-:Y:S01]  /*1d7e0*/  ISETP.GE.AND P0, PT, R0, R59, PT ;  /* 0x0000003b0000720c */ /* 0x000fe20003f06270 */
[----:B------:R-:W-:Y:S01]  /*1d7f0*/  IMAD.IADD R21, R21, 0x1, R51 ;  /* 0x0000000115157824 */ /* 0x000fe200078e0233 */
[----:B------:R-:W-:Y:S02]  /*1d800*/  LEA R28, P3, R20, UR4, 0x1 ;  /* 0x00000004141c7c11 */ /* 0x000fe4000f8608ff */
[----:B------:R-:W-:-:S02]  /*1d810*/  IADD3 R0, R2, 0x28820, RZ ;  /* 0x0002882002007810 */ /* 0x000fc40007ffe0ff */
[----:B------:R-:W-:Y:S02]  /*1d820*/  ISETP.GE.AND P1, PT, R3, R59, PT ;  /* 0x0000003b0300720c */ /* 0x000fe40003f26270 */
[----:B------:R-:W-:Y:S02]  /*1d830*/  LEA.HI.X R3, R20, UR5, R21, 0x1, P3 ;  /* 0x0000000514037c11 */ /* 0x000fe400098f0c15 */
[----:B------:R-:W-:Y:S01]  /*1d840*/  PRMT R0, RZ, 0x654, R0 ;  /* 0x00000654ff007816 */ /* 0x000fe20000000000 */
[----:B-1----:R1:W2:Y:S01]  /*1d850*/  SHFL.IDX PT, R21, R28, RZ, 0x181f ;  /* 0x00181fff1c157589 */ /* 0x0022a200000e0000 */
[----:B------:R-:W-:Y:S02]  /*1d860*/  BSSY B1, `(.L_x_1906) ;  /* 0x000000d000017945 */ /* 0x000fe40003800000 */
[----:B------:R1:W-:Y:S01]  /*1d870*/  SYNCS.ARRIVE.TRANS64.RED.A1T0 RZ, [R0+URZ], RZ ;  /* 0x000000ff00ff79a7 */ /* 0x0003e2000810043f */
[----:B------:R1:W3:Y:S01]  /*1d880*/  SHFL.IDX PT, R49, R3, RZ, 0x181f ;  /* 0x00181fff03317589 */ /* 0x0002e200000e0000 */
[----:B------:R-:W-:Y:S05]  /*1d890*/  @P2 BRA `(.L_x_1907) ;  /* 0x0000000000242947 */ /* 0x000fea0003800000 */
[----:B------:R-:W-:Y:S02]  /*1d8a0*/  ULDC UR4, c[0x0][0xac8] ;  /* 0x0002b20000047ab9 */ /* 0x000fe40000000800 */
[----:B------:R-:W-:Y:S02]  /*1d8b0*/  ISETP.GE.AND P2, PT, R16, UR4, PT ;  /* 0x0000000410007c0c */ /* 0x000fe4000bf46270 */
[----:B------:R-:W-:-:S11]  /*1d8c0*/  ISETP.GE.AND P3, PT, R190, UR4, PT ;  /* 0x00000004be007c0c */ /* 0x000fd6000bf66270 */
[-C--:B--2---:R-:W-:Y:S02]  /*1d8d0*/  @!P2 LEA R20, P4, R16, R21.reuse, 0x1 ;  /* 0x000000151014a211 */ /* 0x084fe400078808ff */
[----:B------:R-:W-:Y:S02]  /*1d8e0*/  @!P3 LEA R48, P5, R190, R21, 0x1 ;  /* 0x00000015be30b211 */ /* 0x000fe400078a08ff */
[-C--:B---3--:R-:W-:Y:S02]  /*1d8f0*/  @!P2 LEA.HI.X R21, R16, R49.reuse, R17, 0x1, P4 ;  /* 0x000000311015a211 */ /* 0x088fe400020f0c11 */
[----:B------:R-:W-:-:S03]  /*1d900*/  @!P3 LEA.HI.X R49, R190, R49, R214, 0x1, P5 ;  /* 0x00000031be31b211 */ /* 0x000fc600028f0cd6 */
[----:B-----5:R4:W-:Y:S04]  /*1d910*/  @!P2 ST.E.128 desc[UR38][R20.64], R4 ;  /* 0x000000041400a985 */ /* 0x0209e8000c101d26 */
[----:B------:R4:W-:Y:S02]  /*1d920*/  @!P3 ST.E.128 desc[UR38][R48.64], R32 ;  /* 0x000000203000b985 */ /* 0x0009e4000c101d26 */
.L_x_1907:
[----:B------:R-:W-:Y:S05]  /*1d930*/  BSYNC B1 ;  /* 0x0000000000017941 */ /* 0x000fea0003800000 */
.L_x_1906:
[----:B----45:R4:W0:Y:S01]  /*1d940*/  SHFL.IDX PT, R7, R3, 0x1, 0x181f ;  /* 0x00381f0003077f89 */ /* 0x03082200000e0000 */
[----:B------:R-:W-:Y:S03]  /*1d950*/  BSSY B1, `(.L_x_1908) ;  /* 0x000000c000017945 */ /* 0x000fe60003800000 */
[----:B------:R4:W0:Y:S01]  /*1d960*/  SHFL.IDX PT, R5, R28, 0x1, 0x181f ;  /* 0x00381f001c057f89 */ /* 0x00082200000e0000 */
[----:B------:R-:W-:Y:S05]  /*1d970*/  @P0 BRA `(.L_x_1909) ;  /* 0x0000000000240947 */ /* 0x000fea0003800000 */
[----:B------:R-:W-:Y:S02]  /*1d980*/  ULDC UR4, c[0x0][0xac8] ;  /* 0x0002b20000047ab9 */ /* 0x000fe40000000800 */
[----:B------:R-:W-:Y:S02]  /*1d990*/  ISETP.GE.AND P3, PT, R16, UR4, PT ;  /* 0x0000000410007c0c */ /* 0x000fe4000bf66270 */
[----:B------:R-:W-:-:S11]  /*1d9a0*/  ISETP.GE.AND P4, PT, R190, UR4, PT ;  /* 0x00000004be007c0c */ /* 0x000fd6000bf86270 */
[-C--:B0-----:R-:W-:Y:S02]  /*1d9b0*/  @!P3 LEA R4, P0, R16, R5.reuse, 0x1 ;  /* 0x000000051004b211 */ /* 0x081fe400078008ff */
[----:B------:R-:W-:Y:S02]  /*1d9c0*/  @!P4 LEA R6, P2, R190, R5, 0x1 ;  /* 0x00000005be06c211 */ /* 0x000fe400078408ff */
[-C--:B------:R-:W-:Y:S02]  /*1d9d0*/  @!P3 LEA.HI.X R5, R16, R7.reuse, R17, 0x1, P0 ;  /* 0x000000071005b211 */ /* 0x080fe400000f0c11 */
[----:B------:R-:W-:-:S03]  /*1d9e0*/  @!P4 LEA.HI.X R7, R190, R7, R214, 0x1, P2 ;  /* 0x00000007be07c211 */ /* 0x000fc600010f0cd6 */
[----:B------:R0:W-:Y:S04]  /*1d9f0*/  @!P3 ST.E.128 desc[UR38][R4.64], R8 ;  /* 0x000000080400b985 */ /* 0x0001e8000c101d26 */
[----:B------:R0:W-:Y:S02]  /*1da00*/  @!P4 ST.E.128 desc[UR38][R6.64], R36 ;  /* 0x000000240600c985 */ /* 0x0001e4000c101d26 */
.L_x_1909:
[----:B------:R-:W-:Y:S05]  /*1da10*/  BSYNC B1 ;  /* 0x0000000000017941 */ /* 0x000fea0003800000 */
.L_x_1908:
[----:B0-----:R0:W0:Y:S01]  /*1da20*/  SHFL.IDX PT, R7, R3, 0x2, 0x181f ;  /* 0x00581f0003077f89 */ /* 0x00102200000e0000 */
        /* <DEDUP_REMOVED lines=12> */
.L_x_1911:
[----:B------:R-:W-:Y:S05]  /*1daf0*/  BSYNC B1 ;  /* 0x0000000000017941 */ /* 0x000fea0003800000 */
.L_x_1910:
[----:B-1----:R-:W-:Y:S01]  /*1db00*/  VIADD R0, R50, 0x60 ;  /* 0x0000006032007836 */ /* 0x002fe20000000000 */
[----:B0---4-:R-:W0:Y:S04]  /*1db10*/  SHFL.IDX PT, R3, R3, 0x3, 0x181f ;  /* 0x00781f0003037f89 */ /* 0x011e2800000e0000 */
[----:B------:R-:W-:Y:S01]  /*1db20*/  ISETP.GE.AND P0, PT, R0, R59, PT ;  /* 0x0000003b0000720c */ /* 0x000fe20003f06270 */
[----:B------:R1:W4:-:S12]  /*1db30*/  SHFL.IDX PT, R7, R28, 0x3, 0x181f ;  /* 0x00781f001c077f89 */ /* 0x00031800000e0000 */
[----:B-1----:R-:W-:Y:S05]  /*1db40*/  @P0 BRA `(.L_x_1912) ;  /* 0x0000000800fc0947 */ /* 0x002fea0003800000 */
[----:B------:R-:W-:Y:S02]  /*1db50*/  ULDC UR4, c[0x0][0xac8] ;  /* 0x0002b20000047ab9 */ /* 0x000fe40000000800 */
[----:B------:R-:W-:-:S13]  /*1db60*/  ISETP.GE.AND P1, PT, R16, UR4, PT ;  /* 0x0000000410007c0c */ /* 0x000fda000bf26270 */
[----:B----4-:R-:W-:-:S04]  /*1db70*/  @!P1 LEA R4, P0, R16, R7, 0x1 ;  /* 0x0000000710049211 */ /* 0x010fc800078008ff */
[----:B0-----:R-:W-:Y:S02]  /*1db80*/  @!P1 LEA.HI.X R5, R16, R3, R17, 0x1, P0 ;  /* 0x0000000310059211 */ /* 0x001fe400000f0c11 */
[----:B------:R-:W-:-:S03]  /*1db90*/  ISETP.GE.AND P0, PT, R190, UR4, PT ;  /* 0x00000004be007c0c */ /* 0x000fc6000bf06270 */
[----:B------:R1:W-:Y:S10]  /*1dba0*/  @!P1 ST.E.128 desc[UR38][R4.64], R24 ;  /* 0x0000001804009985 */ /* 0x0003f4000c101d26 */
[----:B------:R-:W-:Y:S05]  /*1dbb0*/  @P0 BRA `(.L_x_1912) ;  /* 0x0000000800e00947 */ /* 0x000fea0003800000 */
[----:B-1----:R-:W-:-:S04]  /*1dbc0*/  LEA R4, P0, R190, R7, 0x1 ;  /* 0x00000007be047211 */ /* 0x002fc800078008ff */
[----:B------:R-:W-:-:S05]  /*1dbd0*/  LEA.HI.X R5, R190, R3, R214, 0x1, P0 ;  /* 0x00000003be057211 */ /* 0x000fca00000f0cd6 */
[----:B------:R0:W-:Y:S01]  /*1dbe0*/  ST.E.128 desc[UR38][R4.64], R44 ;  /* 0x0000002c04007985 */ /* 0x0001e2000c101d26 */
[----:B------:R-:W-:Y:S05]  /*1dbf0*/  BRA `(.L_x_1912) ;  /* 0x0000000800d07947 */ /* 0x000fea0003800000 */
.L_x_1904:
[----:B------:R-:W-:Y:S01]  /*1dc00*/  ULDC.64 UR4, c[0x0][0xc00] ;  /* 0x0003000000047ab9 */ /* 0x000fe20000000a00 */
[----:B------:R-:W2:Y:S01]  /*1dc10*/  LDC.64 R4, c[0x0][0xc00] ;  /* 0x00030000ff047b82 */ /* 0x000ea20000000a00 */
[----:B------:R-:W-:Y:S01]  /*1dc20*/  ISETP.NE.U32.AND P0, PT, RZ, UR4, PT ;  /* 0x00000004ff007c0c */ /* 0x000fe2000bf05070 */
[----:B------:R-:W-:-:S03]  /*1dc30*/  IMAD.MOV.U32 R0, RZ, RZ, RZ ;  /* 0x000000ffff007224 */ /* 0x000fc600078e00ff */
[----:B------:R-:W-:Y:S01]  /*1dc40*/  ISETP.NE.AND.EX P0, PT, RZ, UR5, PT, P0 ;  /* 0x00000005ff007c0c */ /* 0x000fe2000bf05300 */
[----:B------:R-:W-:Y:S02]  /*1dc50*/  ULDC.64 UR4, c[0x0][0xc08] ;  /* 0x0003020000047ab9 */ /* 0x000fe40000000a00 */
[----:B------:R-:W-:Y:S01]  /*1dc60*/  ISETP.NE.U32.AND P1, PT, RZ, UR4, PT ;  /* 0x00000004ff007c0c */ /* 0x000fe2000bf25070 */
[----:B------:R-:W3:Y:S03]  /*1dc70*/  LDC R25, c[0x0][0xbe8] ;  /* 0x0002fa00ff197b82 */ /* 0x000ee60000000800 */
[----:B------:R-:W-:Y:S01]  /*1dc80*/  ISETP.NE.AND.EX P1, PT, RZ, UR5, PT, P1 ;  /* 0x00000005ff007c0c */ /* 0x000fe2000bf25310 */
[----:B--2---:R-:W-:-:S12]  /*1dc90*/  IMAD.WIDE R4, R209, 0x4, R4 ;  /* 0x00000004d1047825 */ /* 0x004fd800078e0204 */
[----:B------:R-:W2:Y:S01]  /*1dca0*/  @P1 LDC.64 R6, c[0x0][0xc08] ;  /* 0x00030200ff061b82 */ /* 0x000ea20000000a00 */
[----:B------:R-:W-:Y:S02]  /*1dcb0*/  ULDC UR4, c[0x0][0xa88] ;  /* 0x0002a20000047ab9 */ /* 0x000fe40000000800 */
[----:B------:R-:W-:Y:S01]  /*1dcc0*/  IMAD.U32 R8, RZ, RZ, UR4 ;  /* 0x00000004ff087e24 */ /* 0x000fe2000f8e00ff */
[----:B------:R4:W5:Y:S01]  /*1dcd0*/  @P0 LDG.E R0, desc[UR38][R4.64] ;  /* 0x0000002604000981 */ /* 0x000962000c1e1900 */
[----:B--2---:R-:W-:-:S05]  /*1dce0*/  @P1 IMAD.WIDE R6, R209, 0x4, R6 ;  /* 0x00000004d1061825 */ /* 0x004fca00078e0206 */
[----:B------:R4:W5:Y:S01]  /*1dcf0*/  @P1 LDG.E R8, desc[UR38][R6.64] ;  /* 0x0000002606081981 */ /* 0x000962000c1e1900 */
[----:B---3--:R-:W-:Y:S02]  /*1dd00*/  ISETP.NE.AND P2, PT, R25, 0x1, PT ;  /* 0x000000011900780c */ /* 0x008fe40003f45270 */
[----:B------:R-:W-:Y:S02]  /*1dd10*/  ISETP.GE.AND P3, PT, R229, 0x80, PT ;  /* 0x00000080e500780c */ /* 0x000fe40003f66270 */
[----:B------:R-:W-:-:S09]  /*1dd20*/  SHF.R.S32.HI R9, RZ, 0x1f, R209 ;  /* 0x0000001fff097819 */ /* 0x000fd200000114d1 */
[----:B------:R-:W2:Y:S01]  /*1dd30*/  @P2 LDC R27, c[0x0][0xbec] ;  /* 0x0002fb00ff1b2b82 */ /* 0x000ea20000000800 */
[----:B----4-:R-:W-:Y:S05]  /*1dd40*/  @P1 BRA `(.L_x_1913) ;  /* 0x0000000000101947 */ /* 0x010fea0003800000 */
[----:B------:R-:W-:Y:S05]  /*1dd50*/  @!P0 BRA `(.L_x_1913) ;  /* 0x00000000000c8947 */ /* 0x000fea0003800000 */
[----:B------:R-:W3:Y:S04]  /*1dd60*/  LDG.E R3, desc[UR38][R4.64] ;  /* 0x0000002604037981 */ /* 0x000ee8000c1e1900 */
[----:B-----5:R-:W3:Y:S02]  /*1dd70*/  LDG.E R8, desc[UR38][R4.64+0x4] ;  /* 0x0000042604087981 */ /* 0x020ee4000c1e1900 */
[----:B---3--:R-:W-:-:S07]  /*1dd80*/  IMAD.IADD R8, R8, 0x1, -R3 ;  /* 0x0000000108087824 */ /* 0x008fce00078e0a03 */
.L_x_1913:
[----:B------:R-:W-:Y:S01]  /*1dd90*/  BSSY B1, `(.L_x_1914) ;  /* 0x000002d000017945 */ /* 0x000fe20003800000 */
[----:B------:R-:W-:Y:S02]  /*1dda0*/  SHF.R.S32.HI R12, RZ, 0x1f, R208 ;  /* 0x0000001fff0c7819 */ /* 0x000fe400000114d0 */
[----:B------:R-:W-:Y:S02]  /*1ddb0*/  SEL R13, R209, RZ, !P0 ;  /* 0x000000ffd10d7207 */ /* 0x000fe40004000000 */
[----:B------:R-:W-:Y:S02]  /*1ddc0*/  SEL R14, R9, RZ, !P0 ;  /* 0x000000ff090e7207 */ /* 0x000fe40004000000 */
[----:B-----5:R-:W-:Y:S01]  /*1ddd0*/  SHF.R.S32.HI R11, RZ, 0x1f, R0 ;  /* 0x0000001fff0b7819 */ /* 0x020fe20000011400 */
[----:B------:R-:W-:Y:S06]  /*1dde0*/  @P3 BRA `(.L_x_1915) ;  /* 0x00000000009c3947 */ /* 0x000fec0003800000 */
[----:B------:R-:W3:Y:S01]  /*1ddf0*/  S2R R10, SR_TID.X ;  /* 0x00000000000a7919 */ /* 0x000ee20000002100 */
[----:B------:R-:W4:Y:S02]  /*1de00*/  LDC R9, c[0x0][0xbe8] ;  /* 0x0002fa00ff097b82 */ /* 0x000f240000000800 */
[----:B----4-:R-:W-:Y:S01]  /*1de10*/  IMAD R3, R8, R9, RZ ;  /* 0x0000000908037224 */ /* 0x010fe200078e02ff */
[----:B---3--:R-:W-:-:S04]  /*1de20*/  IADD3 R10, R193, -0x80, R10 ;  /* 0xffffff80c10a7810 */ /* 0x008fc80007ffe00a */
[----:B------:R-:W-:-:S13]  /*1de30*/  ISETP.GE.AND P0, PT, R10, R3, PT ;  /* 0x000000030a00720c */ /* 0x000fda0003f06270 */
[----:B------:R-:W-:Y:S05]  /*1de40*/  @P0 BRA `(.L_x_1915) ;  /* 0x0000000000840947 */ /* 0x000fea0003800000 */
[----:B------:R-:W-:Y:S01]  /*1de50*/  ISETP.NE.AND P0, PT, R9, 0x1, PT ;  /* 0x000000010900780c */ /* 0x000fe20003f05270 */
[----:B------:R-:W-:Y:S01]  /*1de60*/  ULDC.64 UR4, c[0x0][0xb90] ;  /* 0x0002e40000047ab9 */ /* 0x000fe20000000a00 */
[----:B------:R-:W-:Y:S01]  /*1de70*/  IMAD.MOV.U32 R4, RZ, RZ, R0 ;  /* 0x000000ffff047224 */ /* 0x000fe200078e0000 */
[----:B------:R-:W-:Y:S01]  /*1de80*/  MOV R3, R10 ;  /* 0x0000000a00037202 */ /* 0x000fe20000000f00 */
[----:B------:R-:W-:Y:S02]  /*1de90*/  IMAD R7, R12, UR4, RZ ;  /* 0x000000040c077c24 */ /* 0x000fe4000f8e02ff */
[----:B------:R-:W-:Y:S02]  /*1dea0*/  IMAD.MOV.U32 R5, RZ, RZ, R11 ;  /* 0x000000ffff057224 */ /* 0x000fe400078e000b */
[C---:B------:R-:W-:Y:S02]  /*1deb0*/  IMAD R7, R208.reuse, UR5, R7 ;  /* 0x00000005d0077c24 */ /* 0x040fe4000f8e0207 */
[----:B------:R-:W-:Y:S01]  /*1dec0*/  IMAD.WIDE.U32 R4, R208, UR4, R4 ;  /* 0x00000004d0047c25 */ /* 0x000fe2000f8e0004 */
[----:B------:R-:W-:-:S02]  /*1ded0*/  ULDC.64 UR4, c[0x0][0xb98] ;  /* 0x0002e60000047ab9 */ /* 0x000fc40000000a00 */
[----:B------:R-:W3:Y:S01]  /*1dee0*/  @P0 LDC R15, c[0x0][0xbec] ;  /* 0x0002fb00ff0f0b82 */ /* 0x000ee20000000800 */
[----:B------:R-:W-:Y:S02]  /*1def0*/  IMAD.IADD R5, R5, 0x1, R7 ;  /* 0x0000000105057824 */ /* 0x000fe400078e0207 */
[----:B------:R-:W-:-:S05]  /*1df00*/  IMAD.WIDE.U32 R4, R13, UR4, R4 ;  /* 0x000000040d047c25 */ /* 0x000fca000f8e0004 */
[----:B------:R-:W4:Y:S01]  /*1df10*/  @P0 LDC R21, c[0x0][0xbf0] ;  /* 0x0002fc00ff150b82 */ /* 0x000f220000000800 */
[----:B---3--:R-:W-:-:S05]  /*1df20*/  @P0 IMAD.HI.U32 R6, R10, R15, RZ ;  /* 0x0000000f0a060227 */ /* 0x008fca00078e00ff */
[----:B----4-:R-:W-:Y:S01]  /*1df30*/  @P0 SHF.R.U32.HI R3, RZ, R21, R6 ;  /* 0x00000015ff030219 */ /* 0x010fe20000011606 */
[----:B------:R-:W-:-:S03]  /*1df40*/  IMAD R6, R14, UR4, RZ ;  /* 0x000000040e067c24 */ /* 0x000fc6000f8e02ff */
[----:B------:R-:W-:Y:S01]  /*1df50*/  IADD3 R4, P0, R3, R4, RZ ;  /* 0x0000000403047210 */ /* 0x000fe20007f1e0ff */
[--C-:B------:R-:W-:Y:S02]  /*1df60*/  IMAD.MOV R7, RZ, RZ, -R3.reuse ;  /* 0x000000ffff077224 */ /* 0x100fe400078e0a03 */
        /* <DEDUP_REMOVED lines=15> */
.L_x_1915:
[----:B------:R-:W-:Y:S05]  /*1e060*/  BSYNC B1 ;  /* 0x0000000000017941 */ /* 0x000fea0003800000 */
.L_x_1914:
[----:B------:R-:W4:Y:S01]  /*1e070*/  @P2 LDC R9, c[0x0][0xbf0] ;  /* 0x0002fc00ff092b82 */ /* 0x000f220000000800 */
[----:B------:R-:W-:Y:S02]  /*1e080*/  ULDC.64 UR4, c[0x0][0xaa0] ;  /* 0x0002a80000047ab9 */ /* 0x000fe40000000a00 */
[----:B---3--:R-:W-:Y:S02]  /*1e090*/  IMAD R3, R11, UR4, RZ ;  /* 0x000000040b037c24 */ /* 0x008fe4000f8e02ff */
[----:B------:R-:W-:-:S04]  /*1e0a0*/  IMAD.WIDE.U32 R4, R0, UR4, RZ ;  /* 0x0000000400047c25 */ /* 0x000fc8000f8e00ff */
[----:B------:R-:W-:Y:S01]  /*1e0b0*/  IMAD R3, R0, UR5, R3 ;  /* 0x0000000500037c24 */ /* 0x000fe2000f8e0203 */
[----:B------:R-:W-:Y:S01]  /*1e0c0*/  LEA R0, R207, R23, 0x5 ;  /* 0x00000017cf007211 */ /* 0x000fe200078e28ff */
[----:B------:R-:W-:Y:S02]  /*1e0d0*/  ULDC.64 UR4, c[0x0][0xae8] ;  /* 0x0002ba0000047ab9 */ /* 0x000fe40000000a00 */
[----:B------:R-:W-:Y:S02]  /*1e0e0*/  IMAD.IADD R5, R5, 0x1, R3 ;  /* 0x0000000105057824 */ /* 0x000fe400078e0203 */
[----:B------:R-:W-:Y:S02]  /*1e0f0*/  IMAD.IADD R10, R193, 0x1, R0 ;  /* 0x00000001c10a7824 */ /* 0x000fe400078e0200 */
[----:B------:R-:W-:Y:S02]  /*1e100*/  IMAD R3, R12, UR4, RZ ;  /* 0x000000040c037c24 */ /* 0x000fe4000f8e02ff */
[----:B--2---:R-:W-:-:S04]  /*1e110*/  @P2 IMAD.HI.U32 R0, R10, R27, RZ ;  /* 0x0000001b0a002227 */ /* 0x004fc800078e00ff */
[C---:B------:R-:W-:Y:S02]  /*1e120*/  IMAD R7, R208.reuse, UR5, R3 ;  /* 0x00000005d0077c24 */ /* 0x040fe4000f8e0203 */
[----:B------:R-:W-:Y:S01]  /*1e130*/  IMAD.WIDE.U32 R4, R208, UR4, R4 ;  /* 0x00000004d0047c25 */ /* 0x000fe2000f8e0004 */
[----:B------:R-:W-:-:S03]  /*1e140*/  ULDC.64 UR4, c[0x0][0xaf0] ;  /* 0x0002bc0000047ab9 */ /* 0x000fc60000000a00 */
[----:B------:R-:W-:Y:S01]  /*1e150*/  IMAD.MOV.U32 R3, RZ, RZ, R10 ;  /* 0x000000ffff037224 */ /* 0x000fe200078e000a */
[----:B----4-:R-:W-:Y:S01]  /*1e160*/  @P2 SHF.R.U32.HI R3, RZ, R9, R0 ;  /* 0x00000009ff032219 */ /* 0x010fe20000011600 */
[----:B------:R-:W-:Y:S02]  /*1e170*/  IMAD.IADD R5, R5, 0x1, R7 ;  /* 0x0000000105057824 */ /* 0x000fe400078e0207 */
[----:B------:R-:W-:Y:S01]  /*1e180*/  IMAD R6, R14, UR4, RZ ;  /* 0x000000040e067c24 */ /* 0x000fe2000f8e02ff */
[--C-:B------:R-:W-:Y:S01]  /*1e190*/  SHF.R.S32.HI R0, RZ, 0x1f, R3.reuse ;  /* 0x0000001fff007819 */ /* 0x100fe20000011403 */
[----:B------:R-:W-:Y:S02]  /*1e1a0*/  IMAD.MOV R7, RZ, RZ, -R3 ;  /* 0x000000ffff077224 */ /* 0x000fe400078e0a03 */
[C---:B------:R-:W-:Y:S02]  /*1e1b0*/  IMAD R9, R13.reuse, UR5, R6 ;  /* 0x000000050d097c24 */ /* 0x040fe4000f8e0206 */
[----:B------:R-:W-:Y:S01]  /*1e1c0*/  IMAD.WIDE.U32 R4, R13, UR4, R4 ;  /* 0x000000040d047c25 */ /* 0x000fe2000f8e0004 */
[----:B------:R-:W-:-:S03]  /*1e1d0*/  ULDC.64 UR4, c[0x0][0xae0] ;  /* 0x0002b80000047ab9 */ /* 0x000fc60000000a00 */
[----:B------:R-:W-:Y:S02]  /*1e1e0*/  IMAD R7, R25, R7, R10 ;  /* 0x0000000719077224 */ /* 0x000fe400078e020a */
[----:B------:R-:W-:Y:S02]  /*1e1f0*/  IMAD R6, R0, UR4, RZ ;  /* 0x0000000400067c24 */ /* 0x000fe4000f8e02ff */
[----:B------:R-:W-:Y:S01]  /*1e200*/  IMAD.IADD R5, R5, 0x1, R9 ;  /* 0x0000000105057824 */ /* 0x000fe200078e0209 */
[----:B------:R-:W-:Y:S01]  /*1e210*/  SHF.R.S32.HI R0, RZ, 0x1f, R7 ;  /* 0x0000001fff007819 */ /* 0x000fe20000011407 */
[C---:B------:R-:W-:Y:S02]  /*1e220*/  IMAD R9, R3.reuse, UR5, R6 ;  /* 0x0000000503097c24 */ /* 0x040fe4000f8e0206 */
[----:B------:R-:W-:Y:S01]  /*1e230*/  IMAD.WIDE.U32 R4, R3, UR4, R4 ;  /* 0x0000000403047c25 */ /* 0x000fe2000f8e0004 */
[----:B------:R-:W-:-:S03]  /*1e240*/  ULDC.64 UR4, c[0x0][0xad8] ;  /* 0x0002b60000047ab9 */ /* 0x000fc60000000a00 */
[----:B------:R-:W-:Y:S01]  /*1e250*/  IMAD R0, R0, UR4, RZ ;  /* 0x0000000400007c24 */ /* 0x000fe2000f8e02ff */
[----:B------:R-:W-:Y:S01]  /*1e260*/  IADD3 R5, R5, R9, RZ ;  /* 0x0000000905057210 */ /* 0x000fe20007ffe0ff */
[----:B------:R-:W-:Y:S02]  /*1e270*/  IMAD.IADD R193, R23, 0x1, R193 ;  /* 0x0000000117c17824 */ /* 0x000fe400078e02c1 */
[C---:B------:R-:W-:Y:S02]  /*1e280*/  IMAD R3, R7.reuse, UR5, R0 ;  /* 0x0000000507037c24 */ /* 0x040fe4000f8e0200 */
[----:B------:R-:W-:Y:S01]  /*1e290*/  IMAD.WIDE.U32 R4, R7, UR4, R4 ;  /* 0x0000000407047c25 */ /* 0x000fe2000f8e0004 */
[----:B------:R-:W-:-:S03]  /*1e2a0*/  ULDC.64 UR4, c[0x0][0xa80] ;  /* 0x0002a00000047ab9 */ /* 0x000fc60000000a00 */
[----:B------:R-:W-:Y:S01]  /*1e2b0*/  IMAD.IADD R3, R5, 0x1, R3 ;  /* 0x0000000105037824 */ /* 0x000fe200078e0203 */
[----:B------:R-:W-:Y:S01]  /*1e2c0*/  LEA R0, P0, R4, UR4, 0x1 ;  /* 0x0000000404007c11 */ /* 0x000fe2000f8008ff */
[----:B------:R-:W-:-:S03]  /*1e2d0*/  UMOV UR4, 0xffffffff ;  /* 0xffffffff00047882 */ /* 0x000fc60000000000 */
[----:B------:R-:W-:Y:S01]  /*1e2e0*/  LEA.HI.X R4, R4, UR5, R3, 0x1, P0 ;  /* 0x0000000504047c11 */ /* 0x000fe200080f0c03 */
[----:B------:R-:W-:Y:S08]  /*1e2f0*/  BRA.DIV UR4, `(.L_x_1916) ;  /* 0x0000009604cc7947 */ /* 0x000ff0000b800000 */
[----:B------:R2:W3:Y:S04]  /*1e300*/  SHFL.IDX PT, R3, R4, RZ, 0x181f ;  /* 0x00181fff04037589 */ /* 0x0004e800000e0000 */
[----:B------:R2:W4:Y:S02]  /*1e310*/  SHFL.IDX PT, R14, R0, RZ, 0x181f ;  /* 0x00181fff000e7589 */ /* 0x00052400000e0000 */
.L_x_2153:
[----:B------:R-:W-:Y:S01]  /*1e320*/  IMAD R8, R8, R25, RZ ;  /* 0x0000001908087224 */ /* 0x000fe200078e02ff */
[----:B------:R-:W-:Y:S04]  /*1e330*/  BSSY B1, `(.L_x_1917) ;  /* 0x000000c000017945 */ /* 0x000fe80003800000 */
[----:B------:R-:W-:-:S13]  /*1e340*/  ISETP.GE.AND P0, PT, R193, R8, PT ;  /* 0x00000008c100720c */ /* 0x000fda0003f06270 */
[----:B------:R-:W-:Y:S05]  /*1e350*/  @P0 BRA `(.L_x_1918) ;  /* 0x0000000000240947 */ /* 0x000fea0003800000 */
[----:B------:R-:W-:Y:S02]  /*1e360*/  ULDC UR4, c[0x0][0xac8] ;  /* 0x0002b20000047ab9 */ /* 0x000fe40000000800 */
[----:B------:R-:W-:Y:S02]  /*1e370*/  ISETP.GE.AND P2, PT, R16, UR4, PT ;  /* 0x0000000410007c0c */ /* 0x000fe4000bf46270 */
[----:B------:R-:W-:-:S11]  /*1e380*/  ISETP.GE.AND P3, PT, R190, UR4, PT ;  /* 0x00000004be007c0c */ /* 0x000fd6000bf66270 */
[-C--:B----4-:R-:W-:Y:S02]  /*1e390*/  @!P2 LEA R6, P0, R16, R14.reuse, 0x1 ;  /* 0x0000000e1006a211 */ /* 0x090fe400078008ff */
[----:B------:R-:W-:Y:S02]  /*1e3a0*/  @!P3 LEA R14, P1, R190, R14, 0x1 ;  /* 0x0000000ebe0eb211 */ /* 0x000fe400078208ff */
[-C--:B---3--:R-:W-:Y:S02]  /*1e3b0*/  @!P2 LEA.HI.X R7, R16, R3.reuse, R17, 0x1, P0 ;  /* 0x000000031007a211 */ /* 0x088fe400000f0c11 */
[----:B------:R-:W-:-:S03]  /*1e3c0*/  @!P3 LEA.HI.X R15, R190, R3, R214, 0x1, P1 ;  /* 0x00000003be0fb211 */ /* 0x000fc600008f0cd6 */
[----:B------:R3:W-:Y:S04]  /*1e3d0*/  @!P2 ST.E.128 desc[UR38][R6.64], RZ ;  /* 0x000000ff0600a985 */ /* 0x0007e8000c101d26 */
[----:B------:R3:W-:Y:S02]  /*1e3e0*/  @!P3 ST.E.128 desc[UR38][R14.64], RZ ;  /* 0x000000ff0e00b985 */ /* 0x0007e4000c101d26 */
.L_x_1918:
[----:B------:R-:W-:Y:S05]  /*1e3f0*/  BSYNC B1 ;  /* 0x0000000000017941 */ /* 0x000fea0003800000 */
.L_x_1917:
[----:B------:R-:W-:-:S03]  /*1e400*/  UMOV UR4, 0xffffffff ;  /* 0xffffffff00047882 */ /* 0x000fc60000000000 */
[----:B------:R-:W-:Y:S05]  /*1e410*/  BRA.DIV UR4, `(.L_x_1919) ;  /* 0x0000009604b87947 */ /* 0x000fea000b800000 */
[----:B---3--:R3:W0:Y:S04]  /*1e420*/  SHFL.IDX PT, R3, R4, 0x1, 0x181f ;  /* 0x00381f0004037f89 */ /* 0x00862800000e0000 */
[----:B----4-:R3:W4:Y:S02]  /*1e430*/  SHFL.IDX PT, R14, R0, 0x1, 0x181f ;  /* 0x00381f00000e7f89 */ /* 0x01072400000e0000 */
.L_x_2157:
[----:B------:R-:W-:Y:S01]  /*1e440*/  VIADD R5, R193, 0x20 ;  /* 0x00000020c1057836 */ /* 0x000fe20000000000 */
        /* <DEDUP_REMOVED lines=8> */
[-C--:B0-----:R-:W-:Y:S02]  /*1e4d0*/  @!P2 LEA.HI.X R7, R16, R3.reuse, R17, 0x1, P0 ;  /* 0x000000031007a211 */ /* 0x081fe400000f0c11 */
[----:B------:R-:W-:-:S03]  /*1e4e0*/  @!P3 LEA.HI.X R15, R190, R3, R214, 0x1, P1 ;  /* 0x00000003be0fb211 */ /* 0x000fc600008f0cd6 */
[----:B------:R0:W-:Y:S04]  /*1e4f0*/  @!P2 ST.E.128 desc[UR38][R6.64], RZ ;  /* 0x000000ff0600a985 */ /* 0x0001e8000c101d26 */
[----:B------:R0:W-:Y:S02]  /*1e500*/  @!P3 ST.E.128 desc[UR38][R14.64], RZ ;  /* 0x000000ff0e00b985 */ /* 0x0001e4000c101d26 */
.L_x_1921:
[----:B------:R-:W-:Y:S05]  /*1e510*/  BSYNC B1 ;  /* 0x0000000000017941 */ /* 0x000fea0003800000 */
.L_x_1920:
[----:B------:R-:W-:-:S03]  /*1e520*/  UMOV UR4, 0xffffffff ;  /* 0xffffffff00047882 */ /* 0x000fc60000000000 */
[----:B------:R-:W-:Y:S05]  /*1e530*/  BRA.DIV UR4, `(.L_x_1922) ;  /* 0x0000009604b87947 */ /* 0x000fea000b800000 */
[----:B0-----:R0:W0:Y:S04]  /*1e540*/  SHFL.IDX PT, R3, R4, 0x2, 0x181f ;  /* 0x00581f0004037f89 */ /* 0x00102800000e0000 */
[----:B----4-:R4:W0:Y:S02]  /*1e550*/  SHFL.IDX PT, R14, R0, 0x2, 0x181f ;  /* 0x00581f00000e7f89 */ /* 0x01082400000e0000 */
.L_x_2161:
[----:B------:R-:W-:Y:S01]  /*1e560*/  VIADD R5, R193, 0x40 ;  /* 0x00000040c1057836 */ /* 0x000fe20000000000 */
[----:B------:R-:W-:Y:S04]  /*1e570*/  BSSY B1, `(.L_x_1923) ;  /* 0x000000c000017945 */ /* 0x000fe80003800000 */
[----:B------:R-:W-:-:S13]  /*1e580*/  ISETP.GE.AND P0, PT, R5, R8, PT ;  /* 0x000000080500720c */ /* 0x000fda0003f06270 */
        /* <DEDUP_REMOVED lines=10> */
.L_x_1924:
[----:B------:R-:W-:Y:S05]  /*1e630*/  BSYNC B1 ;  /* 0x0000000000017941 */ /* 0x000fea0003800000 */
.L_x_1923:
[----:B------:R-:W-:-:S03]  /*1e640*/  UMOV UR4, 0xffffffff ;  /* 0xffffffff00047882 */ /* 0x000fc60000000000 */
[----:B------:R-:W-:Y:S05]  /*1e650*/  BRA.DIV UR4, `(.L_x_1925) ;  /* 0x0000009604b87947 */ /* 0x000fea000b800000 */
[----:B0-----:R0:W0:Y:S04]  /*1e660*/  SHFL.IDX PT, R3, R4, 0x3, 0x181f ;  /* 0x00781f0004037f89 */ /* 0x00102800000e0000 */
[----:B------:R0:W0:Y:S02]  /*1e670*/  SHFL.IDX PT, R14, R0, 0x3, 0x181f ;  /* 0x00781f00000e7f89 */ /* 0x00002400000e0000 */
.L_x_2165:
[----:B0-234-:R-:W-:-:S05]  /*1e680*/  VIADD R0, R193, 0x60 ;  /* 0x00000060c1007836 */ /* 0x01dfca0000000000 */
[----:B------:R-:W-:-:S13]  /*1e690*/  ISETP.GE.AND P0, PT, R0, R8, PT ;  /* 0x000000080000720c */ /* 0x000fda0003f06270 */
[----:B------:R-:W-:Y:S05]  /*1e6a0*/  @P0 BRA `(.L_x_1912) ;  /* 0x0000000000240947 */ /* 0x000fea0003800000 */
[----:B------:R-:W-:Y:S02]  /*1e6b0*/  ULDC UR4, c[0x0][0xac8] ;  /* 0x0002b20000047ab9 */ /* 0x000fe40000000800 */
[----:B------:R-:W-:Y:S02]  /*1e6c0*/  ISETP.GE.AND P2, PT, R16, UR4, PT ;  /* 0x0000000410007c0c */ /* 0x000fe4000bf46270 */
[----:B------:R-:W-:-:S11]  /*1e6d0*/  ISETP.GE.AND P3, PT, R190, UR4, PT ;  /* 0x00000004be007c0c */ /* 0x000fd6000bf66270 */
[-C--:B------:R-:W-:Y:S02]  /*1e6e0*/  @!P2 LEA R4, P0, R16, R14.reuse, 0x1 ;  /* 0x0000000e1004a211 */ /* 0x080fe400078008ff */
[----:B------:R-:W-:Y:S02]  /*1e6f0*/  @!P3 LEA R14, P1, R190, R14, 0x1 ;  /* 0x0000000ebe0eb211 */ /* 0x000fe400078208ff */
[-C--:B------:R-:W-:Y:S02]  /*1e700*/  @!P2 LEA.HI.X R5, R16, R3.reuse, R17, 0x1, P0 ;  /* 0x000000031005a211 */ /* 0x080fe400000f0c11 */
[----:B------:R-:W-:-:S03]  /*1e710*/  @!P3 LEA.HI.X R15, R190, R3, R214, 0x1, P1 ;  /* 0x00000003be0fb211 */ /* 0x000fc600008f0cd6 */
[----:B------:R0:W-:Y:S04]  /*1e720*/  @!P2 ST.E.128 desc[UR38][R4.64], RZ ;  /* 0x000000ff0400a985 */ /* 0x0001e8000c101d26 */
[----:B------:R0:W-:Y:S02]  /*1e730*/  @!P3 ST.E.128 desc[UR38][R14.64], RZ ;  /* 0x000000ff0e00b985 */ /* 0x0001e4000c101d26 */
.L_x_1912:
[----:B------:R-:W-:Y:S05]  /*1e740*/  BSYNC B0 ;  /* 0x0000000000007941 */ /* 0x000fea0003800000 */
.L_x_1903:
[----:B------:R-:W-:Y:S02]  /*1e750*/  ULDC UR4, c[0x0][0xc3c] ;  /* 0x00030f0000047ab9 */ /* 0x000fe40000000800 */
[----:B-1----:R-:W-:-:S13]  /*1e760*/  ISETP.GE.AND P0, PT, R31, UR4, PT ;  /* 0x000000041f007c0c */ /* 0x002fda000bf06270 */
[----:B------:R-:W-:Y:S05]  /*1e770*/  @!P0 BRA `(.L_x_1926) ;  /* 0xfffffe28007c8947 */ /* 0x000fea000383ffff */
[----:B------:R-:W-:Y:S05]  /*1e780*/  BRA `(.L_x_1664) ;  /* 0x0000007800d87947 */ /* 0x000fea0003800000 */
.L_x_1662:
        /* <DEDUP_REMOVED lines=18> */
.L_x_1927:
[----:B------:R-:W-:Y:S01]  /*1e8b0*/  LOP3.LUT R0, R4, 0x1f, RZ, 0xc0, !PT ;  /* 0x0000001f04007812 */ /* 0x000fe200078ec0ff */
[----:B------:R-:W-:Y:S01]  /*1e8c0*/  ULDC UR4, c[0x0][0xc3c] ;  /* 0x00030f0000047ab9 */ /* 0x000fe20000000800 */
[----:B------:R-:W1:Y:S01]  /*1e8d0*/  S2UR UR6, SR_CTAID.X ;  /* 0x00000000000679c3 */ /* 0x000e620000002500 */
[----:B------:R-:W-:Y:S01]  /*1e8e0*/  ULDC UR5, c[0x0][0xc38] ;  /* 0x00030e0000057ab9 */ /* 0x000fe20000000800 */
[----:B------:R-:W-:-:S04]  /*1e8f0*/  ISETP.NE.AND P0, PT, R0, 0x1f, PT ;  /* 0x0000001f0000780c */ /* 0x000fc80003f05270 */
[----:B------:R-:W-:-:S13]  /*1e900*/  ISETP.GE.OR P1, PT, R0, UR4, !P0 ;  /* 0x0000000400007c0c */ /* 0x000fda000c726670 */
[----:B0-----:R-:W0:Y:S02]  /*1e910*/  @!P1 LDC.64 R2, c[0x0][0xc80] ;  /* 0x00032000ff029b82 */ /* 0x001e240000000a00 */
[----:B0-----:R-:W-:-:S05]  /*1e920*/  @!P1 IMAD.WIDE.U32 R2, R0, 0x4, R2 ;  /* 0x0000000400029825 */ /* 0x001fca00078e0002 */
[----:B------:R-:W2:Y:S01]  /*1e930*/  @!P1 LDG.E R6, desc[UR38][R2.64] ;  /* 0x0000002602069981 */ /* 0x000ea2000c1e1900 */
[C---:B------:R-:W-:Y:S01]  /*1e940*/  ISETP.NE.AND P1, PT, R0.reuse, RZ, PT ;  /* 0x000000ff0000720c */ /* 0x040fe20003f25270 */
[----:B------:R-:W-:Y:S01]  /*1e950*/  UMOV UR4, URZ ;  /* 0x0000003f00047c82 */ /* 0x000fe20008000000 */
[C---:B------:R-:W-:Y:S01]  /*1e960*/  ISETP.GE.U32.AND P2, PT, R0.reuse, 0x2, PT ;  /* 0x000000020000780c */ /* 0x040fe20003f46070 */
[----:B------:R-:W-:Y:S01]  /*1e970*/  IMAD.MOV.U32 R16, RZ, RZ, RZ ;  /* 0x000000ffff107224 */ /* 0x000fe200078e00ff */
[C---:B------:R-:W-:Y:S02]  /*1e980*/  ISETP.GE.U32.AND P3, PT, R0.reuse, 0x4, PT ;  /* 0x000000040000780c */ /* 0x040fe40003f66070 */
[C---:B------:R-:W-:Y:S02]  /*1e990*/  ISETP.GE.U32.AND P4, PT, R0.reuse, 0x8, PT ;  /* 0x000000080000780c */ /* 0x040fe40003f86070 */
[----:B------:R-:W-:Y:S01]  /*1e9a0*/  ISETP.GE.U32.AND P5, PT, R0, 0x10, PT ;  /* 0x000000100000780c */ /* 0x000fe20003fa6070 */
[----:B--2---:R-:W0:Y:S02]  /*1e9b0*/  SHFL.UP PT, R5, R6, 0x1, RZ ;  /* 0x0420000006057989 */ /* 0x004e2400000e00ff */
        /* <DEDUP_REMOVED lines=17> */
[----:B-1----:R-:W-:-:S13]  /*1ead0*/  ISETP.GT.AND P6, PT, R7, UR6, PT ;  /* 0x0000000607007c0c */ /* 0x002fda000bfc4270 */
[----:B------:R-:W-:Y:S05]  /*1eae0*/  @P6 BRA `(.L_x_1929) ;  /* 0x00000000009c6947 */ /* 0x000fea0003800000 */
[----:B------:R-:W0:Y:S01]  /*1eaf0*/  LDC R5, c[0x0][0xc3c] ;  /* 0x00030f00ff057b82 */ /* 0x000e220000000800 */
[----:B------:R-:W-:Y:S01]  /*1eb00*/  MOV R7, R8 ;  /* 0x0000000800077202 */ /* 0x000fe20000000f00 */
[----:B------:R-:W-:Y:S01]  /*1eb10*/  UMOV UR4, URZ ;  /* 0x0000003f00047c82 */ /* 0x000fe20008000000 */
[----:B------:R-:W-:Y:S01]  /*1eb20*/  ULDC UR7, c[0x0][0xc3c] ;  /* 0x00030f0000077ab9 */ /* 0x000fe20000000800 */
[----:B------:R-:W-:-:S05]  /*1eb30*/  ULDC UR5, c[0x0][0xc38] ;  /* 0x00030e0000057ab9 */ /* 0x000fca0000000800 */
.L_x_1933:
        /* <DEDUP_REMOVED lines=12> */
.L_x_1932:
[----:B------:R-:W-:Y:S05]  /*1ec00*/  BSYNC B0 ;  /* 0x0000000000007941 */ /* 0x000fea0003800000 */
.L_x_1931:
        /* <DEDUP_REMOVED lines=21> */
.L_x_1929:
        /* <DEDUP_REMOVED lines=18> */
[----:B------:R-:W-:-:S06]  /*1ee80*/  IADD3 R16, R7, -0x1, RZ ;  /* 0xffffffff07107810 */ /* 0x000fcc0007ffe0ff */
[----:B------:R2:W3:Y:S02]  /*1ee90*/  SHFL.IDX PT, R16, R5, R16, 0x1f ;  /* 0x00001f1005107589 */ /* 0x0004e400000e0000 */
.L_x_1934:
[----:B-12---:R-:W-:Y:S01]  /*1eea0*/  IMAD.MOV R5, RZ, RZ, -R3 ;  /* 0x000000ffff057224 */ /* 0x006fe200078e0a03 */
[----:B------:R-:W-:Y:S01]  /*1eeb0*/  IABS R7, R9 ;  /* 0x0000000900077213 */ /* 0x000fe20000000000 */
[----:B---3--:R-:W-:Y:S02]  /*1eec0*/  IMAD R16, R16, UR5, R8 ;  /* 0x0000000510107c24 */ /* 0x008fe4000f8e0208 */
        /* <DEDUP_REMOVED lines=16> */
[----:B------:R-:W-:Y:S02]  /*1efd0*/  @!P2 IADD3 R8, -R8, RZ, RZ ;  /* 0x000000ff0808a210 */ /* 0x000fe40007ffe1ff */
[----:B------:R-:W-:-:S05]  /*1efe0*/  @!P1 LOP3.LUT R8, RZ, R9, RZ, 0x33, !PT ;  /* 0x00000009ff089212 */ /* 0x000fca00078e33ff */
[----:B------:R-:W-:Y:S02]  /*1eff0*/  IMAD R5, R11, R8, RZ ;  /* 0x000000080b057224 */ /* 0x000fe400078e02ff */
[----:B------:R-:W-:Y:S02]  /*1f000*/  IMAD.MOV R8, RZ, RZ, -R8 ;  /* 0x000000ffff087224 */ /* 0x000fe400078e0a08 */
[----:B------:R-:W-:Y:S02]  /*1f010*/  IMAD.MOV R10, RZ, RZ, -R5 ;  /* 0x000000ffff0a7224 */ /* 0x000fe400078e0a05 */
[----:B------:R-:W-:-:S03]  /*1f020*/  IMAD R8, R9, R8, R2 ;  /* 0x0000000809087224 */ /* 0x000fc600078e0202 */
[----:B------:R-:W-:Y:S01]  /*1f030*/  VIADDMNMX R11, R10, UR5, R11, PT ;  /* 0x000000050a0b7c46 */ /* 0x000fe2000b80010b */
[----:B------:R-:W-:-:S03]  /*1f040*/  IMAD.IADD R5, R8, 0x1, R5 ;  /* 0x0000000108057824 */ /* 0x000fc600078e0205 */
[----:B------:R-:W-:-:S04]  /*1f050*/  IABS R7, R11 ;  /* 0x0000000b00077213 */ /* 0x000fc80000000000 */
[----:B------:R-:W1:Y:S08]  /*1f060*/  I2F.RP R10, R7 ;  /* 0x00000007000a7306 */ /* 0x000e700000209400 */
[----:B-1----:R-:W1:Y:S02]  /*1f070*/  MUFU.RCP R10, R10 ;  /* 0x0000000a000a7308 */ /* 0x002e640000001000 */
[----:B-1----:R-:W-:Y:S01]  /*1f080*/  VIADD R3, R10, 0xffffffe ;  /* 0x0ffffffe0a037836 */ /* 0x002fe20000000000 */
[----:B------:R-:W-:-:S05]  /*1f090*/  IABS R10, R11 ;  /* 0x0000000b000a7213 */ /* 0x000fca0000000000 */
[----:B------:R-:W1:Y:S01]  /*1f0a0*/  F2I.FTZ.U32.TRUNC.NTZ R3, R3 ;  /* 0x0000000300037305 */ /* 0x000e62000021f000 */
[----:B------:R-:W-:Y:S02]  /*1f0b0*/  IMAD.MOV R10, RZ, RZ, -R10 ;  /* 0x000000ffff0a7224 */ /* 0x000fe400078e0a0a */
[----:B-1----:R-:W-:-:S04]  /*1f0c0*/  IMAD.MOV R2, RZ, RZ, -R3 ;  /* 0x000000ffff027224 */ /* 0x002fc800078e0a03 */
[----:B------:R-:W-:Y:S02]  /*1f0d0*/  IMAD R9, R2, R7, RZ ;  /* 0x0000000702097224 */ /* 0x000fe400078e02ff */
[----:B------:R-:W-:-:S04]  /*1f0e0*/  IMAD.MOV.U32 R2, RZ, RZ, RZ ;  /* 0x000000ffff027224 */ /* 0x000fc800078e00ff */
[----:B------:R-:W-:Y:S01]  /*1f0f0*/  IMAD.HI.U32 R2, R3, R9, R2 ;  /* 0x0000000903027227 */ /* 0x000fe200078e0002 */
[----:B------:R-:W-:Y:S02]  /*1f100*/  IABS R9, R8 ;  /* 0x0000000800097213 */ /* 0x000fe40000000000 */
[----:B------:R-:W-:-:S03]  /*1f110*/  LOP3.LUT R3, R8, R11, RZ, 0x3c, !PT ;  /* 0x0000000b08037212 */ /* 0x000fc600078e3cff */
[----:B------:R-:W-:Y:S01]  /*1f120*/  IMAD.HI.U32 R2, R2, R9, RZ ;  /* 0x0000000902027227 */ /* 0x000fe200078e00ff */
[----:B------:R-:W-:-:S03]  /*1f130*/  ISETP.GE.AND P2, PT, R3, RZ, PT ;  /* 0x000000ff0300720c */ /* 0x000fc60003f46270 */
[----:B------:R-:W-:-:S05]  /*1f140*/  IMAD R10, R2, R10, R9 ;  /* 0x0000000a020a7224 */ /* 0x000fca00078e0209 */
[----:B------:R-:W-:-:S13]  /*1f150*/  ISETP.GT.U32.AND P1, PT, R7, R10, PT ;  /* 0x0000000a0700720c */ /* 0x000fda0003f24070 */
[-C--:B------:R-:W-:Y:S01]  /*1f160*/  @!P1 IADD3 R10, R10, -R7.reuse, RZ ;  /* 0x800000070a0a9210 */ /* 0x080fe20007ffe0ff */
        /* <DEDUP_REMOVED lines=11> */
.L_x_1930:
[----:B------:R-:W-:Y:S01]  /*1f220*/  MOV R17, RZ ;  /* 0x000000ff00117202 */ /* 0x000fe20000000f00 */
[----:B------:R-:W-:Y:S02]  /*1f230*/  IMAD.U32 R16, RZ, RZ, UR6 ;  /* 0x00000006ff107e24 */ /* 0x000fe4000f8e00ff */
[----:B------:R-:W-:-:S07]  /*1f240*/  IMAD.MOV.U32 R18, RZ, RZ, RZ ;  /* 0x000000ffff127224 */ /* 0x000fce00078e00ff */
.L_x_1935:
[----:B------:R-:W-:-:S13]  /*1f250*/  ISETP.NE.AND P0, PT, R0, RZ, PT ;  /* 0x000000ff0000720c */ /* 0x000fda0003f05270 */
[----:B------:R-:W1:Y:S01]  /*1f260*/  @!P0 S2R R3, SR_CgaCtaId ;  /* 0x0000000000038919 */ /* 0x000e620000008800 */
[----:B------:R-:W-:-:S04]  /*1f270*/  @!P0 MOV R0, 0x400 ;  /* 0x0000040000008802 */ /* 0x000fc80000000f00 */
[----:B-1----:R-:W-:-:S05]  /*1f280*/  @!P0 LEA R0, R3, R0, 0x18 ;  /* 0x0000000003008211 */ /* 0x002fca00078ec0ff */
[----:B------:R1:W-:Y:S01]  /*1f290*/  @!P0 STS.128 [R0+0x288d0], R16 ;  /* 0x0288d01000008388 */ /* 0x0003e20000000c00 */
[----:B------:R-:W-:Y:S06]  /*1f2a0*/  BAR.ARV 0x5, 0x180 ;  /* 0x0146000000007b1d */ /* 0x000fec0000002000 */
.L_x_1928:
[----:B-1----:R-:W-:Y:S01]  /*1f2b0*/  IMAD.MOV.U32 R0, RZ, RZ, 0x1 ;  /* 0x00000001ff007424 */ /* 0x002fe200078e00ff */
[----:B------:R1:W-:Y:S01]  /*1f2c0*/  STL [R1+0x4], RZ ;  /* 0x000004ff01007387 */ /* 0x0003e20000100800 */
[----:B------:R-:W-:Y:S02]  /*1f2d0*/  ULDC UR4, c[0x0][0xc3c] ;  /* 0x00030f0000047ab9 */ /* 0x000fe40000000800 */
[----:B--2---:R-:W-:Y:S01]  /*1f2e0*/  ISETP.GE.AND P0, PT, R19, UR4, PT ;  /* 0x0000000413007c0c */ /* 0x004fe2000bf06270 */
[----:B------:R1:W-:Y:S04]  /*1f2f0*/  STL [R1+0x10], R0 ;  /* 0x0000100001007387 */ /* 0x0003e80000100800 */
[----:B------:R1:W-:Y:S08]  /*1f300*/  STL [R1+0x48], RZ ;  /* 0x000048ff01007387 */ /* 0x0003f00000100800 */
[----:B-1----:R-:W-:Y:S05]  /*1f310*/  @P0 BRA `(.L_x_1936) ;  /* 0x0000006c000c0947 */ /* 0x002fea0003800000 */
[----:B------:R-:W1:Y:S01]  /*1f320*/  S2UR UR5, SR_CgaCtaId ;  /* 0x00000000000579c3 */ /* 0x000e620000008800 */
[C---:B------:R-:W-:Y:S01]  /*1f330*/  IMAD.SHL.U32 R0, R4.reuse, 0x8, RZ ;  /* 0x0000000804007824 */ /* 0x040fe200078e00ff */
[----:B------:R-:W-:Y:S01]  /*1f340*/  LOP3.LUT R5, R4, 0x7f, RZ, 0xc0, !PT ;  /* 0x0000007f04057812 */ /* 0x000fe200078ec0ff */
[----:B------:R-:W-:Y:S01]  /*1f350*/  UMOV UR4, 0x400 ;  /* 0x0000040000047882 */ /* 0x000fe20000000000 */
[----:B------:R-:W-:Y:S01]  /*1f360*/  BSSY B8, `(.L_x_1936) ;  /* 0x00006be000087945 */ /* 0x000fe20003800000 */
[----:B------:R-:W-:Y:S01]  /*1f370*/  ULDC.64 UR40, c[0x0][0x198] ;  /* 0x0000660000287ab9 */ /* 0x000fe20000000a00 */
[----:B------:R-:W-:Y:S01]  /*1f380*/  LOP3.LUT R3, R0, 0x1f8, RZ, 0xc0, !PT ;  /* 0x000001f800037812 */ /* 0x000fe200078ec0ff */
[----:B0-----:R-:W-:Y:S01]  /*1f390*/  IMAD.SHL.U32 R2, R5, 0x8, RZ ;  /* 0x0000000805027824 */ /* 0x001fe200078e00ff */
[----:B------:R-:W-:Y:S01]  /*1f3a0*/  SHF.R.U32.HI R5, RZ, 0x3, R5 ;  /* 0x00000003ff057819 */ /* 0x000fe20000011605 */
[----:B------:R-:W-:Y:S01]  /*1f3b0*/  ULDC UR36, c[0x0][0xc] ;  /* 0x0000030000247ab9 */ /* 0x000fe20000000800 */
[----:B------:R-:W-:Y:S01]  /*1f3c0*/  LOP3.LUT R3, R3, 0x38, R4, 0x78, !PT ;  /* 0x0000003803037812 */ /* 0x000fe200078e7804 */
[----:B------:R-:W-:Y:S01]  /*1f3d0*/  IMAD.SHL.U32 R4, R4, 0x10, RZ ;  /* 0x0000001004047824 */ /* 0x000fe200078e00ff */
[----:B------:R-:W-:-:S02]  /*1f3e0*/  LOP3.LUT R0, R0, 0x38, RZ, 0xc0, !PT ;  /* 0x0000003800007812 */ /* 0x000fc400078ec0ff */
[----:B------:R-:W-:Y:S02]  /*1f3f0*/  LOP3.LUT R2, R3, 0x200, R2, 0xf8, !PT ;  /* 0x0000020003027812 */ /* 0x000fe400078ef802 */
[----:B------:R-:W-:Y:S02]  /*1f400*/  LOP3.LUT R4, R5, 0x70, R4, 0xf8, !PT ;  /* 0x0000007005047812 */ /* 0x000fe400078ef804 */
[----:B------:R-:W-:Y:S01]  /*1f410*/  LOP3.LUT R0, R0, 0x40, RZ, 0xfc, !PT ;  /* 0x0000004000007812 */ /* 0x000fe200078efcff */
[----:B-1----:R-:W-:-:S06]  /*1f420*/  ULEA UR4, UR5, UR4, 0x18 ;  /* 0x0000000405047291 */ /* 0x002fcc000f8ec03f */
[----:B------:R-:W-:-:S05]  /*1f430*/  MOV R3, UR4 ;  /* 0x0000000400037c02 */ /* 0x000fca0008000f00 */
[----:B------:R0:W-:Y:S02]  /*1f440*/  STL [R1], R3 ;  /* 0x0000000301007387 */ /* 0x0001e40000100800 */
[----:B0-----:R-:W-:Y:S02]  /*1f450*/  IMAD R3, R2, 0x2, R3 ;  /* 0x0000000202037824 */ /* 0x001fe400078e0203 */
[----:B------:R-:W-:-:S03]  /*1f460*/  IMAD.MOV.U32 R2, RZ, RZ, 0x1 ;  /* 0x00000001ff027424 */ /* 0x000fc600078e00ff */
[----:B------:R0:W-:Y:S04]  /*1f470*/  STL [R1+0x2c], R3 ;  /* 0x00002c0301007387 */ /* 0x0001e80000100800 */
[----:B------:R0:W-:Y:S04]  /*1f480*/  STL [R1+0x48], RZ ;  /* 0x000048ff01007387 */ /* 0x0001e80000100800 */
[----:B------:R0:W-:Y:S04]  /*1f490*/  STL [R1+0x1c], R2 ;  /* 0x00001c0201007387 */ /* 0x0001e80000100800 */
[----:B------:R0:W-:Y:S04]  /*1f4a0*/  STL [R1+0x18], RZ ;  /* 0x000018ff01007387 */ /* 0x0001e80000100800 */
[----:B------:R0:W-:Y:S04]  /*1f4b0*/  STL [R1+0x4], RZ ;  /* 0x000004ff01007387 */ /* 0x0001e80000100800 */
[----:B------:R0:W-:Y:S02]  /*1f4c0*/  STL [R1+0x10], R2 ;  /* 0x0000100201007387 */ /* 0x0001e40000100800 */
.L_x_2087:
[----:B------:R-:W-:Y:S05]  /*1f4d0*/  YIELD ;  /* 0x0000000000007946 */ /* 0x000fea0003800000 */
[----:B------:R-:W-:Y:S01]  /*1f4e0*/  ULDC.64 UR4, c[0x0][0xa28] ;  /* 0x00028a0000047ab9 */ /* 0x000fe20000000a00 */
[----:B--2---:R-:W-:Y:S02]  /*1f4f0*/  CS2R R6, SRZ ;  /* 0x0000000000067805 */ /* 0x004fe4000001ff00 */
[----:B------:R-:W-:Y:S01]  /*1f500*/  ISETP.NE.U32.AND P0, PT, RZ, UR4, PT ;  /* 0x00000004ff007c0c */ /* 0x000fe2000bf05070 */
[----:B-1----:R-:W1:Y:S01]  /*1f510*/  LDC.64 R12, c[0x0][0xa00] ;  /* 0x00028000ff0c7b82 */ /* 0x002e620000000a00 */
[----:B------:R-:W-:Y:S01]  /*1f520*/  ULDC.64 UR6, c[0x0][0xa08] ;  /* 0x0002820000067ab9 */ /* 0x000fe20000000a00 */
[----:B------:R-:W-:Y:S01]  /*1f530*/  ULDC.64 UR8, c[0x0][0xa10] ;  /* 0x0002840000087ab9 */ /* 0x000fe20000000a00 */
[----:B------:R-:W-:Y:S01]  /*1f540*/  ISETP.NE.AND.EX P0, PT, RZ, UR5, PT, P0 ;  /* 0x00000005ff007c0c */ /* 0x000fe2000bf05300 */
[----:B------:R-:W-:-:S04]  /*1f550*/  ULDC.64 UR4, c[0x0][0xa18] ;  /* 0x0002860000047ab9 */ /* 0x000fc80000000a00 */
[----:B------:R-:W2:Y:S08]  /*1f560*/  LDC.64 R4, c[0x0][0xa08] ;  /* 0x00028200ff047b82 */ /* 0x000eb00000000a00 */
[----:B0-----:R-:W0:Y:S02]  /*1f570*/  @P0 LDC.64 R2, c[0x0][0xa28] ;  /* 0x00028a00ff020b82 */ /* 0x001e240000000a00 */
[----:B0-----:R-:W-:-:S05]  /*1f580*/  @P0 IMAD.WIDE R2, R19, 0x4, R2 ;  /* 0x0000000413020825 */ /* 0x001fca00078e0202 */
[----:B------:R0:W5:Y:S01]  /*1f590*/  @P0 LDG.E R6, desc[UR38][R2.64] ;  /* 0x0000002602060981 */ /* 0x000162000c1e1900 */
[----:B------:R-:W-:Y:S01]  /*1f5a0*/  ISETP.NE.U32.AND P0, PT, RZ, UR4, PT ;  /* 0x00000004ff007c0c */ /* 0x000fe2000bf05070 */
[----:B-1----:R-:W-:Y:S01]  /*1f5b0*/  IMAD.WIDE R12, R19, 0x4, R12 ;  /* 0x00000004130c7825 */ /* 0x002fe200078e020c */
[----:B------:R-:W-:Y:S02]  /*1f5c0*/  ISETP.NE.U32.AND P2, PT, RZ, UR6, PT ;  /* 0x00000006ff007c0c */ /* 0x000fe4000bf45070 */
[----:B------:R-:W-:Y:S01]  /*1f5d0*/  ISETP.NE.AND.EX P0, PT, RZ, UR5, PT, P0 ;  /* 0x00000005ff007c0c */ /* 0x000fe2000bf05300 */
[----:B------:R-:W-:Y:S01]  /*1f5e0*/  ULDC.64 UR4, c[0x0][0xa00] ;  /* 0x0002800000047ab9 */ /* 0x000fe20000000a00 */
[----:B------:R-:W-:Y:S01]  /*1f5f0*/  ISETP.NE.U32.AND P4, PT, RZ, UR8, PT ;  /* 0x00000008ff007c0c */ /* 0x000fe2000bf85070 */
[----:B------:R-:W-:Y:S01]  /*1f600*/  IMAD.MOV.U32 R8, RZ, RZ, RZ ;  /* 0x000000ffff087224 */ /* 0x000fe200078e00ff */
[----:B------:R-:W-:Y:S01]  /*1f610*/  ISETP.NE.U32.AND P1, PT, RZ, UR4, PT ;  /* 0x00000004ff007c0c */ /* 0x000fe2000bf25070 */
[----:B0-----:R-:W0:Y:S01]  /*1f620*/  LDC.64 R2, c[0x0][0xa10] ;  /* 0x00028400ff027b82 */ /* 0x001e220000000a00 */
[----:B---3--:R-:W-:-:S02]  /*1f630*/  IMAD.MOV.U32 R0, RZ, RZ, RZ ;  /* 0x000000ffff007224 */ /* 0x008fc400078e00ff */
[----:B------:R-:W-:Y:S01]  /*1f640*/  ISETP.NE.AND.EX P3, PT, RZ, UR5, PT, P1 ;  /* 0x00000005ff007c0c */ /* 0x000fe2000bf65310 */
[----:B--2---:R-:W-:-:S04]  /*1f650*/  IMAD.WIDE R4, R19, 0x4, R4 ;  /* 0x0000000413047825 */ /* 0x004fc800078e0204 */
[----:B------:R-:W1:Y:S01]  /*1f660*/  @P0 LDC.64 R10, c[0x0][0xa18] ;  /* 0x00028600ff0a0b82 */ /* 0x000e620000000a00 */
[----:B------:R-:W-:Y:S01]  /*1f670*/  ULDC UR4, c[0x0][0x288] ;  /* 0x0000a20000047ab9 */ /* 0x000fe20000000800 */
[----:B------:R-:W-:Y:S02]  /*1f680*/  ISETP.NE.AND.EX P1, PT, RZ, UR7, PT, P2 ;  /* 0x00000007ff007c0c */ /* 0x000fe4000bf25320 */
[----:B------:R-:W-:-:S04]  /*1f690*/  ISETP.NE.AND.EX P2, PT, RZ, UR9, PT, P4 ;  /* 0x00000009ff007c0c */ /* 0x000fc8000bf45340 */
[----:B------:R-:W2:Y:S07]  /*1f6a0*/  @P3 LDG.E R7, desc[UR38][R12.64] ;  /* 0x000000260c073981 */ /* 0x000eae000c1e1900 */
[----:B------:R-:W5:Y:S01]  /*1f6b0*/  @P1 LDG.E R8, desc[UR38][R4.64] ;  /* 0x0000002604081981 */ /* 0x000f62000c1e1900 */
        /* <DEDUP_REMOVED lines=12> */
[----:B------:R-:W-:-:S03]  /*1f780*/  UIMAD UR4, UR4, UR5, URZ ;  /* 0x00000005040472a4 */ /* 0x000fc6000f8e023f */
[----:B------:R-:W-:Y:S02]  /*1f790*/  ULDC UR5, c[0x0][0x348] ;  /* 0x0000d20000057ab9 */ /* 0x000fe40000000800 */
[----:B0-----:R-:W-:Y:S01]  /*1f7a0*/  MOV R10, UR5 ;  /* 0x00000005000a7c02 */ /* 0x001fe20008000f00 */
[----:B--2---:R0:W-:Y:S01]  /*1f7b0*/  STL [R1+0x38], R7 ;  /* 0x0000380701007387 */ /* 0x0041e20000100800 */
[----:B------:R-:W-:Y:S02]  /*1f7c0*/  IMAD.MOV.U32 R11, RZ, RZ, R7 ;  /* 0x000000ffff0b7224 */ /* 0x000fe400078e0007 */
[----:B0-----:R-:W-:Y:S01]  /*1f7d0*/  IMAD.U32 R7, RZ, RZ, UR4 ;  /* 0x00000004ff077e24 */ /* 0x001fe2000f8e00ff */
[----:B------:R-:W-:Y:S06]  /*1f7e0*/  @P0 BRA `(.L_x_1937) ;  /* 0x0000000000140947 */ /* 0x000fec0003800000 */
[----:B------:R-:W-:Y:S05]  /*1f7f0*/  @!P3 BRA `(.L_x_1937) ;  /* 0x000000000010b947 */ /* 0x000fea0003800000 */
[----:B------:R-:W2:Y:S04]  /*1f800*/  LDG.E R9, desc[UR38][R12.64] ;  /* 0x000000260c097981 */ /* 0x000ea8000c1e1900 */
[----:B------:R-:W2:Y:S02]  /*1f810*/  LDG.E R12, desc[UR38][R12.64+0x4] ;  /* 0x000004260c0c7981 */ /* 0x000ea4000c1e1900 */
[----:B--2---:R-:W-:-:S05]  /*1f820*/  IMAD.IADD R11, R12, 0x1, -R9 ;  /* 0x000000010c0b7824 */ /* 0x004fca00078e0a09 */
[----:B------:R0:W-:Y:S02]  /*1f830*/  STL [R1+0x38], R11 ;  /* 0x0000380b01007387 */ /* 0x0001e40000100800 */
.L_x_1937:
[----:B-----5:R-:W-:Y:S01]  /*1f840*/  IMAD.IADD R8, R8, 0x1, R6 ;  /* 0x0000000108087824 */ /* 0x020fe200078e0206 */
[----:B------:R-:W-:Y:S02]  /*1f850*/  ULDC.64 UR4, c[0x0][0xa20] ;  /* 0x0002880000047ab9 */ /* 0x000fe40000000a00 */
[----:B------:R-:W-:Y:S02]  /*1f860*/  ISETP.NE.U32.AND P0, PT, RZ, UR4, PT ;  /* 0x00000004ff007c0c */ /* 0x000fe4000bf05070 */
[----:B------:R1:W-:Y:S02]  /*1f870*/  STL [R1+0x14], R8 ;  /* 0x0000140801007387 */ /* 0x0003e40000100800 */
[----:B------:R-:W-:-:S13]  /*1f880*/  ISETP.NE.AND.EX P0, PT, RZ, UR5, PT, P0 ;  /* 0x00000005ff007c0c */ /* 0x000fda000bf05300 */
[----:B-1----:R-:W-:Y:S05]  /*1f890*/  @!P0 BRA `(.L_x_1938) ;  /* 0x0000000000108947 */ /* 0x002fea0003800000 */
[----:B------:R-:W1:Y:S02]  /*1f8a0*/  LDC.64 R4, c[0x0][0xa20] ;  /* 0x00028800ff047b82 */ /* 0x000e640000000a00 */
[----:B-1----:R-:W-:-:S05]  /*1f8b0*/  IMAD.WIDE R4, R19, 0x4, R4 ;  /* 0x0000000413047825 */ /* 0x002fca00078e0204 */
[----:B------:R1:W5:Y:S01]  /*1f8c0*/  LDG.E R7, desc[UR38][R4.64] ;  /* 0x0000002604077981 */ /* 0x000362000c1e1900 */
[----:B------:R-:W-:Y:S05]  /*1f8d0*/  BRA `(.L_x_1939) ;  /* 0x0000000000107947 */ /* 0x000fea0003800000 */
.L_x_1938:
[----:B------:R-:W-:Y:S05]  /*1f8e0*/  @!P1 BRA `(.L_x_1939) ;  /* 0x00000000000c9947 */ /* 0x000fea0003800000 */
[----:B------:R-:W2:Y:S04]  /*1f8f0*/  LDG.E R7, desc[UR38][R4.64] ;  /* 0x0000002604077981 */ /* 0x000ea8000c1e1900 */
[----:B------:R-:W2:Y:S02]  /*1f900*/  LDG.E R4, desc[UR38][R4.64+0x4] ;  /* 0x0000042604047981 */ /* 0x000ea4000c1e1900 */
[----:B--2---:R-:W-:-:S07]  /*1f910*/  IMAD.IADD R7, R4, 0x1, -R7 ;  /* 0x0000000104077824 */ /* 0x004fce00078e0a07 */
.L_x_1939:
[----:B-1----:R-:W2:Y:S04]  /*1f920*/  @P2 LDG.E R4, desc[UR38][R2.64] ;  /* 0x0000002602042981 */ /* 0x002ea8000c1e1900 */
[----:B------:R1:W2:Y:S01]  /*1f930*/  @P2 LDG.E R2, desc[UR38][R2.64+0x4] ;  /* 0x0000042602022981 */ /* 0x0002a2000c1e1900 */
[----:B------:R-:W-:Y:S01]  /*1f940*/  IMAD.SHL.U32 R12, R17, 0x80, RZ ;  /* 0x00000080110c7824 */ /* 0x000fe200078e00ff */
[----:B-----5:R-:W-:-:S03]  /*1f950*/  IADD3 R9, -R6, R7, RZ ;  /* 0x0000000706097210 */ /* 0x020fc60007ffe1ff */
[----:B------:R-:W-:Y:S01]  /*1f960*/  VIADD R7, R12, 0x7f ;  /* 0x0000007f0c077836 */ /* 0x000fe20000000000 */
[----:B------:R3:W-:Y:S01]  /*1f970*/  STL [R1+0x30], R12 ;  /* 0x0000300c01007387 */ /* 0x0007e20000100800 */
[----:B-1----:R-:W1:Y:S02]  /*1f980*/  LDC R3, c[0x0][0x448] ;  /* 0x00011200ff037b82 */ /* 0x002e640000000800 */
[----:B-1----:R-:W-:-:S13]  /*1f990*/  ISETP.NE.AND P1, PT, R3, 0x1, PT ;  /* 0x000000010300780c */ /* 0x002fda0003f25270 */
[----:B------:R-:W1:Y:S08]  /*1f9a0*/  @P1 LDC R3, c[0x0][0x44c] ;  /* 0x00011300ff031b82 */ /* 0x000e700000000800 */
[----:B------:R-:W4:Y:S01]  /*1f9b0*/  @P1 LDC R5, c[0x0][0x450] ;  /* 0x00011400ff051b82 */ /* 0x000f220000000800 */
[----:B--2---:R-:W-:Y:S02]  /*1f9c0*/  @P2 IMAD.IADD R10, R2, 0x1, -R4 ;  /* 0x00000001020a2824 */ /* 0x004fe400078e0a04 */
[----:B-1----:R-:W-:-:S04]  /*1f9d0*/  @P1 IMAD.HI.U32 R2, R7, R3, RZ ;  /* 0x0000000307021227 */ /* 0x002fc800078e00ff */
[----:B------:R-:W-:Y:S01]  /*1f9e0*/  IMAD.IADD R6, R9, 0x1, R10 ;  /* 0x0000000109067824 */ /* 0x000fe200078e020a */
[----:B----4-:R-:W-:-:S03]  /*1f9f0*/  @P1 SHF.R.U32.HI R7, RZ, R5, R2 ;  /* 0x00000005ff071219 */ /* 0x010fc60000011602 */
[C---:B------:R-:W-:Y:S01]  /*1fa00*/  VIADD R2, R6.reuse, 0x7f ;  /* 0x0000007f06027836 */ /* 0x040fe20000000000 */
[----:B------:R-:W-:-:S04]  /*1fa10*/  IADD3 R17, R6, 0x1, -R11 ;  /* 0x0000000106117810 */ /* 0x000fc80007ffe80b */
[----:B------:R-:W-:Y:S01]  /*1fa20*/  SHF.R.S32.HI R3, RZ, 0x1f, R2 ;  /* 0x0000001fff037819 */ /* 0x000fe20000011402 */
[----:B------:R-:W-:-:S03]  /*1fa30*/  IMAD.IADD R7, R17, 0x1, R7 ;  /* 0x0000000111077824 */ /* 0x000fc600078e0207 */
[----:B------:R-:W-:Y:S02]  /*1fa40*/  LEA.HI R21, R3, R2, RZ, 0x7 ;  /* 0x0000000203157211 */ /* 0x000fe400078f38ff */
[----:B------:R-:W1:Y:S02]  /*1fa50*/  LDC.64 R2, c[0x0][0x9e0] ;  /* 0x00027800ff027b82 */ /* 0x000e640000000a00 */
[----:B------:R-:W-:Y:S02]  /*1fa60*/  SHF.R.S32.HI R21, RZ, 0x7, R21 ;  /* 0x00000007ff157819 */ /* 0x000fe40000011415 */
[----:B-1----:R-:W-:Y:S01]  /*1fa70*/  ISETP.GE.AND P3, PT, R3, 0x1, PT ;  /* 0x000000010300780c */ /* 0x002fe20003f66270 */
[----:B------:R-:W-:-:S12]  /*1fa80*/  IMAD.IADD R8, R7, 0x1, R2 ;  /* 0x0000000107087824 */ /* 0x000fd800078e0202 */
[----:B---3--:R-:W-:Y:S05]  /*1fa90*/  @!P3 BRA `(.L_x_1940) ;  /* 0x000000000048b947 */ /* 0x008fea0003800000 */
[C---:B------:R-:W-:Y:S01]  /*1faa0*/  ISETP.GT.AND P0, PT, R7.reuse, RZ, PT ;  /* 0x000000ff0700720c */ /* 0x040fe20003f04270 */
[----:B------:R-:W-:Y:S01]  /*1fab0*/  BSSY B0, `(.L_x_1941) ;  /* 0x000000e000007945 */ /* 0x000fe20003800000 */
[----:B------:R-:W-:-:S11]  /*1fac0*/  VIADD R2, R7, 0xffffffff ;  /* 0xffffffff07027836 */ /* 0x000fd60000000000 */
[----:B------:R-:W-:Y:S05]  /*1fad0*/  @P0 BRA `(.L_x_1942) ;  /* 0x00000000001c0947 */ /* 0x000fea0003800000 */
[----:B------:R-:W-:Y:S02]  /*1fae0*/  ISETP.NE.AND P0, PT, R3, 0x1, PT ;  /* 0x000000010300780c */ /* 0x000fe40003f05270 */
[----:B------:R-:W-:-:S11]  /*1faf0*/  IADD3 R2, -R7, RZ, RZ ;  /* 0x000000ff07027210 */ /* 0x000fd60007ffe1ff */
[----:B------:R-:W1:Y:S02]  /*1fb00*/  @P0 LDC.64 R4, c[0x0][0x9e8] ;  /* 0x00027a00ff040b82 */ /* 0x000e640000000a00 */
[----:B-1----:R-:W-:-:S05]  /*1fb10*/  @P0 IMAD.HI.U32 R4, R2, R4, RZ ;  /* 0x0000000402040227 */ /* 0x002fca00078e00ff */
[----:B------:R-:W-:-:S04]  /*1fb20*/  @P0 SHF.R.U32.HI R2, RZ, R5, R4 ;  /* 0x00000005ff020219 */ /* 0x000fc80000011604 */
[----:B------:R-:W-:Y:S01]  /*1fb30*/  LOP3.LUT R2, RZ, R2, RZ, 0x33, !PT ;  /* 0x00000002ff027212 */ /* 0x000fe200078e33ff */
[----:B------:R-:W-:Y:S06]  /*1fb40*/  BRA `(.L_x_1943) ;  /* 0x0000000000107947 */ /* 0x000fec0003800000 */
.L_x_1942:
[----:B------:R-:W-:-:S13]  /*1fb50*/  ISETP.NE.AND P0, PT, R3, 0x1, PT ;  /* 0x000000010300780c */ /* 0x000fda0003f05270 */
[----:B------:R-:W1:Y:S02]  /*1fb60*/  @P0 LDC.64 R4, c[0x0][0x9e8] ;  /* 0x00027a00ff040b82 */ /* 0x000e640000000a00 */
[----:B-1----:R-:W-:-:S05]  /*1fb70*/  @P0 IMAD.HI.U32 R4, R2, R4, RZ ;  /* 0x0000000402040227 */ /* 0x002fca00078e00ff */
[----:B------:R-:W-:-:S07]  /*1fb80*/  @P0 SHF.R.U32.HI R2, RZ, R5, R4 ;  /* 0x00000005ff020219 */ /* 0x000fce0000011604 */
.L_x_1943:
[----:B------:R-:W-:Y:S05]  /*1fb90*/  BSYNC B0 ;  /* 0x0000000000007941 */ /* 0x000fea0003800000 */
.L_x_1941:
[----:B------:R-:W-:-:S05]  /*1fba0*/  IMAD R2, R2, R3, R3 ;  /* 0x0000000302027224 */ /* 0x000fca00078e0203 */
[----:B------:R-:W-:-:S07]  /*1fbb0*/  VIMNMX R8, R8, R2, PT ;  /* 0x0000000208087248 */ /* 0x000fce0003fe0100 */
.L_x_1940:
[----:B------:R-:W1:Y:S01]  /*1fbc0*/  @P1 LDC R4, c[0x0][0x44c] ;  /* 0x00011300ff041b82 */ /* 0x000e620000000800 */
[----:B------:R-:W-:Y:S01]  /*1fbd0*/  IMAD.MOV.U32 R2, RZ, RZ, R12 ;  /* 0x000000ffff027224 */ /* 0x000fe200078e000c */
[----:B------:R-:W-:Y:S01]  /*1fbe0*/  ULDC UR4, c[0x0][0x9dc] ;  /* 0x0002770000047ab9 */ /* 0x000fe20000000800 */
[----:B------:R-:W-:-:S05]  /*1fbf0*/  IMAD.IADD R20, R6, 0x1, -R11 ;  /* 0x0000000106147824 */ /* 0x000fca00078e0a0b */
[----:B------:R-:W2:Y:S01]  /*1fc00*/  @P1 LDC R5, c[0x0][0x450] ;  /* 0x00011400ff051b82 */ /* 0x000ea20000000800 */
[----:B-1----:R-:W-:-:S05]  /*1fc10*/  @P1 IMAD.HI.U32 R4, R12, R4, RZ ;  /* 0x000000040c041227 */ /* 0x002fca00078e00ff */
        /* <DEDUP_REMOVED lines=14> */
.L_x_1946:
[----:B------:R-:W-:-:S13]  /*1fd00*/  ISETP.NE.AND P0, PT, R3, 0x1, PT ;  /* 0x000000010300780c */ /* 0x000fda0003f05270 */
[----:B------:R-:W1:Y:S02]  /*1fd10*/  @P0 LDC.64 R4, c[0x0][0x9e8] ;  /* 0x00027a00ff040b82 */ /* 0x000e640000000a00 */
[----:B-1----:R-:W-:-:S05]  /*1fd20*/  @P0 IMAD.HI.U32 R4, R6, R4, RZ ;  /* 0x0000000406040227 */ /* 0x002fca00078e00ff */
[----:B------:R-:W-:-:S07]  /*1fd30*/  @P0 SHF.R.U32.HI R6, RZ, R5, R4 ;  /* 0x00000005ff060219 */ /* 0x000fce0000011604 */
.L_x_1947:
[----:B------:R-:W-:Y:S05]  /*1fd40*/  BSYNC B0 ;  /* 0x0000000000007941 */ /* 0x000fea0003800000 */
.L_x_1945:
[----:B------:R-:W-:-:S05]  /*1fd50*/  IMAD R3, R6, R3, RZ ;  /* 0x0000000306037224 */ /* 0x000fca00078e02ff */
[----:B------:R-:W-:-:S07]  /*1fd60*/  VIMNMX R2, R2, R3, !PT ;  /* 0x0000000302027248 */ /* 0x000fce0007fe0100 */
.L_x_1944:
[----:B------:R-:W-:Y:S01]  /*1fd70*/  VIADD R8, R8, 0x7f ;  /* 0x0000007f08087836 */ /* 0x000fe20000000000 */
[----:B------:R-:W-:Y:S04]  /*1fd80*/  BSSY B0, `(.L_x_1948) ;  /* 0x000012f000007945 */ /* 0x000fe80003800000 */
[----:B------:R-:W-:-:S04]  /*1fd90*/  SHF.R.S32.HI R3, RZ, 0x1f, R8 ;  /* 0x0000001fff037819 */ /* 0x000fc80000011408 */
[----:B------:R-:W-:Y:S02]  /*1fda0*/  LEA.HI R4, R3, R8, RZ, 0x7 ;  /* 0x0000000803047211 */ /* 0x000fe400078f38ff */
[----:B------:R-:W-:Y:S02]  /*1fdb0*/  SHF.R.S32.HI R3, RZ, 0x1f, R2 ;  /* 0x0000001fff037819 */ /* 0x000fe40000011402 */
[----:B------:R-:W-:Y:S02]  /*1fdc0*/  SHF.R.S32.HI R4, RZ, 0x7, R4 ;  /* 0x00000007ff047819 */ /* 0x000fe40000011404 */
[----:B------:R-:W-:-:S04]  /*1fdd0*/  LEA.HI R2, R3, R2, RZ, 0x7 ;  /* 0x0000000203027211 */ /* 0x000fc800078f38ff */
[----:B------:R-:W-:-:S04]  /*1fde0*/  SHF.R.S32.HI R2, RZ, 0x7, R2 ;  /* 0x00000007ff027819 */ /* 0x000fc80000011402 */
[----:B------:R-:W-:Y:S02]  /*1fdf0*/  VIMNMX R3, RZ, R2, !PT ;  /* 0x00000002ff037248 */ /* 0x000fe40007fe0100 */
[----:B------:R-:W-:-:S03]  /*1fe00*/  VIMNMX R2, R21, R4, PT ;  /* 0x0000000415027248 */ /* 0x000fc60003fe0100 */
[----:B------:R-:W-:Y:S01]  /*1fe10*/  IMAD R3, R3, 0x80, -R9 ;  /* 0x0000008003037824 */ /* 0x000fe200078e0a09 */
[----:B------:R-:W-:-:S04]  /*1fe20*/  LEA R2, R2, -R9, 0x7 ;  /* 0x8000000902027211 */ /* 0x000fc800078e38ff */
[----:B------:R-:W-:Y:S02]  /*1fe30*/  VIMNMX R2, R2, R10, PT ;  /* 0x0000000a02027248 */ /* 0x000fe40003fe0100 */
[----:B------:R-:W-:-:S04]  /*1fe40*/  VIMNMX R3, RZ, R3, !PT ;  /* 0x00000003ff037248 */ /* 0x000fc80007fe0100 */
[----:B------:R-:W-:Y:S02]  /*1fe50*/  ISETP.GT.AND P0, PT, R2, R3, PT ;  /* 0x000000030200720c */ /* 0x000fe40003f04270 */
[----:B------:R-:W-:-:S11]  /*1fe60*/  SHF.R.U32.HI R3, RZ, 0x7, R3 ;  /* 0x00000007ff037819 */ /* 0x000fd60000011603 */
[----:B------:R-:W-:-:S05]  /*1fe70*/  @P0 VIADD R2, R2, 0x7f ;  /* 0x0000007f02020836 */ /* 0x000fca0000000000 */
[----:B------:R-:W-:-:S04]  /*1fe80*/  @P0 SHF.R.S32.HI R4, RZ, 0x1f, R2 ;  /* 0x0000001fff040819 */ /* 0x000fc80000011402 */
[----:B------:R-:W-:Y:S01]  /*1fe90*/  @P0 LEA.HI R2, R4, R2, RZ, 0x7 ;  /* 0x0000000204020211 */ /* 0x000fe200078f38ff */
[----:B------:R-:W-:-:S03]  /*1fea0*/  IMAD.MOV.U32 R4, RZ, RZ, R3 ;  /* 0x000000ffff047224 */ /* 0x000fc600078e0003 */
[----:B------:R-:W-:Y:S02]  /*1feb0*/  @P0 SHF.R.S32.HI R4, RZ, 0x7, R2 ;  /* 0x00000007ff040819 */ /* 0x000fe40000011402 */
[----:B------:R-:W-:Y:S02]  /*1fec0*/  PLOP3.LUT P0, PT, PT, PT, PT, 0x80, 0x0 ;  /* 0x000000000000781c */ /* 0x000fe40003f0f070 */
[----:B------:R-:W-:-:S13]  /*1fed0*/  ISETP.GT.AND P1, PT, R4, R3, PT ;  /* 0x000000030400720c */ /* 0x000fda0003f24270 */
[----:B------:R-:W-:Y:S05]  /*1fee0*/  @!P1 BRA `(.L_x_1949) ;  /* 0x0000001000609947 */ /* 0x000fea0003800000 */
[----:B------:R-:W-:Y:S01]  /*1fef0*/  UMOV UR4, 0xffffffff ;  /* 0xffffffff00047882 */ /* 0x000fe20000000000 */
[----:B------:R-:W-:Y:S02]  /*1ff00*/  SEL R2, R19, RZ, !P2 ;  /* 0x000000ff13027207 */ /* 0x000fe40005000000 */
[----:B------:R-:W-:Y:S05]  /*1ff10*/  BRA.DIV UR4, `(.L_x_1950) ;  /* 0x0000007e04d07947 */ /* 0x000fea000b800000 */
[----:B------:R-:W1:Y:S02]  /*1ff20*/  S2R R5, SR_TID.X ;  /* 0x0000000000057919 */ /* 0x000e640000002100 */
[----:B-1----:R-:W-:-:S04]  /*1ff30*/  SHF.R.U32.HI R5, RZ, 0x5, R5 ;  /* 0x00000005ff057819 */ /* 0x002fc80000011605 */
[----:B------:R-:W-:-:S05]  /*1ff40*/  LOP3.LUT R5, R5, 0x3, RZ, 0xc0, !PT ;  /* 0x0000000305057812 */ /* 0x000fca00078ec0ff */
[----:B------:R1:W2:Y:S02]  /*1ff50*/  SHFL.IDX PT, R14, R5, RZ, 0x1f ;  /* 0x00001fff050e7589 */ /* 0x0002a400000e0000 */
.L_x_2168:
[----:B--2---:R-:W-:Y:S02]  /*1ff60*/  ISETP.NE.AND P0, PT, R14, RZ, PT ;  /* 0x000000ff0e00720c */ /* 0x004fe40003f05270 */
[----:B------:R-:W-:-:S11]  /*1ff70*/  PLOP3.LUT P6, PT, PT, PT, PT, 0x8, 0x0 ;  /* 0x000000000000781c */ /* 0x000fd60003fce170 */
[----:B------:R-:W-:Y:S05]  /*1ff80*/  @P0 BRA `(.L_x_1951) ;  /* 0x00000000000c0947 */ /* 0x000fea0003800000 */
[----:B------:R-:W-:-:S03]  /*1ff90*/  UMOV UR4, 0xffffffff ;  /* 0xffffffff00047882 */ /* 0x000fc60000000000 */
[----:B------:R-:W-:Y:S05]  /*1ffa0*/  BRA.DIV UR4, `(.L_x_1952) ;  /* 0x0000007e04e07947 */ /* 0x000fea000b800000 */
[----:B------:R-:W-:-:S13]  /*1ffb0*/  ELECT P6, URZ, PT ;  /* 0x00000000003f782f */ /* 0x000fda00038c0000 */
.L_x_1951:
[----:B-1----:R-:W2:Y:S04]  /*1ffc0*/  LDL R5, [R1+0x48] ;  /* 0x0000480001057983 */ /* 0x002ea80000100800 */
[----:B------:R-:W3:Y:S01]  /*1ffd0*/  LDL R7, [R1] ;  /* 0x0000000001077983 */ /* 0x000ee20000100800 */
[----:B------:R-:W-:Y:S01]  /*1ffe0*/  BSSY B1, `(.L_x_1953) ;  /* 0x0000008000017945 */ /* 0x000fe20003800000 */
[----:B--2---:R-:W-:-:S05]  /*1fff0*/  VIADD R5, R5, 0x1 ;  /* 0x0000000105057836 */ /* 0x004fca0000000000 */
[----:B------:R-:W-:-:S04]  /*20000*/  LEA.HI R6, R5, R5, RZ, 0x1 ;  /* 0x0000000505067211 */ /* 0x000fc800078f08ff */
[----:B------:R-:W-:-:S05]  /*20010*/  LOP3.LUT R6, R6, 0xfffffffe, RZ, 0xc0, !PT ;  /* 0xfffffffe06067812 */ /* 0x000fca00078ec0ff */
[----:B------:R-:W-:-:S05]  /*20020*/  IMAD.IADD R5, R5, 0x1, -R6 ;  /* 0x0000000105057824 */ /* 0x000fca00078e0a06 */
[----:B------:R-:W-:-:S04]  /*20030*/  SHF.L.U32 R5, R5, 0x1f, RZ ;  /* 0x0000001f05057819 */ /* 0x000fc800000006ff */
[----:B---3--:R-:W1:Y:S02]  /*20040*/  SYNCS.PHASECHK.TRANS64.TRYWAIT P0, [R7+URZ+0x28820], R5 ;  /* 0x02882005070075a7 */ /* 0x008e64000800017f */
[----:B-1----:R-:W-:Y:S05]  /*20050*/  @!P0 BRA `(.L_x_1954) ;  /* 0x0000007c00d48947 */ /* 0x002fea0003800000 */
.L_x_2171:
[----:B------:R-:W-:Y:S05]  /*20060*/  BSYNC B1 ;  /* 0x0000000000017941 */ /* 0x000fea0003800000 */
.L_x_1953:
[----:B------:R-:W-:Y:S04]  /*20070*/  BSSY B1, `(.L_x_1955) ;  /* 0x0000074000017945 */ /* 0x000fe80003800000 */
[----:B------:R-:W-:Y:S05]  /*20080*/  @!P6 BRA `(.L_x_1956) ;  /* 0x0000000400c8e947 */ /* 0x000fea0003800000 */
[----:B------:R-:W2:Y:S04]  /*20090*/  LDL R9, [R1] ;  /* 0x0000000001097983 */ /* 0x000ea80000100800 */
[----:B------:R-:W2:Y:S04]  /*200a0*/  LDL R7, [R1+0x18] ;  /* 0x0000180001077983 */ /* 0x000ea80000100800 */
[----:B------:R-:W3:Y:S01]  /*200b0*/  LDL R8, [R1+0x1c] ;  /* 0x00001c0001087983 */ /* 0x000ee20000100800 */
[----:B------:R-:W-:Y:S01]  /*200c0*/  BSSY B2, `(.L_x_1957) ;  /* 0x0000008000027945 */ /* 0x000fe20003800000 */
[----:B-1----:R-:W1:Y:S02]  /*200d0*/  S2R R6, SR_TID.X ;  /* 0x0000000000067919 */ /* 0x002e640000002100 */
[----:B-1----:R-:W-:-:S04]  /*200e0*/  LOP3.LUT R6, R6, 0x7f, RZ, 0xc0, !PT ;  /* 0x0000007f06067812 */ /* 0x002fc800078ec0ff */
[----:B------:R-:W-:Y:S01]  /*200f0*/  ISETP.NE.AND P1, PT, R6, RZ, PT ;  /* 0x000000ff0600720c */ /* 0x000fe20003f25270 */
[----:B--2---:R-:W-:Y:S01]  /*20100*/  IMAD R7, R7, 0x8, R9 ;  /* 0x0000000807077824 */ /* 0x004fe200078e0209 */
[----:B---3--:R-:W-:-:S04]  /*20110*/  SHF.L.U32 R10, R8, 0x1f, RZ ;  /* 0x0000001f080a7819 */ /* 0x008fc800000006ff */
[----:B------:R-:W1:Y:S02]  /*20120*/  SYNCS.PHASECHK.TRANS64.TRYWAIT P0, [R7+URZ+0x288a0], R10 ;  /* 0x0288a00a070075a7 */ /* 0x000e64000800017f */
[----:B-1----:R-:W-:Y:S05]  /*20130*/  @!P0 BRA `(.L_x_1958) ;  /* 0x0000007c00b48947 */ /* 0x002fea0003800000 */
.L_x_2172:
[----:B------:R-:W-:Y:S05]  /*20140*/  BSYNC B2 ;  /* 0x0000000000027941 */ /* 0x000fea0003800000 */
.L_x_1957:
        /* <DEDUP_REMOVED lines=9> */
.L_x_1960:
[----:B------:R-:W-:Y:S05]  /*201e0*/  BSYNC B2 ;  /* 0x0000000000027941 */ /* 0x000fea0003800000 */
.L_x_1959:
[----:B------:R-:W2:Y:S04]  /*201f0*/  LDL R8, [R1] ;  /* 0x0000000001087983 */ /* 0x000ea80000100800 */
[----:B------:R-:W2:Y:S01]  /*20200*/  LDL R5, [R1+0x18] ;  /* 0x0000180001057983 */ /* 0x000ea20000100800 */
[----:B------:R-:W-:Y:S01]  /*20210*/  MOV R14, RZ ;  /* 0x000000ff000e7202 */ /* 0x000fe20000000f00 */
[----:B------:R-:W-:Y:S01]  /*20220*/  IMAD R6, R4, 0x80, R0 ;  /* 0x0000008004067824 */ /* 0x000fe200078e0200 */
[----:B------:R-:W-:Y:S01]  /*20230*/  UIADD3 UR4, UP0, UR40, 0x570, URZ ;  /* 0x0000057028047890 */ /* 0x000fe2000ff1e03f */
[----:B------:R-:W-:Y:S01]  /*20240*/  PLOP3.LUT P0, PT, PT, PT, PT, 0x80, 0x0 ;  /* 0x000000000000781c */ /* 0x000fe20003f0f070 */
[----:B------:R-:W-:Y:S01]  /*20250*/  UMOV UR6, 0x0 ;  /* 0x0000000000067882 */ /* 0x000fe20000000000 */
[----:B------:R-:W-:Y:S01]  /*20260*/  R2UR UR10, R14 ;  /* 0x000000000e0a72ca */ /* 0x000fe200000e0000 */
[----:B------:R-:W-:Y:S01]  /*20270*/  VIADD R6, R6, 0xffffff80 ;  /* 0xffffff8006067836 */ /* 0x000fe20000000000 */
[----:B------:R-:W-:Y:S01]  /*20280*/  UIADD3.X UR5, URZ, UR41, URZ, UP0, !UPT ;  /* 0x000000293f057290 */ /* 0x000fe200087fe43f */
[----:B------:R-:W-:Y:S01]  /*20290*/  UMOV UR7, 0x12f00000 ;  /* 0x12f0000000077882 */ /* 0x000fe20000000000 */
[----:B--2---:R-:W-:-:S02]  /*202a0*/  IMAD R9, R5, 0x8000, R8 ;  /* 0x0000800005097824 */ /* 0x004fc400078e0208 */
[----:B0-----:R-:W-:Y:S02]  /*202b0*/  IMAD.SHL.U32 R11, R5, 0x4000, RZ ;  /* 0x00004000050b7824 */ /* 0x001fe400078e00ff */
[----:B------:R-:W-:Y:S02]  /*202c0*/  VIADD R5, R7, 0x28890 ;  /* 0x0002889007057836 */ /* 0x000fe40000000000 */
[----:B------:R-:W-:-:S07]  /*202d0*/  VIADD R8, R9, 0x18400 ;  /* 0x0001840009087836 */ /* 0x000fce0000000000 */
.L_x_1961:
        /* <DEDUP_REMOVED lines=10> */
[----:B------:R-:W-:Y:S01]  /*20380*/  MOV R15, 0x40 ;  /* 0x00000040000f7802 */ /* 0x000fe20000000f00 */
[----:B------:R-:W-:Y:S01]  /*20390*/  VIADD R8, R9, 0x1c400 ;  /* 0x0001c40009087836 */ /* 0x000fe20000000000 */
[----:B------:R-:W-:Y:S01]  /*203a0*/  PLOP3.LUT P0, PT, PT, PT, PT, 0x80, 0x0 ;  /* 0x000000000000781c */ /* 0x000fe20003f0f070 */
[----:B------:R-:W-:Y:S01]  /*203b0*/  UMOV UR6, 0x0 ;  /* 0x0000000000067882 */ /* 0x000fe20000000000 */
[----:B------:R-:W-:Y:S01]  /*203c0*/  R2UR UR10, R15 ;  /* 0x000000000f0a72ca */ /* 0x000fe200000e0000 */
[----:B------:R-:W-:-:S14]  /*203d0*/  UMOV UR7, 0x12f00000 ;  /* 0x12f0000000077882 */ /* 0x000fdc0000000000 */
.L_x_1962:
        /* <DEDUP_REMOVED lines=10> */
[----:B------:R-:W0:Y:S01]  /*20480*/  SYNCS.PHASECHK.TRANS64.TRYWAIT P0, [R7+URZ+0x288c0], R10 ;  /* 0x0288c00a070075a7 */ /* 0x000e22000800017f */
[----:B------:R-:W-:Y:S04]  /*20490*/  BSSY B2, `(.L_x_1963) ;  /* 0x0000002000027945 */ /* 0x000fe80003800000 */
[----:B0-----:R-:W-:Y:S05]  /*204a0*/  @!P0 BRA `(.L_x_1964) ;  /* 0x0000007800ec8947 */ /* 0x001fea0003800000 */
.L_x_2173:
[----:B------:R-:W-:Y:S05]  /*204b0*/  BSYNC B2 ;  /* 0x0000000000027941 */ /* 0x000fea0003800000 */
.L_x_1963:
        /* <DEDUP_REMOVED lines=11> */
.L_x_1966:
[----:B------:R-:W-:Y:S05]  /*20570*/  BSYNC B2 ;  /* 0x0000000000027941 */ /* 0x000fea0003800000 */
.L_x_1965:
[----:B------:R-:W2:Y:S01]  /*20580*/  LDL R5, [R1] ;  /* 0x0000000001057983 */ /* 0x000ea20000100800 */
[----:B------:R-:W-:Y:S01]  /*20590*/  R2UR UR10, R14 ;  /* 0x000000000e0a72ca */ /* 0x000fe200000e0000 */
[----:B------:R-:W-:Y:S01]  /*205a0*/  UIADD3 UR4, UP0, UR40, 0x670, URZ ;  /* 0x0000067028047890 */ /* 0x000fe2000ff1e03f */
[----:B------:R-:W-:Y:S01]  /*205b0*/  R2UR UR6, R12 ;  /* 0x000000000c0672ca */ /* 0x000fe200000e0000 */
[----:B01----:R-:W-:Y:S01]  /*205c0*/  VIADD R7, R7, 0x288b0 ;  /* 0x000288b007077836 */ /* 0x003fe20000000000 */
[----:B------:R-:W-:Y:S01]  /*205d0*/  R2UR UR7, R13 ;  /* 0x000000000d0772ca */ /* 0x000fe200000e0000 */
[----:B------:R-:W-:Y:S01]  /*205e0*/  UIADD3.X UR5, URZ, UR41, URZ, UP0, !UPT ;  /* 0x000000293f057290 */ /* 0x000fe200087fe43f */
[----:B------:R-:W-:Y:S01]  /*205f0*/  PLOP3.LUT P0, PT, PT, PT, PT, 0x80, 0x0 ;  /* 0x000000000000781c */ /* 0x000fe20003f0f070 */
[----:B--2---:R-:W-:-:S05]  /*20600*/  IMAD R8, R11, 0x2, R5 ;  /* 0x000000020b087824 */ /* 0x004fca00078e0205 */
[----:B------:R-:W-:-:S07]  /*20610*/  IADD3 R5, R8, 0x400, RZ ;  /* 0x0000040008057810 */ /* 0x000fce0007ffe0ff */
.L_x_1967:
        /* <DEDUP_REMOVED lines=15> */
.L_x_1968:
        /* <DEDUP_REMOVED lines=10> */
.L_x_1956:
[----:B------:R-:W-:Y:S05]  /*207b0*/  BSYNC B1 ;  /* 0x0000000000017941 */ /* 0x000fea0003800000 */
.L_x_1955:
[----:B------:R-:W1:Y:S04]  /*207c0*/  LDL.LU R9, [R1+0x18] ;  /* 0x0000180001097983 */ /* 0x000e680000300800 */
[----:B------:R-:W2:Y:S01]  /*207d0*/  LDL.LU R8, [R1+0x1c] ;  /* 0x00001c0001087983 */ /* 0x000ea20000300800 */
[----:B------:R-:W-:Y:S01]  /*207e0*/  PLOP3.LUT P0, PT, PT, PT, PT, 0x8, 0x0 ;  /* 0x000000000000781c */ /* 0x000fe20003f0e170 */
[----:B-1----:R-:W-:Y:S02]  /*207f0*/  VIADD R5, R9, 0x1 ;  /* 0x0000000109057836 */ /* 0x002fe40000000000 */
[----:B------:R-:W-:-:S03]  /*20800*/  VIADD R9, R4, 0xfffffffe ;  /* 0xfffffffe04097836 */ /* 0x000fc60000000000 */
[----:B------:R-:W-:Y:S02]  /*20810*/  ISETP.NE.AND P1, PT, R5, 0x2, PT ;  /* 0x000000020500780c */ /* 0x000fe40003f25270 */
[----:B------:R-:W-:Y:S02]  /*20820*/  ISETP.GE.AND P2, PT, R9, R3, PT ;  /* 0x000000030900720c */ /* 0x000fe40003f46270 */
[----:B------:R-:W-:-:S04]  /*20830*/  SEL R4, RZ, 0x1, P1 ;  /* 0x00000001ff047807 */ /* 0x000fc80000800000 */
[----:B--2---:R-:W-:Y:S02]  /*20840*/  LOP3.LUT R8, R8, R4, RZ, 0x3c, !PT ;  /* 0x0000000408087212 */ /* 0x004fe400078e3cff */
[----:B------:R-:W-:-:S05]  /*20850*/  SEL R4, R5, RZ, P1 ;  /* 0x000000ff05047207 */ /* 0x000fca0000800000 */
[----:B------:R1:W-:Y:S04]  /*20860*/  STL [R1+0x18], R4 ;  /* 0x0000180401007387 */ /* 0x0003e80000100800 */
[----:B------:R1:W-:Y:S01]  /*20870*/  STL [R1+0x1c], R8 ;  /* 0x00001c0801007387 */ /* 0x0003e20000100800 */
[----:B------:R-:W-:Y:S05]  /*20880*/  @!P2 BRA `(.L_x_1949) ;  /* 0x0000000400f8a947 */ /* 0x000fea0003800000 */
.L_x_1983:
[----:B------:R-:W-:Y:S05]  /*20890*/  YIELD ;  /* 0x0000000000007946 */ /* 0x000fea0003800000 */
[----:B------:R-:W-:Y:S04]  /*208a0*/  BSSY B1, `(.L_x_1969) ;  /* 0x0000070000017945 */ /* 0x000fe80003800000 */
[----:B--2---:R-:W-:Y:S05]  /*208b0*/  @!P6 BRA `(.L_x_1970) ;  /* 0x0000000400b8e947 */ /* 0x004fea0003800000 */
        /* <DEDUP_REMOVED lines=11> */
.L_x_2174:
[----:B------:R-:W-:Y:S05]  /*20970*/  BSYNC B2 ;  /* 0x0000000000027941 */ /* 0x000fea0003800000 */
.L_x_1971:
        /* <DEDUP_REMOVED lines=9> */
.L_x_1974:
[----:B------:R-:W-:Y:S05]  /*20a10*/  BSYNC B2 ;  /* 0x0000000000027941 */ /* 0x000fea0003800000 */
.L_x_1973:
[----:B------:R-:W2:Y:S04]  /*20a20*/  LDL R5, [R1] ;  /* 0x0000000001057983 */ /* 0x000ea80000100800 */
        /* <DEDUP_REMOVED lines=8> */
[----:B--2---:R-:W-:Y:S01]  /*20ab0*/  LEA R6, R4, R5, 0xf ;  /* 0x0000000504067211 */ /* 0x004fe200078e78ff */
[----:B------:R-:W-:-:S02]  /*20ac0*/  IMAD R5, R9, 0x80, R0 ;  /* 0x0000008009057824 */ /* 0x000fc400078e0200 */
[----:B------:R-:W-:Y:S02]  /*20ad0*/  VIADD R4, R8, 0x28890 ;  /* 0x0002889008047836 */ /* 0x000fe40000000000 */
[----:B------:R-:W-:-:S08]  /*20ae0*/  VIADD R10, R6, 0x18400 ;  /* 0x00018400060a7836 */ /* 0x000fd00000000000 */
.L_x_1975:
        /* <DEDUP_REMOVED lines=16> */
.L_x_1976:
        /* <DEDUP_REMOVED lines=13> */
.L_x_2175:
[----:B------:R-:W-:Y:S05]  /*20cc0*/  BSYNC B2 ;  /* 0x0000000000027941 */ /* 0x000fea0003800000 */
.L_x_1977:
[----:B------:R-:W-:Y:S01]  /*20cd0*/  BSSY B2, `(.L_x_1979) ;  /* 0x000000b000027945 */ /* 0x000fe20003800000 */
[----:B------:R-:W-:Y:S01]  /*20ce0*/  IMAD.MOV.U32 R10, RZ, RZ, 0x0 ;  /* 0x00000000ff0a7424 */ /* 0x000fe200078e00ff */
[----:B0-----:R-:W-:Y:S02]  /*20cf0*/  MOV R11, 0x12f00000 ;  /* 0x12f00000000b7802 */ /* 0x001fe40000000f00 */
[----:B------:R-:W-:Y:S05]  /*20d00*/  @P2 BRA `(.L_x_1980) ;  /* 0x00000000001c2947 */ /* 0x000fea0003800000 */
[----:B------:R-:W0:Y:S01]  /*20d10*/  S2R R14, SR_TID.X ;  /* 0x00000000000e7919 */ /* 0x000e220000002100 */
[----:B------:R-:W-:-:S04]  /*20d20*/  IMAD.MOV.U32 R4, RZ, RZ, 0x8000 ;  /* 0x00008000ff047424 */ /* 0x000fc800078e00ff */
[----:B------:R3:W-:Y:S01]  /*20d30*/  SYNCS.ARRIVE.TRANS64 RZ, [R8+URZ+0x288b0], R4 ;  /* 0x0288b00408ff79a7 */ /* 0x0007e2000800003f */
[----:B0-----:R-:W-:-:S04]  /*20d40*/  LOP3.LUT R14, R14, 0x1f, RZ, 0xc0, !PT ;  /* 0x0000001f0e0e7812 */ /* 0x001fc800078ec0ff */
[----:B------:R-:W-:-:S13]  /*20d50*/  ISETP.NE.AND P1, PT, R14, RZ, PT ;  /* 0x000000ff0e00720c */ /* 0x000fda0003f25270 */
[----:B---3--:R-:W-:Y:S05]  /*20d60*/  @!P1 BRA `(.L_x_1980) ;  /* 0x0000000000049947 */ /* 0x008fea0003800000 */
[----:B------:R-:W-:Y:S01]  /*20d70*/  BPT.TRAP 0x1 ;  /* 0x000000040000795c */ /* 0x000fe20000300000 */
.L_x_1980:
[----:B------:R-:W-:Y:S05]  /*20d80*/  BSYNC B2 ;  /* 0x0000000000027941 */ /* 0x000fea0003800000 */
.L_x_1979:
[----:B------:R-:W-:Y:S01]  /*20d90*/  R2UR UR10, R12 ;  /* 0x000000000c0a72ca */ /* 0x000fe200000e0000 */
[----:B------:R-:W-:Y:S01]  /*20da0*/  UIADD3 UR4, UP0, UR40, 0x670, URZ ;  /* 0x0000067028047890 */ /* 0x000fe2000ff1e03f */
[----:B------:R-:W-:Y:S01]  /*20db0*/  R2UR UR6, R10 ;  /* 0x000000000a0672ca */ /* 0x000fe200000e0000 */
[----:B-12---:R-:W-:Y:S01]  /*20dc0*/  VIADD R8, R8, 0x288b0 ;  /* 0x000288b008087836 */ /* 0x006fe20000000000 */
[----:B------:R-:W-:Y:S01]  /*20dd0*/  R2UR UR7, R11 ;  /* 0x000000000b0772ca */ /* 0x000fe200000e0000 */
[----:B------:R-:W-:Y:S01]  /*20de0*/  VIADD R4, R6, 0x400 ;  /* 0x0000040006047836 */ /* 0x000fe20000000000 */
[----:B------:R-:W-:Y:S01]  /*20df0*/  PLOP3.LUT P1, PT, PT, PT, PT, 0x80, 0x0 ;  /* 0x000000000000781c */ /* 0x000fe20003f2f070 */
[----:B------:R-:W-:-:S12]  /*20e00*/  UIADD3.X UR5, URZ, UR41, URZ, UP0, !UPT ;  /* 0x000000293f057290 */ /* 0x000fd800087fe43f */
.L_x_1981:
        /* <DEDUP_REMOVED lines=15> */
.L_x_1982:
        /* <DEDUP_REMOVED lines=10> */
.L_x_1970:
[----:B------:R-:W-:Y:S05]  /*20fa0*/  BSYNC B1 ;  /* 0x0000000000017941 */ /* 0x000fea0003800000 */
.L_x_1969:
[----:B-1----:R-:W2:Y:S04]  /*20fb0*/  LDL.LU R4, [R1+0x18] ;  /* 0x0000180001047983 */ /* 0x002ea80000300800 */
        /* <DEDUP_REMOVED lines=11> */
.L_x_1949:
[----:B------:R-:W-:Y:S05]  /*21070*/  BSYNC B0 ;  /* 0x0000000000007941 */ /* 0x000fea0003800000 */
.L_x_1948:
[----:B--2---:R-:W2:Y:S01]  /*21080*/  LDL R7, [R1+0x30] ;  /* 0x0000300001077983 */ /* 0x004ea20000100800 */
[----:B------:R-:W3:Y:S01]  /*21090*/  LDC R0, c[0x0][0x448] ;  /* 0x00011200ff007b82 */ /* 0x000ee20000000800 */
[----:B------:R-:W-:Y:S07]  /*210a0*/  @!P0 WARPSYNC.ALL ;  /* 0x0000000000008948 */ /* 0x000fee0003800000 */
[----:B------:R-:W-:Y:S01]  /*210b0*/  @!P0 BAR.SYNC.DEFER_BLOCKING 0xc, 0x180 ;  /* 0x0306000000008b1d */ /* 0x000fe20000010000 */
[----:B---3--:R-:W-:-:S13]  /*210c0*/  ISETP.NE.AND P1, PT, R0, 0x1, PT ;  /* 0x000000010000780c */ /* 0x008fda0003f25270 */
[----:B------:R-:W3:Y:S08]  /*210d0*/  @P1 LDC R2, c[0x0][0x44c] ;  /* 0x00011300ff021b82 */ /* 0x000ef00000000800 */
[----:B------:R-:W4:Y:S01]  /*210e0*/  @P1 LDC R3, c[0x0][0x450] ;  /* 0x00011400ff031b82 */ /* 0x000f220000000800 */
[----:B--2---:R-:W-:-:S05]  /*210f0*/  IADD3 R0, R7, 0x7f, RZ ;  /* 0x0000007f07007810 */ /* 0x004fca0007ffe0ff */
[----:B---3--:R-:W-:-:S05]  /*21100*/  @P1 IMAD.HI.U32 R2, R0, R2, RZ ;  /* 0x0000000200021227 */ /* 0x008fca00078e00ff */
[----:B----4-:R-:W-:Y:S02]  /*21110*/  @P1 SHF.R.U32.HI R0, RZ, R3, R2 ;  /* 0x00000003ff001219 */ /* 0x010fe40000011602 */
[----:B------:R-:W2:Y:S03]  /*21120*/  LDC.64 R2, c[0x0][0x9e0] ;  /* 0x00027800ff027b82 */ /* 0x000ea60000000a00 */
[----:B------:R-:W-:Y:S01]  /*21130*/  IMAD.IADD R0, R17, 0x1, R0 ;  /* 0x0000000111007824 */ /* 0x000fe200078e0200 */
[----:B--2---:R-:W-:-:S03]  /*21140*/  ISETP.GE.AND P2, PT, R3, 0x1, PT ;  /* 0x000000010300780c */ /* 0x004fc60003f46270 */
[----:B------:R-:W-:-:S10]  /*21150*/  IMAD.IADD R2, R0, 0x1, R2 ;  /* 0x0000000100027824 */ /* 0x000fd400078e0202 */
[----:B------:R-:W-:Y:S05]  /*21160*/  @!P2 BRA `(.L_x_1984) ;  /* 0x000000000048a947 */ /* 0x000fea0003800000 */
[C---:B------:R-:W-:Y:S01]  /*21170*/  ISETP.GT.AND P0, PT, R0.reuse, RZ, PT ;  /* 0x000000ff0000720c */ /* 0x040fe20003f04270 */
[----:B------:R-:W-:Y:S01]  /*21180*/  BSSY B0, `(.L_x_1985) ;  /* 0x000000e000007945 */ /* 0x000fe20003800000 */
[----:B------:R-:W-:-:S11]  /*21190*/  VIADD R6, R0, 0xffffffff ;  /* 0xffffffff00067836 */ /* 0x000fd60000000000 */
[----:B------:R-:W-:Y:S05]  /*211a0*/  @P0 BRA `(.L_x_1986) ;  /* 0x00000000001c0947 */ /* 0x000fea0003800000 */
[----:B------:R-:W-:Y:S01]  /*211b0*/  ISETP.NE.AND P0, PT, R3, 0x1, PT ;  /* 0x000000010300780c */ /* 0x000fe20003f05270 */
[----:B------:R-:W-:-:S12]  /*211c0*/  IMAD.MOV R0, RZ, RZ, -R0 ;  /* 0x000000ffff007224 */ /* 0x000fd800078e0a00 */
[----:B-1----:R-:W1:Y:S02]  /*211d0*/  @P0 LDC.64 R4, c[0x0][0x9e8] ;  /* 0x00027a00ff040b82 */ /* 0x002e640000000a00 */
[----:B-1----:R-:W-:-:S05]  /*211e0*/  @P0 IMAD.HI.U32 R4, R0, R4, RZ ;  /* 0x0000000400040227 */ /* 0x002fca00078e00ff */
[----:B------:R-:W-:-:S04]  /*211f0*/  @P0 SHF.R.U32.HI R0, RZ, R5, R4 ;  /* 0x00000005ff000219 */ /* 0x000fc80000011604 */
[----:B------:R-:W-:Y:S01]  /*21200*/  LOP3.LUT R6, RZ, R0, RZ, 0x33, !PT ;  /* 0x00000000ff067212 */ /* 0x000fe200078e33ff */
[----:B------:R-:W-:Y:S06]  /*21210*/  BRA `(.L_x_1987) ;  /* 0x0000000000107947 */ /* 0x000fec0003800000 */
.L_x_1986:
[----:B------:R-:W-:-:S13]  /*21220*/  ISETP.NE.AND P0, PT, R3, 0x1, PT ;  /* 0x000000010300780c */ /* 0x000fda0003f05270 */
[----:B-1----:R-:W1:Y:S02]  /*21230*/  @P0 LDC.64 R4, c[0x0][0x9e8] ;  /* 0x00027a00ff040b82 */ /* 0x002e640000000a00 */
[----:B-1----:R-:W-:-:S05]  /*21240*/  @P0 IMAD.HI.U32 R4, R6, R4, RZ ;  /* 0x0000000406040227 */ /* 0x002fca00078e00ff */
[----:B------:R-:W-:-:S07]  /*21250*/  @P0 SHF.R.U32.HI R6, RZ, R5, R4 ;  /* 0x00000005ff060219 */ /* 0x000fce0000011604 */
.L_x_1987:
[----:B------:R-:W-:Y:S05]  /*21260*/  BSYNC B0 ;  /* 0x0000000000007941 */ /* 0x000fea0003800000 */
.L_x_1985:
[----:B------:R-:W-:-:S05]  /*21270*/  IMAD R6, R6, R3, R3 ;  /* 0x0000000306067224 */ /* 0x000fca00078e0203 */
[----:B------:R-:W-:-:S07]  /*21280*/  VIMNMX R2, R2, R6, PT ;  /* 0x0000000602027248 */ /* 0x000fce0003fe0100 */
.L_x_1984:
[----:B------:R-:W-:Y:S01]  /*21290*/  VIADD R2, R2, 0x7f ;  /* 0x0000007f02027836 */ /* 0x000fe20000000000 */
[----:B-1----:R-:W1:Y:S01]  /*212a0*/  @P1 LDC R4, c[0x0][0x450] ;  /* 0x00011400ff041b82 */ /* 0x002e620000000800 */
[----:B------:R-:W-:-:S03]  /*212b0*/  ULDC UR4, c[0x0][0x9dc] ;  /* 0x0002770000047ab9 */ /* 0x000fc60000000800 */
[----:B------:R-:W-:-:S04]  /*212c0*/  SHF.R.S32.HI R0, RZ, 0x1f, R2 ;  /* 0x0000001fff007819 */ /* 0x000fc80000011402 */
[----:B------:R-:W-:Y:S01]  /*212d0*/  LEA.HI R0, R0, R2, RZ, 0x7 ;  /* 0x0000000200007211 */ /* 0x000fe200078f38ff */
[----:B------:R-:W-:-:S03]  /*212e0*/  IMAD.MOV.U32 R2, RZ, RZ, R7 ;  /* 0x000000ffff027224 */ /* 0x000fc600078e0007 */
[----:B------:R-:W-:-:S04]  /*212f0*/  SHF.R.S32.HI R0, RZ, 0x7, R0 ;  /* 0x00000007ff007819 */ /* 0x000fc80000011400 */
[----:B------:R-:W-:Y:S02]  /*21300*/  VIMNMX R6, R21, R0, PT ;  /* 0x0000000015067248 */ /* 0x000fe40003fe0100 */
[----:B------:R-:W2:Y:S03]  /*21310*/  @P1 LDC R0, c[0x0][0x44c] ;  /* 0x00011300ff001b82 */ /* 0x000ea60000000800 */
[----:B------:R3:W-:Y:S01]  /*21320*/  STL [R1+0x34], R6 ;  /* 0x0000340601007387 */ /* 0x0007e20000100800 */
[----:B--2---:R-:W-:-:S05]  /*21330*/  @P1 IMAD.HI.U32 R0, R7, R0, RZ ;  /* 0x0000000007001227 */ /* 0x004fca00078e00ff */
[----:B-1----:R-:W-:-:S04]  /*21340*/  @P1 SHF.R.U32.HI R2, RZ, R4, R0 ;  /* 0x00000004ff021219 */ /* 0x002fc80000011600 */
[----:B------:R-:W-:-:S05]  /*21350*/  IADD3 R2, R20, R2, RZ ;  /* 0x0000000214027210 */ /* 0x000fca0007ffe0ff */
[----:B------:R-:W-:Y:S01]  /*21360*/  VIADD R0, R2, -UR4 ;  /* 0x8000000402007c36 */ /* 0x000fe20008000000 */
[----:B---3--:R-:W-:Y:S06]  /*21370*/  @!P2 BRA `(.L_x_1988) ;  /* 0x000000000044a947 */ /* 0x008fec0003800000 */
        /* <DEDUP_REMOVED lines=10> */
.L_x_1990:
[----:B------:R-:W-:-:S13]  /*21420*/  ISETP.NE.AND P0, PT, R3, 0x1, PT ;  /* 0x000000010300780c */ /* 0x000fda0003f05270 */
[----:B------:R-:W1:Y:S02]  /*21430*/  @P0 LDC.64 R4, c[0x0][0x9e8] ;  /* 0x00027a00ff040b82 */ /* 0x000e640000000a00 */
[----:B-1----:R-:W-:-:S05]  /*21440*/  @P0 IMAD.HI.U32 R4, R2, R4, RZ ;  /* 0x0000000402040227 */ /* 0x002fca00078e00ff */
[----:B------:R-:W-:-:S07]  /*21450*/  @P0 SHF.R.U32.HI R2, RZ, R5, R4 ;  /* 0x00000005ff020219 */ /* 0x000fce0000011604 */
.L_x_1991:
[----:B------:R-:W-:Y:S05]  /*21460*/  BSYNC B0 ;  /* 0x0000000000007941 */ /* 0x000fea0003800000 */
.L_x_1989:
[----:B------:R-:W-:-:S05]  /*21470*/  IMAD R2, R2, R3, RZ ;  /* 0x0000000302027224 */ /* 0x000fca00078e02ff */
[----:B------:R-:W-:-:S07]  /*21480*/  VIMNMX R0, R0, R2, !PT ;  /* 0x0000000200007248 */ /* 0x000fce0007fe0100 */
.L_x_1988:
[----:B------:R-:W-:Y:S01]  /*21490*/  SHF.R.S32.HI R2, RZ, 0x1f, R0 ;  /* 0x0000001fff027819 */ /* 0x000fe20000011400 */
[----:B------:R-:W-:Y:S03]  /*214a0*/  BSSY B7, `(.L_x_1992) ;  /* 0x00003e3000077945 */ /* 0x000fe60003800000 */
[----:B------:R-:W-:-:S04]  /*214b0*/  LEA.HI R2, R2, R0, RZ, 0x7 ;  /* 0x0000000002027211 */ /* 0x000fc800078f38ff */
[----:B------:R-:W-:-:S04]  /*214c0*/  SHF.R.S32.HI R2, RZ, 0x7, R2 ;  /* 0x00000007ff027819 */ /* 0x000fc80000011402 */
[----:B------:R-:W-:-:S04]  /*214d0*/  VIMNMX R3, RZ, R2, !PT ;  /* 0x00000002ff037248 */ /* 0x000fc80007fe0100 */
[----:B------:R-:W-:Y:S01]  /*214e0*/  ISETP.GT.AND P0, PT, R6, R3, PT ;  /* 0x000000030600720c */ /* 0x000fe20003f04270 */
[----:B------:R1:W-:-:S12]  /*214f0*/  STL [R1+0x28], R3 ;  /* 0x0000280301007387 */ /* 0x0003d80000100800 */
[----:B-1----:R-:W-:Y:S05]  /*21500*/  @P0 BRA `(.L_x_1993) ;  /* 0x0000000000440947 */ /* 0x002fea0003800000 */
[----:B------:R-:W1:Y:S02]  /*21510*/  S2R R3, SR_TID.X ;  /* 0x0000000000037919 */ /* 0x000e640000002100 */
[----:B-1----:R-:W-:-:S04]  /*21520*/  LOP3.LUT R3, R3, 0x7f, RZ, 0xc0, !PT ;  /* 0x0000007f03037812 */ /* 0x002fc800078ec0ff */
[----:B------:R-:W-:-:S13]  /*21530*/  ISETP.NE.AND P0, PT, R3, RZ, PT ;  /* 0x000000ff0300720c */ /* 0x000fda0003f05270 */
[----:B------:R-:W-:Y:S05]  /*21540*/  @P0 BRA `(.L_x_1994) ;  /* 0x0000003c00600947 */ /* 0x000fea0003800000 */
[----:B------:R-:W1:Y:S01]  /*21550*/  S2R R3, SR_LANEID ;  /* 0x0000000000037919 */ /* 0x000e620000000000 */
[----:B------:R-:W-:Y:S02]  /*21560*/  VOTEU.ANY UR4, UPT, PT ;  /* 0x0000000000047886 */ /* 0x000fe400038e0100 */
[----:B------:R-:W1:Y:S08]  /*21570*/  FLO.U32 R0, UR4 ;  /* 0x0000000400007d00 */ /* 0x000e7000080e0000 */
[----:B------:R-:W2:Y:S01]  /*21580*/  POPC R5, UR4 ;  /* 0x0000000400057d09 */ /* 0x000ea20008000000 */
[----:B-1----:R-:W-:-:S02]  /*21590*/  ISETP.EQ.U32.AND P0, PT, R0, R3, PT ;  /* 0x000000030000720c */ /* 0x002fc40003f02070 */
[----:B------:R-:W2:Y:S11]  /*215a0*/  LDC.64 R2, c[0x0][0xc60] ;  /* 0x00031800ff027b82 */ /* 0x000eb60000000a00 */
[----:B--2---:R-:W2:Y:S01]  /*215b0*/  @P0 ATOMG.E.ADD.STRONG.GPU PT, R3, desc[UR38][R2.64], R5 ;  /* 0x00000005020309a8 */ /* 0x004ea200081ee1e6 */
[----:B------:R-:W1:Y:S02]  /*215c0*/  S2R R4, SR_LTMASK ;  /* 0x0000000000047919 */ /* 0x000e640000003900 */
[----:B-1----:R-:W-:-:S04]  /*215d0*/  LOP3.LUT R4, R4, UR4, RZ, 0xc0, !PT ;  /* 0x0000000404047c12 */ /* 0x002fc8000f8ec0ff */
[----:B------:R-:W1:Y:S01]  /*215e0*/  POPC R7, R4 ;  /* 0x0000000400077309 */ /* 0x000e620000000000 */
[----:B--2---:R-:W1:Y:S02]  /*215f0*/  SHFL.IDX PT, R0, R3, R0, 0x1f ;  /* 0x00001f0003007589 */ /* 0x004e6400000e0000 */
[----:B-1----:R-:W-:Y:S01]  /*21600*/  IADD3 R16, R0, UR36, R7 ;  /* 0x0000002400107c10 */ /* 0x002fe2000fffe007 */
[----:B------:R-:W-:Y:S06]  /*21610*/  BRA `(.L_x_1994) ;  /* 0x0000003c002c7947 */ /* 0x000fec0003800000 */
.L_x_1993:
[----:B------:R-:W2:Y:S01]  /*21620*/  LDL R17, [R1] ;  /* 0x0000000001117983 */ /* 0x000ea20000100800 */
        /* <DEDUP_REMOVED lines=14> */
[----:B0-----:R-:W-:Y:S02]  /*21710*/  IMAD.U32 R11, RZ, RZ, UR5 ;  /* 0x00000005ff0b7e24 */ /* 0x001fe4000f8e00ff */
[----:B------:R-:W-:Y:S02]  /*21720*/  IMAD.MOV.U32 R8, RZ, RZ, 0x70 ;  /* 0x00000070ff087424 */ /* 0x000fe400078e00ff */
[----:B------:R-:W-:Y:S02]  /*21730*/  IMAD.MOV.U32 R12, RZ, RZ, 0x1 ;  /* 0x00000001ff0c7424 */ /* 0x000fe400078e00ff */
[----:B------:R-:W-:-:S07]  /*21740*/  IMAD.MOV.U32 R13, RZ, RZ, RZ ;  /* 0x000000ffff0d7224 */ /* 0x000fce00078e00ff */
[----:B------:R-:W-:-:S07]  /*21750*/  LEPC R20, `(.L_x_1996) ;  /* 0x000000001014794e */ /* 0x000fce0000000000 */
[----:B-1----:R-:W-:Y:S05]  /*21760*/  CALL.ABS.NOINC R2 ;  /* 0x0000000002007343 */ /* 0x002fea0003c00000 */
.L_x_1996:
[----:B------:R-:W-:Y:S05]  /*21770*/  BSYNC B6 ;  /* 0x0000000000067941 */ /* 0x000fea0003800000 */
.L_x_1995:
        /* <DEDUP_REMOVED lines=12> */
[----:B------:R-:W-:Y:S01]  /*21840*/  MOV R13, RZ ;  /* 0x000000ff000d7202 */ /* 0x000fe20000000f00 */
[----:B------:R-:W-:Y:S02]  /*21850*/  IMAD.U32 R7, RZ, RZ, UR9 ;  /* 0x00000009ff077e24 */ /* 0x000fe4000f8e00ff */
[----:B------:R-:W-:-:S02]  /*21860*/  IMAD.U32 R10, RZ, RZ, UR4 ;  /* 0x00000004ff0a7e24 */ /* 0x000fc4000f8e00ff */
[----:B0-----:R-:W-:Y:S02]  /*21870*/  IMAD.U32 R11, RZ, RZ, UR5 ;  /* 0x00000005ff0b7e24 */ /* 0x001fe4000f8e00ff */
[----:B------:R-:W-:Y:S02]  /*21880*/  IMAD.MOV.U32 R8, RZ, RZ, 0x70 ;  /* 0x00000070ff087424 */ /* 0x000fe400078e00ff */
[----:B-1----:R-:W-:-:S07]  /*21890*/  IMAD.MOV.U32 R12, RZ, RZ, 0x1 ;  /* 0x00000001ff0c7424 */ /* 0x002fce00078e00ff */
[----:B------:R-:W-:-:S07]  /*218a0*/  LEPC R20, `(.L_x_1999) ;  /* 0x000000001014794e */ /* 0x000fce0000000000 */
[----:B--2---:R-:W-:Y:S05]  /*218b0*/  CALL.ABS.NOINC R2 ;  /* 0x0000000002007343 */ /* 0x004fea0003c00000 */
.L_x_1999:
        /* <DEDUP_REMOVED lines=15> */
.L_x_1998:
[----:B------:R-:W-:Y:S05]  /*219b0*/  BSYNC B6 ;  /* 0x0000000000067941 */ /* 0x000fea0003800000 */
.L_x_1997:
[----:B------:R-:W-:Y:S01]  /*219c0*/  ULDC.64 UR4, c[0x0][0x9f8] ;  /* 0x00027e0000047ab9 */ /* 0x000fe20000000a00 */
[----:B------:R-:W2:Y:S01]  /*219d0*/  LDL R17, [R1+0x34] ;  /* 0x0000340001117983 */ /* 0x000ea20000100800 */
[----:B------:R-:W-:Y:S01]  /*219e0*/  ISETP.NE.U32.AND P0, PT, RZ, UR4, PT ;  /* 0x00000004ff007c0c */ /* 0x000fe2000bf05070 */
[----:B------:R-:W-:-:S03]  /*219f0*/  IMAD.MOV.U32 R7, RZ, RZ, R19 ;  /* 0x000000ffff077224 */ /* 0x000fc600078e0013 */
[----:B------:R-:W-:Y:S01]  /*21a00*/  ISETP.NE.AND.EX P0, PT, RZ, UR5, PT, P0 ;  /* 0x00000005ff007c0c */ /* 0x000fe2000bf05300 */
[----:B------:R-:W-:-:S12]  /*21a10*/  ULDC.64 UR4, c[0x0][0xa08] ;  /* 0x0002820000047ab9 */ /* 0x000fd80000000a00 */
[----:B------:R-:W1:Y:S02]  /*21a20*/  @P0 LDC.64 R2, c[0x0][0x9f8] ;  /* 0x00027e00ff020b82 */ /* 0x000e640000000a00 */
[----:B-1----:R-:W-:-:S05]  /*21a30*/  @P0 IMAD.WIDE R2, R19, 0x4, R2 ;  /* 0x0000000413020825 */ /* 0x002fca00078e0202 */
[----:B------:R1:W3:Y:S02]  /*21a40*/  @P0 LDG.E R7, desc[UR38][R2.64] ;  /* 0x0000002602070981 */ /* 0x0002e4000c1e1900 */
[----:B-1----:R-:W1:Y:S02]  /*21a50*/  LDC.64 R2, c[0x0][0x418] ;  /* 0x00010600ff027b82 */ /* 0x002e640000000a00 */
[----:B-1----:R-:W-:Y:S01]  /*21a60*/  LOP3.LUT P0, RZ, R2, UR4, RZ, 0xfc, !PT ;  /* 0x0000000402ff7c12 */ /* 0x002fe2000f80fcff */
[----:B------:R-:W-:-:S03]  /*21a70*/  UMOV UR4, 0xffffffff ;  /* 0xffffffff00047882 */ /* 0x000fc60000000000 */
[----:B------:R-:W-:Y:S01]  /*21a80*/  LOP3.LUT P0, RZ, R3, UR5, RZ, 0xfc, P0 ;  /* 0x0000000503ff7c12 */ /* 0x000fe2000800fcff */
[----:B--2---:R-:W-:Y:S01]  /*21a90*/  VIADD R0, R17, 0xffffffff ;  /* 0xffffffff11007836 */ /* 0x004fe20000000000 */
[----:B---3--:R-:W-:Y:S01]  /*21aa0*/  SHF.R.S32.HI R8, RZ, 0x1f, R7 ;  /* 0x0000001fff087819 */ /* 0x008fe20000011407 */
[----:B------:R1:W-:Y:S01]  /*21ab0*/  STL [R1+0xc], R7 ;  /* 0x00000c0701007387 */ /* 0x0003e20000100800 */
[----:B------:R-:W-:-:S03]  /*21ac0*/  SEL R17, R7, RZ, !P0 ;  /* 0x000000ff07117207 */ /* 0x000fc60004000000 */
[----:B------:R1:W-:Y:S01]  /*21ad0*/  STL [R1+0x24], R8 ;  /* 0x0000240801007387 */ /* 0x0003e20000100800 */
[----:B------:R-:W-:Y:S05]  /*21ae0*/  BRA.DIV UR4, `(.L_x_2000) ;  /* 0x0000006604987947 */ /* 0x000fea000b800000 */
[----:B------:R-:W2:Y:S02]  /*21af0*/  S2R R4, SR_TID.X ;  /* 0x0000000000047919 */ /* 0x000ea40000002100 */
[----:B--2---:R-:W-:-:S04]  /*21b00*/  SHF.R.U32.HI R4, RZ, 0x5, R4 ;  /* 0x00000005ff047819 */ /* 0x004fc80000011604 */
[----:B------:R-:W-:-:S05]  /*21b10*/  LOP3.LUT R4, R4, 0x3, RZ, 0xc0, !PT ;  /* 0x0000000304047812 */ /* 0x000fca00078ec0ff */
[----:B------:R2:W3:Y:S02]  /*21b20*/  SHFL.IDX PT, R14, R4, RZ, 0x1f ;  /* 0x00001fff040e7589 */ /* 0x0004e400000e0000 */
.L_x_2178:
[----:B--2---:R-:W2:Y:S01]  /*21b30*/  LDL.LU R4, [R1+0x20] ;  /* 0x0000200001047983 */ /* 0x004ea20000300800 */
[----:B------:R-:W-:Y:S02]  /*21b40*/  PLOP3.LUT P1, PT, PT, PT, PT, 0x8, 0x0 ;  /* 0x000000000000781c */ /* 0x000fe40003f2e170 */
[----:B---3--:R-:W-:Y:S01]  /*21b50*/  ISETP.NE.AND P0, PT, R14, RZ, PT ;  /* 0x000000ff0e00720c */ /* 0x008fe20003f05270 */
[----:B------:R3:W-:Y:S01]  /*21b60*/  STL [R1+0x8], R0 ;  /* 0x0000080001007387 */ /* 0x0007e20000100800 */
[----:B--2---:R-:W-:-:S09]  /*21b70*/  LOP3.LUT R4, R4, 0xfffffffe, RZ, 0xc0, !PT ;  /* 0xfffffffe04047812 */ /* 0x004fd200078ec0ff */
[----:B------:R-:W-:-:S05]  /*21b80*/  @P1 LOP3.LUT R4, R4, 0x1, RZ, 0xfc, !PT ;  /* 0x0000000104041812 */ /* 0x000fca00078efcff */
[----:B------:R3:W-:Y:S01]  /*21b90*/  STL [R1+0x20], R4 ;  /* 0x0000200401007387 */ /* 0x0007e20000100800 */
[----:B------:R-:W-:Y:S05]  /*21ba0*/  @P0 BRA `(.L_x_2001) ;  /* 0x0000000400300947 */ /* 0x000fea0003800000 */
[----:B------:R-:W-:-:S03]  /*21bb0*/  UMOV UR4, 0xffffffff ;  /* 0xffffffff00047882 */ /* 0x000fc60000000000 */
[----:B------:R-:W-:Y:S05]  /*21bc0*/  BRA.DIV UR4, `(.L_x_2002) ;  /* 0x0000006604947947 */ /* 0x000fea000b800000 */
[----:B------:R-:W-:-:S13]  /*21bd0*/  ELECT P6, URZ, PT ;  /* 0x00000000003f782f */ /* 0x000fda00038c0000 */
.L_x_2181:
[----:B------:R-:W-:Y:S05]  /*21be0*/  @!P6 BRA `(.L_x_2001) ;  /* 0x000000040020e947 */ /* 0x000fea0003800000 */
[----:B------:R-:W-:-:S04]  /*21bf0*/  ISETP.NE.U32.AND P0, PT, R2, RZ, PT ;  /* 0x000000ff0200720c */ /* 0x000fc80003f05070 */
[----:B------:R-:W-:-:S13]  /*21c00*/  ISETP.NE.AND.EX P0, PT, R3, RZ, PT, P0 ;  /* 0x000000ff0300720c */ /* 0x000fda0003f05300 */
[----:B------:R-:W-:Y:S05]  /*21c10*/  @!P0 BRA `(.L_x_2003) ;  /* 0x0000000000508947 */ /* 0x000fea0003800000 */
[----:B------:R-:W2:Y:S01]  /*21c20*/  LDC R6, c[0x0][0x43c] ;  /* 0x00010f00ff067b82 */ /* 0x000ea20000000800 */
[----:B------:R-:W-:Y:S01]  /*21c30*/  IMAD.MOV.U32 R9, RZ, RZ, R0 ;  /* 0x000000ffff097224 */ /* 0x000fe200078e0000 */
[----:B------:R-:W-:-:S03]  /*21c40*/  ULDC.64 UR4, c[0x0][0x428] ;  /* 0x00010a0000047ab9 */ /* 0x000fc60000000a00 */
[----:B---3--:R-:W-:Y:S01]  /*21c50*/  IMAD.MOV.U32 R0, RZ, RZ, R9 ;  /* 0x000000ffff007224 */ /* 0x008fe200078e0009 */
[----:B--2---:R-:W-:-:S13]  /*21c60*/  ISETP.NE.AND P0, PT, R6, 0x1, PT ;  /* 0x000000010600780c */ /* 0x004fda0003f05270 */
[----:B------:R-:W2:Y:S02]  /*21c70*/  @P0 LDC.64 R4, c[0x0][0x440] ;  /* 0x00011000ff040b82 */ /* 0x000ea40000000a00 */
[----:B--2---:R-:W-:-:S05]  /*21c80*/  @P0 IMAD.HI.U32 R4, R9, R4, RZ ;  /* 0x0000000409040227 */ /* 0x004fca00078e00ff */
[----:B------:R-:W-:-:S04]  /*21c90*/  @P0 SHF.R.U32.HI R0, RZ, R5, R4 ;  /* 0x00000005ff000219 */ /* 0x000fc80000011604 */
[----:B------:R-:W-:Y:S02]  /*21ca0*/  IADD3 R4, -R0, RZ, RZ ;  /* 0x000000ff00047210 */ /* 0x000fe40007ffe1ff */
[----:B------:R-:W-:-:S03]  /*21cb0*/  SHF.R.S32.HI R5, RZ, 0x1f, R0 ;  /* 0x0000001fff057819 */ /* 0x000fc60000011400 */
        /* <DEDUP_REMOVED lines=10> */
.L_x_2003:
[----:B-1----:R-:W4:Y:S04]  /*21d60*/  LDL R7, [R1] ;  /* 0x0000000001077983 */ /* 0x002f280000100800 */
[----:B---3--:R-:W4:Y:S04]  /*21d70*/  LDL R0, [R1+0x4] ;  /* 0x0000040001007983 */ /* 0x008f280000100800 */
[----:B--2---:R-:W2:Y:S01]  /*21d80*/  LDL R2, [R1+0x10] ;  /* 0x0000100001027983 */ /* 0x004ea20000100800 */
[----:B----4-:R-:W-:Y:S01]  /*21d90*/  IMAD R0, R0, 0x8, R7 ;  /* 0x0000000800007824 */ /* 0x010fe200078e0207 */
[----:B--2---:R-:W-:-:S04]  /*21da0*/  SHF.L.U32 R2, R2, 0x1f, RZ ;  /* 0x0000001f02027819 */ /* 0x004fc800000006ff */
[----:B------:R-:W1:Y:S02]  /*21db0*/  SYNCS.PHASECHK.TRANS64.TRYWAIT P0, [R0+URZ+0x28840], R2 ;  /* 0x02884002000075a7 */ /* 0x000e64000800017f */
[----:B-1----:R-:W-:Y:S05]  /*21dc0*/  @!P0 BRA `(.L_x_2004) ;  /* 0x0000006400348947 */ /* 0x002fea0003800000 */
.L_x_2182:
[----:B------:R-:W2:Y:S02]  /*21dd0*/  S2R R3, SR_TID.X ;  /* 0x0000000000037919 */ /* 0x000ea40000002100 */
[----:B--2---:R-:W-:-:S04]  /*21de0*/  LOP3.LUT R3, R3, 0x7f, RZ, 0xc0, !PT ;  /* 0x0000007f03037812 */ /* 0x004fc800078ec0ff */
[----:B------:R-:W-:-:S13]  /*21df0*/  ISETP.NE.AND P0, PT, R3, RZ, PT ;  /* 0x000000ff0300720c */ /* 0x000fda0003f05270 */
[----:B------:R-:W-:Y:S05]  /*21e00*/  @P0 BRA `(.L_x_2005) ;  /* 0x00000000001c0947 */ /* 0x000fea0003800000 */
[----:B------:R-:W2:Y:S01]  /*21e10*/  S2R R3, SR_TID.X ;  /* 0x0000000000037919 */ /* 0x000ea20000002100 */
[----:B-1----:R-:W-:-:S04]  /*21e20*/  IMAD.MOV.U32 R2, RZ, RZ, 0x8000 ;  /* 0x00008000ff027424 */ /* 0x002fc800078e00ff */
[----:B------:R3:W-:Y:S01]  /*21e30*/  SYNCS.ARRIVE.TRANS64 RZ, [R0+URZ+0x28830], R2 ;  /* 0x0288300200ff79a7 */ /* 0x0007e2000800003f */
[----:B--2---:R-:W-:-:S04]  /*21e40*/  LOP3.LUT R3, R3, 0x1f, RZ, 0xc0, !PT ;  /* 0x0000001f03037812 */ /* 0x004fc800078ec0ff */
[----:B------:R-:W-:-:S13]  /*21e50*/  ISETP.NE.AND P0, PT, R3, RZ, PT ;  /* 0x000000ff0300720c */ /* 0x000fda0003f05270 */
[----:B---3--:R-:W-:Y:S05]  /*21e60*/  @!P0 BRA `(.L_x_2005) ;  /* 0x0000000000048947 */ /* 0x008fea0003800000 */
[----:B------:R-:W-:Y:S01]  /*21e70*/  BPT.TRAP 0x1 ;  /* 0x000000040000795c */ /* 0x000fe20000300000 */
.L_x_2005:
[----:B------:R-:W2:Y:S04]  /*21e80*/  LDL R5, [R1] ;  /* 0x0000000001057983 */ /* 0x000ea80000100800 */
[----:B------:R-:W2:Y:S04]  /*21e90*/  LDL R4, [R1+0x4] ;  /* 0x0000040001047983 */ /* 0x000ea80000100800 */
[----:B------:R-:W3:Y:S04]  /*21ea0*/  LDL R6, [R1+0x8] ;  /* 0x0000080001067983 */ /* 0x000ee80000100800 */
[----:B------:R-:W4:Y:S04]  /*21eb0*/  LDL R3, [R1+0x14] ;  /* 0x0000140001037983 */ /* 0x000f280000100800 */
[----:B-1----:R-:W4:Y:S01]  /*21ec0*/  LDL.LU R2, [R1+0x20] ;  /* 0x0000200001027983 */ /* 0x002f220000300800 */
        /* <DEDUP_REMOVED lines=9> */
[----:B--2---:R-:W-:Y:S01]  /*21f60*/  IMAD R0, R4, 0x8000, R5 ;  /* 0x0000800004007824 */ /* 0x004fe200078e0205 */
[----:B---3--:R-:W-:-:S04]  /*21f70*/  R2UR UR11, R6 ;  /* 0x00000000060b72ca */ /* 0x008fc800000e0000 */
[----:B------:R-:W-:Y:S02]  /*21f80*/  R2UR UR6, R0 ;  /* 0x00000000000672ca */ /* 0x000fe400000e0000 */
[----:B----4-:R-:W-:Y:S02]  /*21f90*/  R2UR UR5, R3 ;  /* 0x00000000030572ca */ /* 0x010fe400000e0000 */
[----:B------:R-:W-:-:S09]  /*21fa0*/  LOP3.LUT R2, R2, 0xfffffffe, RZ, 0xc0, !PT ;  /* 0xfffffffe02027812 */ /* 0x000fd200078ec0ff */
        /* <DEDUP_REMOVED lines=8> */
[----:B-1----:R-:W-:Y:S01]  /*22030*/  UMOV UR8, UR14 ;  /* 0x0000000e00087c82 */ /* 0x002fe20008000000 */
[----:B------:R-:W-:Y:S02]  /*22040*/  UMOV UR10, UR15 ;  /* 0x0000000f000a7c82 */ /* 0x000fe40008000000 */
[----:B------:R2:W-:Y:S01]  /*22050*/  UTMALDG.4D [UR8], [UR4], desc[UR6] ;  /* 0x00000608040075b4 */ /* 0x0005e20008019000 */
[----:B------:R-:W-:Y:S02]  /*22060*/  NOP ;  /* 0x0000000000007918 */ /* 0x000fe40000000000 */
.L_x_2001:
[----:B---3--:R-:W3:Y:S04]  /*22070*/  LDL R4, [R1] ;  /* 0x0000000001047983 */ /* 0x008ee80000100800 */
[----:B------:R-:W4:Y:S01]  /*22080*/  LDL.LU R3, [R1+0x40] ;  /* 0x0000400001037983 */ /* 0x000f220000300800 */
[----:B------:R-:W-:Y:S05]  /*22090*/  WARPSYNC.ALL ;  /* 0x0000000000007948 */ /* 0x000fea0003800000 */
[----:B--2---:R-:W-:Y:S01]  /*220a0*/  ULDC.64 UR4, c[0x0][0x298] ;  /* 0x0000a60000047ab9 */ /* 0x004fe20000000a00 */
[----:B------:R-:W-:Y:S01]  /*220b0*/  BSSY B6, `(.L_x_2006) ;  /* 0x000001c000067945 */ /* 0x000fe20003800000 */
[----:B------:R-:W-:Y:S01]  /*220c0*/  BAR.SYNC.DEFER_BLOCKING 0x8, 0x180 ;  /* 0x0206000000007b1d */ /* 0x000fe20000010000 */
[----:B----4-:R-:W-:-:S05]  /*220d0*/  SHF.R.S32.HI R0, RZ, 0x1f, R3 ;  /* 0x0000001fff007819 */ /* 0x010fca0000011403 */
[----:B------:R-:W-:Y:S02]  /*220e0*/  IMAD R2, R0, UR4, RZ ;  /* 0x0000000400027c24 */ /* 0x000fe4000f8e02ff */
[----:B---3--:R-:W-:Y:S02]  /*220f0*/  VIADD R0, R4, 0x10400 ;  /* 0x0001040004007836 */ /* 0x008fe40000000000 */
[C---:B------:R-:W-:Y:S02]  /*22100*/  IMAD R2, R3.reuse, UR5, R2 ;  /* 0x0000000503027c24 */ /* 0x040fe4000f8e0202 */
[----:B------:R-:W-:Y:S01]  /*22110*/  IMAD.WIDE.U32 R4, R3, UR4, RZ ;  /* 0x0000000403047c25 */ /* 0x000fe2000f8e00ff */
[----:B------:R-:W-:-:S04]  /*22120*/  LOP3.LUT P0, RZ, R0, 0x3ff, RZ, 0xc0, !PT ;  /* 0x000003ff00ff7812 */ /* 0x000fc8000780c0ff */
[----:B------:R-:W-:Y:S01]  /*22130*/  IADD3 R0, R5, R2, RZ ;  /* 0x0000000205007210 */ /* 0x000fe20007ffe0ff */
[----:B------:R2:W-:Y:S04]  /*22140*/  STL.64 [R1+0x40], R4 ;  /* 0x0000400401007387 */ /* 0x0005e80000100a00 */
[----:B------:R2:W-:Y:S04]  /*22150*/  STL [R1+0x4c], R0 ;  /* 0x00004c0001007387 */ /* 0x0005e80000100800 */
[----:B------:R-:W-:Y:S05]  /*22160*/  @!P0 BRA `(.L_x_2007) ;  /* 0x0000000000408947 */ /* 0x000fea0003800000 */
[----:B------:R-:W-:Y:S01]  /*22170*/  MOV R2, 0x0 ;  /* 0x0000000000027802 */ /* 0x000fe20000000f00 */
[----:B------:R-:W-:Y:S01]  /*22180*/  ULDC.64 UR4, c[0x4][0xa0] ;  /* 0x0100280000047ab9 */ /* 0x000fe20000000a00 */
[----:B------:R-:W-:Y:S01]  /*22190*/  ULDC.64 UR6, c[0x4][0xa8] ;  /* 0x01002a0000067ab9 */ /* 0x000fe20000000a00 */
[----:B------:R-:W-:Y:S01]  /*221a0*/  ULDC.64 UR8, c[0x4][0x20] ;  /* 0x0100080000087ab9 */ /* 0x000fe20000000a00 */
[----:B--2---:R-:W-:Y:S01]  /*221b0*/  IMAD.U32 R4, RZ, RZ, UR4 ;  /* 0x00000004ff047e24 */ /* 0x004fe2000f8e00ff */
[----:B-1----:R-:W-:Y:S01]  /*221c0*/  MOV R8, 0x70 ;  /* 0x0000007000087802 */ /* 0x002fe20000000f00 */
[----:B------:R-:W1:Y:S01]  /*221d0*/  LDC.64 R2, c[0x4][R2] ;  /* 0x0100000002027b82 */ /* 0x000e620000000a00 */
[----:B------:R-:W-:Y:S02]  /*221e0*/  IMAD.U32 R5, RZ, RZ, UR5 ;  /* 0x00000005ff057e24 */ /* 0x000fe4000f8e00ff */
[----:B------:R-:W-:Y:S02]  /*221f0*/  IMAD.U32 R6, RZ, RZ, UR6 ;  /* 0x00000006ff067e24 */ /* 0x000fe4000f8e00ff */
[----:B------:R-:W-:-:S02]  /*22200*/  IMAD.U32 R7, RZ, RZ, UR7 ;  /* 0x00000007ff077e24 */ /* 0x000fc4000f8e00ff */
[----:B------:R-:W-:Y:S02]  /*22210*/  IMAD.U32 R10, RZ, RZ, UR8 ;  /* 0x00000008ff0a7e24 */ /* 0x000fe4000f8e00ff */
[----:B0-----:R-:W-:Y:S02]  /*22220*/  IMAD.U32 R11, RZ, RZ, UR9 ;  /* 0x00000009ff0b7e24 */ /* 0x001fe4000f8e00ff */
[----:B------:R-:W-:Y:S02]  /*22230*/  IMAD.MOV.U32 R12, RZ, RZ, 0x1 ;  /* 0x00000001ff0c7424 */ /* 0x000fe400078e00ff */
[----:B------:R-:W-:-:S07]  /*22240*/  IMAD.MOV.U32 R13, RZ, RZ, RZ ;  /* 0x000000ffff0d7224 */ /* 0x000fce00078e00ff */
[----:B------:R-:W-:-:S07]  /*22250*/  LEPC R20, `(.L_x_2007) ;  /* 0x000000001014794e */ /* 0x000fce0000000000 */
[----:B-1----:R-:W-:Y:S05]  /*22260*/  CALL.ABS.NOINC R2 ;  /* 0x0000000002007343 */ /* 0x002fea0003c00000 */
.L_x_2007:
[----:B------:R-:W-:Y:S05]  /*22270*/  BSYNC B6 ;  /* 0x0000000000067941 */ /* 0x000fea0003800000 */
.L_x_2006:
[----:B--2---:R-:W2:Y:S01]  /*22280*/  LDL.LU R0, [R1+0x4c] ;  /* 0x00004c0001007983 */ /* 0x004ea20000300800 */
[----:B-1----:R-:W1:Y:S01]  /*22290*/  LDC R7, c[0x0][0x448] ;  /* 0x00011200ff077b82 */ /* 0x002e620000000800 */
[----:B------:R-:W-:Y:S01]  /*222a0*/  ULDC.64 UR4, c[0x0][0x2d8] ;  /* 0x0000b60000047ab9 */ /* 0x000fe20000000a00 */
[----:B------:R-:W-:Y:S01]  /*222b0*/  ULDC.64 UR6, c[0x0][0x280] ;  /* 0x0000a00000067ab9 */ /* 0x000fe20000000a00 */
[----:B------:R-:W2:Y:S04]  /*222c0*/  LDL.LU.64 R2, [R1+0x40] ;  /* 0x0000400001027983 */ /* 0x000ea80000300a00 */
[----:B------:R-:W3:Y:S01]  /*222d0*/  LDL R8, [R1+0x30] ;  /* 0x0000300001087983 */ /* 0x000ee20000100800 */
[----:B------:R-:W4:Y:S01]  /*222e0*/  S2R R5, SR_TID.X ;  /* 0x0000000000057919 */ /* 0x000f220000002100 */
[----:B------:R-:W0:Y:S01]  /*222f0*/  S2R R9, SR_TID.X ;  /* 0x0000000000097919 */ /* 0x000e220000002100 */
[----:B----4-:R-:W-:-:S04]  /*22300*/  LOP3.LUT R5, R5, 0x7f, RZ, 0xc0, !PT ;  /* 0x0000007f05057812 */ /* 0x010fc800078ec0ff */
[----:B------:R-:W-:Y:S01]  /*22310*/  SHF.R.U32.HI R5, RZ, 0x3, R5 ;  /* 0x00000003ff057819 */ /* 0x000fe20000011605 */
[----:B0-----:R-:W-:-:S05]  /*22320*/  IMAD.SHL.U32 R9, R9, 0x10, RZ ;  /* 0x0000001009097824 */ /* 0x001fca00078e00ff */
[----:B------:R-:W-:Y:S01]  /*22330*/  LOP3.LUT R9, R5, 0x70, R9, 0xf8, !PT ;  /* 0x0000007005097812 */ /* 0x000fe200078ef809 */
[----:B--2---:R-:W-:Y:S01]  /*22340*/  IMAD.MOV.U32 R3, RZ, RZ, R0 ;  /* 0x000000ffff037224 */ /* 0x004fe200078e0000 */
        /* <DEDUP_REMOVED lines=12> */
[----:B-1----:R-:W-:Y:S01]  /*22410*/  ISETP.NE.AND P0, PT, R7, 0x1, PT ;  /* 0x000000010700780c */ /* 0x002fe20003f05270 */
[----:B------:R-:W-:-:S12]  /*22420*/  IMAD R4, R4, UR4, RZ ;  /* 0x0000000404047c24 */ /* 0x000fd8000f8e02ff */
[----:B------:R-:W0:Y:S01]  /*22430*/  @P0 LDC R5, c[0x0][0x44c] ;  /* 0x00011300ff050b82 */ /* 0x000e220000000800 */
[----:B------:R-:W-:-:S07]  /*22440*/  IMAD.WIDE.U32 R2, R0, UR4, R2 ;  /* 0x0000000400027c25 */ /* 0x000fce000f8e0002 */
[----:B------:R-:W1:Y:S01]  /*22450*/  @P0 LDC R6, c[0x0][0x450] ;  /* 0x00011400ff060b82 */ /* 0x000e620000000800 */
[----:B------:R-:W-:Y:S01]  /*22460*/  IMAD R0, R0, UR5, R4 ;  /* 0x0000000500007c24 */ /* 0x000fe2000f8e0204 */
[----:B---3--:R-:W-:Y:S01]  /*22470*/  IADD3 R4, R9, R8, RZ ;  /* 0x0000000809047210 */ /* 0x008fe20007ffe0ff */
[----:B------:R-:W-:Y:S01]  /*22480*/  ULDC.64 UR4, c[0x0][0x2d0] ;  /* 0x0000b40000047ab9 */ /* 0x000fe20000000a00 */
        /* <DEDUP_REMOVED lines=36> */
[----:B------:R-:W3:Y:S02]  /*226d0*/  LDL.LU R6, [R1+0x38] ;  /* 0x0000380001067983 */ /* 0x000ee40000300800 */
[----:B--2---:R-:W-:-:S05]  /*226e0*/  IADD3 R0, R8, R11, RZ ;  /* 0x0000000b08007210 */ /* 0x004fca0007ffe0ff */
[----:B------:R-:W-:Y:S02]  /*226f0*/  VIADD R5, R0, 0x10 ;  /* 0x0000001000057836 */ /* 0x000fe40000000000 */
[----:B---3--:R-:W-:Y:S02]  /*22700*/  IMAD R2, R6, R7, RZ ;  /* 0x0000000706027224 */ /* 0x008fe400078e02ff */
[----:B------:R-:W0:Y:S04]  /*22710*/  SHFL.IDX PT, R7, R4, RZ, 0x181f ;  /* 0x00181fff04077589 */ /* 0x000e2800000e0000 */
[----:B------:R-:W1:Y:S01]  /*22720*/  SHFL.IDX PT, R6, R3, RZ, 0x181f ;  /* 0x00181fff03067589 */ /* 0x000e6200000e0000 */
[-C--:B------:R-:W-:Y:S02]  /*22730*/  ISETP.GE.AND P4, PT, R0, R2.reuse, PT ;  /* 0x000000020000720c */ /* 0x080fe40003f86270 */
[----:B------:R-:W-:-:S02]  /*22740*/  ISETP.GE.AND P2, PT, R5, R2, PT ;  /* 0x000000020500720c */ /* 0x000fc40003f46270 */
[----:B------:R-:W2:Y:S04]  /*22750*/  SHFL.IDX PT, R5, R4, 0x1, 0x181f ;  /* 0x00381f0004057f89 */ /* 0x000ea800000e0000 */
[----:B------:R-:W3:Y:S05]  /*22760*/  SHFL.IDX PT, R8, R3, 0x1, 0x181f ;  /* 0x00381f0003087f89 */ /* 0x000eea00000e0000 */
[----:B0-----:R-:W-:-:S05]  /*22770*/  @!P4 LEA R7, P3, R10, R7, 0x1 ;  /* 0x000000070a07c211 */ /* 0x001fca00078608ff */
[----:B-1----:R-:W-:-:S05]  /*22780*/  @!P4 IMAD.X R6, RZ, RZ, R6, P3 ;  /* 0x000000ffff06c224 */ /* 0x002fca00018e0606 */
[----:B------:R-:W-:-:S04]  /*22790*/  @!P4 LOP3.LUT R7, R7, R6, RZ, 0x3c, !PT ;  /* 0x000000060707c212 */ /* 0x000fc800078e3cff */
[----:B------:R-:W-:-:S04]  /*227a0*/  @!P4 LOP3.LUT R6, R7, R6, RZ, 0x3c, !PT ;  /* 0x000000060706c212 */ /* 0x000fc800078e3cff */
[----:B------:R-:W-:-:S05]  /*227b0*/  @!P4 LOP3.LUT R7, R7, R6, RZ, 0x3c, !PT ;  /* 0x000000060707c212 */ /* 0x000fca00078e3cff */
[----:B-----5:R-:W-:Y:S04]  /*227c0*/  @!P4 LDGSTS.E.BYPASS.LTC128B.128 [R9+0x10400], desc[UR38][R6.64], !P0 ;  /* 0x104000000609cfae */ /* 0x020fe8000c101d66 */
[----:B------:R2:W-:Y:S02]  /*227d0*/  @!P4 LDGSTS.E.BYPASS.LTC128B.128 [R9+0x14400], desc[UR38][R6.64+0x80], !P1 ;  /* 0x144000800609cfae */ /* 0x0005e4000c901d66 */
[----:B--2---:R-:W-:-:S05]  /*227e0*/  @!P2 LEA R7, P3, R10, R5, 0x1 ;  /* 0x000000050a07a211 */ /* 0x004fca00078608ff */
[----:B---3--:R-:W-:-:S05]  /*227f0*/  @!P2 IMAD.X R6, RZ, RZ, R8, P3 ;  /* 0x000000ffff06a224 */ /* 0x008fca00018e0608 */
        /* <DEDUP_REMOVED lines=49> */
[----:B-1----:R-:W-:-:S04]  /*22b10*/  @!P2 LEA R5, P3, R10, R5, 0x1 ;  /* 0x000000050a05a211 */ /* 0x002fc800078608ff */
[----:B0-----:R-:W-:-:S05]  /*22b20*/  @!P2 IADD3.X R6, RZ, R6, RZ, P3, !PT ;  /* 0x00000006ff06a210 */ /* 0x001fca0001ffe4ff */
[----:B------:R-:W-:Y:S02]  /*22b30*/  @!P2 IMAD.MOV.U32 R7, RZ, RZ, R6 ;  /* 0x000000ffff07a224 */ /* 0x000fe400078e0006 */
[----:B------:R-:W-:Y:S02]  /*22b40*/  @!P2 IMAD.MOV.U32 R6, RZ, RZ, R5 ;  /* 0x000000ffff06a224 */ /* 0x000fe400078e0005 */
[----:B------:R0:W1:Y:S04]  /*22b50*/  SHFL.IDX PT, R5, R3, 0x7, 0x181f ;  /* 0x00f81f0003057f89 */ /* 0x00006800000e0000 */
[----:B------:R0:W-:Y:S04]  /*22b60*/  @!P2 LDGSTS.E.BYPASS.LTC128B.128 [R9+0x13400], desc[UR38][R6.64], !P0 ;  /* 0x134000000609afae */ /* 0x0001e8000c101d66 */
[----:B------:R0:W-:Y:S04]  /*22b70*/  @!P2 LDGSTS.E.BYPASS.LTC128B.128 [R9+0x17400], desc[UR38][R6.64+0x80], !P1 ;  /* 0x174000800609afae */ /* 0x0001e8000c901d66 */
[----:B------:R0:W2:Y:S02]  /*22b80*/  SHFL.IDX PT, R3, R4, 0x7, 0x181f ;  /* 0x00f81f0004037f89 */ /* 0x0000a400000e0000 */
.L_x_2199:
[----:B------:R-:W-:Y:S01]  /*22b90*/  VIADD R0, R0, 0x70 ;  /* 0x0000007000007836 */ /* 0x000fe20000000000 */
[----:B------:R-:W-:Y:S04]  /*22ba0*/  BSSY B0, `(.L_x_2009) ;  /* 0x000000a000007945 */ /* 0x000fe80003800000 */
[----:B------:R-:W-:-:S13]  /*22bb0*/  ISETP.GE.AND P2, PT, R0, R2, PT ;  /* 0x000000020000720c */ /* 0x000fda0003f46270 */
[----:B------:R-:W-:Y:S05]  /*22bc0*/  @P2 BRA `(.L_x_2010) ;  /* 0x00000000001c2947 */ /* 0x000fea0003800000 */
[----:B--2---:R-:W-:-:S05]  /*22bd0*/  LEA R2, P2, R10, R3, 0x1 ;  /* 0x000000030a027211 */ /* 0x004fca00078408ff */
[----:B01----:R-:W-:-:S05]  /*22be0*/  IMAD.X R3, RZ, RZ, R5, P2 ;  /* 0x000000ffff037224 */ /* 0x003fca00010e0605 */
[----:B------:R-:W-:Y:S01]  /*22bf0*/  @!PT LDS RZ, [RZ] ;  /* 0x00000000fffff984 */ /* 0x000fe20000000800 */
[----:B------:R-:W-:Y:S01]  /*22c00*/  @!PT LDS RZ, [RZ] ;  /* 0x00000000fffff984 */ /* 0x000fe20000000800 */
[----:B------:R-:W-:Y:S01]  /*22c10*/  @!PT LDS RZ, [RZ] ;  /* 0x00000000fffff984 */ /* 0x000fe20000000800 */
[----:B------:R3:W-:Y:S04]  /*22c20*/  LDGSTS.E.BYPASS.LTC128B.128 [R9+0x13c00], desc[UR38][R2.64], !P0 ;  /* 0x13c0000002097fae */ /* 0x0007e8000c101d66 */
[----:B------:R3:W-:Y:S02]  /*22c30*/  LDGSTS.E.BYPASS.LTC128B.128 [R9+0x17c00], desc[UR38][R2.64+0x80], !P1 ;  /* 0x17c0008002097fae */ /* 0x0007e4000c901d66 */
.L_x_2010:
[----:B------:R-:W-:Y:S05]  /*22c40*/  BSYNC B0 ;  /* 0x0000000000007941 */ /* 0x000fea0003800000 */
.L_x_2009:
[----:B0--3--:R-:W3:Y:S01]  /*22c50*/  LDL R9, [R1] ;  /* 0x0000000001097983 */ /* 0x009ee20000100800 */
[----:B------:R-:W-:Y:S01]  /*22c60*/  PLOP3.LUT P0, PT, PT, PT, PT, 0x80, 0x0 ;  /* 0x000000000000781c */ /* 0x000fe20003f0f070 */
[----:B------:R-:W-:Y:S01]  /*22c70*/  NOP ;  /* 0x0000000000007918 */ /* 0x000fe20000000000 */
[----:B---3--:R-:W-:-:S11]  /*22c80*/  VIADD R11, R9, 0x28800 ;  /* 0x00028800090b7836 */ /* 0x008fd60000000000 */
.L_x_2011:
[----:B------:R-:W3:Y:S01]  /*22c90*/  LDL R2, [R1] ;  /* 0x0000000001027983 */ /* 0x000ee20000100800 */
[----:B------:R-:W-:Y:S02]  /*22ca0*/  PLOP3.LUT P1, PT, P1, P0, PT, 0xa2, 0x0 ;  /* 0x000000000000781c */ /* 0x000fe40000f21472 */
[----:B---3--:R-:W-:-:S08]  /*22cb0*/  @P0 R2UR P1, UR4, R2 ;  /* 0x00000000020402ca */ /* 0x008fd00000020000 */
[----:B------:R-:W-:-:S05]  /*22cc0*/  @P0 PLOP3.LUT P0, PT, P1, PT, PT, 0x80, 0x0 ;  /* 0x000000000000081c */ /* 0x000fca0000f0f070 */
[----:B------:R-:W-:Y:S01]  /*22cd0*/  @!P1 SYNCS.ARRIVE.TRANS64.RED.A0T1 RZ, [UR4+0x28800], RZ ;  /* 0x028800ffffff99a7 */ /* 0x000fe20008200404 */
[----:B------:R-:W-:Y:S07]  /*22ce0*/  @!P1 ARRIVES.LDGSTSBAR.64.TRANSCNT [UR4+0x28800] ;  /* 0x02880000ff0099b0 */ /* 0x000fee0008000a84 */
[----:B------:R-:W-:Y:S05]  /*22cf0*/  @P0 BRA.U.ANY `(.L_x_2011) ;  /* 0xfffffffd00e40947 */ /* 0x000fea000393ffff */
[----:B--2---:R-:W2:Y:S02]  /*22d00*/  LDL.LU R3, [R1+0x48] ;  /* 0x0000480001037983 */ /* 0x004ea40000300800 */
        /* <DEDUP_REMOVED lines=9> */
[----:B------:R-:W2:Y:S03]  /*22da0*/  SYNCS.PHASECHK.TRANS64.TRYWAIT P0, [R2+URZ+0x28820], R0 ;  /* 0x02882000020075a7 */ /* 0x000ea6000800017f */
[----:B0-2---:R-:W-:Y:S05]  /*22db0*/  @!P0 BRA `(.L_x_2013) ;  /* 0x0000006000088947 */ /* 0x005fea0003800000 */
.L_x_2200:
[----:B------:R-:W-:Y:S05]  /*22dc0*/  BSYNC B0 ;  /* 0x0000000000007941 */ /* 0x000fea0003800000 */
.L_x_2012:
[----:B------:R-:W2:Y:S04]  /*22dd0*/  LDL R3, [R1+0x34] ;  /* 0x0000340001037983 */ /* 0x000ea80000100800 */
[----:B0-----:R-:W3:Y:S01]  /*22de0*/  LDL R2, [R1+0x28] ;  /* 0x0000280001027983 */ /* 0x001ee20000100800 */
[----:B------:R-:W-:Y:S01]  /*22df0*/  BSSY B0, `(.L_x_2014) ;  /* 0x00001f2000007945 */ /* 0x000fe20003800000 */
[----:B--2---:R-:W-:-:S05]  /*22e00*/  VIADD R0, R3, 0xfffffffe ;  /* 0xfffffffe03007836 */ /* 0x004fca0000000000 */
[----:B---3--:R-:W-:-:S13]  /*22e10*/  ISETP.GE.AND P0, PT, R0, R2, PT ;  /* 0x000000020000720c */ /* 0x008fda0003f06270 */
[----:B------:R-:W-:Y:S05]  /*22e20*/  @!P0 BRA `(.L_x_2015) ;  /* 0x0000001c00b88947 */ /* 0x000fea0003800000 */
[----:B------:R-:W-:Y:S01]  /*22e30*/  IMAD.MOV R8, RZ, RZ, -R3 ;  /* 0x000000ffff087224 */ /* 0x000fe200078e0a03 */
[----:B------:R-:W-:Y:S01]  /*22e40*/  LOP3.LUT R2, RZ, R2, RZ, 0x33, !PT ;  /* 0x00000002ff027212 */ /* 0x000fe200078e33ff */
[----:B------:R-:W-:Y:S03]  /*22e50*/  BSSY B2, `(.L_x_2016) ;  /* 0x00000a8000027945 */ /* 0x000fe60003800000 */
[----:B------:R-:W-:-:S05]  /*22e60*/  VIADDMNMX R8, R8, 0x1, R2, !PT ;  /* 0x0000000108087846 */ /* 0x000fca0007800102 */
[----:B------:R-:W-:-:S05]  /*22e70*/  IMAD.IADD R2, R3, 0x1, R8 ;  /* 0x0000000103027824 */ /* 0x000fca00078e0208 */
[----:B------:R-:W-:-:S04]  /*22e80*/  LOP3.LUT R2, R2, 0x1, RZ, 0xc0, !PT ;  /* 0x0000000102027812 */ /* 0x000fc800078ec0ff */
[----:B------:R-:W-:-:S13]  /*22e90*/  ISETP.NE.U32.AND P0, PT, R2, 0x1, PT ;  /* 0x000000010200780c */ /* 0x000fda0003f05070 */
[----:B------:R-:W-:Y:S05]  /*22ea0*/  @P0 BRA `(.L_x_2017) ;  /* 0x0000000800880947 */ /* 0x000fea0003800000 */
[----:B-1----:R-:W2:Y:S04]  /*22eb0*/  LDL R5, [R1+0x20] ;  /* 0x0000200001057983 */ /* 0x002ea80000100800 */
        /* <DEDUP_REMOVED lines=34> */
.L_x_2020:
[----:B------:R-:W2:Y:S01]  /*230e0*/  LDL R2, [R1] ;  /* 0x0000000001027983 */ /* 0x000ea20000100800 */
[----:B------:R-:W-:Y:S01]  /*230f0*/  BSSY B3, `(.L_x_2021) ;  /* 0x0000005000037945 */ /* 0x000fe20003800000 */
[----:B--2---:R-:W-:Y:S01]  /*23100*/  IMAD R3, R6, 0x8, R2 ;  /* 0x0000000806037824 */ /* 0x004fe200078e0202 */
[----:B------:R-:W-:-:S04]  /*23110*/  SHF.L.U32 R2, R9, 0x1f, RZ ;  /* 0x0000001f09027819 */ /* 0x000fc800000006ff */
[----:B------:R-:W1:Y:S02]  /*23120*/  SYNCS.PHASECHK.TRANS64.TRYWAIT P0, [R3+URZ+0x28840], R2 ;  /* 0x02884002030075a7 */ /* 0x000e64000800017f */
[----:B-1----:R-:W-:Y:S05]  /*23130*/  @!P0 BRA `(.L_x_2022) ;  /* 0x0000005c00408947 */ /* 0x002fea0003800000 */
.L_x_2201:
[----:B------:R-:W-:Y:S05]  /*23140*/  BSYNC B3 ;  /* 0x0000000000037941 */ /* 0x000fea0003800000 */
.L_x_2021:
        /* <DEDUP_REMOVED lines=12> */
.L_x_2024:
[----:B------:R-:W-:Y:S05]  /*23210*/  BSYNC B3 ;  /* 0x0000000000037941 */ /* 0x000fea0003800000 */
.L_x_2023:
        /* <DEDUP_REMOVED lines=10> */
[----:B--2---:R-:W-:Y:S01]  /*232c0*/  IMAD R7, R6, 0x8000, R5 ;  /* 0x0000800006077824 */ /* 0x004fe200078e0205 */
[----:B---3--:R-:W-:-:S03]  /*232d0*/  LEA R2, R0, R2, 0x7 ;  /* 0x0000000200027211 */ /* 0x008fc600078e38ff */
[----:B------:R-:W-:-:S08]  /*232e0*/  VIADD R5, R7, 0x18400 ;  /* 0x0001840007057836 */ /* 0x000fd00000000000 */
.L_x_2025:
        /* <DEDUP_REMOVED lines=16> */
.L_x_2026:
        /* <DEDUP_REMOVED lines=17> */
.L_x_2202:
[----:B------:R-:W-:Y:S05]  /*23500*/  BSYNC B3 ;  /* 0x0000000000037941 */ /* 0x000fea0003800000 */
.L_x_2027:
[----:B------:R1:W5:Y:S04]  /*23510*/  LDL R15, [R1] ;  /* 0x00000000010f7983 */ /* 0x0003680000100800 */
        /* <DEDUP_REMOVED lines=13> */
.L_x_2030:
[----:B------:R-:W-:Y:S05]  /*235f0*/  BSYNC B3 ;  /* 0x0000000000037941 */ /* 0x000fea0003800000 */
.L_x_2029:
        /* <DEDUP_REMOVED lines=13> */
.L_x_2031:
        /* <DEDUP_REMOVED lines=15> */
.L_x_2032:
        /* <DEDUP_REMOVED lines=12> */
.L_x_2019:
[----:B------:R-:W-:Y:S05]  /*23880*/  BSYNC B1 ;  /* 0x0000000000017941 */ /* 0x000fea0003800000 */
.L_x_2018:
[----:B0-----:R-:W2:Y:S04]  /*23890*/  LDL R0, [R1+0x34] ;  /* 0x0000340001007983 */ /* 0x001ea80000100800 */
[----:B------:R0:W-:Y:S04]  /*238a0*/  STL [R1+0x4], R6 ;  /* 0x0000040601007387 */ /* 0x0001e80000100800 */
[----:B------:R0:W-:Y:S02]  /*238b0*/  STL [R1+0x10], R9 ;  /* 0x0000100901007387 */ /* 0x0001e40000100800 */
[----:B0-2---:R-:W-:-:S07]  /*238c0*/  VIADD R0, R0, 0xfffffffd ;  /* 0xfffffffd00007836 */ /* 0x005fce0000000000 */
.L_x_2017:
[----:B------:R-:W-:Y:S05]  /*238d0*/  BSYNC B2 ;  /* 0x0000000000027941 */ /* 0x000fea0003800000 */
.L_x_2016:
[----:B------:R-:W2:Y:S01]  /*238e0*/  LDL.LU R2, [R1+0x34] ;  /* 0x0000340001027983 */ /* 0x000ea20000300800 */
[----:B------:R-:W-:Y:S01]  /*238f0*/  VIADD R8, R8, 0xfffffffe ;  /* 0xfffffffe08087836 */ /* 0x000fe20000000000 */
[----:B--2---:R-:W-:-:S04]  /*23900*/  LOP3.LUT R2, RZ, R2, RZ, 0x33, !PT ;  /* 0x00000002ff027212 */ /* 0x004fc800078e33ff */
[----:B------:R-:W-:-:S13]  /*23910*/  ISETP.NE.AND P0, PT, R8, R2, PT ;  /* 0x000000020800720c */ /* 0x000fda0003f05270 */
[----:B------:R-:W-:Y:S05]  /*23920*/  @!P0 BRA `(.L_x_2015) ;  /* 0x0000001000f88947 */ /* 0x000fea0003800000 */
[----:B------:R-:W-:-:S07]  /*23930*/  IMAD.MOV.U32 R9, RZ, RZ, R17 ;  /* 0x000000ffff097224 */ /* 0x000fce00078e0011 */
.L_x_2063:
[----:B--2---:R-:W2:Y:S04]  /*23940*/  LDL R4, [R1+0x20] ;  /* 0x0000200001047983 */ /* 0x004ea80000100800 */
[----:B------:R-:W3:Y:S04]  /*23950*/  LDL R3, [R1+0x4] ;  /* 0x0000040001037983 */ /* 0x000ee80000100800 */
[----:B------:R-:W4:Y:S01]  /*23960*/  LDL R2, [R1+0x10] ;  /* 0x0000100001027983 */ /* 0x000f220000100800 */
[----:B------:R-:W-:Y:S05]  /*23970*/  YIELD ;  /* 0x0000000000007946 */ /* 0x000fea0003800000 */
[----:B------:R-:W-:Y:S01]  /*23980*/  BSSY B1, `(.L_x_2033) ;  /* 0x0000098000017945 */ /* 0x000fe20003800000 */
[----:B--2---:R-:W-:Y:S01]  /*23990*/  LOP3.LUT P1, RZ, R4, 0x1, RZ, 0xc0, !PT ;  /* 0x0000000104ff7812 */ /* 0x004fe2000782c0ff */
[----:B---3--:R-:W-:-:S05]  /*239a0*/  VIADD R4, R3, 0x1 ;  /* 0x0000000103047836 */ /* 0x008fca0000000000 */
[----:B------:R-:W-:-:S04]  /*239b0*/  ISETP.NE.AND P0, PT, R4, 0x2, PT ;  /* 0x000000020400780c */ /* 0x000fc80003f05270 */
[----:B-1----:R-:W-:Y:S02]  /*239c0*/  SEL R5, RZ, 0x1, P0 ;  /* 0x00000001ff057807 */ /* 0x002fe40000000000 */
        /* <DEDUP_REMOVED lines=14> */
[----:B0-----:R-:W-:Y:S01]  /*23ab0*/  @P0 IMAD.HI.U32 R6, R0, R2, RZ ;  /* 0x0000000200060227 */ /* 0x001fe200078e00ff */
[----:B------:R-:W-:-:S04]  /*23ac0*/  MOV R2, R0 ;  /* 0x0000000000027202 */ /* 0x000fc80000000f00 */
        /* <DEDUP_REMOVED lines=11> */
.L_x_2035:
[----:B------:R-:W2:Y:S01]  /*23b80*/  LDL R2, [R1] ;  /* 0x0000000001027983 */ /* 0x000ea20000100800 */
[----:B------:R-:W-:Y:S01]  /*23b90*/  BSSY B2, `(.L_x_2036) ;  /* 0x0000005000027945 */ /* 0x000fe20003800000 */
[----:B--2---:R-:W-:Y:S01]  /*23ba0*/  IMAD R3, R4, 0x8, R2 ;  /* 0x0000000804037824 */ /* 0x004fe200078e0202 */
[----:B------:R-:W-:-:S04]  /*23bb0*/  SHF.L.U32 R2, R5, 0x1f, RZ ;  /* 0x0000001f05027819 */ /* 0x000fc800000006ff */
[----:B------:R-:W1:Y:S02]  /*23bc0*/  SYNCS.PHASECHK.TRANS64.TRYWAIT P0, [R3+URZ+0x28840], R2 ;  /* 0x02884002030075a7 */ /* 0x000e64000800017f */
[----:B-1----:R-:W-:Y:S05]  /*23bd0*/  @!P0 BRA `(.L_x_2037) ;  /* 0x0000005000c08947 */ /* 0x002fea0003800000 */
.L_x_2203:
[----:B------:R-:W-:Y:S05]  /*23be0*/  BSYNC B2 ;  /* 0x0000000000027941 */ /* 0x000fea0003800000 */
.L_x_2036:
        /* <DEDUP_REMOVED lines=12> */
.L_x_2039:
[----:B------:R-:W-:Y:S05]  /*23cb0*/  BSYNC B2 ;  /* 0x0000000000027941 */ /* 0x000fea0003800000 */
.L_x_2038:
[----:B-1----:R-:W2:Y:S04]  /*23cc0*/  LDL R2, [R1] ;  /* 0x0000000001027983 */ /* 0x002ea80000100800 */
        /* <DEDUP_REMOVED lines=11> */
[----:B------:R-:W-:-:S09]  /*23d80*/  VIADD R7, R2, 0x18400 ;  /* 0x0001840002077836 */ /* 0x000fd20000000000 */
.L_x_2040:
        /* <DEDUP_REMOVED lines=16> */
.L_x_2041:
        /* <DEDUP_REMOVED lines=17> */
.L_x_2204:
[----:B------:R-:W-:Y:S05]  /*23fa0*/  BSYNC B2 ;  /* 0x0000000000027941 */ /* 0x000fea0003800000 */
.L_x_2042:
[----:B------:R-:W-:Y:S01]  /*23fb0*/  BSSY B2, `(.L_x_2044) ;  /* 0x000000b000027945 */ /* 0x000fe20003800000 */
[----:B------:R-:W-:Y:S01]  /*23fc0*/  IMAD.MOV.U32 R12, RZ, RZ, 0x0 ;  /* 0x00000000ff0c7424 */ /* 0x000fe200078e00ff */
[----:B------:R-:W-:Y:S02]  /*23fd0*/  MOV R13, 0x14f00000 ;  /* 0x14f00000000d7802 */ /* 0x000fe40000000f00 */
        /* <DEDUP_REMOVED lines=8> */
.L_x_2045:
[----:B------:R-:W-:Y:S05]  /*24060*/  BSYNC B2 ;  /* 0x0000000000027941 */ /* 0x000fea0003800000 */
.L_x_2044:
        /* <DEDUP_REMOVED lines=14> */
.L_x_2046:
        /* <DEDUP_REMOVED lines=15> */
.L_x_2047:
        /* <DEDUP_REMOVED lines=12> */
.L_x_2034:
[----:B------:R-:W-:Y:S05]  /*24300*/  BSYNC B1 ;  /* 0x0000000000017941 */ /* 0x000fea0003800000 */
.L_x_2033:
        /* <DEDUP_REMOVED lines=17> */
[----:B------:R-:W2:Y:S01]  /*24420*/  LDL R14, [R1+0x24] ;  /* 0x00002400010e7983 */ /* 0x000ea20000100800 */
[----:B0-----:R-:W0:Y:S01]  /*24430*/  LDC R8, c[0x0][0x43c] ;  /* 0x00010f00ff087b82 */ /* 0x001e220000000800 */
        /* <DEDUP_REMOVED lines=15> */
[----:B------:R-:W-:-:S06]  /*24530*/  LEA.HI.X R9, R2, UR5, R3, 0x2, P0 ;  /* 0x0000000502097c11 */ /* 0x000fcc00080f1403 */
[----:B------:R2:W5:Y:S03]  /*24540*/  LDG.E R9, desc[UR38][R8.64] ;  /* 0x0000002608097981 */ /* 0x000566000c1e1900 */
.L_x_2050:
[----:B------:R-:W3:Y:S01]  /*24550*/  LDL R2, [R1] ;  /* 0x0000000001027983 */ /* 0x000ee20000100800 */
[----:B------:R-:W-:Y:S01]  /*24560*/  SHF.L.U32 R3, R10, 0x1f, RZ ;  /* 0x0000001f0a037819 */ /* 0x000fe200000006ff */
[----:B------:R-:W-:Y:S01]  /*24570*/  BSSY B2, `(.L_x_2051) ;  /* 0x0000004000027945 */ /* 0x000fe20003800000 */
[----:B---3--:R-:W-:-:S04]  /*24580*/  LEA R2, R12, R2, 0x3 ;  /* 0x000000020c027211 */ /* 0x008fc800078e18ff */
[----:B------:R-:W3:Y:S02]  /*24590*/  SYNCS.PHASECHK.TRANS64.TRYWAIT P0, [R2+URZ+0x28840], R3 ;  /* 0x02884003020075a7 */ /* 0x000ee4000800017f */
[----:B---3--:R-:W-:Y:S05]  /*245a0*/  @!P0 BRA `(.L_x_2052) ;  /* 0x0000004800748947 */ /* 0x008fea0003800000 */
.L_x_2205:
[----:B------:R-:W-:Y:S05]  /*245b0*/  BSYNC B2 ;  /* 0x0000000000027941 */ /* 0x000fea0003800000 */
.L_x_2051:
[----:B0-2---:R-:W0:Y:S01]  /*245c0*/  S2R R8, SR_TID.X ;  /* 0x0000000000087919 */ /* 0x005e220000002100 */
[----:B------:R-:W-:Y:S01]  /*245d0*/  BSSY B2, `(.L_x_2053) ;  /* 0x000000b000027945 */ /* 0x000fe20003800000 */
[----:B0-----:R-:W-:-:S04]  /*245e0*/  LOP3.LUT R8, R8, 0x7f, RZ, 0xc0, !PT ;  /* 0x0000007f08087812 */ /* 0x001fc800078ec0ff */
[----:B------:R-:W-:-:S13]  /*245f0*/  ISETP.NE.AND P1, PT, R8, RZ, PT ;  /* 0x000000ff0800720c */ /* 0x000fda0003f25270 */
[----:B------:R-:W-:Y:S05]  /*24600*/  @P1 BRA `(.L_x_2054) ;  /* 0x00000000001c1947 */ /* 0x000fea0003800000 */
[----:B------:R-:W0:Y:S01]  /*24610*/  S2R R8, SR_TID.X ;  /* 0x0000000000087919 */ /* 0x000e220000002100 */
[----:B---3--:R-:W-:-:S04]  /*24620*/  IMAD.MOV.U32 R3, RZ, RZ, 0x8000 ;  /* 0x00008000ff037424 */ /* 0x008fc800078e00ff */
[----:B------:R2:W-:Y:S01]  /*24630*/  SYNCS.ARRIVE.TRANS64 RZ, [R2+URZ+0x28830], R3 ;  /* 0x0288300302ff79a7 */ /* 0x0005e2000800003f */
[----:B0-----:R-:W-:-:S04]  /*24640*/  LOP3.LUT R8, R8, 0x1f, RZ, 0xc0, !PT ;  /* 0x0000001f08087812 */ /* 0x001fc800078ec0ff */
[----:B------:R-:W-:-:S13]  /*24650*/  ISETP.NE.AND P0, PT, R8, RZ, PT ;  /* 0x000000ff0800720c */ /* 0x000fda0003f05270 */
[----:B--2---:R-:W-:Y:S05]  /*24660*/  @!P0 BRA `(.L_x_2054) ;  /* 0x0000000000048947 */ /* 0x004fea0003800000 */
[----:B------:R-:W-:Y:S01]  /*24670*/  BPT.TRAP 0x1 ;  /* 0x000000040000795c */ /* 0x000fe20000300000 */
.L_x_2054:
[----:B------:R-:W-:Y:S05]  /*24680*/  BSYNC B2 ;  /* 0x0000000000027941 */ /* 0x000fea0003800000 */
.L_x_2053:
[----:B---3--:R-:W2:Y:S04]  /*24690*/  LDL R2, [R1+0x4] ;  /* 0x0000040001027983 */ /* 0x008ea80000100800 */
[----:B-1----:R-:W3:Y:S04]  /*246a0*/  LDL R10, [R1] ;  /* 0x00000000010a7983 */ /* 0x002ee80000100800 */
        /* <DEDUP_REMOVED lines=8> */
[C---:B--2---:R-:W-:Y:S02]  /*24730*/  IMAD R3, R2.reuse, 0x8, R11 ;  /* 0x0000000802037824 */ /* 0x044fe400078e020b */
[----:B---3--:R-:W-:Y:S02]  /*24740*/  IMAD R2, R2, 0x8000, R10 ;  /* 0x0000800002027824 */ /* 0x008fe400078e020a */
[----:B------:R-:W-:-:S02]  /*24750*/  VIADD R3, R3, 0x30 ;  /* 0x0000003003037836 */ /* 0x000fc40000000000 */
[----:B----4-:R-:W-:Y:S01]  /*24760*/  IMAD R8, R7, 0x80, R8 ;  /* 0x0000008007087824 */ /* 0x010fe200078e0208 */
[----:B------:R-:W-:-:S07]  /*24770*/  IADD3 R10, R2, 0x18400, RZ ;  /* 0x00018400020a7810 */ /* 0x000fce0007ffe0ff */
.L_x_2055:
        /* <DEDUP_REMOVED lines=16> */
.L_x_2056:
        /* <DEDUP_REMOVED lines=15> */
.L_x_2206:
[----:B------:R-:W-:Y:S05]  /*24970*/  BSYNC B2 ;  /* 0x0000000000027941 */ /* 0x000fea0003800000 */
.L_x_2057:
        /* <DEDUP_REMOVED lines=11> */
.L_x_2060:
[----:B------:R-:W-:Y:S05]  /*24a30*/  BSYNC B2 ;  /* 0x0000000000027941 */ /* 0x000fea0003800000 */
.L_x_2059:
        /* <DEDUP_REMOVED lines=9> */
[----:B------:R-:W-:-:S02]  /*24ad0*/  PLOP3.LUT P0, PT, PT, PT, PT, 0x80, 0x0 ;  /* 0x000000000000781c */ /* 0x000fc40003f0f070 */
[----:B--2---:R-:W-:Y:S01]  /*24ae0*/  LEA R4, R4, R8, 0xf ;  /* 0x0000000804047211 */ /* 0x004fe200078e78ff */
[----:B---3--:R-:W-:-:S04]  /*24af0*/  IMAD R3, R3, 0x80, R5 ;  /* 0x0000008003037824 */ /* 0x008fc800078e0205 */
[----:B------:R-:W-:-:S07]  /*24b00*/  VIADD R5, R4, 0x400 ;  /* 0x0000040004057836 */ /* 0x000fce0000000000 */
.L_x_2061:
        /* <DEDUP_REMOVED lines=15> */
.L_x_2062:
        /* <DEDUP_REMOVED lines=12> */
.L_x_2049:
[----:B------:R-:W-:Y:S05]  /*24cc0*/  BSYNC B1 ;  /* 0x0000000000017941 */ /* 0x000fea0003800000 */
.L_x_2048:
[----:B------:R-:W3:Y:S01]  /*24cd0*/  LDL R2, [R1+0x28] ;  /* 0x0000280001027983 */ /* 0x000ee20000100800 */
[----:B------:R-:W-:Y:S01]  /*24ce0*/  VIADD R0, R0, 0xfffffffe ;  /* 0xfffffffe00007836 */ /* 0x000fe20000000000 */
[----:B---3--:R-:W-:-:S13]  /*24cf0*/  ISETP.GT.AND P0, PT, R6, R2, PT ;  /* 0x000000020600720c */ /* 0x008fda0003f04270 */
[----:B------:R-:W-:Y:S05]  /*24d00*/  @P0 BRA `(.L_x_2063) ;  /* 0xffffffec000c0947 */ /* 0x000fea000383ffff */
.L_x_2015:
[----:B------:R-:W-:Y:S05]  /*24d10*/  BSYNC B0 ;  /* 0x0000000000007941 */ /* 0x000fea0003800000 */
.L_x_2014:
[----:B------:R-:W3:Y:S01]  /*24d20*/  S2R R3, SR_TID.X ;  /* 0x0000000000037919 */ /* 0x000ee20000002100 */
[----:B------:R-:W-:Y:S01]  /*24d30*/  BSSY B0, `(.L_x_2064) ;  /* 0x0000010000007945 */ /* 0x000fe20003800000 */
[----:B---3--:R-:W-:-:S04]  /*24d40*/  LOP3.LUT R3, R3, 0x7f, RZ, 0xc0, !PT ;  /* 0x0000007f03037812 */ /* 0x008fc800078ec0ff */
[----:B------:R-:W-:-:S13]  /*24d50*/  ISETP.NE.AND P0, PT, R3, RZ, PT ;  /* 0x000000ff0300720c */ /* 0x000fda0003f05270 */
[----:B------:R-:W-:Y:S05]  /*24d60*/  @P0 BRA `(.L_x_2065) ;  /* 0x0000000000300947 */ /* 0x000fea0003800000 */
[----:B------:R-:W3:Y:S01]  /*24d70*/  S2R R2, SR_LANEID ;  /* 0x0000000000027919 */ /* 0x000ee20000000000 */
[----:B------:R-:W-:Y:S01]  /*24d80*/  VOTEU.ANY UR4, UPT, PT ;  /* 0x0000000000047886 */ /* 0x000fe200038e0100 */
[----:B-1----:R-:W1:Y:S01]  /*24d90*/  LDC.64 R4, c[0x0][0xc60] ;  /* 0x00031800ff047b82 */ /* 0x002e620000000a00 */
[----:B------:R-:W3:Y:S02]  /*24da0*/  FLO.U32 R0, UR4 ;  /* 0x0000000400007d00 */ /* 0x000ee400080e0000 */
[----:B---3--:R-:W-:-:S06]  /*24db0*/  ISETP.EQ.U32.AND P0, PT, R0, R2, PT ;  /* 0x000000020000720c */ /* 0x008fcc0003f02070 */
[----:B------:R-:W1:Y:S07]  /*24dc0*/  POPC R2, UR4 ;  /* 0x0000000400027d09 */ /* 0x000e6e0008000000 */
[----:B-1----:R-:W3:Y:S04]  /*24dd0*/  @P0 ATOMG.E.ADD.STRONG.GPU PT, R2, desc[UR38][R4.64], R2 ;  /* 0x00000002040209a8 */ /* 0x002ee800081ee1e6 */
[----:B---3--:R1:W3:Y:S02]  /*24de0*/  SHFL.IDX PT, R2, R2, R0, 0x1f ;  /* 0x00001f0002027589 */ /* 0x0082e400000e0000 */
[----:B-1----:R-:W1:Y:S02]  /*24df0*/  S2R R0, SR_LTMASK ;  /* 0x0000000000007919 */ /* 0x002e640000003900 */
[----:B-1----:R-:W-:-:S06]  /*24e00*/  LOP3.LUT R0, R0, UR4, RZ, 0xc0, !PT ;  /* 0x0000000400007c12 */ /* 0x002fcc000f8ec0ff */
[----:B------:R-:W3:Y:S02]  /*24e10*/  POPC R0, R0 ;  /* 0x0000000000007309 */ /* 0x000ee40000000000 */
[----:B---3--:R-:W-:-:S07]  /*24e20*/  IADD3 R16, R2, UR36, R0 ;  /* 0x0000002402107c10 */ /* 0x008fce000fffe000 */
.L_x_2065:
[----:B------:R-:W-:Y:S05]  /*24e30*/  BSYNC B0 ;  /* 0x0000000000007941 */ /* 0x000fea0003800000 */
.L_x_2064:
[----:B------:R-:W3:Y:S01]  /*24e40*/  LDL R0, [R1+0x20] ;  /* 0x0000200001007983 */ /* 0x000ee20000100800 */
[----:B------:R-:W-:Y:S01]  /*24e50*/  BSSY B0, `(.L_x_2066) ;  /* 0x000003e000007945 */ /* 0x000fe20003800000 */
[----:B---3--:R-:W-:-:S13]  /*24e60*/  LOP3.LUT P0, RZ, R0, 0x1, RZ, 0xc0, !PT ;  /* 0x0000000100ff7812 */ /* 0x008fda000780c0ff */
[----:B------:R-:W-:Y:S05]  /*24e70*/  @!P0 BRA `(.L_x_2067) ;  /* 0x0000000000ec8947 */ /* 0x000fea0003800000 */
[----:B------:R-:W3:Y:S04]  /*24e80*/  LDL R4, [R1] ;  /* 0x0000000001047983 */ /* 0x000ee80000100800 */
[----:B------:R-:W3:Y:S04]  /*24e90*/  LDL R0, [R1+0x4] ;  /* 0x0000040001007983 */ /* 0x000ee80000100800 */
[----:B------:R-:W4:Y:S01]  /*24ea0*/  LDL R2, [R1+0x10] ;  /* 0x0000100001027983 */ /* 0x000f220000100800 */
[----:B------:R-:W-:Y:S01]  /*24eb0*/  BSSY B1, `(.L_x_2068) ;  /* 0x0000006000017945 */ /* 0x000fe20003800000 */
[----:B------:R-:W-:-:S02]  /*24ec0*/  ISETP.NE.AND P1, PT, R3, RZ, PT ;  /* 0x000000ff0300720c */ /* 0x000fc40003f25270 */
[----:B---3--:R-:W-:Y:S02]  /*24ed0*/  LEA R0, R0, R4, 0x3 ;  /* 0x0000000400007211 */ /* 0x008fe400078e18ff */
[----:B----4-:R-:W-:-:S04]  /*24ee0*/  SHF.L.U32 R2, R2, 0x1f, RZ ;  /* 0x0000001f02027819 */ /* 0x010fc800000006ff */
[----:B------:R-:W3:Y:S02]  /*24ef0*/  SYNCS.PHASECHK.TRANS64.TRYWAIT P0, [R0+URZ+0x28860], R2 ;  /* 0x02886002000075a7 */ /* 0x000ee4000800017f */
[----:B---3--:R-:W-:Y:S05]  /*24f00*/  @!P0 BRA `(.L_x_2069) ;  /* 0x0000004000448947 */ /* 0x008fea0003800000 */
.L_x_2207:
[----:B------:R-:W-:Y:S05]  /*24f10*/  BSYNC B1 ;  /* 0x0000000000017941 */ /* 0x000fea0003800000 */
.L_x_2068:
[----:B------:R-:W-:Y:S04]  /*24f20*/  BSSY B1, `(.L_x_2070) ;  /* 0x0000009000017945 */ /* 0x000fe80003800000 */
        /* <DEDUP_REMOVED lines=8> */
.L_x_2071:
[----:B------:R-:W-:Y:S05]  /*24fb0*/  BSYNC B1 ;  /* 0x0000000000017941 */ /* 0x000fea0003800000 */
.L_x_2070:
[----:B-1----:R-:W4:Y:S04]  /*24fc0*/  LDL.LU R5, [R1+0x14] ;  /* 0x0000140001057983 */ /* 0x002f280000300800 */
[----:B------:R-:W4:Y:S04]  /*24fd0*/  LDL.LU R3, [R1+0x8] ;  /* 0x0000080001037983 */ /* 0x000f280000300800 */
[----:B------:R-:W5:Y:S04]  /*24fe0*/  LDL R4, [R1] ;  /* 0x0000000001047983 */ /* 0x000f680000100800 */
[----:B---3--:R-:W5:Y:S01]  /*24ff0*/  LDL R2, [R1+0x4] ;  /* 0x0000040001027983 */ /* 0x008f620000100800 */
        /* <DEDUP_REMOVED lines=8> */
[----:B-----5:R-:W-:-:S04]  /*25080*/  IMAD R2, R2, 0x8000, R4 ;  /* 0x0000800002027824 */ /* 0x020fc800078e0204 */
[----:B------:R-:W-:-:S07]  /*25090*/  VIADD R4, R2, 0x400 ;  /* 0x0000040002047836 */ /* 0x000fce0000000000 */
.L_x_2072:
        /* <DEDUP_REMOVED lines=10> */
[----:B------:R-:W-:Y:S01]  /*25140*/  PLOP3.LUT P0, PT, PT, PT, PT, 0x80, 0x0 ;  /* 0x000000000000781c */ /* 0x000fe20003f0f070 */
[----:B------:R-:W-:Y:S01]  /*25150*/  VIADD R2, R2, 0x4400 ;  /* 0x0000440002027836 */ /* 0x000fe20000000000 */
[----:B------:R-:W-:Y:S01]  /*25160*/  UMOV UR6, 0x0 ;  /* 0x0000000000067882 */ /* 0x000fe20000000000 */
[----:B------:R-:W-:Y:S01]  /*25170*/  UMOV UR7, 0x14f00000 ;  /* 0x14f0000000077882 */ /* 0x000fe20000000000 */
[----:B------:R-:W-:-:S09]  /*25180*/  UMOV UR10, 0x40 ;  /* 0x00000040000a7882 */ /* 0x000fd20000000000 */
.L_x_2073:
        /* <DEDUP_REMOVED lines=9> */
[----:B---3--:R-:W-:Y:S05]  /*25220*/  @P0 BRA.U.ANY `(.L_x_2073) ;  /* 0xfffffffd00d80947 */ /* 0x008fea000393ffff */
.L_x_2067:
[----:B------:R-:W-:Y:S05]  /*25230*/  BSYNC B0 ;  /* 0x0000000000007941 */ /* 0x000fea0003800000 */
.L_x_2066:
[----:B-1----:R-:W3:Y:S04]  /*25240*/  LDL.LU R5, [R1+0x4] ;  /* 0x0000040001057983 */ /* 0x002ee80000300800 */
[----:B------:R-:W4:Y:S01]  /*25250*/  LDL.LU R4, [R1+0x10] ;  /* 0x0000100001047983 */ /* 0x000f220000300800 */
[----:B---3--:R-:W-:-:S04]  /*25260*/  IADD3 R0, R5, 0x1, RZ ;  /* 0x0000000105007810 */ /* 0x008fc80007ffe0ff */
[----:B------:R-:W-:-:S04]  /*25270*/  ISETP.NE.AND P0, PT, R0, 0x2, PT ;  /* 0x000000020000780c */ /* 0x000fc80003f05270 */
[----:B------:R-:W-:Y:S02]  /*25280*/  SEL R2, RZ, 0x1, P0 ;  /* 0x00000001ff027807 */ /* 0x000fe40000000000 */
[----:B------:R-:W-:Y:S02]  /*25290*/  SEL R0, R0, RZ, P0 ;  /* 0x000000ff00007207 */ /* 0x000fe40000000000 */
[----:B----4-:R-:W-:-:S03]  /*252a0*/  LOP3.LUT R4, R4, R2, RZ, 0x3c, !PT ;  /* 0x0000000204047212 */ /* 0x010fc600078e3cff */
[----:B------:R1:W-:Y:S04]  /*252b0*/  STL [R1+0x4], R0 ;  /* 0x0000040001007387 */ /* 0x0003e80000100800 */
[----:B------:R1:W-:Y:S02]  /*252c0*/  STL [R1+0x10], R4 ;  /* 0x0000100401007387 */ /* 0x0003e40000100800 */
.L_x_1994:
[----:B------:R-:W-:Y:S05]  /*252d0*/  BSYNC B7 ;  /* 0x0000000000077941 */ /* 0x000fea0003800000 */
.L_x_1992:
[----:B-1----:R-:W3:Y:S02]  /*252e0*/  LDL R0, [R1+0x20] ;  /* 0x0000200001007983 */ /* 0x002ee40000100800 */
[----:B---3--:R-:W-:-:S13]  /*252f0*/  LOP3.LUT P0, RZ, R0, 0x2, RZ, 0xc0, !PT ;  /* 0x0000000200ff7812 */ /* 0x008fda000780c0ff */
[----:B------:R-:W-:Y:S05]  /*25300*/  @!P0 BRA `(.L_x_2074) ;  /* 0x0000000000288947 */ /* 0x000fea0003800000 */
[----:B------:R-:W-:Y:S05]  /*25310*/  WARPSYNC.ALL ;  /* 0x0000000000007948 */ /* 0x000fea0003800000 */
[----:B------:R-:W1:Y:S08]  /*25320*/  S2UR UR5, SR_CgaCtaId ;  /* 0x00000000000579c3 */ /* 0x000e700000008800 */
[----:B------:R-:W-:Y:S06]  /*25330*/  BAR.SYNC.DEFER_BLOCKING 0x5, 0x180 ;  /* 0x0146000000007b1d */ /* 0x000fec0000010000 */
[----:B------:R-:W-:-:S02]  /*25340*/  UMOV UR4, 0x400 ;  /* 0x0000040000047882 */ /* 0x000fc40000000000 */
[----:B-1----:R-:W-:-:S06]  /*25350*/  ULEA UR4, UR5, UR4, 0x18 ;  /* 0x0000000405047291 */ /* 0x002fcc000f8ec03f */
[----:B------:R-:W-:-:S05]  /*25360*/  IMAD.U32 R0, RZ, RZ, UR4 ;  /* 0x00000004ff007e24 */ /* 0x000fca000f8e00ff */
[----:B------:R3:W4:Y:S04]  /*25370*/  LDS.128 R16, [R0+0x288d0] ;  /* 0x0288d00000107984 */ /* 0x0007280000000c00 */
[----:B------:R3:W-:Y:S01]  /*25380*/  STL [R1], R0 ;  /* 0x0000000001007387 */ /* 0x0007e20000100800 */
[----:B------:R-:W-:Y:S06]  /*25390*/  BAR.ARV 0x4, 0x180 ;  /* 0x0106000000007b1d */ /* 0x000fec0000002000 */
[----:B------:R-:W-:Y:S05]  /*253a0*/  BRA `(.L_x_2075) ;  /* 0x0000000800d87947 */ /* 0x000fea0003800000 */
.L_x_2074:
[----:B------:R-:W1:Y:S01]  /*253b0*/  S2R R6, SR_TID.X ;  /* 0x0000000000067919 */ /* 0x000e620000002100 */
[----:B------:R-:W-:Y:S01]  /*253c0*/  UMOV UR4, 0xffffffff ;  /* 0xffffffff00047882 */ /* 0x000fe20000000000 */
[----:B-1----:R-:W-:-:S04]  /*253d0*/  LOP3.LUT R6, R6, 0x1f, RZ, 0xc0, !PT ;  /* 0x0000001f06067812 */ /* 0x002fc800078ec0ff */
[----:B------:R-:W-:Y:S01]  /*253e0*/  ISETP.NE.AND P0, PT, R6, 0x1f, PT ;  /* 0x0000001f0600780c */ /* 0x000fe20003f05270 */
[----:B------:R-:W-:-:S12]  /*253f0*/  BRA.DIV UR4, `(.L_x_2076) ;  /* 0x0000003e041c7947 */ /* 0x000fd8000b800000 */
[----:B------:R-:W-:Y:S01]  /*25400*/  IMAD.IADD R5, R19, 0x1, R6 ;  /* 0x0000000113057824 */ /* 0x000fe200078e0206 */
[----:B------:R-:W-:-:S04]  /*25410*/  ULDC UR4, c[0x0][0xc3c] ;  /* 0x00030f0000047ab9 */ /* 0x000fc80000000800 */
[----:B------:R-:W-:-:S13]  /*25420*/  ISETP.GE.OR P1, PT, R5, UR4, !P0 ;  /* 0x0000000405007c0c */ /* 0x000fda000c726670 */
[----:B------:R-:W1:Y:S02]  /*25430*/  @!P1 LDC.64 R2, c[0x0][0xc80] ;  /* 0x00032000ff029b82 */ /* 0x000e640000000a00 */
[----:B-1----:R-:W-:-:S06]  /*25440*/  @!P1 IMAD.WIDE R2, R5, 0x4, R2 ;  /* 0x0000000405029825 */ /* 0x002fcc00078e0202 */
[----:B------:R1:W3:Y:S01]  /*25450*/  @!P1 LDG.E R2, desc[UR38][R2.64] ;  /* 0x0000002602029981 */ /* 0x0002e2000c1e1900 */
[C---:B------:R-:W-:Y:S02]  /*25460*/  ISETP.GE.U32.AND P2, PT, R6.reuse, 0x2, PT ;  /* 0x000000020600780c */ /* 0x040fe40003f46070 */
[C---:B------:R-:W-:Y:S02]  /*25470*/  ISETP.GE.U32.AND P3, PT, R6.reuse, 0x4, PT ;  /* 0x000000040600780c */ /* 0x040fe40003f66070 */
[C---:B------:R-:W-:Y:S02]  /*25480*/  ISETP.GE.U32.AND P4, PT, R6.reuse, 0x8, PT ;  /* 0x000000080600780c */ /* 0x040fe40003f86070 */
[C---:B------:R-:W-:Y:S01]  /*25490*/  ISETP.GE.U32.AND P5, PT, R6.reuse, 0x10, PT ;  /* 0x000000100600780c */ /* 0x040fe20003fa6070 */
[----:B-1----:R-:W-:Y:S02]  /*254a0*/  IMAD.MOV.U32 R3, RZ, RZ, RZ ;  /* 0x000000ffff037224 */ /* 0x002fe400078e00ff */
[----:B---3--:R-:W-:Y:S01]  /*254b0*/  @!P1 IMAD.MOV.U32 R3, RZ, RZ, R2 ;  /* 0x000000ffff039224 */ /* 0x008fe200078e0002 */
[----:B------:R-:W-:-:S04]  /*254c0*/  ISETP.NE.AND P1, PT, R6, RZ, PT ;  /* 0x000000ff0600720c */ /* 0x000fc80003f25270 */
[----:B------:R-:W1:Y:S02]  /*254d0*/  SHFL.UP PT, R2, R3, 0x1, RZ ;  /* 0x0420000003027989 */ /* 0x000e6400000e00ff */
[----:B-1----:R-:W-:-:S05]  /*254e0*/  SEL R0, R2, RZ, P1 ;  /* 0x000000ff02007207 */ /* 0x002fca0000800000 */
[----:B------:R-:W-:Y:S02]  /*254f0*/  IMAD.IADD R2, R3, 0x1, R0 ;  /* 0x0000000103027824 */ /* 0x000fe400078e0200 */
[----:B------:R-:W-:Y:S04]  /*25500*/  SHFL.IDX PT, R0, R16, RZ, 0x1f ;  /* 0x00001fff10007589 */ /* 0x000fe800000e0000 */
        /* <DEDUP_REMOVED lines=11> */
[----:B------:R-:W-:Y:S02]  /*255c0*/  IMAD.IADD R2, R2, 0x1, R5 ;  /* 0x0000000102027824 */ /* 0x000fe400078e0205 */
[----:B------:R1:W3:Y:S04]  /*255d0*/  SHFL.IDX PT, R5, R16, 0x1, 0x1f ;  /* 0x00201f0010057f89 */ /* 0x0002e800000e0000 */
[----:B------:R1:W4:Y:S02]  /*255e0*/  SHFL.IDX PT, R16, R2, 0x1f, 0x1f ;  /* 0x03e01f0002107f89 */ /* 0x00032400000e0000 */
.L_x_2217:
[----:B------:R-:W-:Y:S02]  /*255f0*/  ULDC UR4, c[0x0][0xc38] ;  /* 0x00030e0000047ab9 */ /* 0x000fe40000000800 */
[----:B------:R-:W-:-:S04]  /*25600*/  IMAD.U32 R4, RZ, RZ, UR4 ;  /* 0x00000004ff047e24 */ /* 0x000fc8000f8e00ff */
[----:B-1--4-:R-:W-:-:S04]  /*25610*/  IMAD R16, R16, R4, RZ ;  /* 0x0000000410107224 */ /* 0x012fc800078e02ff */
[----:B---3--:R-:W-:-:S05]  /*25620*/  IMAD.IADD R5, R5, 0x1, R16 ;  /* 0x0000000105057824 */ /* 0x008fca00078e0210 */
[----:B------:R-:W-:-:S13]  /*25630*/  ISETP.GT.AND P6, PT, R5, R0, PT ;  /* 0x000000000500720c */ /* 0x000fda0003fc4270 */
[----:B------:R-:W-:Y:S05]  /*25640*/  @P6 BRA `(.L_x_2077) ;  /* 0x00000000009c6947 */ /* 0x000fea0003800000 */
.L_x_2082:
[----:B-1----:R-:W1:Y:S01]  /*25650*/  LDC R3, c[0x0][0xc3c] ;  /* 0x00030f00ff037b82 */ /* 0x002e620000000800 */
[----:B------:R-:W-:-:S05]  /*25660*/  VIADD R19, R19, 0x1f ;  /* 0x0000001f13137836 */ /* 0x000fca0000000000 */
[----:B-1----:R-:W-:-:S13]  /*25670*/  ISETP.GE.AND P6, PT, R19, R3, PT ;  /* 0x000000031300720c */ /* 0x002fda0003fc6270 */
[----:B------:R-:W-:Y:S05]  /*25680*/  @P6 BRA `(.L_x_2078) ;  /* 0x0000000400d46947 */ /* 0x000fea0003800000 */
[----:B------:R-:W1:Y:S01]  /*25690*/  S2R R2, SR_TID.X ;  /* 0x0000000000027919 */ /* 0x000e620000002100 */
[----:B------:R-:W-:Y:S01]  /*256a0*/  BSSY B0, `(.L_x_2079) ;  /* 0x0000009000007945 */ /* 0x000fe20003800000 */
[----:B-1----:R-:W-:-:S05]  /*256b0*/  LOP3.LUT R2, R2, 0x1f, RZ, 0xc0, !PT ;  /* 0x0000001f02027812 */ /* 0x002fca00078ec0ff */
[----:B------:R-:W-:-:S05]  /*256c0*/  IMAD.IADD R4, R19, 0x1, R2 ;  /* 0x0000000113047824 */ /* 0x000fca00078e0202 */
[----:B------:R-:W-:Y:S02]  /*256d0*/  ISETP.GE.OR P6, PT, R4, R3, !P0 ;  /* 0x000000030400720c */ /* 0x000fe400047c6670 */
[----:B------:R-:W-:-:S11]  /*256e0*/  MOV R3, RZ ;  /* 0x000000ff00037202 */ /* 0x000fd60000000f00 */
[----:B------:R-:W-:Y:S05]  /*256f0*/  @P6 BRA `(.L_x_2080) ;  /* 0x00000000000c6947 */ /* 0x000fea0003800000 */
[----:B------:R-:W1:Y:S02]  /*25700*/  LDC.64 R2, c[0x0][0xc80] ;  /* 0x00032000ff027b82 */ /* 0x000e640000000a00 */
[----:B-1----:R-:W-:-:S06]  /*25710*/  IMAD.WIDE R2, R4, 0x4, R2 ;  /* 0x0000000404027825 */ /* 0x002fcc00078e0202 */
[----:B------:R1:W5:Y:S02]  /*25720*/  LDG.E R3, desc[UR38][R2.64] ;  /* 0x0000002602037981 */ /* 0x000364000c1e1900 */
.L_x_2080:
[----:B------:R-:W-:Y:S05]  /*25730*/  BSYNC B0 ;  /* 0x0000000000007941 */ /* 0x000fea0003800000 */
.L_x_2079:
[----:B------:R-:W-:-:S03]  /*25740*/  UMOV UR4, 0xffffffff ;  /* 0xffffffff00047882 */ /* 0x000fc60000000000 */
[----:B------:R-:W-:Y:S05]  /*25750*/  BRA.DIV UR4, `(.L_x_2081) ;  /* 0x0000003e04807947 */ /* 0x000fea000b800000 */
[----:B-----5:R-:W1:Y:S02]  /*25760*/  SHFL.UP PT, R14, R3, 0x1, RZ ;  /* 0x04200000030e7989 */ /* 0x020e6400000e00ff */
        /* <DEDUP_REMOVED lines=14> */
[----:B------:R1:W3:Y:S02]  /*25850*/  SHFL.IDX PT, R16, R2, 0x1f, 0x1f ;  /* 0x03e01f0002107f89 */ /* 0x0002e400000e0000 */
.L_x_2225:
[----:B------:R-:W-:Y:S02]  /*25860*/  ULDC UR4, c[0x0][0xc38] ;  /* 0x00030e0000047ab9 */ /* 0x000fe40000000800 */
[----:B------:R-:W-:-:S04]  /*25870*/  IMAD.U32 R4, RZ, RZ, UR4 ;  /* 0x00000004ff047e24 */ /* 0x000fc8000f8e00ff */
[----:B---3--:R-:W-:-:S05]  /*25880*/  IMAD R16, R16, R4, RZ ;  /* 0x0000000410107224 */ /* 0x008fca00078e02ff */
[----:B------:R-:W-:-:S04]  /*25890*/  IADD3 R5, R16, R5, RZ ;  /* 0x0000000510057210 */ /* 0x000fc80007ffe0ff */
[----:B------:R-:W-:-:S13]  /*258a0*/  ISETP.GT.AND P6, PT, R5, R0, PT ;  /* 0x000000000500720c */ /* 0x000fda0003fc4270 */
[----:B------:R-:W-:Y:S05]  /*258b0*/  @!P6 BRA `(.L_x_2082) ;  /* 0xfffffffc0064e947 */ /* 0x000fea000383ffff */
.L_x_2077:
[----:B------:R-:W-:Y:S01]  /*258c0*/  IMAD.IADD R16, R5, 0x1, -R16 ;  /* 0x0000000105107824 */ /* 0x000fe200078e0a10 */
[----:B------:R-:W-:-:S03]  /*258d0*/  UMOV UR4, 0xffffffff ;  /* 0xffffffff00047882 */ /* 0x000fc60000000000 */
[----:B------:R-:W-:-:S05]  /*258e0*/  IMAD R5, R2, R4, R16 ;  /* 0x0000000402057224 */ /* 0x000fca00078e0210 */
[----:B------:R-:W-:Y:S01]  /*258f0*/  ISETP.GT.AND P6, PT, R5, R0, PT ;  /* 0x000000000500720c */ /* 0x000fe20003fc4270 */
[----:B------:R-:W-:-:S12]  /*25900*/  BRA.DIV UR4, `(.L_x_2083) ;  /* 0x0000003e04e87947 */ /* 0x000fd8000b800000 */
[----:B------:R-:W-:-:S04]  /*25910*/  VOTE.ANY R5, PT, !P6 ;  /* 0x0000000000057806 */ /* 0x000fc800070e0100 */
[----:B------:R-:W3:Y:S02]  /*25920*/  POPC R6, R5 ;  /* 0x0000000500067309 */ /* 0x000ee40000000000 */
[----:B---3--:R3:W4:Y:S02]  /*25930*/  SHFL.IDX PT, R17, R3, R6, 0x1f ;  /* 0x00001f0603117589 */ /* 0x00872400000e0000 */
.L_x_2229:
[----:B------:R-:W-:Y:S01]  /*25940*/  ISETP.NE.AND P0, PT, R5, RZ, PT ;  /* 0x000000ff0500720c */ /* 0x000fe20003f05270 */
[----:B------:R-:W-:-:S12]  /*25950*/  IMAD.MOV.U32 R5, RZ, RZ, RZ ;  /* 0x000000ffff057224 */ /* 0x000fd800078e00ff */
[----:B------:R-:W-:Y:S05]  /*25960*/  @!P0 BRA `(.L_x_2084) ;  /* 0x0000000000148947 */ /* 0x000fea0003800000 */
[----:B------:R-:W-:Y:S01]  /*25970*/  UMOV UR4, 0xffffffff ;  /* 0xffffffff00047882 */ /* 0x000fe20000000000 */
[----:B------:R-:W-:Y:S02]  /*25980*/  VIADD R12, R6, 0xffffffff ;  /* 0xffffffff060c7836 */ /* 0x000fe40000000000 */
[----:B------:R-:W-:Y:S05]  /*25990*/  BRA.DIV UR4, `(.L_x_2085) ;  /* 0x00000042040c7947 */ /* 0x000fea000b800000 */
[----:B-1----:R1:W0:Y:S02]  /*259a0*/  SHFL.IDX PT, R2, R2, R12, 0x1f ;  /* 0x00001f0c02027589 */ /* 0x00222400000e0000 */
.L_x_2232:
[----:B0-----:R-:W-:-:S07]  /*259b0*/  IMAD.MOV.U32 R5, RZ, RZ, R2 ;  /* 0x000000ffff057224 */ /* 0x001fce00078e0002 */
.L_x_2084:
[----:B-1-3--:R-:W1:Y:S01]  /*259c0*/  LDC.64 R2, c[0x0][0xc90] ;  /* 0x00032400ff027b82 */ /* 0x00ae620000000a00 */
[----:B------:R-:W-:-:S04]  /*259d0*/  IMAD.IADD R19, R6, 0x1, R19 ;  /* 0x0000000106137824 */ /* 0x000fc800078e0213 */
[----:B-1----:R-:W-:-:S05]  /*259e0*/  IMAD.WIDE R2, R19, 0x4, R2 ;  /* 0x0000000413027825 */ /* 0x002fca00078e0202 */
[----:B--2---:R-:W4:Y:S01]  /*259f0*/  LDG.E R7, desc[UR38][R2.64] ;  /* 0x0000002602077981 */ /* 0x004f22000c1e1900 */
[----:B------:R-:W-:-:S04]  /*25a00*/  IMAD R16, R5, R4, R16 ;  /* 0x0000000405107224 */ /* 0x000fc800078e0210 */
[----:B------:R-:W-:Y:S02]  /*25a10*/  IMAD.IADD R0, R0, 0x1, -R16 ;  /* 0x0000000100007824 */ /* 0x000fe400078e0a10 */
[----:B----4-:R-:W-:-:S05]  /*25a20*/  IMAD R6, R17, R7, RZ ;  /* 0x0000000711067224 */ /* 0x010fca00078e02ff */
[----:B0-----:R-:W-:-:S04]  /*25a30*/  IABS R8, R6 ;  /* 0x0000000600087213 */ /* 0x001fc80000000000 */
[----:B------:R-:W0:Y:S08]  /*25a40*/  I2F.RP R2, R8 ;  /* 0x0000000800027306 */ /* 0x000e300000209400 */
[----:B0-----:R-:W0:Y:S02]  /*25a50*/  MUFU.RCP R2, R2 ;  /* 0x0000000200027308 */ /* 0x001e240000001000 */
[----:B0-----:R-:W-:-:S06]  /*25a60*/  VIADD R2, R2, 0xffffffe ;  /* 0x0ffffffe02027836 */ /* 0x001fcc0000000000 */
[----:B------:R-:W0:Y:S02]  /*25a70*/  F2I.FTZ.U32.TRUNC.NTZ R3, R2 ;  /* 0x0000000200037305 */ /* 0x000e24000021f000 */
[----:B0-----:R-:W-:-:S05]  /*25a80*/  IADD3 R2, RZ, -R3, RZ ;  /* 0x80000003ff027210 */ /* 0x001fca0007ffe0ff */
        /* <DEDUP_REMOVED lines=22> */
[----:B------:R-:W-:-:S04]  /*25bf0*/  VIADDMNMX R4, R3, R4, R7, PT ;  /* 0x0000000403047246 */ /* 0x000fc80003800107 */
        /* <DEDUP_REMOVED lines=15> */
[-C--:B------:R-:W-:Y:S01]  /*25cf0*/  @!P1 IADD3 R3, R3, -R7.reuse, RZ ;  /* 0x8000000703039210 */ /* 0x080fe20007ffe0ff */
[----:B------:R-:W-:Y:S01]  /*25d00*/  @!P1 VIADD R2, R2, 0x1 ;  /* 0x0000000102029836 */ /* 0x000fe20000000000 */
[----:B------:R-:W-:Y:S02]  /*25d10*/  ISETP.NE.AND P1, PT, R4, RZ, PT ;  /* 0x000000ff0400720c */ /* 0x000fe40003f25270 */
[----:B------:R-:W-:Y:S02]  /*25d20*/  ISETP.GE.U32.AND P0, PT, R3, R7, PT ;  /* 0x000000070300720c */ /* 0x000fe40003f06070 */
[C---:B------:R-:W-:Y:S01]  /*25d30*/  LOP3.LUT R3, R0.reuse, R4, RZ, 0x3c, !PT ;  /* 0x0000000400037212 */ /* 0x040fe200078e3cff */
[----:B------:R-:W-:-:S03]  /*25d40*/  IMAD.IADD R0, R0, 0x1, R5 ;  /* 0x0000000100007824 */ /* 0x000fc600078e0205 */
        /* <DEDUP_REMOVED lines=9> */
.L_x_2078:
[----:B------:R-:W-:Y:S01]  /*25de0*/  UMOV UR4, URZ ;  /* 0x0000003f00047c82 */ /* 0x000fe20008000000 */
[----:B------:R-:W-:Y:S01]  /*25df0*/  UMOV UR5, URZ ;  /* 0x0000003f00057c82 */ /* 0x000fe20008000000 */
[----:B------:R-:W-:Y:S01]  /*25e00*/  ULDC UR6, c[0x0][0xc3c] ;  /* 0x00030f0000067ab9 */ /* 0x000fe20000000800 */
[----:B------:R-:W-:Y:S01]  /*25e10*/  MOV R16, R0 ;  /* 0x0000000000107202 */ /* 0x000fe20000000f00 */
[----:B------:R-:W-:Y:S02]  /*25e20*/  IMAD.U32 R17, RZ, RZ, UR4 ;  /* 0x00000004ff117e24 */ /* 0x000fe4000f8e00ff */
[----:B------:R-:W-:Y:S02]  /*25e30*/  IMAD.U32 R18, RZ, RZ, UR5 ;  /* 0x00000005ff127e24 */ /* 0x000fe4000f8e00ff */
[----:B------:R-:W-:-:S07]  /*25e40*/  IMAD.U32 R19, RZ, RZ, UR6 ;  /* 0x00000006ff137e24 */ /* 0x000fce000f8e00ff */
.L_x_2086:
[----:B------:R1:W3:Y:S01]  /*25e50*/  LDL R3, [R1] ;  /* 0x0000000001037983 */ /* 0x0002e20000100800 */
[----:B------:R-:W4:Y:S01]  /*25e60*/  S2R R0, SR_TID.X ;  /* 0x0000000000007919 */ /* 0x000f220000002100 */
[----:B------:R-:W-:Y:S05]  /*25e70*/  WARPSYNC.ALL ;  /* 0x0000000000007948 */ /* 0x000fea0003800000 */
[----:B----4-:R-:W-:Y:S01]  /*25e80*/  LOP3.LUT R0, R0, 0x1f, RZ, 0xc0, !PT ;  /* 0x0000001f00007812 */ /* 0x010fe200078ec0ff */
[----:B------:R-:W-:Y:S03]  /*25e90*/  BAR.SYNC.DEFER_BLOCKING 0x4, 0x180 ;  /* 0x0106000000007b1d */ /* 0x000fe60000010000 */
[----:B------:R-:W-:-:S13]  /*25ea0*/  ISETP.NE.AND P0, PT, R0, RZ, PT ;  /* 0x000000ff0000720c */ /* 0x000fda0003f05270 */
[----:B------:R-:W3:Y:S01]  /*25eb0*/  @!P0 S2R R0, SR_CgaCtaId ;  /* 0x0000000000008919 */ /* 0x000ee20000008800 */
[----:B------:R-:W-:-:S04]  /*25ec0*/  @!P0 MOV R2, 0x400 ;  /* 0x0000040000028802 */ /* 0x000fc80000000f00 */
[----:B---3--:R-:W-:-:S05]  /*25ed0*/  @!P0 LEA R3, R0, R2, 0x18 ;  /* 0x0000000200038211 */ /* 0x008fca00078ec0ff */
[----:B------:R1:W-:Y:S04]  /*25ee0*/  @!P0 STS.128 [R3+0x288d0], R16 ;  /* 0x0288d01003008388 */ /* 0x0003e80000000c00 */
[----:B------:R1:W-:Y:S01]  /*25ef0*/  @!P0 STL [R1], R3 ;  /* 0x0000000301008387 */ /* 0x0003e20000100800 */
[----:B------:R-:W-:Y:S06]  /*25f00*/  BAR.ARV 0x5, 0x180 ;  /* 0x0146000000007b1d */ /* 0x000fec0000002000 */
.L_x_2075:
[----:B------:R-:W-:Y:S02]  /*25f10*/  ULDC UR4, c[0x0][0xc3c] ;  /* 0x00030f0000047ab9 */ /* 0x000fe40000000800 */
[----:B----4-:R-:W-:-:S13]  /*25f20*/  ISETP.GE.AND P0, PT, R19, UR4, PT ;  /* 0x0000000413007c0c */ /* 0x010fda000bf06270 */
[----:B------:R-:W-:Y:S05]  /*25f30*/  @!P0 BRA `(.L_x_2087) ;  /* 0xffffff9400648947 */ /* 0x000fea000383ffff */
[----:B------:R-:W-:Y:S05]  /*25f40*/  BSYNC B8 ;  /* 0x0000000000087941 */ /* 0x000fea0003800000 */
.L_x_1936:
[----:B---3--:R-:W3:Y:S01]  /*25f50*/  LDL.LU R0, [R1+0x48] ;  /* 0x0000480001007983 */ /* 0x008ee20000300800 */
[----:B------:R-:W-:Y:S01]  /*25f60*/  BSSY B0, `(.L_x_2088) ;  /* 0x000000b000007945 */ /* 0x000fe20003800000 */
[----:B------:R-:W4:Y:S01]  /*25f70*/  S2R R5, SR_CgaCtaId ;  /* 0x0000000000057919 */ /* 0x000f220000008800 */
[----:B---3--:R-:W-:-:S05]  /*25f80*/  VIADD R0, R0, 0x1 ;  /* 0x0000000100007836 */ /* 0x008fca0000000000 */
[----:B0-----:R-:W-:-:S04]  /*25f90*/  LEA.HI R2, R0, R0, RZ, 0x1 ;  /* 0x0000000000027211 */ /* 0x001fc800078f08ff */
[----:B-1----:R-:W-:-:S05]  /*25fa0*/  LOP3.LUT R3, R2, 0xfffffffe, RZ, 0xc0, !PT ;  /* 0xfffffffe02037812 */ /* 0x002fca00078ec0ff */
[----:B------:R-:W-:Y:S01]  /*25fb0*/  IMAD.IADD R3, R0, 0x1, -R3 ;  /* 0x0000000100037824 */ /* 0x000fe200078e0a03 */
[----:B------:R-:W-:-:S04]  /*25fc0*/  MOV R0, 0x400 ;  /* 0x0000040000007802 */ /* 0x000fc80000000f00 */
[----:B----4-:R-:W-:Y:S02]  /*25fd0*/  LEA R0, R5, R0, 0x18 ;  /* 0x0000000005007211 */ /* 0x010fe400078ec0ff */
[----:B------:R-:W-:-:S04]  /*25fe0*/  SHF.L.U32 R3, R3, 0x1f, RZ ;  /* 0x0000001f03037819 */ /* 0x000fc800000006ff */
[----:B------:R-:W0:Y:S02]  /*25ff0*/  SYNCS.PHASECHK.TRANS64.TRYWAIT P0, [R0+URZ+0x28820], R3 ;  /* 0x02882003000075a7 */ /* 0x000e24000800017f */
[----:B0-----:R-:W-:Y:S05]  /*26000*/  @!P0 BRA `(.L_x_2089) ;  /* 0x0000003800988947 */ /* 0x001fea0003800000 */
.L_x_2233:
[----:B------:R-:W-:Y:S05]  /*26010*/  BSYNC B0 ;  /* 0x0000000000007941 */ /* 0x000fea0003800000 */
.L_x_2088:
[----:B------:R-:W-:-:S03]  /*26020*/  UMOV UR4, 0xffffffff ;  /* 0xffffffff00047882 */ /* 0x000fc60000000000 */
[----:B------:R-:W-:Y:S05]  /*26030*/  BRA.DIV UR4, `(.L_x_2090) ;  /* 0x0000003a04a07947 */ /* 0x000fea000b800000 */
[----:B------:R-:W1:Y:S02]  /*26040*/  S2R R2, SR_TID.X ;  /* 0x0000000000027919 */ /* 0x000e640000002100 */
[----:B-1----:R-:W-:-:S04]  /*26050*/  SHF.R.U32.HI R2, RZ, 0x5, R2 ;  /* 0x00000005ff027819 */ /* 0x002fc80000011602 */
[----:B------:R-:W-:-:S05]  /*26060*/  LOP3.LUT R2, R2, 0x3, RZ, 0xc0, !PT ;  /* 0x0000000302027812 */ /* 0x000fca00078ec0ff */
[----:B------:R1:W3:Y:S02]  /*26070*/  SHFL.IDX PT, R14, R2, RZ, 0x1f ;  /* 0x00001fff020e7589 */ /* 0x0002e400000e0000 */
.L_x_2236:
[----:B---3--:R-:W-:-:S13]  /*26080*/  ISETP.NE.AND P0, PT, R14, RZ, PT ;  /* 0x000000ff0e00720c */ /* 0x008fda0003f05270 */
[----:B------:R-:W-:Y:S05]  /*26090*/  @P0 BRA `(.L_x_1664) ;  /* 0x0000000000940947 */ /* 0x000fea0003800000 */
[----:B------:R-:W-:-:S03]  /*260a0*/  UMOV UR4, 0xffffffff ;  /* 0xffffffff00047882 */ /* 0x000fc60000000000 */
[----:B------:R-:W-:Y:S05]  /*260b0*/  BRA.DIV UR4, `(.L_x_2091) ;  /* 0x0000003a04b47947 */ /* 0x000fea000b800000 */
[----:B------:R-:W-:-:S13]  /*260c0*/  ELECT P6, URZ, PT ;  /* 0x00000000003f782f */ /* 0x000fda00038c0000 */
.L_x_2239:
[----:B------:R-:W-:Y:S05]  /*260d0*/  @!P6 BRA `(.L_x_1664) ;  /* 0x000000000084e947 */ /* 0x000fea0003800000 */
[----:B-1----:R-:W3:Y:S02]  /*260e0*/  LDL.LU R2, [R1+0x50] ;  /* 0x0000500001027983 */ /* 0x002ee40000300800 */
[----:B---3--:R-:W-:-:S04]  /*260f0*/  LOP3.LUT R2, R2, 0x2, RZ, 0xfc, !PT ;  /* 0x0000000202027812 */ /* 0x008fc800078efcff */
[----:B------:R-:W-:-:S13]  /*26100*/  ISETP.NE.AND P2, PT, R2, 0x3, PT ;  /* 0x000000030200780c */ /* 0x000fda0003f45270 */
[----:B------:R-:W-:Y:S05]  /*26110*/  @!P2 BRA `(.L_x_2092) ;  /* 0x000000000004a947 */ /* 0x000fea0003800000 */
[----:B------:R-:W-:Y:S01]  /*26120*/  BPT.TRAP 0x1 ;  /* 0x000000040000795c */ /* 0x000fe20000300000 */
.L_x_2092:
[----:B0-----:R-:W3:Y:S04]  /*26130*/  LDL R3, [R1+0x4] ;  /* 0x0000040001037983 */ /* 0x001ee80000100800 */
[----:B--2---:R-:W2:Y:S01]  /*26140*/  LDL.LU R7, [R1+0x10] ;  /* 0x0000100001077983 */ /* 0x004ea20000300800 */
[----:B------:R-:W-:-:S05]  /*26150*/  VIADD R2, R0, 0x28840 ;  /* 0x0002884000027836 */ /* 0x000fca0000000000 */
[C---:B---3--:R-:W-:Y:S01]  /*26160*/  LEA R6, R3.reuse, R2, 0x3 ;  /* 0x0000000203067211 */ /* 0x048fe200078e18ff */
        /* <DEDUP_REMOVED lines=10> */
.L_x_2240:
[----:B------:R-:W1:Y:S02]  /*26210*/  SYNCS.PHASECHK.TRANS64.TRYWAIT P0, [R7+URZ], R2 ;  /* 0x00000002070075a7 */ /* 0x000e64000800017f */
[----:B-1----:R-:W-:Y:S05]  /*26220*/  @!P0 BRA `(.L_x_2094) ;  /* 0x00000038008c8947 */ /* 0x002fea0003800000 */
.L_x_2241:
[----:B------:R-:W-:Y:S05]  /*26230*/  @!P2 BRA `(.L_x_2095) ;  /* 0x000000000004a947 */ /* 0x000fea0003800000 */
[----:B------:R-:W-:Y:S01]  /*26240*/  BPT.TRAP 0x1 ;  /* 0x000000040000795c */ /* 0x000fe20000300000 */
.L_x_2095:
[----:B------:R-:W2:Y:S01]  /*26250*/  LDL.LU R4, [R1+0x4] ;  /* 0x0000040001047983 */ /* 0x000ea20000300800 */
[----:B------:R-:W-:-:S04]  /*26260*/  VIADD R0, R0, 0x28860 ;  /* 0x0002886000007836 */ /* 0x000fc80000000000 */
[----:B--2---:R-:W-:-:S04]  /*26270*/  IMAD R4, R4, 0x8, R0 ;  /* 0x0000000804047824 */ /* 0x004fc800078e0200 */
[----:B------:R-:W2:Y:S02]  /*26280*/  SYNCS.PHASECHK.TRANS64.TRYWAIT P0, [R4+URZ], R5 ;  /* 0x00000005040075a7 */ /* 0x000ea4000800017f */
[----:B--2---:R-:W-:Y:S05]  /*26290*/  @!P0 BRA `(.L_x_2096) ;  /* 0x0000003800848947 */ /* 0x004fea0003800000 */
.L_x_2242:
[----:B------:R-:W-:-:S07]  /*262a0*/  IMAD R3, R3, 0x8, R0 ;  /* 0x0000000803037824 */ /* 0x000fce00078e0200 */
.L_x_2097:
[----:B---3--:R3:W4:Y:S02]  /*262b0*/  SYNCS.PHASECHK.TRANS64.TRYWAIT P0, [R3+URZ], R2 ;  /* 0x00000002030075a7 */ /* 0x008724000800017f */
[----:B----4-:R-:W-:Y:S05]  /*262c0*/  @!P0 NANOSLEEP.SYNCS 0x989680 ;  /* 0x009896800000895d */ /* 0x010fea0003900000 */
[----:B------:R-:W4:Y:S02]  /*262d0*/  @!P0 SYNCS.PHASECHK.TRANS64 P0, [R3+URZ], R2 ;  /* 0x00000002030085a7 */ /* 0x000f24000800007f */
[----:B----4-:R-:W-:Y:S05]  /*262e0*/  @!P0 BRA `(.L_x_2097) ;  /* 0xfffffffc00f08947 */ /* 0x010fea000383ffff */
.L_x_1664:
[----:B------:R-:W-:Y:S05]  /*262f0*/  BSYNC B9 ;  /* 0x0000000000097941 */ /* 0x000fea0003800000 */
.L_x_1661:
[----:B------:R-:W-:Y:S05]  /*26300*/  EXIT ;  /* 0x000000000000794d */ /* 0x000fea0003800000 */
.L_x_1694:
[----:B0-----:R0:W1:Y:S02]  /*26310*/  SYNCS.PHASECHK.TRANS64.TRYWAIT P6, [R106+URZ+0x28890], R119 ;  /* 0x028890776a0075a7 */ /* 0x00106400080c017f */
[----:B-1----:R-:W-:Y:S05]  /*26320*/  @!P6 NANOSLEEP.SYNCS 0x989680 ;  /* 0x009896800000e95d */ /* 0x002fea0003900000 */
[----:B------:R-:W1:Y:S02]  /*26330*/  @!P6 SYNCS.PHASECHK.TRANS64 P6, [R106+URZ+0x28890], R119 ;  /* 0x028890776a00e5a7 */ /* 0x000e6400080c007f */
[----:B-1----:R-:W-:Y:S05]  /*26340*/  @!P6 BRA `(.L_x_1694) ;  /* 0xfffffffc00f0e947 */ /* 0x002fea000383ffff */
[----:B------:R-:W-:Y:S05]  /*26350*/  BRA `(.L_x_2098) ;  /* 0xfffffdd000287947 */ /* 0x000fea000383ffff */
.L_x_1730:
[----:B0-----:R0:W1:Y:S02]  /*26360*/  SYNCS.PHASECHK.TRANS64.TRYWAIT P4, [R106+URZ+0x28890], R119 ;  /* 0x028890776a0075a7 */ /* 0x001064000808017f */
[----:B-1----:R-:W-:Y:S05]  /*26370*/  @!P4 NANOSLEEP.SYNCS 0x989680 ;  /* 0x009896800000c95d */ /* 0x002fea0003900000 */
[----:B------:R-:W1:Y:S02]  /*26380*/  @!P4 SYNCS.PHASECHK.TRANS64 P4, [R106+URZ+0x28890], R119 ;  /* 0x028890776a00c5a7 */ /* 0x000e64000808007f */
[----:B-1----:R-:W-:Y:S05]  /*26390*/  @!P4 BRA `(.L_x_1730) ;  /* 0xfffffffc00f0c947 */ /* 0x002fea000383ffff */
[----:B------:R-:W-:Y:S05]  /*263a0*/  BRA `(.L_x_2099) ;  /* 0xfffffdf400847947 */ /* 0x000fea000383ffff */
.L_x_1747:
[----:B0-----:R0:W1:Y:S02]  /*263b0*/  SYNCS.PHASECHK.TRANS64.TRYWAIT P3, [R106+URZ+0x28890], R119 ;  /* 0x028890776a0075a7 */ /* 0x001064000806017f */
[----:B-1----:R-:W-:Y:S05]  /*263c0*/  @!P3 NANOSLEEP.SYNCS 0x989680 ;  /* 0x009896800000b95d */ /* 0x002fea0003900000 */
[----:B------:R-:W1:Y:S02]  /*263d0*/  @!P3 SYNCS.PHASECHK.TRANS64 P3, [R106+URZ+0x28890], R119 ;  /* 0x028890776a00b5a7 */ /* 0x000e64000806007f */
[----:B-1----:R-:W-:Y:S05]  /*263e0*/  @!P3 BRA `(.L_x_1747) ;  /* 0xfffffffc00f0b947 */ /* 0x002fea000383ffff */
[----:B------:R-:W-:Y:S05]  /*263f0*/  BRA `(.L_x_2100) ;  /* 0xfffffe1400a87947 */ /* 0x000fea000383ffff */
.L_x_1757:
[----:B--2---:R2:W3:Y:S02]  /*26400*/  SYNCS.PHASECHK.TRANS64.TRYWAIT P0, [R106+URZ+0x288b0], R119 ;  /* 0x0288b0776a0075a7 */ /* 0x0044e4000800017f */
[----:B---3--:R-:W-:Y:S05]  /*26410*/  @!P0 NANOSLEEP.SYNCS 0x989680 ;  /* 0x009896800000895d */ /* 0x008fea0003900000 */
[----:B------:R-:W3:Y:S02]  /*26420*/  @!P0 SYNCS.PHASECHK.TRANS64 P0, [R106+URZ+0x288b0], R119 ;  /* 0x0288b0776a0085a7 */ /* 0x000ee4000800007f */
[----:B---3--:R-:W-:Y:S05]  /*26430*/  @!P0 BRA `(.L_x_1757) ;  /* 0xfffffffc00f08947 */ /* 0x008fea000383ffff */
[----:B------:R-:W-:Y:S05]  /*26440*/  BRA `(.L_x_2101) ;  /* 0xfffffe1c00447947 */ /* 0x000fea000383ffff */
.L_x_1777:
[----:B------:R-:W-:Y:S01]  /*26450*/  BSSY B0, `(.L_x_2102) ;  /* 0x0000008000007945 */ /* 0x000fe20003800000 */
[----:B------:R-:W-:Y:S01]  /*26460*/  IMAD.MOV.U32 R13, RZ, RZ, R222 ;  /* 0x000000ffff0d7224 */ /* 0x000fe200078e00de */
[----:B------:R-:W-:Y:S01]  /*26470*/  MOV R12, RZ ;  /* 0x000000ff000c7202 */ /* 0x000fe20000000f00 */
[----:B------:R-:W-:Y:S02]  /*26480*/  IMAD.MOV.U32 R11, RZ, RZ, 0x1f ;  /* 0x0000001fff0b7424 */ /* 0x000fe400078e00ff */
[----:B------:R-:W-:-:S07]  /*26490*/  IMAD.MOV.U32 R15, RZ, RZ, -0x1 ;  /* 0xffffffffff0f7424 */ /* 0x000fce00078e00ff */
[----:B-----5:R-:W-:Y:S05]  /*264a0*/  WARPSYNC.COLLECTIVE R15, `(.L_x_2103) ;  /* 0x000000000f087348 */ /* 0x020fea0003c00000 */
[----:B------:R0:W1:Y:S02]  /*264b0*/  SHFL.IDX P6, R14, R13, R12, R11 ;  /* 0x0000000c0d0e7389 */ /* 0x00006400000c000b */
[----:B01---5:R-:W-:Y:S01]  /*264c0*/  ENDCOLLECTIVE ;  /* 0x000000000000791b */ /* 0x023fe20003800000 */
.L_x_2103:
[----:B------:R-:W-:Y:S05]  /*264d0*/  BSYNC B0 ;  /* 0x0000000000007941 */ /* 0x000fea0003800000 */
.L_x_2102:
[----:B------:R-:W-:Y:S01]  /*264e0*/  IMAD.MOV.U32 R194, RZ, RZ, R14 ;  /* 0x000000ffffc27224 */ /* 0x000fe200078e000e */
[----:B------:R-:W-:Y:S06]  /*264f0*/  BRA `(.L_x_2104) ;  /* 0xfffffe2800787947 */ /* 0x000fec000383ffff */
.L_x_1787:
[----:B------:R-:W-:Y:S01]  /*26500*/  BSSY B1, `(.L_x_2105) ;  /* 0x0000008000017945 */ /* 0x000fe20003800000 */
[----:B------:R-:W-:Y:S01]  /*26510*/  IMAD.MOV.U32 R13, RZ, RZ, R6 ;  /* 0x000000ffff0d7224 */ /* 0x000fe200078e0006 */
[----:B------:R-:W-:Y:S01]  /*26520*/  MOV R15, 0xffffffff ;  /* 0xffffffff000f7802 */ /* 0x000fe20000000f00 */
[----:B------:R-:W-:Y:S02]  /*26530*/  IMAD.MOV.U32 R12, RZ, RZ, RZ ;  /* 0x000000ffff0c7224 */ /* 0x000fe400078e00ff */
[----:B------:R-:W-:-:S07]  /*26540*/  IMAD.MOV.U32 R11, RZ, RZ, 0x181f ;  /* 0x0000181fff0b7424 */ /* 0x000fce00078e00ff */
[----:B0-----:R-:W-:Y:S05]  /*26550*/  WARPSYNC.COLLECTIVE R15, `(.L_x_2106) ;  /* 0x000000000f087348 */ /* 0x001fea0003c00000 */
[----:B------:R1:W2:Y:S02]  /*26560*/  SHFL.IDX P6, R14, R13, R12, R11 ;  /* 0x0000000c0d0e7389 */ /* 0x0002a400000c000b */
[----:B012---:R-:W-:Y:S01]  /*26570*/  ENDCOLLECTIVE ;  /* 0x000000000000791b */ /* 0x007fe20003800000 */
.L_x_2106:
[----:B------:R-:W-:Y:S05]  /*26580*/  BSYNC B1 ;  /* 0x0000000000017941 */ /* 0x000fea0003800000 */
.L_x_2105:
[----:B------:R-:W-:Y:S02]  /*26590*/  IMAD.MOV.U32 R13, RZ, RZ, R5 ;  /* 0x000000ffff0d7224 */ /* 0x000fe400078e0005 */
[----:B------:R-:W-:Y:S02]  /*265a0*/  IMAD.MOV.U32 R12, RZ, RZ, RZ ;  /* 0x000000ffff0c7224 */ /* 0x000fe400078e00ff */
[----:B------:R-:W-:Y:S02]  /*265b0*/  IMAD.MOV.U32 R11, RZ, RZ, 0x181f ;  /* 0x0000181fff0b7424 */ /* 0x000fe400078e00ff */
[----:B------:R-:W-:Y:S02]  /*265c0*/  IMAD.MOV.U32 R15, RZ, RZ, -0x1 ;  /* 0xffffffffff0f7424 */ /* 0x000fe400078e00ff */
[----:B------:R-:W-:-:S07]  /*265d0*/  IMAD.MOV.U32 R0, RZ, RZ, R14 ;  /* 0x000000ffff007224 */ /* 0x000fce00078e000e */
[----:B------:R-:W-:Y:S05]  /*265e0*/  WARPSYNC.COLLECTIVE R15, `(.L_x_2107) ;  /* 0x000000000f087348 */ /* 0x000fea0003c00000 */
[----:B------:R0:W1:Y:S02]  /*265f0*/  SHFL.IDX P6, R14, R13, R12, R11 ;  /* 0x0000000c0d0e7389 */ /* 0x00006400000c000b */
[----:B01----:R-:W-:Y:S01]  /*26600*/  ENDCOLLECTIVE ;  /* 0x000000000000791b */ /* 0x003fe20003800000 */
.L_x_2107:
[----:B------:R-:W-:Y:S01]  /*26610*/  MOV R13, R8 ;  /* 0x00000008000d7202 */ /* 0x000fe20000000f00 */
[----:B------:R-:W-:-:S07]  /*26620*/  IMAD.MOV.U32 R3, RZ, RZ, R14 ;  /* 0x000000ffff037224 */ /* 0x000fce00078e000e */
[----:B------:R-:W-:Y:S05]  /*26630*/  WARPSYNC.COLLECTIVE R15, `(.L_x_2108) ;  /* 0x000000000f087348 */ /* 0x000fea0003c00000 */
[----:B------:R0:W1:Y:S02]  /*26640*/  SHFL.IDX P6, R14, R13, R12, R11 ;  /* 0x0000000c0d0e7389 */ /* 0x00006400000c000b */
[----:B01----:R-:W-:Y:S01]  /*26650*/  ENDCOLLECTIVE ;  /* 0x000000000000791b */ /* 0x003fe20003800000 */
.L_x_2108:
[----:B------:R-:W-:Y:S02]  /*26660*/  IMAD.MOV.U32 R13, RZ, RZ, R7 ;  /* 0x000000ffff0d7224 */ /* 0x000fe400078e0007 */
[----:B------:R-:W-:-:S07]  /*26670*/  IMAD.MOV.U32 R4, RZ, RZ, R14 ;  /* 0x000000ffff047224 */ /* 0x000fce00078e000e */
[----:B------:R-:W-:Y:S05]  /*26680*/  WARPSYNC.COLLECTIVE R15, `(.L_x_2109) ;  /* 0x000000000f087348 */ /* 0x000fea0003c00000 */
[----:B------:R0:W1:Y:S02]  /*26690*/  SHFL.IDX P6, R14, R13, R12, R11 ;  /* 0x0000000c0d0e7389 */ /* 0x00006400000c000b */
[----:B01----:R-:W-:Y:S01]  /*266a0*/  ENDCOLLECTIVE ;  /* 0x000000000000791b */ /* 0x003fe20003800000 */
.L_x_2109:
[----:B------:R-:W-:Y:S05]  /*266b0*/  BRA `(.L_x_2110) ;  /* 0xfffffe2c00c47947 */ /* 0x000fea000383ffff */
.L_x_1790:
[----:B------:R-:W-:Y:S01]  /*266c0*/  BSSY B1, `(.L_x_2111) ;  /* 0x0000008000017945 */ /* 0x000fe20003800000 */
[----:B0-----:R-:W-:Y:S02]  /*266d0*/  IMAD.MOV.U32 R13, RZ, RZ, R6 ;  /* 0x000000ffff0d7224 */ /* 0x001fe400078e0006 */
[----:B------:R-:W-:Y:S02]  /*266e0*/  IMAD.MOV.U32 R12, RZ, RZ, 0x1 ;  /* 0x00000001ff0c7424 */ /* 0x000fe400078e00ff */
[----:B------:R-:W-:Y:S02]  /*266f0*/  IMAD.MOV.U32 R11, RZ, RZ, 0x181f ;  /* 0x0000181fff0b7424 */ /* 0x000fe400078e00ff */
[----:B------:R-:W-:-:S07]  /*26700*/  IMAD.MOV.U32 R15, RZ, RZ, -0x1 ;  /* 0xffffffffff0f7424 */ /* 0x000fce00078e00ff */
[----:B-1----:R-:W-:Y:S05]  /*26710*/  WARPSYNC.COLLECTIVE R15, `(.L_x_2112) ;  /* 0x000000000f087348 */ /* 0x002fea0003c00000 */
[----:B------:R0:W2:Y:S02]  /*26720*/  SHFL.IDX P6, R14, R13, R12, R11 ;  /* 0x0000000c0d0e7389 */ /* 0x0000a400000c000b */
[----:B012---:R-:W-:Y:S01]  /*26730*/  ENDCOLLECTIVE ;  /* 0x000000000000791b */ /* 0x007fe20003800000 */
.L_x_2112:
[----:B------:R-:W-:Y:S05]  /*26740*/  BSYNC B1 ;  /* 0x0000000000017941 */ /* 0x000fea0003800000 */
.L_x_2111:
[----:B------:R-:W-:Y:S01]  /*26750*/  IMAD.MOV.U32 R13, RZ, RZ, R5 ;  /* 0x000000ffff0d7224 */ /* 0x000fe200078e0005 */
[----:B------:R-:W-:Y:S01]  /*26760*/  MOV R0, R14 ;  /* 0x0000000e00007202 */ /* 0x000fe20000000f00 */
[----:B------:R-:W-:Y:S02]  /*26770*/  IMAD.MOV.U32 R12, RZ, RZ, 0x1 ;  /* 0x00000001ff0c7424 */ /* 0x000fe400078e00ff */
[----:B------:R-:W-:Y:S02]  /*26780*/  IMAD.MOV.U32 R11, RZ, RZ, 0x181f ;  /* 0x0000181fff0b7424 */ /* 0x000fe400078e00ff */
[----:B------:R-:W-:-:S07]  /*26790*/  IMAD.MOV.U32 R15, RZ, RZ, -0x1 ;  /* 0xffffffffff0f7424 */ /* 0x000fce00078e00ff */
[----:B------:R-:W-:Y:S05]  /*267a0*/  WARPSYNC.COLLECTIVE R15, `(.L_x_2113) ;  /* 0x000000000f087348 */ /* 0x000fea0003c00000 */
[----:B------:R0:W1:Y:S02]  /*267b0*/  SHFL.IDX P6, R14, R13, R12, R11 ;  /* 0x0000000c0d0e7389 */ /* 0x00006400000c000b */
[----:B01----:R-:W-:Y:S01]  /*267c0*/  ENDCOLLECTIVE ;  /* 0x000000000000791b */ /* 0x003fe20003800000 */
.L_x_2113:
[----:B------:R-:W-:Y:S02]  /*267d0*/  IMAD.MOV.U32 R13, RZ, RZ, R8 ;  /* 0x000000ffff0d7224 */ /* 0x000fe400078e0008 */
[----:B------:R-:W-:-:S07]  /*267e0*/  IMAD.MOV.U32 R3, RZ, RZ, R14 ;  /* 0x000000ffff037224 */ /* 0x000fce00078e000e */
[----:B------:R-:W-:Y:S05]  /*267f0*/  WARPSYNC.COLLECTIVE R15, `(.L_x_2114) ;  /* 0x000000000f087348 */ /* 0x000fea0003c00000 */
[----:B------:R0:W1:Y:S02]  /*26800*/  SHFL.IDX P6, R14, R13, R12, R11 ;  /* 0x0000000c0d0e7389 */ /* 0x00006400000c000b */
[----:B01----:R-:W-:Y:S01]  /*26810*/  ENDCOLLECTIVE ;  /* 0x000000000000791b */ /* 0x003fe20003800000 */
.L_x_2114:
[----:B------:R-:W-:Y:S01]  /*26820*/  IMAD.MOV.U32 R13, RZ, RZ, R7 ;  /* 0x000000ffff0d7224 */ /* 0x000fe200078e0007 */
[----:B------:R-:W-:-:S07]  /*26830*/  MOV R4, R14 ;  /* 0x0000000e00047202 */ /* 0x000fce0000000f00 */
[----:B------:R-:W-:Y:S05]  /*26840*/  WARPSYNC.COLLECTIVE R15, `(.L_x_2115) ;  /* 0x000000000f087348 */ /* 0x000fea0003c00000 */
[----:B------:R0:W1:Y:S02]  /*26850*/  SHFL.IDX P6, R14, R13, R12, R11 ;  /* 0x0000000c0d0e7389 */ /* 0x00006400000c000b */
[----:B01----:R-:W-:Y:S01]  /*26860*/  ENDCOLLECTIVE ;  /* 0x000000000000791b */ /* 0x003fe20003800000 */
.L_x_2115:
[----:B------:R-:W-:Y:S05]  /*26870*/  BRA `(.L_x_2116) ;  /* 0xfffffe3000307947 */ /* 0x000fea000383ffff */
.L_x_1793:
[----:B------:R-:W-:Y:S01]  /*26880*/  BSSY B1, `(.L_x_2117) ;  /* 0x0000008000017945 */ /* 0x000fe20003800000 */
[----:B0-----:R-:W-:Y:S02]  /*26890*/  IMAD.MOV.U32 R13, RZ, RZ, R6 ;  /* 0x000000ffff0d7224 */ /* 0x001fe400078e0006 */
[----:B------:R-:W-:Y:S02]  /*268a0*/  IMAD.MOV.U32 R12, RZ, RZ, 0x2 ;  /* 0x00000002ff0c7424 */ /* 0x000fe400078e00ff */
[----:B------:R-:W-:Y:S02]  /*268b0*/  IMAD.MOV.U32 R11, RZ, RZ, 0x181f ;  /* 0x0000181fff0b7424 */ /* 0x000fe400078e00ff */
[----:B------:R-:W-:-:S07]  /*268c0*/  IMAD.MOV.U32 R15, RZ, RZ, -0x1 ;  /* 0xffffffffff0f7424 */ /* 0x000fce00078e00ff */
[----:B--2---:R-:W-:Y:S05]  /*268d0*/  WARPSYNC.COLLECTIVE R15, `(.L_x_2118) ;  /* 0x000000000f087348 */ /* 0x004fea0003c00000 */
[----:B------:R0:W1:Y:S02]  /*268e0*/  SHFL.IDX P6, R14, R13, R12, R11 ;  /* 0x0000000c0d0e7389 */ /* 0x00006400000c000b */
[----:B012---:R-:W-:Y:S01]  /*268f0*/  ENDCOLLECTIVE ;  /* 0x000000000000791b */ /* 0x007fe20003800000 */
.L_x_2118:
[----:B------:R-:W-:Y:S05]  /*26900*/  BSYNC B1 ;  /* 0x0000000000017941 */ /* 0x000fea0003800000 */
.L_x_2117:
[----:B------:R-:W-:Y:S01]  /*26910*/  MOV R13, R5 ;  /* 0x00000005000d7202 */ /* 0x000fe20000000f00 */
[----:B------:R-:W-:Y:S02]  /*26920*/  IMAD.MOV.U32 R12, RZ, RZ, 0x2 ;  /* 0x00000002ff0c7424 */ /* 0x000fe400078e00ff */
[----:B------:R-:W-:Y:S02]  /*26930*/  IMAD.MOV.U32 R11, RZ, RZ, 0x181f ;  /* 0x0000181fff0b7424 */ /* 0x000fe400078e00ff */
[----:B------:R-:W-:Y:S02]  /*26940*/  IMAD.MOV.U32 R15, RZ, RZ, -0x1 ;  /* 0xffffffffff0f7424 */ /* 0x000fe400078e00ff */
[----:B------:R-:W-:-:S07]  /*26950*/  IMAD.MOV.U32 R0, RZ, RZ, R14 ;  /* 0x000000ffff007224 */ /* 0x000fce00078e000e */
[----:B------:R-:W-:Y:S05]  /*26960*/  WARPSYNC.COLLECTIVE R15, `(.L_x_2119) ;  /* 0x000000000f087348 */ /* 0x000fea0003c00000 */
[----:B------:R0:W1:Y:S02]  /*26970*/  SHFL.IDX P6, R14, R13, R12, R11 ;  /* 0x0000000c0d0e7389 */ /* 0x00006400000c000b */
[----:B01----:R-:W-:Y:S01]  /*26980*/  ENDCOLLECTIVE ;  /* 0x000000000000791b */ /* 0x003fe20003800000 */
.L_x_2119:
[----:B------:R-:W-:Y:S02]  /*26990*/  IMAD.MOV.U32 R13, RZ, RZ, R8 ;  /* 0x000000ffff0d7224 */ /* 0x000fe400078e0008 */
[----:B------:R-:W-:-:S07]  /*269a0*/  IMAD.MOV.U32 R3, RZ, RZ, R14 ;  /* 0x000000ffff037224 */ /* 0x000fce00078e000e */
[----:B------:R-:W-:Y:S05]  /*269b0*/  WARPSYNC.COLLECTIVE R15, `(.L_x_2120) ;  /* 0x000000000f087348 */ /* 0x000fea0003c00000 */
[----:B------:R0:W1:Y:S02]  /*269c0*/  SHFL.IDX P6, R14, R13, R12, R11 ;  /* 0x0000000c0d0e7389 */ /* 0x00006400000c000b */
[----:B01----:R-:W-:Y:S01]  /*269d0*/  ENDCOLLECTIVE ;  /* 0x000000000000791b */ /* 0x003fe20003800000 */
.L_x_2120:
[----:B------:R-:W-:Y:S01]  /*269e0*/  MOV R13, R7 ;  /* 0x00000007000d7202 */ /* 0x000fe20000000f00 */
[----:B------:R-:W-:-:S07]  /*269f0*/  IMAD.MOV.U32 R4, RZ, RZ, R14 ;  /* 0x000000ffff047224 */ /* 0x000fce00078e000e */
[----:B------:R-:W-:Y:S05]  /*26a00*/  WARPSYNC.COLLECTIVE R15, `(.L_x_2121) ;  /* 0x000000000f087348 */ /* 0x000fea0003c00000 */
[----:B------:R0:W1:Y:S02]  /*26a10*/  SHFL.IDX P6, R14, R13, R12, R11 ;  /* 0x0000000c0d0e7389 */ /* 0x00006400000c000b */
[----:B01----:R-:W-:Y:S01]  /*26a20*/  ENDCOLLECTIVE ;  /* 0x000000000000791b */ /* 0x003fe20003800000 */
.L_x_2121:
[----:B------:R-:W-:Y:S05]  /*26a30*/  BRA `(.L_x_2122) ;  /* 0xfffffe30008c7947 */ /* 0x000fea000383ffff */
.L_x_1796:
[----:B------:R-:W-:Y:S01]  /*26a40*/  BSSY B1, `(.L_x_2123) ;  /* 0x0000008000017945 */ /* 0x000fe20003800000 */
[----:B------:R-:W-:Y:S02]  /*26a50*/  IMAD.MOV.U32 R13, RZ, RZ, R6 ;  /* 0x000000ffff0d7224 */ /* 0x000fe400078e0006 */
[----:B------:R-:W-:Y:S02]  /*26a60*/  IMAD.MOV.U32 R12, RZ, RZ, 0x3 ;  /* 0x00000003ff0c7424 */ /* 0x000fe400078e00ff */
[----:B------:R-:W-:Y:S02]  /*26a70*/  IMAD.MOV.U32 R11, RZ, RZ, 0x181f ;  /* 0x0000181fff0b7424 */ /* 0x000fe400078e00ff */
[----:B------:R-:W-:-:S07]  /*26a80*/  IMAD.MOV.U32 R15, RZ, RZ, -0x1 ;  /* 0xffffffffff0f7424 */ /* 0x000fce00078e00ff */
[----:B--2---:R-:W-:Y:S05]  /*26a90*/  WARPSYNC.COLLECTIVE R15, `(.L_x_2124) ;  /* 0x000000000f087348 */ /* 0x004fea0003c00000 */
[----:B------:R0:W1:Y:S02]  /*26aa0*/  SHFL.IDX P6, R14, R13, R12, R11 ;  /* 0x0000000c0d0e7389 */ /* 0x00006400000c000b */
[----:B012---:R-:W-:Y:S01]  /*26ab0*/  ENDCOLLECTIVE ;  /* 0x000000000000791b */ /* 0x007fe20003800000 */
.L_x_2124:
[----:B------:R-:W-:Y:S05]  /*26ac0*/  BSYNC B1 ;  /* 0x0000000000017941 */ /* 0x000fea0003800000 */
.L_x_2123:
[----:B------:R-:W-:Y:S01]  /*26ad0*/  IMAD.MOV.U32 R13, RZ, RZ, R5 ;  /* 0x000000ffff0d7224 */ /* 0x000fe200078e0005 */
[----:B------:R-:W-:Y:S01]  /*26ae0*/  MOV R12, 0x3 ;  /* 0x00000003000c7802 */ /* 0x000fe20000000f00 */
[----:B------:R-:W-:Y:S02]  /*26af0*/  IMAD.MOV.U32 R11, RZ, RZ, 0x181f ;  /* 0x0000181fff0b7424 */ /* 0x000fe400078e00ff */
[----:B------:R-:W-:Y:S02]  /*26b00*/  IMAD.MOV.U32 R15, RZ, RZ, -0x1 ;  /* 0xffffffffff0f7424 */ /* 0x000fe400078e00ff */
[----:B------:R-:W-:-:S07]  /*26b10*/  IMAD.MOV.U32 R0, RZ, RZ, R14 ;  /* 0x000000ffff007224 */ /* 0x000fce00078e000e */
[----:B------:R-:W-:Y:S05]  /*26b20*/  WARPSYNC.COLLECTIVE R15, `(.L_x_2125) ;  /* 0x000000000f087348 */ /* 0x000fea0003c00000 */
[----:B------:R0:W1:Y:S02]  /*26b30*/  SHFL.IDX P6, R14, R13, R12, R11 ;  /* 0x0000000c0d0e7389 */ /* 0x00006400000c000b */
[----:B01----:R-:W-:Y:S01]  /*26b40*/  ENDCOLLECTIVE ;  /* 0x000000000000791b */ /* 0x003fe20003800000 */
.L_x_2125:
[----:B------:R-:W-:Y:S02]  /*26b50*/  IMAD.MOV.U32 R13, RZ, RZ, R8 ;  /* 0x000000ffff0d7224 */ /* 0x000fe400078e0008 */
[----:B------:R-:W-:-:S07]  /*26b60*/  IMAD.MOV.U32 R3, RZ, RZ, R14 ;  /* 0x000000ffff037224 */ /* 0x000fce00078e000e */
[----:B------:R-:W-:Y:S05]  /*26b70*/  WARPSYNC.COLLECTIVE R15, `(.L_x_2126) ;  /* 0x000000000f087348 */ /* 0x000fea0003c00000 */
[----:B------:R0:W1:Y:S02]  /*26b80*/  SHFL.IDX P6, R14, R13, R12, R11 ;  /* 0x0000000c0d0e7389 */ /* 0x00006400000c000b */
[----:B01----:R-:W-:Y:S01]  /*26b90*/  ENDCOLLECTIVE ;  /* 0x000000000000791b */ /* 0x003fe20003800000 */
.L_x_2126:
[----:B------:R-:W-:Y:S02]  /*26ba0*/  IMAD.MOV.U32 R13, RZ, RZ, R7 ;  /* 0x000000ffff0d7224 */ /* 0x000fe400078e0007 */
[----:B------:R-:W-:-:S07]  /*26bb0*/  IMAD.MOV.U32 R4, RZ, RZ, R14 ;  /* 0x000000ffff047224 */ /* 0x000fce00078e000e */
[----:B------:R-:W-:Y:S05]  /*26bc0*/  WARPSYNC.COLLECTIVE R15, `(.L_x_2127) ;  /* 0x000000000f087348 */ /* 0x000fea0003c00000 */
[----:B------:R0:W1:Y:S02]  /*26bd0*/  SHFL.IDX P6, R14, R13, R12, R11 ;  /* 0x0000000c0d0e7389 */ /* 0x00006400000c000b */
[----:B01----:R-:W-:Y:S01]  /*26be0*/  ENDCOLLECTIVE ;  /* 0x000000000000791b */ /* 0x003fe20003800000 */
.L_x_2127:
[----:B------:R-:W-:Y:S05]  /*26bf0*/  BRA `(.L_x_2128) ;  /* 0xfffffe3000e87947 */ /* 0x000fea000383ffff */
.L_x_1800:
[----:B0-----:R0:W1:Y:S02]  /*26c00*/  SYNCS.PHASECHK.TRANS64.TRYWAIT P0, [R2+URZ+0x28800], R5 ;  /* 0x02880005020075a7 */ /* 0x001064000800017f */
[----:B-1----:R-:W-:Y:S05]  /*26c10*/  @!P0 NANOSLEEP.SYNCS 0x989680 ;  /* 0x009896800000895d */ /* 0x002fea0003900000 */
[----:B------:R-:W1:Y:S02]  /*26c20*/  @!P0 SYNCS.PHASECHK.TRANS64 P0, [R2+URZ+0x28800], R5 ;  /* 0x02880005020085a7 */ /* 0x000e64000800007f */
[----:B-1----:R-:W-:Y:S05]  /*26c30*/  @!P0 BRA `(.L_x_1800) ;  /* 0xfffffffc00f08947 */ /* 0x002fea000383ffff */
[----:B------:R-:W-:Y:S05]  /*26c40*/  BRA `(.L_x_2129) ;  /* 0xfffffe3400a07947 */ /* 0x000fea000383ffff */
.L_x_1816:
[----:B------:R-:W1:Y:S01]  /*26c50*/  LDC R54, c[0x0][0x3f4] ;  /* 0x0000fd00ff367b82 */ /* 0x000e620000000800 */
[----:B------:R-:W-:Y:S01]  /*26c60*/  BSSY B1, `(.L_x_2130) ;  /* 0x0000008000017945 */ /* 0x000fe20003800000 */
[----:B------:R-:W-:Y:S01]  /*26c70*/  MOV R13, R35 ;  /* 0x00000023000d7202 */ /* 0x000fe20000000f00 */
[----:B------:R-:W-:Y:S02]  /*26c80*/  IMAD.MOV.U32 R12, RZ, RZ, RZ ;  /* 0x000000ffff0c7224 */ /* 0x000fe400078e00ff */
[----:B------:R-:W-:Y:S02]  /*26c90*/  IMAD.MOV.U32 R11, RZ, RZ, 0x181f ;  /* 0x0000181fff0b7424 */ /* 0x000fe400078e00ff */
[----:B------:R-:W-:-:S07]  /*26ca0*/  IMAD.MOV.U32 R15, RZ, RZ, -0x1 ;  /* 0xffffffffff0f7424 */ /* 0x000fce00078e00ff */
[----:B01----:R-:W-:Y:S05]  /*26cb0*/  WARPSYNC.COLLECTIVE R15, `(.L_x_2131) ;  /* 0x000000000f087348 */ /* 0x003fea0003c00000 */
[----:B------:R2:W3:Y:S02]  /*26cc0*/  SHFL.IDX P6, R14, R13, R12, R11 ;  /* 0x0000000c0d0e7389 */ /* 0x0004e400000c000b */
[----:B0123--:R-:W-:Y:S01]  /*26cd0*/  ENDCOLLECTIVE ;  /* 0x000000000000791b */ /* 0x00ffe20003800000 */
.L_x_2131:
[----:B------:R-:W-:Y:S05]  /*26ce0*/  BSYNC B1 ;  /* 0x0000000000017941 */ /* 0x000fea0003800000 */
.L_x_2130:
[----:B------:R-:W-:Y:S01]  /*26cf0*/  IMAD.MOV.U32 R13, RZ, RZ, R32 ;  /* 0x000000ffff0d7224 */ /* 0x000fe200078e0020 */
[----:B------:R-:W-:Y:S01]  /*26d00*/  MOV R11, 0x181f ;  /* 0x0000181f000b7802 */ /* 0x000fe20000000f00 */
[----:B------:R-:W-:Y:S01]  /*26d10*/  IMAD.MOV.U32 R12, RZ, RZ, RZ ;  /* 0x000000ffff0c7224 */ /* 0x000fe200078e00ff */
[----:B------:R-:W-:Y:S01]  /*26d20*/  ISETP.GE.AND P0, PT, R16, R54, PT ;  /* 0x000000361000720c */ /* 0x000fe20003f06270 */
[----:B------:R-:W-:Y:S02]  /*26d30*/  IMAD.MOV.U32 R15, RZ, RZ, -0x1 ;  /* 0xffffffffff0f7424 */ /* 0x000fe400078e00ff */
[----:B------:R-:W-:Y:S02]  /*26d40*/  IMAD.MOV.U32 R3, RZ, RZ, R14 ;  /* 0x000000ffff037224 */ /* 0x000fe400078e000e */
[----:B------:R-:W-:-:S08]  /*26d50*/  IMAD R0, R187, R0, RZ ;  /* 0x00000000bb007224 */ /* 0x000fd000078e02ff */
[----:B------:R-:W-:Y:S05]  /*26d60*/  WARPSYNC.COLLECTIVE R15, `(.L_x_2132) ;  /* 0x000000000f087348 */ /* 0x000fea0003c00000 */
[----:B------:R0:W1:Y:S02]  /*26d70*/  SHFL.IDX P6, R14, R13, R12, R11 ;  /* 0x0000000c0d0e7389 */ /* 0x00006400000c000b */
[----:B01----:R-:W-:Y:S01]  /*26d80*/  ENDCOLLECTIVE ;  /* 0x000000000000791b */ /* 0x003fe20003800000 */
.L_x_2132:
[----:B------:R-:W-:Y:S01]  /*26d90*/  ISETP.GE.OR P1, PT, R55, R0, P0 ;  /* 0x000000003700720c */ /* 0x000fe20000726670 */
[----:B------:R-:W-:-:S12]  /*26da0*/  IMAD.MOV.U32 R13, RZ, RZ, R33 ;  /* 0x000000ffff0d7224 */ /* 0x000fd800078e0021 */
[C---:B------:R-:W-:Y:S01]  /*26db0*/  @!P1 IMAD.SHL.U32 R7, R16.reuse, 0x2, RZ ;  /* 0x0000000210079824 */ /* 0x040fe200078e00ff */
[----:B------:R-:W-:Y:S01]  /*26dc0*/  @!P1 SHF.L.U64.HI R6, R16, 0x1, R17 ;  /* 0x0000000110069819 */ /* 0x000fe20000010211 */
[----:B------:R-:W-:-:S07]  /*26dd0*/  IMAD.MOV.U32 R4, RZ, RZ, R14 ;  /* 0x000000ffff047224 */ /* 0x000fce00078e000e */
[----:B------:R-:W-:Y:S05]  /*26de0*/  WARPSYNC.COLLECTIVE R15, `(.L_x_2133) ;  /* 0x000000000f087348 */ /* 0x000fea0003c00000 */
[----:B------:R0:W1:Y:S02]  /*26df0*/  SHFL.IDX P6, R14, R13, R12, R11 ;  /* 0x0000000c0d0e7389 */ /* 0x00006400000c000b */
[----:B01----:R-:W-:Y:S01]  /*26e00*/  ENDCOLLECTIVE ;  /* 0x000000000000791b */ /* 0x003fe20003800000 */
.L_x_2133:
[----:B------:R-:W-:-:S04]  /*26e10*/  @!P1 IADD3 R4, P2, R4, R7, RZ ;  /* 0x0000000704049210 */ /* 0x000fc80007f5e0ff */
[----:B------:R-:W-:Y:S01]  /*26e20*/  @!P1 IADD3.X R3, R3, R6, RZ, P2, !PT ;  /* 0x0000000603039210 */ /* 0x000fe200017fe4ff */
[----:B------:R-:W-:-:S04]  /*26e30*/  @!P1 IMAD.MOV.U32 R24, RZ, RZ, R4 ;  /* 0x000000ffff189224 */ /* 0x000fc800078e0004 */
[----:B------:R-:W-:Y:S02]  /*26e40*/  @!P1 IMAD.MOV.U32 R25, RZ, RZ, R3 ;  /* 0x000000ffff199224 */ /* 0x000fe400078e0003 */
[----:B------:R-:W-:-:S04]  /*26e50*/  IMAD.MOV.U32 R13, RZ, RZ, R34 ;  /* 0x000000ffff0d7224 */ /* 0x000fc800078e0022 */
[----:B------:R-:W5:Y:S01]  /*26e60*/  @!P1 LD.E.128 R24, desc[UR38][R24.64] ;  /* 0x0000002618189980 */ /* 0x000f62000c101d00 */
[----:B------:R-:W-:-:S07]  /*26e70*/  IMAD.MOV.U32 R5, RZ, RZ, R14 ;  /* 0x000000ffff057224 */ /* 0x000fce00078e000e */
[----:B-----5:R-:W-:Y:S05]  /*26e80*/  WARPSYNC.COLLECTIVE R15, `(.L_x_2134) ;  /* 0x000000000f087348 */ /* 0x020fea0003c00000 */
[----:B------:R0:W1:Y:S02]  /*26e90*/  SHFL.IDX P6, R14, R13, R12, R11 ;  /* 0x0000000c0d0e7389 */ /* 0x00006400000c000b */
[----:B01---5:R-:W-:Y:S01]  /*26ea0*/  ENDCOLLECTIVE ;  /* 0x000000000000791b */ /* 0x023fe20003800000 */
.L_x_2134:
[----:B------:R-:W-:-:S05]  /*26eb0*/  @!P1 IADD3 R14, P2, R14, R7, RZ ;  /* 0x000000070e0e9210 */ /* 0x000fca0007f5e0ff */
[----:B------:R-:W-:Y:S02]  /*26ec0*/  @!P1 IMAD.X R5, R5, 0x1, R6, P2 ;  /* 0x0000000105059824 */ /* 0x000fe400010e0606 */
[----:B------:R-:W-:-:S06]  /*26ed0*/  @!P1 IMAD.MOV.U32 R4, RZ, RZ, R14 ;  /* 0x000000ffff049224 */ /* 0x000fcc00078e000e */
[----:B------:R-:W5:Y:S01]  /*26ee0*/  @!P1 LD.E.128 R4, desc[UR38][R4.64] ;  /* 0x0000002604049980 */ /* 0x000f62000c101d00 */
[----:B------:R-:W-:Y:S02]  /*26ef0*/  IMAD.MOV.U32 R13, RZ, RZ, R35 ;  /* 0x000000ffff0d7224 */ /* 0x000fe400078e0023 */
[----:B------:R-:W-:-:S07]  /*26f00*/  IMAD.MOV.U32 R12, RZ, RZ, 0x1 ;  /* 0x00000001ff0c7424 */ /* 0x000fce00078e00ff */
[----:B-----5:R-:W-:Y:S05]  /*26f10*/  WARPSYNC.COLLECTIVE R15, `(.L_x_2135) ;  /* 0x000000000f087348 */ /* 0x020fea0003c00000 */
[----:B------:R0:W1:Y:S02]  /*26f20*/  SHFL.IDX P6, R14, R13, R12, R11 ;  /* 0x0000000c0d0e7389 */ /* 0x00006400000c000b */
[----:B01---5:R-:W-:Y:S01]  /*26f30*/  ENDCOLLECTIVE ;  /* 0x000000000000791b */ /* 0x023fe20003800000 */
.L_x_2135:
[----:B------:R-:W-:Y:S02]  /*26f40*/  CS2R R46, SRZ ;  /* 0x00000000002e7805 */ /* 0x000fe4000001ff00 */
[----:B------:R-:W-:Y:S02]  /*26f50*/  MOV R13, R32 ;  /* 0x00000020000d7202 */ /* 0x000fe40000000f00 */
[----:B------:R-:W-:Y:S02]  /*26f60*/  CS2R R48, SRZ ;  /* 0x0000000000307805 */ /* 0x000fe4000001ff00 */
[----:B------:R-:W-:Y:S02]  /*26f70*/  CS2R R20, SRZ ;  /* 0x0000000000147805 */ /* 0x000fe4000001ff00 */
[----:B------:R-:W-:Y:S01]  /*26f80*/  CS2R R36, SRZ ;  /* 0x0000000000247805 */ /* 0x000fe2000001ff00 */
[----:B------:R-:W-:-:S05]  /*26f90*/  @!P1 IMAD.MOV.U32 R46, RZ, RZ, R24 ;  /* 0x000000ffff2e9224 */ /* 0x000fca00078e0018 */
[----:B------:R-:W-:-:S04]  /*26fa0*/  MOV R3, R46 ;  /* 0x0000002e00037202 */ /* 0x000fc80000000f00 */
[----:B------:R-:W-:Y:S01]  /*26fb0*/  PRMT R64, R3, 0x7610, R64 ;  /* 0x0000761003407816 */ /* 0x000fe20000000040 */
[----:B------:R-:W-:-:S07]  /*26fc0*/  IMAD.MOV.U32 R3, RZ, RZ, R14 ;  /* 0x000000ffff037224 */ /* 0x000fce00078e000e */
[----:B------:R-:W-:Y:S05]  /*26fd0*/  WARPSYNC.COLLECTIVE R15, `(.L_x_2136) ;  /* 0x000000000f087348 */ /* 0x000fea0003c00000 */
[----:B------:R0:W1:Y:S02]  /*26fe0*/  SHFL.IDX P6, R14, R13, R12, R11 ;  /* 0x0000000c0d0e7389 */ /* 0x00006400000c000b */
[----:B01----:R-:W-:Y:S01]  /*26ff0*/  ENDCOLLECTIVE ;  /* 0x000000000000791b */ /* 0x003fe20003800000 */
.L_x_2136:
[----:B------:R-:W-:-:S04]  /*27000*/  @!P1 IMAD.MOV.U32 R47, RZ, RZ, R25 ;  /* 0x000000ffff2f9224 */ /* 0x000fc800078e0019 */
[----:B------:R-:W-:-:S05]  /*27010*/  IMAD.MOV.U32 R8, RZ, RZ, R47 ;  /* 0x000000ffff087224 */ /* 0x000fca00078e002f */
[----:B------:R-:W-:Y:S01]  /*27020*/  PRMT R66, R8, 0x7610, R66 ;  /* 0x0000761008427816 */ /* 0x000fe20000000042 */
[----:B------:R-:W-:Y:S02]  /*27030*/  IMAD.MOV.U32 R13, RZ, RZ, R33 ;  /* 0x000000ffff0d7224 */ /* 0x000fe400078e0021 */
[----:B------:R-:W-:-:S07]  /*27040*/  IMAD.MOV.U32 R8, RZ, RZ, R14 ;  /* 0x000000ffff087224 */ /* 0x000fce00078e000e */
[----:B------:R-:W-:Y:S05]  /*27050*/  WARPSYNC.COLLECTIVE R15, `(.L_x_2137) ;  /* 0x000000000f087348 */ /* 0x000fea0003c00000 */
[----:B------:R0:W1:Y:S02]  /*27060*/  SHFL.IDX P6, R14, R13, R12, R11 ;  /* 0x0000000c0d0e7389 */ /* 0x00006400000c000b */
[----:B01----:R-:W-:Y:S01]  /*27070*/  ENDCOLLECTIVE ;  /* 0x000000000000791b */ /* 0x003fe20003800000 */
.L_x_2137:
[----:B------:R-:W-:Y:S02]  /*27080*/  IMAD.MOV.U32 R13, RZ, RZ, R34 ;  /* 0x000000ffff0d7224 */ /* 0x000fe400078e0022 */
[----:B------:R-:W-:-:S07]  /*27090*/  IMAD.MOV.U32 R9, RZ, RZ, R14 ;  /* 0x000000ffff097224 */ /* 0x000fce00078e000e */
[----:B------:R-:W-:Y:S05]  /*270a0*/  WARPSYNC.COLLECTIVE R15, `(.L_x_2138) ;  /* 0x000000000f087348 */ /* 0x000fea0003c00000 */
[----:B------:R0:W1:Y:S02]  /*270b0*/  SHFL.IDX P6, R14, R13, R12, R11 ;  /* 0x0000000c0d0e7389 */ /* 0x00006400000c000b */
[----:B01----:R-:W-:Y:S01]  /*270c0*/  ENDCOLLECTIVE ;  /* 0x000000000000791b */ /* 0x003fe20003800000 */
.L_x_2138:
[----:B------:R-:W-:Y:S01]  /*270d0*/  @!P1 IMAD.MOV.U32 R48, RZ, RZ, R26 ;  /* 0x000000ffff309224 */ /* 0x000fe200078e001a */
[----:B------:R-:W-:Y:S01]  /*270e0*/  @!P1 MOV R20, R4 ;  /* 0x0000000400149202 */ /* 0x000fe20000000f00 */
[----:B------:R-:W-:Y:S02]  /*270f0*/  @!P1 IMAD.MOV.U32 R49, RZ, RZ, R27 ;  /* 0x000000ffff319224 */ /* 0x000fe400078e001b */
[----:B------:R-:W-:Y:S02]  /*27100*/  @!P1 IMAD.MOV.U32 R21, RZ, RZ, R5 ;  /* 0x000000ffff159224 */ /* 0x000fe400078e0005 */
[----:B------:R-:W-:Y:S02]  /*27110*/  @!P1 IMAD.MOV.U32 R36, RZ, RZ, R6 ;  /* 0x000000ffff249224 */ /* 0x000fe400078e0006 */
[----:B------:R-:W-:Y:S02]  /*27120*/  @!P1 IMAD.MOV.U32 R37, RZ, RZ, R7 ;  /* 0x000000ffff259224 */ /* 0x000fe400078e0007 */
[----:B------:R-:W-:-:S02]  /*27130*/  IMAD.MOV.U32 R10, RZ, RZ, R48 ;  /* 0x000000ffff0a7224 */ /* 0x000fc400078e0030 */
[----:B------:R-:W-:Y:S01]  /*27140*/  IMAD.MOV.U32 R25, RZ, RZ, R49 ;  /* 0x000000ffff197224 */ /* 0x000fe200078e0031 */
[----:B------:R-:W-:Y:S01]  /*27150*/  MOV R7, R37 ;  /* 0x0000002500077202 */ /* 0x000fe20000000f00 */
[----:B------:R-:W-:Y:S02]  /*27160*/  IMAD.MOV.U32 R4, RZ, RZ, R20 ;  /* 0x000000ffff047224 */ /* 0x000fe400078e0014 */
[----:B------:R-:W-:Y:S02]  /*27170*/  IMAD.MOV.U32 R5, RZ, RZ, R21 ;  /* 0x000000ffff057224 */ /* 0x000fe400078e0015 */
[----:B------:R-:W-:Y:S01]  /*27180*/  IMAD.MOV.U32 R6, RZ, RZ, R36 ;  /* 0x000000ffff067224 */ /* 0x000fe200078e0024 */
[----:B------:R-:W-:Y:S02]  /*27190*/  PRMT R43, R10, 0x5410, R25 ;  /* 0x000054100a2b7816 */ /* 0x000fe40000000019 */
[----:B------:R-:W-:Y:S02]  /*271a0*/  CS2R R24, SRZ ;  /* 0x0000000000187805 */ /* 0x000fe4000001ff00 */
[----:B------:R-:W-:-:S02]  /*271b0*/  PRMT R68, R5, 0x7610, R68 ;  /* 0x0000761005447816 */ /* 0x000fc40000000044 */
[----:B------:R-:W-:Y:S02]  /*271c0*/  PRMT R65, R6, 0x5410, R4 ;  /* 0x0000541006417816 */ /* 0x000fe40000000004 */
[----:B------:R-:W-:Y:S01]  /*271d0*/  PRMT R64, R64, 0x5410, R7 ;  /* 0x0000541040407816 */ /* 0x000fe20000000007 */
[----:B------:R-:W-:Y:S06]  /*271e0*/  BRA `(.L_x_2139) ;  /* 0xfffffe4c005c7947 */ /* 0x000fec000383ffff */
.L_x_1819:
[----:B------:R-:W-:Y:S01]  /*271f0*/  BSSY B1, `(.L_x_2140) ;  /* 0x0000008000017945 */ /* 0x000fe20003800000 */
[----:B------:R-:W-:Y:S02]  /*27200*/  IMAD.MOV.U32 R13, RZ, RZ, R35 ;  /* 0x000000ffff0d7224 */ /* 0x000fe400078e0023 */
[----:B------:R-:W-:Y:S02]  /*27210*/  IMAD.MOV.U32 R12, RZ, RZ, 0x2 ;  /* 0x00000002ff0c7424 */ /* 0x000fe400078e00ff */
[----:B------:R-:W-:Y:S02]  /*27220*/  IMAD.MOV.U32 R11, RZ, RZ, 0x181f ;  /* 0x0000181fff0b7424 */ /* 0x000fe400078e00ff */
[----:B0-----:R-:W-:-:S07]  /*27230*/  IMAD.MOV.U32 R15, RZ, RZ, -0x1 ;  /* 0xffffffffff0f7424 */ /* 0x001fce00078e00ff */
[----:B------:R-:W-:Y:S05]  /*27240*/  WARPSYNC.COLLECTIVE R15, `(.L_x_2141) ;  /* 0x000000000f087348 */ /* 0x000fea0003c00000 */
[----:B------:R0:W1:Y:S02]  /*27250*/  SHFL.IDX P6, R14, R13, R12, R11 ;  /* 0x0000000c0d0e7389 */ /* 0x00006400000c000b */
[----:B01----:R-:W-:Y:S01]  /*27260*/  ENDCOLLECTIVE ;  /* 0x000000000000791b */ /* 0x003fe20003800000 */
.L_x_2141:
[----:B------:R-:W-:Y:S05]  /*27270*/  BSYNC B1 ;  /* 0x0000000000017941 */ /* 0x000fea0003800000 */
.L_x_2140:
[----:B------:R-:W-:Y:S01]  /*27280*/  IMAD.MOV.U32 R13, RZ, RZ, R32 ;  /* 0x000000ffff0d7224 */ /* 0x000fe200078e0020 */
[----:B------:R-:W-:Y:S01]  /*27290*/  MOV R12, 0x2 ;  /* 0x00000002000c7802 */ /* 0x000fe20000000f00 */
[----:B------:R-:W-:Y:S02]  /*272a0*/  IMAD.MOV.U32 R11, RZ, RZ, 0x181f ;  /* 0x0000181fff0b7424 */ /* 0x000fe400078e00ff */
[----:B------:R-:W-:Y:S02]  /*272b0*/  IMAD.MOV.U32 R15, RZ, RZ, -0x1 ;  /* 0xffffffffff0f7424 */ /* 0x000fe400078e00ff */
[----:B------:R-:W-:Y:S02]  /*272c0*/  IMAD.MOV.U32 R3, RZ, RZ, R14 ;  /* 0x000000ffff037224 */ /* 0x000fe400078e000e */
[----:B------:R-:W-:-:S07]  /*272d0*/  VIADD R9, R55, 0x40 ;  /* 0x0000004037097836 */ /* 0x000fce0000000000 */
[----:B------:R-:W-:Y:S05]  /*272e0*/  WARPSYNC.COLLECTIVE R15, `(.L_x_2142) ;  /* 0x000000000f087348 */ /* 0x000fea0003c00000 */
[----:B------:R0:W1:Y:S02]  /*272f0*/  SHFL.IDX P6, R14, R13, R12, R11 ;  /* 0x0000000c0d0e7389 */ /* 0x00006400000c000b */
[----:B01----:R-:W-:Y:S01]  /*27300*/  ENDCOLLECTIVE ;  /* 0x000000000000791b */ /* 0x003fe20003800000 */
.L_x_2142:
        /* <DEDUP_REMOVED lines=8> */
.L_x_2143:
[----:B------:R-:W-:-:S05]  /*27390*/  @!P1 IADD3 R8, P2, R8, R31, RZ ;  /* 0x0000001f08089210 */ /* 0x000fca0007f5e0ff */
[----:B------:R-:W-:Y:S01]  /*273a0*/  @!P1 IMAD.X R9, R3, 0x1, R29, P2 ;  /* 0x0000000103099824 */ /* 0x000fe200010e061d */
[----:B------:R-:W-:Y:S01]  /*273b0*/  MOV R13, R34 ;  /* 0x00000022000d7202 */ /* 0x000fe20000000f00 */
[----:B------:R-:W-:-:S07]  /*273c0*/  IMAD.MOV.U32 R28, RZ, RZ, R14 ;  /* 0x000000ffff1c7224 */ /* 0x000fce00078e000e */
[----:B------:R-:W-:Y:S05]  /*273d0*/  WARPSYNC.COLLECTIVE R15, `(.L_x_2144) ;  /* 0x000000000f087348 */ /* 0x000fea0003c00000 */
[----:B------:R0:W1:Y:S02]  /*273e0*/  SHFL.IDX P6, R14, R13, R12, R11 ;  /* 0x0000000c0d0e7389 */ /* 0x00006400000c000b */
[----:B01----:R-:W-:Y:S01]  /*273f0*/  ENDCOLLECTIVE ;  /* 0x000000000000791b */ /* 0x003fe20003800000 */
.L_x_2144:
[----:B------:R-:W2:Y:S01]  /*27400*/  @!P1 LD.E.128 R8, desc[UR38][R8.64] ;  /* 0x0000002608089980 */ /* 0x000ea2000c101d00 */
[----:B------:R-:W-:-:S05]  /*27410*/  @!P1 IADD3 R14, P2, R14, R31, RZ ;  /* 0x0000001f0e0e9210 */ /* 0x000fca0007f5e0ff */
[----:B------:R-:W-:-:S04]  /*27420*/  @!P1 IMAD.X R3, R28, 0x1, R29, P2 ;  /* 0x000000011c039824 */ /* 0x000fc800010e061d */
[----:B------:R-:W-:-:S05]  /*27430*/  @!P1 IMAD.MOV.U32 R15, RZ, RZ, R3 ;  /* 0x000000ffff0f9224 */ /* 0x000fca00078e0003 */
[----:B------:R0:W5:Y:S01]  /*27440*/  @!P1 LD.E.128 R28, desc[UR38][R14.64] ;  /* 0x000000260e1c9980 */ /* 0x000162000c101d00 */
[----:B------:R-:W-:Y:S02]  /*27450*/  CS2R R50, SRZ ;  /* 0x0000000000327805 */ /* 0x000fe4000001ff00 */
[----:B------:R-:W-:Y:S01]  /*27460*/  CS2R R52, SRZ ;  /* 0x0000000000347805 */ /* 0x000fe2000001ff00 */
[----:B------:R-:W-:Y:S01]  /*27470*/  IMAD.MOV.U32 R13, RZ, RZ, R35 ;  /* 0x000000ffff0d7224 */ /* 0x000fe200078e0023 */
[----:B------:R-:W-:Y:S02]  /*27480*/  CS2R R38, SRZ ;  /* 0x0000000000267805 */ /* 0x000fe4000001ff00 */
[----:B------:R-:W-:Y:S02]  /*27490*/  CS2R R40, SRZ ;  /* 0x0000000000287805 */ /* 0x000fe4000001ff00 */
[----:B0-----:R-:W-:Y:S01]  /*274a0*/  MOV R15, 0xffffffff ;  /* 0xffffffff000f7802 */ /* 0x001fe20000000f00 */
[----:B--2---:R-:W-:-:S02]  /*274b0*/  @!P1 IMAD.MOV.U32 R50, RZ, RZ, R8 ;  /* 0x000000ffff329224 */ /* 0x004fc400078e0008 */
[----:B------:R-:W-:Y:S02]  /*274c0*/  @!P1 IMAD.MOV.U32 R51, RZ, RZ, R9 ;  /* 0x000000ffff339224 */ /* 0x000fe400078e0009 */
[----:B------:R-:W-:Y:S01]  /*274d0*/  @!P1 IMAD.MOV.U32 R53, RZ, RZ, R11 ;  /* 0x000000ffff359224 */ /* 0x000fe200078e000b */
[----:B------:R-:W-:Y:S01]  /*274e0*/  MOV R3, R50 ;  /* 0x0000003200037202 */ /* 0x000fe20000000f00 */
[----:B------:R-:W-:Y:S02]  /*274f0*/  IMAD.MOV.U32 R12, RZ, RZ, R51 ;  /* 0x000000ffff0c7224 */ /* 0x000fe400078e0033 */
[----:B------:R-:W-:Y:S02]  /*27500*/  IMAD.MOV.U32 R11, RZ, RZ, 0x181f ;  /* 0x0000181fff0b7424 */ /* 0x000fe400078e00ff */
[----:B------:R-:W-:Y:S01]  /*27510*/  @!P1 IMAD.MOV.U32 R52, RZ, RZ, R10 ;  /* 0x000000ffff349224 */ /* 0x000fe200078e000a */
[----:B------:R-:W-:Y:S01]  /*27520*/  PRMT R59, R3, 0x5410, R12 ;  /* 0x00005410033b7816 */ /* 0x000fe2000000000c */
[----:B------:R-:W-:-:S02]  /*27530*/  IMAD.MOV.U32 R12, RZ, RZ, 0x3 ;  /* 0x00000003ff0c7424 */ /* 0x000fc400078e00ff */
[----:B------:R-:W-:Y:S02]  /*27540*/  IMAD.MOV.U32 R8, RZ, RZ, R52 ;  /* 0x000000ffff087224 */ /* 0x000fe400078e0034 */
[----:B------:R-:W-:-:S07]  /*27550*/  IMAD.MOV.U32 R9, RZ, RZ, R53 ;  /* 0x000000ffff097224 */ /* 0x000fce00078e0035 */
[----:B-----5:R-:W-:Y:S05]  /*27560*/  WARPSYNC.COLLECTIVE R15, `(.L_x_2145) ;  /* 0x000000000f087348 */ /* 0x020fea0003c00000 */
[----:B------:R0:W1:Y:S02]  /*27570*/  SHFL.IDX P6, R14, R13, R12, R11 ;  /* 0x0000000c0d0e7389 */ /* 0x00006400000c000b */
[----:B01---5:R-:W-:Y:S01]  /*27580*/  ENDCOLLECTIVE ;  /* 0x000000000000791b */ /* 0x023fe20003800000 */
.L_x_2145:
[----:B------:R-:W-:Y:S01]  /*27590*/  PRMT R44, R8, 0x5410, R9 ;  /* 0x00005410082c7816 */ /* 0x000fe20000000009 */
[----:B------:R-:W-:Y:S02]  /*275a0*/  @!P1 IMAD.MOV.U32 R38, RZ, RZ, R28 ;  /* 0x000000ffff269224 */ /* 0x000fe400078e001c */
[----:B------:R-:W-:Y:S02]  /*275b0*/  @!P1 IMAD.MOV.U32 R39, RZ, RZ, R29 ;  /* 0x000000ffff279224 */ /* 0x000fe400078e001d */
[----:B------:R-:W-:Y:S01]  /*275c0*/  @!P1 IMAD.MOV.U32 R40, RZ, RZ, R30 ;  /* 0x000000ffff289224 */ /* 0x000fe200078e001e */
[----:B------:R-:W-:Y:S01]  /*275d0*/  MOV R8, R38 ;  /* 0x0000002600087202 */ /* 0x000fe20000000f00 */
[----:B------:R-:W-:Y:S02]  /*275e0*/  @!P1 IMAD.MOV.U32 R41, RZ, RZ, R31 ;  /* 0x000000ffff299224 */ /* 0x000fe400078e001f */
[----:B------:R-:W-:Y:S02]  /*275f0*/  IMAD.MOV.U32 R13, RZ, RZ, R32 ;  /* 0x000000ffff0d7224 */ /* 0x000fe400078e0020 */
[----:B------:R-:W-:-:S02]  /*27600*/  IMAD.MOV.U32 R9, RZ, RZ, R39 ;  /* 0x000000ffff097224 */ /* 0x000fc400078e0027 */
[----:B------:R-:W-:-:S03]  /*27610*/  IMAD.MOV.U32 R10, RZ, RZ, R40 ;  /* 0x000000ffff0a7224 */ /* 0x000fc600078e0028 */
[----:B------:R-:W-:Y:S02]  /*27620*/  PRMT R62, R8, 0x5410, R9 ;  /* 0x00005410083e7816 */ /* 0x000fe40000000009 */
[----:B------:R-:W-:Y:S01]  /*27630*/  CS2R R8, SRZ ;  /* 0x0000000000087805 */ /* 0x000fe2000001ff00 */
[----:B------:R-:W-:-:S07]  /*27640*/  IMAD.MOV.U32 R3, RZ, RZ, R14 ;  /* 0x000000ffff037224 */ /* 0x000fce00078e000e */
[----:B------:R-:W-:Y:S05]  /*27650*/  WARPSYNC.COLLECTIVE R15, `(.L_x_2146) ;  /* 0x000000000f087348 */ /* 0x000fea0003c00000 */
[----:B------:R0:W1:Y:S02]  /*27660*/  SHFL.IDX P6, R14, R13, R12, R11 ;  /* 0x0000000c0d0e7389 */ /* 0x00006400000c000b */
[----:B01----:R-:W-:Y:S01]  /*27670*/  ENDCOLLECTIVE ;  /* 0x000000000000791b */ /* 0x003fe20003800000 */
.L_x_2146:
[----:B------:R-:W-:Y:S02]  /*27680*/  IMAD.MOV.U32 R13, RZ, RZ, R33 ;  /* 0x000000ffff0d7224 */ /* 0x000fe400078e0021 */
[----:B------:R-:W-:-:S07]  /*27690*/  IMAD.MOV.U32 R32, RZ, RZ, R14 ;  /* 0x000000ffff207224 */ /* 0x000fce00078e000e */
[----:B------:R-:W-:Y:S05]  /*276a0*/  WARPSYNC.COLLECTIVE R15, `(.L_x_2147) ;  /* 0x000000000f087348 */ /* 0x000fea0003c00000 */
[----:B------:R0:W1:Y:S02]  /*276b0*/  SHFL.IDX P6, R14, R13, R12, R11 ;  /* 0x0000000c0d0e7389 */ /* 0x00006400000c000b */
[----:B01----:R-:W-:Y:S01]  /*276c0*/  ENDCOLLECTIVE ;  /* 0x000000000000791b */ /* 0x003fe20003800000 */
.L_x_2147:
[----:B------:R-:W-:Y:S02]  /*276d0*/  IMAD.MOV.U32 R13, RZ, RZ, R34 ;  /* 0x000000ffff0d7224 */ /* 0x000fe400078e0022 */
[----:B------:R-:W-:-:S07]  /*276e0*/  IMAD.MOV.U32 R33, RZ, RZ, R14 ;  /* 0x000000ffff217224 */ /* 0x000fce00078e000e */
[----:B------:R-:W-:Y:S05]  /*276f0*/  WARPSYNC.COLLECTIVE R15, `(.L_x_2148) ;  /* 0x000000000f087348 */ /* 0x000fea0003c00000 */
[----:B------:R0:W1:Y:S02]  /*27700*/  SHFL.IDX P6, R14, R13, R12, R11 ;  /* 0x0000000c0d0e7389 */ /* 0x00006400000c000b */
[----:B01----:R-:W-:Y:S01]  /*27710*/  ENDCOLLECTIVE ;  /* 0x000000000000791b */ /* 0x003fe20003800000 */
.L_x_2148:
[----:B------:R-:W-:-:S05]  /*27720*/  IMAD.MOV.U32 R11, RZ, RZ, R41 ;  /* 0x000000ffff0b7224 */ /* 0x000fca00078e0029 */
[----:B------:R-:W-:Y:S02]  /*27730*/  PRMT R63, R10, 0x5410, R11 ;  /* 0x000054100a3f7816 */ /* 0x000fe4000000000b */
[----:B------:R-:W-:Y:S01]  /*27740*/  MOV R34, R14 ;  /* 0x0000000e00227202 */ /* 0x000fe20000000f00 */
[----:B------:R-:W-:Y:S06]  /*27750*/  BRA `(.L_x_2149) ;  /* 0xfffffe4c00387947 */ /* 0x000fec000383ffff */
.L_x_1823:
[----:B0-----:R0:W1:Y:S02]  /*27760*/  SYNCS.PHASECHK.TRANS64.TRYWAIT P4, [R2+URZ+0x28800], R29 ;  /* 0x0288001d020075a7 */ /* 0x001064000808017f */
[----:B-1----:R-:W-:Y:S05]  /*27770*/  @!P4 NANOSLEEP.SYNCS 0x989680 ;  /* 0x009896800000c95d */ /* 0x002fea0003900000 */
[----:B------:R-:W1:Y:S02]  /*27780*/  @!P4 SYNCS.PHASECHK.TRANS64 P4, [R2+URZ+0x28800], R29 ;  /* 0x0288001d0200c5a7 */ /* 0x000e64000808007f */
[----:B-1----:R-:W-:Y:S05]  /*27790*/  @!P4 BRA `(.L_x_1823) ;  /* 0xfffffffc00f0c947 */ /* 0x002fea000383ffff */
[----:B------:R-:W-:Y:S05]  /*277a0*/  BRA `(.L_x_2150) ;  /* 0xfffffe4c00d07947 */ /* 0x000fea000383ffff */
.L_x_1833:
[----:B0-----:R0:W2:Y:S02]  /*277b0*/  SYNCS.PHASECHK.TRANS64.TRYWAIT P2, [R8+URZ+0x28830], R3 ;  /* 0x02883003080075a7 */ /* 0x0010a4000804017f */
[----:B--2---:R-:W-:Y:S05]  /*277c0*/  @!P2 NANOSLEEP.SYNCS 0x989680 ;  /* 0x009896800000a95d */ /* 0x004fea0003900000 */
[----:B------:R-:W2:Y:S02]  /*277d0*/  @!P2 SYNCS.PHASECHK.TRANS64 P2, [R8+URZ+0x28830], R3 ;  /* 0x028830030800a5a7 */ /* 0x000ea4000804007f */
[----:B--2---:R-:W-:Y:S05]  /*277e0*/  @!P2 BRA `(.L_x_1833) ;  /* 0xfffffffc00f0a947 */ /* 0x004fea000383ffff */
[----:B------:R-:W-:Y:S05]  /*277f0*/  BRA `(.L_x_1832) ;  /* 0xfffffe68002c7947 */ /* 0x000fea000383ffff */
.L_x_1851:
[----:B-1----:R1:W2:Y:S02]  /*27800*/  SYNCS.PHASECHK.TRANS64.TRYWAIT P5, [R7+URZ+0x28830], R6 ;  /* 0x02883006070075a7 */ /* 0x0022a400080a017f */
[----:B--2---:R-:W-:Y:S05]  /*27810*/  @!P5 NANOSLEEP.SYNCS 0x989680 ;  /* 0x009896800000d95d */ /* 0x004fea0003900000 */
[----:B------:R-:W2:Y:S02]  /*27820*/  @!P5 SYNCS.PHASECHK.TRANS64 P5, [R7+URZ+0x28830], R6 ;  /* 0x028830060700d5a7 */ /* 0x000ea400080a007f */
[----:B--2---:R-:W-:Y:S05]  /*27830*/  @!P5 BRA `(.L_x_1851) ;  /* 0xfffffffc00f0d947 */ /* 0x004fea000383ffff */
[----:B------:R-:W-:Y:S05]  /*27840*/  BRA `(.L_x_1850) ;  /* 0xfffffea400087947 */ /* 0x000fea000383ffff */
.L_x_1855:
[----:B-1----:R1:W2:Y:S02]  /*27850*/  SYNCS.PHASECHK.TRANS64.TRYWAIT P4, [R7+URZ+0x28850], R6 ;  /* 0x02885006070075a7 */ /* 0x0022a4000808017f */
[----:B--2---:R-:W-:Y:S05]  /*27860*/  @!P4 NANOSLEEP.SYNCS 0x989680 ;  /* 0x009896800000c95d */ /* 0x004fea0003900000 */
[----:B------:R-:W2:Y:S02]  /*27870*/  @!P4 SYNCS.PHASECHK.TRANS64 P4, [R7+URZ+0x28850], R6 ;  /* 0x028850060700c5a7 */ /* 0x000ea4000808007f */
[----:B--2---:R-:W-:Y:S05]  /*27880*/  @!P4 BRA `(.L_x_1855) ;  /* 0xfffffffc00f0c947 */ /* 0x004fea000383ffff */
[----:B------:R-:W-:Y:S05]  /*27890*/  BRA `(.L_x_1852) ;  /* 0xfffffea800187947 */ /* 0x000fea000383ffff */
.L_x_1874:
[----:B-1----:R1:W2:Y:S02]  /*278a0*/  SYNCS.PHASECHK.TRANS64.TRYWAIT P3, [R6+URZ+0x28830], R7 ;  /* 0x02883007060075a7 */ /* 0x0022a4000806017f */
[----:B--2---:R-:W-:Y:S05]  /*278b0*/  @!P3 NANOSLEEP.SYNCS 0x989680 ;  /* 0x009896800000b95d */ /* 0x004fea0003900000 */
[----:B------:R-:W2:Y:S02]  /*278c0*/  @!P3 SYNCS.PHASECHK.TRANS64 P3, [R6+URZ+0x28830], R7 ;  /* 0x028830070600b5a7 */ /* 0x000ea4000806007f */
[----:B--2---:R-:W-:Y:S05]  /*278d0*/  @!P3 BRA `(.L_x_1874) ;  /* 0xfffffffc00f0b947 */ /* 0x004fea000383ffff */
[----:B------:R-:W-:Y:S05]  /*278e0*/  BRA `(.L_x_1873) ;  /* 0xfffffee000247947 */ /* 0x000fea000383ffff */
.L_x_1878:
[----:B-1----:R1:W2:Y:S02]  /*278f0*/  SYNCS.PHASECHK.TRANS64.TRYWAIT P2, [R7+URZ+0x28850], R6 ;  /* 0x02885006070075a7 */ /* 0x0022a4000804017f */
[----:B--2---:R-:W-:Y:S05]  /*27900*/  @!P2 NANOSLEEP.SYNCS 0x989680 ;  /* 0x009896800000a95d */ /* 0x004fea0003900000 */
[----:B------:R-:W2:Y:S02]  /*27910*/  @!P2 SYNCS.PHASECHK.TRANS64 P2, [R7+URZ+0x28850], R6 ;  /* 0x028850060700a5a7 */ /* 0x000ea4000804007f */
[----:B--2---:R-:W-:Y:S05]  /*27920*/  @!P2 BRA `(.L_x_1878) ;  /* 0xfffffffc00f0a947 */ /* 0x004fea000383ffff */
[----:B------:R-:W-:Y:S05]  /*27930*/  BRA `(.L_x_1875) ;  /* 0xfffffee400347947 */ /* 0x000fea000383ffff */
.L_x_1885:
[----:B-1----:R1:W2:Y:S02]  /*27940*/  SYNCS.PHASECHK.TRANS64.TRYWAIT P3, [R6+URZ+0x28830], R7 ;  /* 0x02883007060075a7 */ /* 0x0022a4000806017f */
[----:B--2---:R-:W-:Y:S05]  /*27950*/  @!P3 NANOSLEEP.SYNCS 0x989680 ;  /* 0x009896800000b95d */ /* 0x004fea0003900000 */
[----:B------:R-:W2:Y:S02]  /*27960*/  @!P3 SYNCS.PHASECHK.TRANS64 P3, [R6+URZ+0x28830], R7 ;  /* 0x028830070600b5a7 */ /* 0x000ea4000806007f */
[----:B--2---:R-:W-:Y:S05]  /*27970*/  @!P3 BRA `(.L_x_1885) ;  /* 0xfffffffc00f0b947 */ /* 0x004fea000383ffff */
[----:B------:R-:W-:Y:S05]  /*27980*/  BRA `(.L_x_1884) ;  /* 0xffffff0800887947 */ /* 0x000fea000383ffff */
.L_x_1889:
[----:B-1----:R1:W2:Y:S02]  /*27990*/  SYNCS.PHASECHK.TRANS64.TRYWAIT P2, [R7+URZ+0x28850], R6 ;  /* 0x02885006070075a7 */ /* 0x0022a4000804017f */
[----:B--2---:R-:W-:Y:S05]  /*279a0*/  @!P2 NANOSLEEP.SYNCS 0x989680 ;  /* 0x009896800000a95d */ /* 0x004fea0003900000 */
[----:B------:R-:W2:Y:S02]  /*279b0*/  @!P2 SYNCS.PHASECHK.TRANS64 P2, [R7+URZ+0x28850], R6 ;  /* 0x028850060700a5a7 */ /* 0x000ea4000804007f */
[----:B--2---:R-:W-:Y:S05]  /*279c0*/  @!P2 BRA `(.L_x_1889) ;  /* 0xfffffffc00f0a947 */ /* 0x004fea000383ffff */
[----:B------:R-:W-:Y:S05]  /*279d0*/  BRA `(.L_x_1886) ;  /* 0xffffff0c00987947 */ /* 0x000fea000383ffff */
.L_x_1902:
[----:B-1----:R1:W2:Y:S02]  /*279e0*/  SYNCS.PHASECHK.TRANS64.TRYWAIT P0, [R9+URZ+0x28850], R4 ;  /* 0x02885004090075a7 */ /* 0x0022a4000800017f */
[----:B--2---:R-:W-:Y:S05]  /*279f0*/  @!P0 NANOSLEEP.SYNCS 0x989680 ;  /* 0x009896800000895d */ /* 0x004fea0003900000 */
[----:B------:R-:W2:Y:S02]  /*27a00*/  @!P0 SYNCS.PHASECHK.TRANS64 P0, [R9+URZ+0x28850], R4 ;  /* 0x02885004090085a7 */ /* 0x000ea4000800007f */
[----:B--2---:R-:W-:Y:S05]  /*27a10*/  @!P0 BRA `(.L_x_1902) ;  /* 0xfffffffc00f08947 */ /* 0x004fea000383ffff */
[----:B------:R-:W-:Y:S05]  /*27a20*/  BRA `(.L_x_1901) ;  /* 0xffffff4000e07947 */ /* 0x000fea000383ffff */
.L_x_1916:
[----:B------:R-:W-:Y:S01]  /*27a30*/  IMAD.MOV.U32 R13, RZ, RZ, R4 ;  /* 0x000000ffff0d7224 */ /* 0x000fe200078e0004 */
[----:B------:R-:W-:Y:S01]  /*27a40*/  MOV R15, 0xffffffff ;  /* 0xffffffff000f7802 */ /* 0x000fe20000000f00 */
[----:B------:R-:W-:Y:S02]  /*27a50*/  IMAD.MOV.U32 R12, RZ, RZ, RZ ;  /* 0x000000ffff0c7224 */ /* 0x000fe400078e00ff */
[----:B------:R-:W-:-:S07]  /*27a60*/  IMAD.MOV.U32 R11, RZ, RZ, 0x181f ;  /* 0x0000181fff0b7424 */ /* 0x000fce00078e00ff */
[----:B01----:R-:W-:Y:S05]  /*27a70*/  WARPSYNC.COLLECTIVE R15, `(.L_x_2151) ;  /* 0x000000000f087348 */ /* 0x003fea0003c00000 */
[----:B------:R2:W3:Y:S02]  /*27a80*/  SHFL.IDX P6, R14, R13, R12, R11 ;  /* 0x0000000c0d0e7389 */ /* 0x0004e400000c000b */
[----:B0123--:R-:W-:Y:S01]  /*27a90*/  ENDCOLLECTIVE ;  /* 0x000000000000791b */ /* 0x00ffe20003800000 */
.L_x_2151:
[----:B------:R-:W-:Y:S02]  /*27aa0*/  IMAD.MOV.U32 R13, RZ, RZ, R0 ;  /* 0x000000ffff0d7224 */ /* 0x000fe400078e0000 */
[----:B------:R-:W-:-:S07]  /*27ab0*/  IMAD.MOV.U32 R3, RZ, RZ, R14 ;  /* 0x000000ffff037224 */ /* 0x000fce00078e000e */
[----:B------:R-:W-:Y:S05]  /*27ac0*/  WARPSYNC.COLLECTIVE R15, `(.L_x_2152) ;  /* 0x000000000f087348 */ /* 0x000fea0003c00000 */
[----:B------:R0:W1:Y:S02]  /*27ad0*/  SHFL.IDX P6, R14, R13, R12, R11 ;  /* 0x0000000c0d0e7389 */ /* 0x00006400000c000b */
[----:B01----:R-:W-:Y:S01]  /*27ae0*/  ENDCOLLECTIVE ;  /* 0x000000000000791b */ /* 0x003fe20003800000 */
.L_x_2152:
[----:B------:R-:W-:Y:S05]  /*27af0*/  BRA `(.L_x_2153) ;  /* 0xffffff6800087947 */ /* 0x000fea000383ffff */
.L_x_1919:
[----:B------:R-:W-:Y:S01]  /*27b00*/  BSSY B1, `(.L_x_2154) ;  /* 0x0000008000017945 */ /* 0x000fe20003800000 */
[----:B------:R-:W-:Y:S02]  /*27b10*/  IMAD.MOV.U32 R13, RZ, RZ, R4 ;  /* 0x000000ffff0d7224 */ /* 0x000fe400078e0004 */
[----:B------:R-:W-:Y:S02]  /*27b20*/  IMAD.MOV.U32 R12, RZ, RZ, 0x1 ;  /* 0x00000001ff0c7424 */ /* 0x000fe400078e00ff */
[----:B------:R-:W-:Y:S02]  /*27b30*/  IMAD.MOV.U32 R11, RZ, RZ, 0x181f ;  /* 0x0000181fff0b7424 */ /* 0x000fe400078e00ff */
[----:B---3--:R-:W-:-:S07]  /*27b40*/  IMAD.MOV.U32 R15, RZ, RZ, -0x1 ;  /* 0xffffffffff0f7424 */ /* 0x008fce00078e00ff */
[----:B012-4-:R-:W-:Y:S05]  /*27b50*/  WARPSYNC.COLLECTIVE R15, `(.L_x_2155) ;  /* 0x000000000f087348 */ /* 0x017fea0003c00000 */
[----:B----4-:R3:W4:Y:S02]  /*27b60*/  SHFL.IDX P6, R14, R13, R12, R11 ;  /* 0x0000000c0d0e7389 */ /* 0x01072400000c000b */
[----:B01234-:R-:W-:Y:S01]  /*27b70*/  ENDCOLLECTIVE ;  /* 0x000000000000791b */ /* 0x01ffe20003800000 */
.L_x_2155:
[----:B------:R-:W-:Y:S05]  /*27b80*/  BSYNC B1 ;  /* 0x0000000000017941 */ /* 0x000fea0003800000 */
.L_x_2154:
        /* <DEDUP_REMOVED lines=8> */
.L_x_2156:
[----:B------:R-:W-:Y:S05]  /*27c10*/  BRA `(.L_x_2157) ;  /* 0xffffff6800087947 */ /* 0x000fea000383ffff */
.L_x_1922:
[----:B------:R-:W-:Y:S01]  /*27c20*/  BSSY B1, `(.L_x_2158) ;  /* 0x0000008000017945 */ /* 0x000fe20003800000 */
[----:B------:R-:W-:Y:S01]  /*27c30*/  IMAD.MOV.U32 R13, RZ, RZ, R4 ;  /* 0x000000ffff0d7224 */ /* 0x000fe200078e0004 */
[----:B------:R-:W-:Y:S01]  /*27c40*/  MOV R11, 0x181f ;  /* 0x0000181f000b7802 */ /* 0x000fe20000000f00 */
[----:B------:R-:W-:Y:S02]  /*27c50*/  IMAD.MOV.U32 R12, RZ, RZ, 0x2 ;  /* 0x00000002ff0c7424 */ /* 0x000fe400078e00ff */
[----:B0-----:R-:W-:-:S07]  /*27c60*/  IMAD.MOV.U32 R15, RZ, RZ, -0x1 ;  /* 0xffffffffff0f7424 */ /* 0x001fce00078e00ff */
[----:B-1234-:R-:W-:Y:S05]  /*27c70*/  WARPSYNC.COLLECTIVE R15, `(.L_x_2159) ;  /* 0x000000000f087348 */ /* 0x01efea0003c00000 */
[----:B----4-:R0:W4:Y:S02]  /*27c80*/  SHFL.IDX P6, R14, R13, R12, R11 ;  /* 0x0000000c0d0e7389 */ /* 0x01012400000c000b */
[----:B01234-:R-:W-:Y:S01]  /*27c90*/  ENDCOLLECTIVE ;  /* 0x000000000000791b */ /* 0x01ffe20003800000 */
.L_x_2159:
[----:B------:R-:W-:Y:S05]  /*27ca0*/  BSYNC B1 ;  /* 0x0000000000017941 */ /* 0x000fea0003800000 */
.L_x_2158:
[----:B------:R-:W-:Y:S02]  /*27cb0*/  IMAD.MOV.U32 R13, RZ, RZ, R0 ;  /* 0x000000ffff0d7224 */ /* 0x000fe400078e0000 */
[----:B------:R-:W-:Y:S02]  /*27cc0*/  IMAD.MOV.U32 R12, RZ, RZ, 0x2 ;  /* 0x00000002ff0c7424 */ /* 0x000fe400078e00ff */
[----:B------:R-:W-:Y:S02]  /*27cd0*/  IMAD.MOV.U32 R11, RZ, RZ, 0x181f ;  /* 0x0000181fff0b7424 */ /* 0x000fe400078e00ff */
[----:B------:R-:W-:Y:S02]  /*27ce0*/  IMAD.MOV.U32 R15, RZ, RZ, -0x1 ;  /* 0xffffffffff0f7424 */ /* 0x000fe400078e00ff */
[----:B------:R-:W-:-:S07]  /*27cf0*/  IMAD.MOV.U32 R3, RZ, RZ, R14 ;  /* 0x000000ffff037224 */ /* 0x000fce00078e000e */
[----:B------:R-:W-:Y:S05]  /*27d00*/  WARPSYNC.COLLECTIVE R15, `(.L_x_2160) ;  /* 0x000000000f087348 */ /* 0x000fea0003c00000 */
[----:B------:R0:W1:Y:S02]  /*27d10*/  SHFL.IDX P6, R14, R13, R12, R11 ;  /* 0x0000000c0d0e7389 */ /* 0x00006400000c000b */
[----:B01----:R-:W-:Y:S01]  /*27d20*/  ENDCOLLECTIVE ;  /* 0x000000000000791b */ /* 0x003fe20003800000 */
.L_x_2160:
[----:B------:R-:W-:Y:S05]  /*27d30*/  BRA `(.L_x_2161) ;  /* 0xffffff6800087947 */ /* 0x000fea000383ffff */
.L_x_1925:
[----:B------:R-:W-:Y:S01]  /*27d40*/  BSSY B1, `(.L_x_2162) ;  /* 0x0000008000017945 */ /* 0x000fe20003800000 */
[----:B------:R-:W-:Y:S01]  /*27d50*/  MOV R13, R4 ;  /* 0x00000004000d7202 */ /* 0x000fe20000000f00 */
[----:B------:R-:W-:Y:S02]  /*27d60*/  IMAD.MOV.U32 R12, RZ, RZ, 0x3 ;  /* 0x00000003ff0c7424 */ /* 0x000fe400078e00ff */
[----:B------:R-:W-:Y:S02]  /*27d70*/  IMAD.MOV.U32 R11, RZ, RZ, 0x181f ;  /* 0x0000181fff0b7424 */ /* 0x000fe400078e00ff */
[----:B0-----:R-:W-:-:S07]  /*27d80*/  IMAD.MOV.U32 R15, RZ, RZ, -0x1 ;  /* 0xffffffffff0f7424 */ /* 0x001fce00078e00ff */
[----:B-1234-:R-:W-:Y:S05]  /*27d90*/  WARPSYNC.COLLECTIVE R15, `(.L_x_2163) ;  /* 0x000000000f087348 */ /* 0x01efea0003c00000 */
[----:B------:R0:W0:Y:S02]  /*27da0*/  SHFL.IDX P6, R14, R13, R12, R11 ;  /* 0x0000000c0d0e7389 */ /* 0x00002400000c000b */
[----:B01234-:R-:W-:Y:S01]  /*27db0*/  ENDCOLLECTIVE ;  /* 0x000000000000791b */ /* 0x01ffe20003800000 */
.L_x_2163:
[----:B------:R-:W-:Y:S05]  /*27dc0*/  BSYNC B1 ;  /* 0x0000000000017941 */ /* 0x000fea0003800000 */
.L_x_2162:
        /* <DEDUP_REMOVED lines=8> */
.L_x_2164:
[----:B------:R-:W-:Y:S05]  /*27e50*/  BRA `(.L_x_2165) ;  /* 0xffffff6800087947 */ /* 0x000fea000383ffff */
.L_x_1950:
[----:B------:R-:W1:Y:S01]  /*27e60*/  S2R R5, SR_TID.X ;  /* 0x0000000000057919 */ /* 0x000e620000002100 */
[----:B------:R-:W-:Y:S01]  /*27e70*/  BSSY B1, `(.L_x_2166) ;  /* 0x000000a000017945 */ /* 0x000fe20003800000 */
[----:B------:R-:W-:Y:S02]  /*27e80*/  IMAD.MOV.U32 R12, RZ, RZ, RZ ;  /* 0x000000ffff0c7224 */ /* 0x000fe400078e00ff */
[----:B0-----:R-:W-:Y:S02]  /*27e90*/  IMAD.MOV.U32 R11, RZ, RZ, 0x1f ;  /* 0x0000001fff0b7424 */ /* 0x001fe400078e00ff */
[----:B------:R-:W-:Y:S01]  /*27ea0*/  IMAD.MOV.U32 R15, RZ, RZ, -0x1 ;  /* 0xffffffffff0f7424 */ /* 0x000fe200078e00ff */
[----:B-1----:R-:W-:-:S04]  /*27eb0*/  SHF.R.U32.HI R5, RZ, 0x5, R5 ;  /* 0x00000005ff057819 */ /* 0x002fc80000011605 */
[----:B------:R-:W-:-:S05]  /*27ec0*/  LOP3.LUT R5, R5, 0x3, RZ, 0xc0, !PT ;  /* 0x0000000305057812 */ /* 0x000fca00078ec0ff */
[----:B------:R-:W-:-:S07]  /*27ed0*/  IMAD.MOV.U32 R13, RZ, RZ, R5 ;  /* 0x000000ffff0d7224 */ /* 0x000fce00078e0005 */
[----:B------:R-:W-:Y:S05]  /*27ee0*/  WARPSYNC.COLLECTIVE R15, `(.L_x_2167) ;  /* 0x000000000f087348 */ /* 0x000fea0003c00000 */
[----:B------:R0:W1:Y:S02]  /*27ef0*/  SHFL.IDX P6, R14, R13, R12, R11 ;  /* 0x0000000c0d0e7389 */ /* 0x00006400000c000b */
[----:B01----:R-:W-:Y:S01]  /*27f00*/  ENDCOLLECTIVE ;  /* 0x000000000000791b */ /* 0x003fe20003800000 */
.L_x_2167:
[----:B------:R-:W-:Y:S05]  /*27f10*/  BSYNC B1 ;  /* 0x0000000000017941 */ /* 0x000fea0003800000 */
.L_x_2166:
[----:B------:R-:W-:Y:S05]  /*27f20*/  BRA `(.L_x_2168) ;  /* 0xffffff80000c7947 */ /* 0x000fea000383ffff */
.L_x_1952:
[----:B------:R-:W-:Y:S01]  /*27f30*/  BSSY B1, `(.L_x_2169) ;  /* 0x0000006000017945 */ /* 0x000fe20003800000 */
[----:B------:R-:W-:-:S07]  /*27f40*/  IMAD.MOV.U32 R15, RZ, RZ, -0x1 ;  /* 0xffffffffff0f7424 */ /* 0x000fce00078e00ff */
[----:B01----:R-:W-:Y:S05]  /*27f50*/  WARPSYNC.COLLECTIVE R15, `(.L_x_2170) ;  /* 0x000000000f0c7348 */ /* 0x003fea0003c00000 */
[----:B------:R-:W-:Y:S02]  /*27f60*/  ELECT P6, UR62, PT ;  /* 0x00000000003e782f */ /* 0x000fe400038c0000 */
[----:B------:R-:W-:Y:S01]  /*27f70*/  MOV R14, UR62 ;  /* 0x0000003e000e7c02 */ /* 0x000fe20008000f00 */
[----:B01----:R-:W-:Y:S10]  /*27f80*/  ENDCOLLECTIVE ;  /* 0x000000000000791b */ /* 0x003ff40003800000 */
.L_x_2170:
[----:B------:R-:W-:Y:S05]  /*27f90*/  BSYNC B1 ;  /* 0x0000000000017941 */ /* 0x000fea0003800000 */
.L_x_2169:
[----:B------:R-:W-:Y:S05]  /*27fa0*/  BRA `(.L_x_1951) ;  /* 0xffffff8000047947 */ /* 0x000fea000383ffff */
.L_x_1954:
[----:B-1----:R-:W2:Y:S02]  /*27fb0*/  LDL R6, [R1] ;  /* 0x0000000001067983 */ /* 0x002ea40000100800 */
[----:B--2---:R1:W2:Y:S02]  /*27fc0*/  SYNCS.PHASECHK.TRANS64.TRYWAIT P0, [R6+URZ+0x28820], R5 ;  /* 0x02882005060075a7 */ /* 0x0042a4000800017f */
[----:B--2---:R-:W-:Y:S05]  /*27fd0*/  @!P0 NANOSLEEP.SYNCS 0x989680 ;  /* 0x009896800000895d */ /* 0x004fea0003900000 */
[----:B------:R-:W2:Y:S02]  /*27fe0*/  @!P0 SYNCS.PHASECHK.TRANS64 P0, [R6+URZ+0x28820], R5 ;  /* 0x02882005060085a7 */ /* 0x000ea4000800007f */
[----:B--2---:R-:W-:Y:S05]  /*27ff0*/  @!P0 BRA `(.L_x_1954) ;  /* 0xfffffffc00ec8947 */ /* 0x004fea000383ffff */
[----:B------:R-:W-:Y:S05]  /*28000*/  BRA `(.L_x_2171) ;  /* 0xffffff8000147947 */ /* 0x000fea000383ffff */
.L_x_1958:
[----:B-1----:R1:W2:Y:S02]  /*28010*/  SYNCS.PHASECHK.TRANS64.TRYWAIT P0, [R7+URZ+0x288a0], R10 ;  /* 0x0288a00a070075a7 */ /* 0x0022a4000800017f */
[----:B--2---:R-:W-:Y:S05]  /*28020*/  @!P0 NANOSLEEP.SYNCS 0x989680 ;  /* 0x009896800000895d */ /* 0x004fea0003900000 */
[----:B------:R-:W2:Y:S02]  /*28030*/  @!P0 SYNCS.PHASECHK.TRANS64 P0, [R7+URZ+0x288a0], R10 ;  /* 0x0288a00a070085a7 */ /* 0x000ea4000800007f */
[----:B--2---:R-:W-:Y:S05]  /*28040*/  @!P0 BRA `(.L_x_1958) ;  /* 0xfffffffc00f08947 */ /* 0x004fea000383ffff */
[----:B------:R-:W-:Y:S05]  /*28050*/  BRA `(.L_x_2172) ;  /* 0xffffff8000387947 */ /* 0x000fea000383ffff */
.L_x_1964:
[----:B0-----:R0:W2:Y:S02]  /*28060*/  SYNCS.PHASECHK.TRANS64.TRYWAIT P0, [R7+URZ+0x288c0], R10 ;  /* 0x0288c00a070075a7 */ /* 0x0010a4000800017f */
[----:B--2---:R-:W-:Y:S05]  /*28070*/  @!P0 NANOSLEEP.SYNCS 0x989680 ;  /* 0x009896800000895d */ /* 0x004fea0003900000 */
[----:B------:R-:W2:Y:S02]  /*28080*/  @!P0 SYNCS.PHASECHK.TRANS64 P0, [R7+URZ+0x288c0], R10 ;  /* 0x0288c00a070085a7 */ /* 0x000ea4000800007f */
[----:B--2---:R-:W-:Y:S05]  /*28090*/  @!P0 BRA `(.L_x_1964) ;  /* 0xfffffffc00f08947 */ /* 0x004fea000383ffff */
[----:B------:R-:W-:Y:S05]  /*280a0*/  BRA `(.L_x_2173) ;  /* 0xffffff8400007947 */ /* 0x000fea000383ffff */
.L_x_1972:
[----:B-1----:R1:W2:Y:S02]  /*280b0*/  SYNCS.PHASECHK.TRANS64.TRYWAIT P1, [R8+URZ+0x288a0], R7 ;  /* 0x0288a007080075a7 */ /* 0x0022a4000802017f */
[----:B--2---:R-:W-:Y:S05]  /*280c0*/  @!P1 NANOSLEEP.SYNCS 0x989680 ;  /* 0x009896800000995d */ /* 0x004fea0003900000 */
[----:B------:R-:W2:Y:S02]  /*280d0*/  @!P1 SYNCS.PHASECHK.TRANS64 P1, [R8+URZ+0x288a0], R7 ;  /* 0x0288a007080095a7 */ /* 0x000ea4000802007f */
[----:B--2---:R-:W-:Y:S05]  /*280e0*/  @!P1 BRA `(.L_x_1972) ;  /* 0xfffffffc00f09947 */ /* 0x004fea000383ffff */
[----:B------:R-:W-:Y:S05]  /*280f0*/  BRA `(.L_x_2174) ;  /* 0xffffff88001c7947 */ /* 0x000fea000383ffff */
.L_x_1978:
[----:B--2---:R2:W3:Y:S02]  /*28100*/  SYNCS.PHASECHK.TRANS64.TRYWAIT P1, [R8+URZ+0x288c0], R7 ;  /* 0x0288c007080075a7 */ /* 0x0044e4000802017f */
[----:B---3--:R-:W-:Y:S05]  /*28110*/  @!P1 NANOSLEEP.SYNCS 0x989680 ;  /* 0x009896800000995d */ /* 0x008fea0003900000 */
[----:B------:R-:W3:Y:S02]  /*28120*/  @!P1 SYNCS.PHASECHK.TRANS64 P1, [R8+URZ+0x288c0], R7 ;  /* 0x0288c007080095a7 */ /* 0x000ee4000802007f */
[----:B---3--:R-:W-:Y:S05]  /*28130*/  @!P1 BRA `(.L_x_1978) ;  /* 0xfffffffc00f09947 */ /* 0x008fea000383ffff */
[----:B------:R-:W-:Y:S05]  /*28140*/  BRA `(.L_x_2175) ;  /* 0xffffff8800dc7947 */ /* 0x000fea000383ffff */
.L_x_2000:
[----:B------:R-:W2:Y:S01]  /*28150*/  S2R R4, SR_TID.X ;  /* 0x0000000000047919 */ /* 0x000ea20000002100 */
[----:B------:R-:W-:Y:S01]  /*28160*/  BSSY B0, `(.L_x_2176) ;  /* 0x000000a000007945 */ /* 0x000fe20003800000 */
[----:B------:R-:W-:Y:S02]  /*28170*/  IMAD.MOV.U32 R12, RZ, RZ, RZ ;  /* 0x000000ffff0c7224 */ /* 0x000fe400078e00ff */
[----:B0-----:R-:W-:Y:S02]  /*28180*/  IMAD.MOV.U32 R11, RZ, RZ, 0x1f ;  /* 0x0000001fff0b7424 */ /* 0x001fe400078e00ff */
[----:B------:R-:W-:Y:S01]  /*28190*/  IMAD.MOV.U32 R15, RZ, RZ, -0x1 ;  /* 0xffffffffff0f7424 */ /* 0x000fe200078e00ff */
[----:B--2---:R-:W-:-:S04]  /*281a0*/  SHF.R.U32.HI R4, RZ, 0x5, R4 ;  /* 0x00000005ff047819 */ /* 0x004fc80000011604 */
[----:B------:R-:W-:-:S04]  /*281b0*/  LOP3.LUT R4, R4, 0x3, RZ, 0xc0, !PT ;  /* 0x0000000304047812 */ /* 0x000fc800078ec0ff */
[----:B------:R-:W-:-:S07]  /*281c0*/  MOV R13, R4 ;  /* 0x00000004000d7202 */ /* 0x000fce0000000f00 */
[----:B-1----:R-:W-:Y:S05]  /*281d0*/  WARPSYNC.COLLECTIVE R15, `(.L_x_2177) ;  /* 0x000000000f087348 */ /* 0x002fea0003c00000 */
[----:B------:R0:W2:Y:S02]  /*281e0*/  SHFL.IDX P6, R14, R13, R12, R11 ;  /* 0x0000000c0d0e7389 */ /* 0x0000a400000c000b */
[----:B012---:R-:W-:Y:S01]  /*281f0*/  ENDCOLLECTIVE ;  /* 0x000000000000791b */ /* 0x007fe20003800000 */
.L_x_2177:
[----:B------:R-:W-:Y:S05]  /*28200*/  BSYNC B0 ;  /* 0x0000000000007941 */ /* 0x000fea0003800000 */
.L_x_2176:
[----:B------:R-:W-:Y:S05]  /*28210*/  BRA `(.L_x_2178) ;  /* 0xffffff9800447947 */ /* 0x000fea000383ffff */
.L_x_2002:
[----:B------:R-:W-:Y:S01]  /*28220*/  BSSY B0, `(.L_x_2179) ;  /* 0x0000006000007945 */ /* 0x000fe20003800000 */
[----:B------:R-:W-:-:S07]  /*28230*/  IMAD.MOV.U32 R15, RZ, RZ, -0x1 ;  /* 0xffffffffff0f7424 */ /* 0x000fce00078e00ff */
[----:B01-3--:R-:W-:Y:S05]  /*28240*/  WARPSYNC.COLLECTIVE R15, `(.L_x_2180) ;  /* 0x000000000f0c7348 */ /* 0x00bfea0003c00000 */
[----:B------:R-:W-:Y:S02]  /*28250*/  ELECT P6, UR62, PT ;  /* 0x00000000003e782f */ /* 0x000fe400038c0000 */
[----:B------:R-:W-:Y:S01]  /*28260*/  MOV R14, UR62 ;  /* 0x0000003e000e7c02 */ /* 0x000fe20008000f00 */
[----:B01-3--:R-:W-:Y:S10]  /*28270*/  ENDCOLLECTIVE ;  /* 0x000000000000791b */ /* 0x00bff40003800000 */
.L_x_2180:
[----:B------:R-:W-:Y:S05]  /*28280*/  BSYNC B0 ;  /* 0x0000000000007941 */ /* 0x000fea0003800000 */
.L_x_2179:
[----:B------:R-:W-:Y:S05]  /*28290*/  BRA `(.L_x_2181) ;  /* 0xffffff9800507947 */ /* 0x000fea000383ffff */
.L_x_2004:
[----:B-1----:R1:W2:Y:S02]  /*282a0*/  SYNCS.PHASECHK.TRANS64.TRYWAIT P0, [R0+URZ+0x28840], R2 ;  /* 0x02884002000075a7 */ /* 0x0022a4000800017f */
[----:B--2---:R-:W-:Y:S05]  /*282b0*/  @!P0 NANOSLEEP.SYNCS 0x989680 ;  /* 0x009896800000895d */ /* 0x004fea0003900000 */
[----:B------:R-:W2:Y:S02]  /*282c0*/  @!P0 SYNCS.PHASECHK.TRANS64 P0, [R0+URZ+0x28840], R2 ;  /* 0x02884002000085a7 */ /* 0x000ea4000800007f */
[----:B--2---:R-:W-:Y:S05]  /*282d0*/  @!P0 BRA `(.L_x_2004) ;  /* 0xfffffffc00f08947 */ /* 0x004fea000383ffff */
[----:B------:R-:W-:Y:S05]  /*282e0*/  BRA `(.L_x_2182) ;  /* 0xffffff9800b87947 */ /* 0x000fea000383ffff */
.L_x_2008:
[----:B------:R-:W2:Y:S01]  /*282f0*/  LDL.LU R11, [R1+0x38] ;  /* 0x00003800010b7983 */ /* 0x000ea20000300800 */
[----:B------:R-:W-:Y:S02]  /*28300*/  IMAD.MOV.U32 R13, RZ, RZ, R3 ;  /* 0x000000ffff0d7224 */ /* 0x000fe400078e0003 */
[----:B------:R-:W-:Y:S01]  /*28310*/  IMAD.MOV.U32 R12, RZ, RZ, RZ ;  /* 0x000000ffff0c7224 */ /* 0x000fe200078e00ff */
[----:B------:R-:W0:Y:S01]  /*28320*/  S2R R5, SR_TID.X ;  /* 0x0000000000057919 */ /* 0x000e220000002100 */
[----:B------:R-:W-:Y:S01]  /*28330*/  IMAD.MOV.U32 R15, RZ, RZ, -0x1 ;  /* 0xffffffffff0f7424 */ /* 0x000fe200078e00ff */
[----:B0-----:R-:W-:-:S04]  /*28340*/  LOP3.LUT R5, R5, 0x7f, RZ, 0xc0, !PT ;  /* 0x0000007f05057812 */ /* 0x001fc800078ec0ff */
[----:B------:R-:W-:-:S05]  /*28350*/  SHF.R.U32.HI R5, RZ, 0x3, R5 ;  /* 0x00000003ff057819 */ /* 0x000fca0000011605 */
[----:B------:R-:W-:-:S05]  /*28360*/  IMAD.IADD R0, R5, 0x1, R8 ;  /* 0x0000000105007824 */ /* 0x000fca00078e0208 */
[----:B------:R-:W-:Y:S01]  /*28370*/  IADD3 R5, R0, 0x10, RZ ;  /* 0x0000001000057810 */ /* 0x000fe20007ffe0ff */
[----:B--2---:R-:W-:Y:S01]  /*28380*/  IMAD R2, R11, R7, RZ ;  /* 0x000000070b027224 */ /* 0x004fe200078e02ff */
[----:B------:R-:W-:-:S04]  /*28390*/  MOV R11, 0x181f ;  /* 0x0000181f000b7802 */ /* 0x000fc80000000f00 */
[----:B------:R-:W-:-:S13]  /*283a0*/  ISETP.GE.AND P2, PT, R0, R2, PT ;  /* 0x000000020000720c */ /* 0x000fda0003f46270 */
[----:B-----5:R-:W-:Y:S05]  /*283b0*/  WARPSYNC.COLLECTIVE R15, `(.L_x_2183) ;  /* 0x000000000f087348 */ /* 0x020fea0003c00000 */
[----:B------:R0:W1:Y:S02]  /*283c0*/  SHFL.IDX P6, R14, R13, R12, R11 ;  /* 0x0000000c0d0e7389 */ /* 0x00006400000c000b */
[----:B01---5:R-:W-:Y:S01]  /*283d0*/  ENDCOLLECTIVE ;  /* 0x000000000000791b */ /* 0x023fe20003800000 */
.L_x_2183:
[----:B------:R-:W-:Y:S02]  /*283e0*/  IMAD.MOV.U32 R13, RZ, RZ, R4 ;  /* 0x000000ffff0d7224 */ /* 0x000fe400078e0004 */
[----:B------:R-:W-:-:S07]  /*283f0*/  IMAD.MOV.U32 R6, RZ, RZ, R14 ;  /* 0x000000ffff067224 */ /* 0x000fce00078e000e */
[----:B------:R-:W-:Y:S05]  /*28400*/  WARPSYNC.COLLECTIVE R15, `(.L_x_2184) ;  /* 0x000000000f087348 */ /* 0x000fea0003c00000 */
[----:B------:R0:W1:Y:S02]  /*28410*/  SHFL.IDX P6, R14, R13, R12, R11 ;  /* 0x0000000c0d0e7389 */ /* 0x00006400000c000b */
[----:B01----:R-:W-:Y:S01]  /*28420*/  ENDCOLLECTIVE ;  /* 0x000000000000791b */ /* 0x003fe20003800000 */
.L_x_2184:
[----:B------:R-:W-:Y:S02]  /*28430*/  IMAD.MOV.U32 R13, RZ, RZ, R3 ;  /* 0x000000ffff0d7224 */ /* 0x000fe400078e0003 */
[----:B------:R-:W-:Y:S02]  /*28440*/  IMAD.MOV.U32 R12, RZ, RZ, 0x1 ;  /* 0x00000001ff0c7424 */ /* 0x000fe400078e00ff */
[----:B------:R-:W-:-:S07]  /*28450*/  IMAD.MOV.U32 R7, RZ, RZ, R14 ;  /* 0x000000ffff077224 */ /* 0x000fce00078e000e */
[----:B------:R-:W-:Y:S05]  /*28460*/  WARPSYNC.COLLECTIVE R15, `(.L_x_2185) ;  /* 0x000000000f087348 */ /* 0x000fea0003c00000 */
[----:B------:R0:W1:Y:S02]  /*28470*/  SHFL.IDX P6, R14, R13, R12, R11 ;  /* 0x0000000c0d0e7389 */ /* 0x00006400000c000b */
[----:B01----:R-:W-:Y:S01]  /*28480*/  ENDCOLLECTIVE ;  /* 0x000000000000791b */ /* 0x003fe20003800000 */
.L_x_2185:
        /* <DEDUP_REMOVED lines=10> */
.L_x_2186:
        /* <DEDUP_REMOVED lines=12> */
.L_x_2187:
[----:B------:R-:W-:Y:S02]  /*285f0*/  @!P2 LEA R7, P3, R10, R5, 0x1 ;  /* 0x000000050a07a211 */ /* 0x000fe400078608ff */
[----:B------:R-:W-:-:S03]  /*28600*/  IADD3 R5, R0, 0x20, RZ ;  /* 0x0000002000057810 */ /* 0x000fc60007ffe0ff */
        /* <DEDUP_REMOVED lines=15> */
.L_x_2188:
[----:B------:R-:W-:Y:S02]  /*28700*/  IMAD.MOV.U32 R13, RZ, RZ, R3 ;  /* 0x000000ffff0d7224 */ /* 0x000fe400078e0003 */
[----:B------:R-:W-:Y:S02]  /*28710*/  IMAD.MOV.U32 R12, RZ, RZ, 0x3 ;  /* 0x00000003ff0c7424 */ /* 0x000fe400078e00ff */
[----:B------:R-:W-:-:S07]  /*28720*/  IMAD.MOV.U32 R5, RZ, RZ, R14 ;  /* 0x000000ffff057224 */ /* 0x000fce00078e000e */
[----:B------:R-:W-:Y:S05]  /*28730*/  WARPSYNC.COLLECTIVE R15, `(.L_x_2189) ;  /* 0x000000000f087348 */ /* 0x000fea0003c00000 */
[----:B------:R0:W1:Y:S02]  /*28740*/  SHFL.IDX P6, R14, R13, R12, R11 ;  /* 0x0000000c0d0e7389 */ /* 0x00006400000c000b */
[----:B01----:R-:W-:Y:S01]  /*28750*/  ENDCOLLECTIVE ;  /* 0x000000000000791b */ /* 0x003fe20003800000 */
.L_x_2189:
[----:B------:R-:W-:-:S05]  /*28760*/  @!P2 LEA R5, P3, R10, R5, 0x1 ;  /* 0x000000050a05a211 */ /* 0x000fca00078608ff */
[----:B------:R-:W-:-:S05]  /*28770*/  @!P2 IMAD.X R6, RZ, RZ, R6, P3 ;  /* 0x000000ffff06a224 */ /* 0x000fca00018e0606 */
[----:B------:R-:W-:Y:S01]  /*28780*/  @!P2 MOV R7, R6 ;  /* 0x000000060007a202 */ /* 0x000fe20000000f00 */
        /* <DEDUP_REMOVED lines=13> */
.L_x_2190:
[----:B------:R-:W-:Y:S02]  /*28860*/  IMAD.MOV.U32 R13, RZ, RZ, R3 ;  /* 0x000000ffff0d7224 */ /* 0x000fe400078e0003 */
[----:B------:R-:W-:Y:S01]  /*28870*/  IMAD.MOV.U32 R12, RZ, RZ, 0x4 ;  /* 0x00000004ff0c7424 */ /* 0x000fe200078e00ff */
[----:B------:R-:W-:-:S07]  /*28880*/  MOV R5, R14 ;  /* 0x0000000e00057202 */ /* 0x000fce0000000f00 */
[----:B------:R-:W-:Y:S05]  /*28890*/  WARPSYNC.COLLECTIVE R15, `(.L_x_2191) ;  /* 0x000000000f087348 */ /* 0x000fea0003c00000 */
[----:B------:R0:W1:Y:S02]  /*288a0*/  SHFL.IDX P6, R14, R13, R12, R11 ;  /* 0x0000000c0d0e7389 */ /* 0x00006400000c000b */
[----:B01----:R-:W-:Y:S01]  /*288b0*/  ENDCOLLECTIVE ;  /* 0x000000000000791b */ /* 0x003fe20003800000 */
.L_x_2191:
        /* <DEDUP_REMOVED lines=11> */
[----:B------:R-:W-:-:S02]  /*28970*/  ISETP.GE.AND P2, PT, R5, R2, PT ;  /* 0x000000020500720c */ /* 0x000fc40003f46270 */
[----:B0-----:R-:W-:-:S11]  /*28980*/  MOV R6, R14 ;  /* 0x0000000e00067202 */ /* 0x001fd60000000f00 */
[----:B------:R-:W-:Y:S05]  /*28990*/  WARPSYNC.COLLECTIVE R15, `(.L_x_2192) ;  /* 0x000000000f087348 */ /* 0x000fea0003c00000 */
[----:B------:R0:W1:Y:S02]  /*289a0*/  SHFL.IDX P6, R14, R13, R12, R11 ;  /* 0x0000000c0d0e7389 */ /* 0x00006400000c000b */
[----:B01----:R-:W-:Y:S01]  /*289b0*/  ENDCOLLECTIVE ;  /* 0x000000000000791b */ /* 0x003fe20003800000 */
.L_x_2192:
[----:B------:R-:W-:Y:S01]  /*289c0*/  MOV R13, R3 ;  /* 0x00000003000d7202 */ /* 0x000fe20000000f00 */
[----:B------:R-:W-:Y:S02]  /*289d0*/  IMAD.MOV.U32 R12, RZ, RZ, 0x5 ;  /* 0x00000005ff0c7424 */ /* 0x000fe400078e00ff */
[----:B------:R-:W-:-:S07]  /*289e0*/  IMAD.MOV.U32 R5, RZ, RZ, R14 ;  /* 0x000000ffff057224 */ /* 0x000fce00078e000e */
[----:B------:R-:W-:Y:S05]  /*289f0*/  WARPSYNC.COLLECTIVE R15, `(.L_x_2193) ;  /* 0x000000000f087348 */ /* 0x000fea0003c00000 */
[----:B------:R0:W1:Y:S02]  /*28a00*/  SHFL.IDX P6, R14, R13, R12, R11 ;  /* 0x0000000c0d0e7389 */ /* 0x00006400000c000b */
[----:B01----:R-:W-:Y:S01]  /*28a10*/  ENDCOLLECTIVE ;  /* 0x000000000000791b */ /* 0x003fe20003800000 */
.L_x_2193:
        /* <DEDUP_REMOVED lines=16> */
.L_x_2194:
[----:B------:R-:W-:Y:S02]  /*28b20*/  IMAD.MOV.U32 R13, RZ, RZ, R3 ;  /* 0x000000ffff0d7224 */ /* 0x000fe400078e0003 */
[----:B------:R-:W-:Y:S02]  /*28b30*/  IMAD.MOV.U32 R12, RZ, RZ, 0x6 ;  /* 0x00000006ff0c7424 */ /* 0x000fe400078e00ff */
[----:B------:R-:W-:-:S07]  /*28b40*/  IMAD.MOV.U32 R5, RZ, RZ, R14 ;  /* 0x000000ffff057224 */ /* 0x000fce00078e000e */
[----:B------:R-:W-:Y:S05]  /*28b50*/  WARPSYNC.COLLECTIVE R15, `(.L_x_2195) ;  /* 0x000000000f087348 */ /* 0x000fea0003c00000 */
[----:B------:R0:W1:Y:S02]  /*28b60*/  SHFL.IDX P6, R14, R13, R12, R11 ;  /* 0x0000000c0d0e7389 */ /* 0x00006400000c000b */
[----:B01----:R-:W-:Y:S01]  /*28b70*/  ENDCOLLECTIVE ;  /* 0x000000000000791b */ /* 0x003fe20003800000 */
.L_x_2195:
[----:B------:R-:W-:-:S05]  /*28b80*/  @!P2 LEA R5, P3, R10, R5, 0x1 ;  /* 0x000000050a05a211 */ /* 0x000fca00078608ff */
[----:B------:R-:W-:-:S04]  /*28b90*/  @!P2 IMAD.X R6, RZ, RZ, R6, P3 ;  /* 0x000000ffff06a224 */ /* 0x000fc800018e0606 */
[----:B------:R-:W-:Y:S01]  /*28ba0*/  @!P2 IMAD.MOV.U32 R7, RZ, RZ, R6 ;  /* 0x000000ffff07a224 */ /* 0x000fe200078e0006 */
[----:B------:R-:W-:Y:S01]  /*28bb0*/  @!P2 MOV R6, R5 ;  /* 0x000000050006a202 */ /* 0x000fe20000000f00 */
[----:B------:R-:W-:-:S04]  /*28bc0*/  IMAD.MOV.U32 R13, RZ, RZ, R4 ;  /* 0x000000ffff0d7224 */ /* 0x000fc800078e0004 */
        /* <DEDUP_REMOVED lines=9> */
.L_x_2196:
        /* <DEDUP_REMOVED lines=8> */
.L_x_2197:
[----:B------:R-:W-:-:S04]  /*28ce0*/  @!P2 LEA R5, P3, R10, R5, 0x1 ;  /* 0x000000050a05a211 */ /* 0x000fc800078608ff */
[----:B------:R-:W-:-:S05]  /*28cf0*/  @!P2 IADD3.X R6, RZ, R6, RZ, P3, !PT ;  /* 0x00000006ff06a210 */ /* 0x000fca0001ffe4ff */
        /* <DEDUP_REMOVED lines=12> */
.L_x_2198:
[----:B------:R-:W-:Y:S01]  /*28dc0*/  MOV R3, R14 ;  /* 0x0000000e00037202 */ /* 0x000fe20000000f00 */
[----:B------:R-:W-:Y:S06]  /*28dd0*/  BRA `(.L_x_2199) ;  /* 0xffffff9c006c7947 */ /* 0x000fec000383ffff */
.L_x_2013:
[----:B0-----:R-:W2:Y:S02]  /*28de0*/  LDL R2, [R1] ;  /* 0x0000000001027983 */ /* 0x001ea40000100800 */
[----:B--2---:R0:W2:Y:S02]  /*28df0*/  SYNCS.PHASECHK.TRANS64.TRYWAIT P0, [R2+URZ+0x28820], R0 ;  /* 0x02882000020075a7 */ /* 0x0040a4000800017f */
[----:B--2---:R-:W-:Y:S05]  /*28e00*/  @!P0 NANOSLEEP.SYNCS 0x989680 ;  /* 0x009896800000895d */ /* 0x004fea0003900000 */
[----:B------:R-:W2:Y:S02]  /*28e10*/  @!P0 SYNCS.PHASECHK.TRANS64 P0, [R2+URZ+0x28820], R0 ;  /* 0x02882000020085a7 */ /* 0x000ea4000800007f */
[----:B--2---:R-:W-:Y:S05]  /*28e20*/  @!P0 BRA `(.L_x_2013) ;  /* 0xfffffffc00ec8947 */ /* 0x004fea000383ffff */
[----:B------:R-:W-:Y:S05]  /*28e30*/  BRA `(.L_x_2200) ;  /* 0xffffff9c00e07947 */ /* 0x000fea000383ffff */
.L_x_2022:
[----:B-1----:R1:W2:Y:S02]  /*28e40*/  SYNCS.PHASECHK.TRANS64.TRYWAIT P0, [R3+URZ+0x28840], R2 ;  /* 0x02884002030075a7 */ /* 0x0022a4000800017f */
[----:B--2---:R-:W-:Y:S05]  /*28e50*/  @!P0 NANOSLEEP.SYNCS 0x989680 ;  /* 0x009896800000895d */ /* 0x004fea0003900000 */
[----:B------:R-:W2:Y:S02]  /*28e60*/  @!P0 SYNCS.PHASECHK.TRANS64 P0, [R3+URZ+0x28840], R2 ;  /* 0x02884002030085a7 */ /* 0x000ea4000800007f */
[----:B--2---:R-:W-:Y:S05]  /*28e70*/  @!P0 BRA `(.L_x_2022) ;  /* 0xfffffffc00f08947 */ /* 0x004fea000383ffff */
[----:B------:R-:W-:Y:S05]  /*28e80*/  BRA `(.L_x_2201) ;  /* 0xffffffa000ac7947 */ /* 0x000fea000383ffff */
.L_x_2028:
[----:B0-----:R0:W1:Y:S02]  /*28e90*/  SYNCS.PHASECHK.TRANS64.TRYWAIT P0, [R3+URZ+0x60], R2 ;  /* 0x00006002030075a7 */ /* 0x001064000800017f */
[----:B-1----:R-:W-:Y:S05]  /*28ea0*/  @!P0 NANOSLEEP.SYNCS 0x989680 ;  /* 0x009896800000895d */ /* 0x002fea0003900000 */
[----:B------:R-:W1:Y:S02]  /*28eb0*/  @!P0 SYNCS.PHASECHK.TRANS64 P0, [R3+URZ+0x60], R2 ;  /* 0x00006002030085a7 */ /* 0x000e64000800007f */
[----:B-1----:R-:W-:Y:S05]  /*28ec0*/  @!P0 BRA `(.L_x_2028) ;  /* 0xfffffffc00f08947 */ /* 0x002fea000383ffff */
[----:B------:R-:W-:Y:S05]  /*28ed0*/  BRA `(.L_x_2202) ;  /* 0xffffffa400887947 */ /* 0x000fea000383ffff */
.L_x_2037:
[----:B-1----:R1:W2:Y:S02]  /*28ee0*/  SYNCS.PHASECHK.TRANS64.TRYWAIT P0, [R3+URZ+0x28840], R2 ;  /* 0x02884002030075a7 */ /* 0x0022a4000800017f */
[----:B--2---:R-:W-:Y:S05]  /*28ef0*/  @!P0 NANOSLEEP.SYNCS 0x989680 ;  /* 0x009896800000895d */ /* 0x004fea0003900000 */
[----:B------:R-:W2:Y:S02]  /*28f00*/  @!P0 SYNCS.PHASECHK.TRANS64 P0, [R3+URZ+0x28840], R2 ;  /* 0x02884002030085a7 */ /* 0x000ea4000800007f */
[----:B--2---:R-:W-:Y:S05]  /*28f10*/  @!P0 BRA `(.L_x_2037) ;  /* 0xfffffffc00f08947 */ /* 0x004fea000383ffff */
[----:B------:R-:W-:Y:S05]  /*28f20*/  BRA `(.L_x_2203) ;  /* 0xffffffac002c7947 */ /* 0x000fea000383ffff */
.L_x_2043:
[----:B0-----:R0:W1:Y:S02]  /*28f30*/  SYNCS.PHASECHK.TRANS64.TRYWAIT P0, [R2+URZ+0x60], R3 ;  /* 0x00006003020075a7 */ /* 0x001064000800017f */
[----:B-1----:R-:W-:Y:S05]  /*28f40*/  @!P0 NANOSLEEP.SYNCS 0x989680 ;  /* 0x009896800000895d */ /* 0x002fea0003900000 */
[----:B------:R-:W1:Y:S02]  /*28f50*/  @!P0 SYNCS.PHASECHK.TRANS64 P0, [R2+URZ+0x60], R3 ;  /* 0x00006003020085a7 */ /* 0x000e64000800007f */
[----:B-1----:R-:W-:Y:S05]  /*28f60*/  @!P0 BRA `(.L_x_2043) ;  /* 0xfffffffc00f08947 */ /* 0x002fea000383ffff */
[----:B------:R-:W-:Y:S05]  /*28f70*/  BRA `(.L_x_2204) ;  /* 0xffffffb000087947 */ /* 0x000fea000383ffff */
.L_x_2052:
[----:B---3--:R3:W4:Y:S02]  /*28f80*/  SYNCS.PHASECHK.TRANS64.TRYWAIT P0, [R2+URZ+0x28840], R3 ;  /* 0x02884003020075a7 */ /* 0x008724000800017f */
[----:B----4-:R-:W-:Y:S05]  /*28f90*/  @!P0 NANOSLEEP.SYNCS 0x989680 ;  /* 0x009896800000895d */ /* 0x010fea0003900000 */
[----:B------:R-:W4:Y:S02]  /*28fa0*/  @!P0 SYNCS.PHASECHK.TRANS64 P0, [R2+URZ+0x28840], R3 ;  /* 0x02884003020085a7 */ /* 0x000f24000800007f */
[----:B----4-:R-:W-:Y:S05]  /*28fb0*/  @!P0 BRA `(.L_x_2052) ;  /* 0xfffffffc00f08947 */ /* 0x010fea000383ffff */
[----:B------:R-:W-:Y:S05]  /*28fc0*/  BRA `(.L_x_2205) ;  /* 0xffffffb400787947 */ /* 0x000fea000383ffff */
.L_x_2058:
[----:B0-----:R0:W1:Y:S02]  /*28fd0*/  SYNCS.PHASECHK.TRANS64.TRYWAIT P0, [R2+URZ+0x60], R5 ;  /* 0x00006005020075a7 */ /* 0x001064000800017f */
[----:B-1----:R-:W-:Y:S05]  /*28fe0*/  @!P0 NANOSLEEP.SYNCS 0x989680 ;  /* 0x009896800000895d */ /* 0x002fea0003900000 */
[----:B------:R-:W1:Y:S02]  /*28ff0*/  @!P0 SYNCS.PHASECHK.TRANS64 P0, [R2+URZ+0x60], R5 ;  /* 0x00006005020085a7 */ /* 0x000e64000800007f */
[----:B-1----:R-:W-:Y:S05]  /*29000*/  @!P0 BRA `(.L_x_2058) ;  /* 0xfffffffc00f08947 */ /* 0x002fea000383ffff */
[----:B------:R-:W-:Y:S05]  /*29010*/  BRA `(.L_x_2206) ;  /* 0xffffffb800547947 */ /* 0x000fea000383ffff */
.L_x_2069:
[----:B---3--:R3:W4:Y:S02]  /*29020*/  SYNCS.PHASECHK.TRANS64.TRYWAIT P0, [R0+URZ+0x28860], R2 ;  /* 0x02886002000075a7 */ /* 0x008724000800017f */
[----:B----4-:R-:W-:Y:S05]  /*29030*/  @!P0 NANOSLEEP.SYNCS 0x989680 ;  /* 0x009896800000895d */ /* 0x010fea0003900000 */
[----:B------:R-:W4:Y:S02]  /*29040*/  @!P0 SYNCS.PHASECHK.TRANS64 P0, [R0+URZ+0x28860], R2 ;  /* 0x02886002000085a7 */ /* 0x000f24000800007f */
[----:B----4-:R-:W-:Y:S05]  /*29050*/  @!P0 BRA `(.L_x_2069) ;  /* 0xfffffffc00f08947 */ /* 0x010fea000383ffff */
[----:B------:R-:W-:Y:S05]  /*29060*/  BRA `(.L_x_2207) ;  /* 0xffffffbc00a87947 */ /* 0x000fea000383ffff */
.L_x_2076:
[----:B------:R-:W-:Y:S01]  /*29070*/  BSSY B0, `(.L_x_2208) ;  /* 0x0000008000007945 */ /* 0x000fe20003800000 */
[----:B------:R-:W-:Y:S02]  /*29080*/  IMAD.MOV.U32 R13, RZ, RZ, R16 ;  /* 0x000000ffff0d7224 */ /* 0x000fe400078e0010 */
[----:B------:R-:W-:Y:S02]  /*29090*/  IMAD.MOV.U32 R12, RZ, RZ, RZ ;  /* 0x000000ffff0c7224 */ /* 0x000fe400078e00ff */
[----:B0-----:R-:W-:Y:S02]  /*290a0*/  IMAD.MOV.U32 R11, RZ, RZ, 0x1f ;  /* 0x0000001fff0b7424 */ /* 0x001fe400078e00ff */
[----:B------:R-:W-:-:S07]  /*290b0*/  IMAD.MOV.U32 R15, RZ, RZ, -0x1 ;  /* 0xffffffffff0f7424 */ /* 0x000fce00078e00ff */
[----:B--2---:R-:W-:Y:S05]  /*290c0*/  WARPSYNC.COLLECTIVE R15, `(.L_x_2209) ;  /* 0x000000000f087348 */ /* 0x004fea0003c00000 */
[----:B------:R0:W1:Y:S02]  /*290d0*/  SHFL.IDX P6, R14, R13, R12, R11 ;  /* 0x0000000c0d0e7389 */ /* 0x00006400000c000b */
[----:B012---:R-:W-:Y:S01]  /*290e0*/  ENDCOLLECTIVE ;  /* 0x000000000000791b */ /* 0x007fe20003800000 */
.L_x_2209:
[----:B------:R-:W-:Y:S05]  /*290f0*/  BSYNC B0 ;  /* 0x0000000000007941 */ /* 0x000fea0003800000 */
.L_x_2208:
[----:B------:R-:W-:Y:S01]  /*29100*/  IMAD.MOV.U32 R13, RZ, RZ, R16 ;  /* 0x000000ffff0d7224 */ /* 0x000fe200078e0010 */
[----:B------:R-:W-:Y:S01]  /*29110*/  MOV R12, 0x1 ;  /* 0x00000001000c7802 */ /* 0x000fe20000000f00 */
[----:B------:R-:W-:Y:S02]  /*29120*/  IMAD.MOV.U32 R11, RZ, RZ, 0x1f ;  /* 0x0000001fff0b7424 */ /* 0x000fe400078e00ff */
[----:B------:R-:W-:Y:S02]  /*29130*/  IMAD.MOV.U32 R15, RZ, RZ, -0x1 ;  /* 0xffffffffff0f7424 */ /* 0x000fe400078e00ff */
[----:B------:R-:W-:Y:S02]  /*29140*/  IMAD.IADD R4, R19, 0x1, R6 ;  /* 0x0000000113047824 */ /* 0x000fe400078e0206 */
[----:B------:R-:W-:-:S07]  /*29150*/  IMAD.MOV.U32 R0, RZ, RZ, R14 ;  /* 0x000000ffff007224 */ /* 0x000fce00078e000e */
[----:B------:R-:W-:Y:S05]  /*29160*/  WARPSYNC.COLLECTIVE R15, `(.L_x_2210) ;  /* 0x000000000f087348 */ /* 0x000fea0003c00000 */
[----:B------:R0:W1:Y:S02]  /*29170*/  SHFL.IDX P6, R14, R13, R12, R11 ;  /* 0x0000000c0d0e7389 */ /* 0x00006400000c000b */
[----:B01----:R-:W-:Y:S01]  /*29180*/  ENDCOLLECTIVE ;  /* 0x000000000000791b */ /* 0x003fe20003800000 */
.L_x_2210:
        /* <DEDUP_REMOVED lines=18> */
.L_x_2211:
        /* <DEDUP_REMOVED lines=8> */
.L_x_2212:
        /* <DEDUP_REMOVED lines=8> */
.L_x_2213:
        /* <DEDUP_REMOVED lines=8> */
.L_x_2214:
        /* <DEDUP_REMOVED lines=8> */
.L_x_2215:
[----:B------:R-:W-:Y:S01]  /*294b0*/  MOV R12, 0x1f ;  /* 0x0000001f000c7802 */ /* 0x000fe20000000f00 */
[----:B------:R-:W-:Y:S02]  /*294c0*/  IMAD.MOV.U32 R11, RZ, RZ, 0x1f ;  /* 0x0000001fff0b7424 */ /* 0x000fe400078e00ff */
[----:B------:R-:W-:-:S05]  /*294d0*/  IMAD.MOV.U32 R4, RZ, RZ, R14 ;  /* 0x000000ffff047224 */ /* 0x000fca00078e000e */
[----:B------:R-:W-:-:S05]  /*294e0*/  SEL R4, R4, RZ, P5 ;  /* 0x000000ff04047207 */ /* 0x000fca0002800000 */
[----:B------:R-:W-:-:S04]  /*294f0*/  IMAD.IADD R2, R2, 0x1, R4 ;  /* 0x0000000102027824 */ /* 0x000fc800078e0204 */
[----:B------:R-:W-:-:S07]  /*29500*/  IMAD.MOV.U32 R13, RZ, RZ, R2 ;  /* 0x000000ffff0d7224 */ /* 0x000fce00078e0002 */
[----:B------:R-:W-:Y:S05]  /*29510*/  WARPSYNC.COLLECTIVE R15, `(.L_x_2216) ;  /* 0x000000000f087348 */ /* 0x000fea0003c00000 */
[----:B------:R0:W1:Y:S02]  /*29520*/  SHFL.IDX P6, R14, R13, R12, R11 ;  /* 0x0000000c0d0e7389 */ /* 0x00006400000c000b */
[----:B01----:R-:W-:Y:S01]  /*29530*/  ENDCOLLECTIVE ;  /* 0x000000000000791b */ /* 0x003fe20003800000 */
.L_x_2216:
[----:B------:R-:W-:Y:S01]  /*29540*/  IMAD.MOV.U32 R16, RZ, RZ, R14 ;  /* 0x000000ffff107224 */ /* 0x000fe200078e000e */
[----:B------:R-:W-:Y:S06]  /*29550*/  BRA `(.L_x_2217) ;  /* 0xffffffc000247947 */ /* 0x000fec000383ffff */
.L_x_2081:
[----:B------:R-:W-:Y:S01]  /*29560*/  BSSY B0, `(.L_x_2218) ;  /* 0x0000008000007945 */ /* 0x000fe20003800000 */
[----:B-----5:R-:W-:Y:S02]  /*29570*/  IMAD.MOV.U32 R13, RZ, RZ, R3 ;  /* 0x000000ffff0d7224 */ /* 0x020fe400078e0003 */
[----:B------:R-:W-:Y:S02]  /*29580*/  IMAD.MOV.U32 R12, RZ, RZ, 0x1 ;  /* 0x00000001ff0c7424 */ /* 0x000fe400078e00ff */
[----:B0-----:R-:W-:Y:S02]  /*29590*/  IMAD.MOV.U32 R11, RZ, RZ, RZ ;  /* 0x000000ffff0b7224 */ /* 0x001fe400078e00ff */
[----:B------:R-:W-:-:S07]  /*295a0*/  IMAD.MOV.U32 R15, RZ, RZ, -0x1 ;  /* 0xffffffffff0f7424 */ /* 0x000fce00078e00ff */
[----:B-12---:R-:W-:Y:S05]  /*295b0*/  WARPSYNC.COLLECTIVE R15, `(.L_x_2219) ;  /* 0x000000000f087348 */ /* 0x006fea0003c00000 */
[----:B------:R0:W3:Y:S02]  /*295c0*/  SHFL.UP P6, R14, R13, R12, R11 ;  /* 0x0400000c0d0e7389 */ /* 0x0000e400000c000b */
[----:B0123--:R-:W-:Y:S01]  /*295d0*/  ENDCOLLECTIVE ;  /* 0x000000000000791b */ /* 0x00ffe20003800000 */
.L_x_2219:
[----:B------:R-:W-:Y:S05]  /*295e0*/  BSYNC B0 ;  /* 0x0000000000007941 */ /* 0x000fea0003800000 */
.L_x_2218:
        /* <DEDUP_REMOVED lines=9> */
.L_x_2220:
        /* <DEDUP_REMOVED lines=8> */
.L_x_2221:
        /* <DEDUP_REMOVED lines=8> */
.L_x_2222:
        /* <DEDUP_REMOVED lines=8> */
.L_x_2223:
[----:B------:R-:W-:Y:S01]  /*29800*/  IMAD.MOV.U32 R12, RZ, RZ, 0x1f ;  /* 0x0000001fff0c7424 */ /* 0x000fe200078e00ff */
[----:B------:R-:W-:Y:S01]  /*29810*/  MOV R11, 0x1f ;  /* 0x0000001f000b7802 */ /* 0x000fe20000000f00 */
[----:B------:R-:W-:-:S05]  /*29820*/  IMAD.MOV.U32 R4, RZ, RZ, R14 ;  /* 0x000000ffff047224 */ /* 0x000fca00078e000e */
[----:B------:R-:W-:-:S05]  /*29830*/  SEL R4, R4, RZ, P5 ;  /* 0x000000ff04047207 */ /* 0x000fca0002800000 */
[----:B------:R-:W-:-:S04]  /*29840*/  IMAD.IADD R2, R2, 0x1, R4 ;  /* 0x0000000102027824 */ /* 0x000fc800078e0204 */
[----:B------:R-:W-:-:S07]  /*29850*/  IMAD.MOV.U32 R13, RZ, RZ, R2 ;  /* 0x000000ffff0d7224 */ /* 0x000fce00078e0002 */
[----:B------:R-:W-:Y:S05]  /*29860*/  WARPSYNC.COLLECTIVE R15, `(.L_x_2224) ;  /* 0x000000000f087348 */ /* 0x000fea0003c00000 */
[----:B------:R0:W1:Y:S02]  /*29870*/  SHFL.IDX P6, R14, R13, R12, R11 ;  /* 0x0000000c0d0e7389 */ /* 0x00006400000c000b */
[----:B01----:R-:W-:Y:S01]  /*29880*/  ENDCOLLECTIVE ;  /* 0x000000000000791b */ /* 0x003fe20003800000 */
.L_x_2224:
[----:B------:R-:W-:Y:S01]  /*29890*/  IMAD.MOV.U32 R16, RZ, RZ, R14 ;  /* 0x000000ffff107224 */ /* 0x000fe200078e000e */
[----:B------:R-:W-:Y:S06]  /*298a0*/  BRA `(.L_x_2225) ;  /* 0xffffffbc00ec7947 */ /* 0x000fec000383ffff */
.L_x_2083:
[----:B------:R-:W-:Y:S01]  /*298b0*/  BSSY B0, `(.L_x_2226) ;  /* 0x0000006000007945 */ /* 0x000fe20003800000 */
[----:B------:R-:W-:Y:S01]  /*298c0*/  PLOP3.LUT P6, PT, P6, PT, PT, 0x8, 0x0 ;  /* 0x000000000000781c */ /* 0x000fe200037ce170 */
[----:B------:R-:W-:-:S12]  /*298d0*/  IMAD.MOV.U32 R15, RZ, RZ, -0x1 ;  /* 0xffffffffff0f7424 */ /* 0x000fd800078e00ff */
[----:B012---:R-:W-:Y:S05]  /*298e0*/  WARPSYNC.COLLECTIVE R15, `(.L_x_2227) ;  /* 0x000000000f087348 */ /* 0x007fea0003c00000 */
[----:B------:R-:W-:Y:S01]  /*298f0*/  VOTE.ANY R14, PT, P6 ;  /* 0x00000000000e7806 */ /* 0x000fe200030e0100 */
[----:B012---:R-:W-:Y:S06]  /*29900*/  ENDCOLLECTIVE ;  /* 0x000000000000791b */ /* 0x007fec0003800000 */
.L_x_2227:
[----:B------:R-:W-:Y:S05]  /*29910*/  BSYNC B0 ;  /* 0x0000000000007941 */ /* 0x000fea0003800000 */
.L_x_2226:
[----:B------:R-:W-:Y:S01]  /*29920*/  IMAD.MOV.U32 R5, RZ, RZ, R14 ;  /* 0x000000ffff057224 */ /* 0x000fe200078e000e */
[----:B------:R-:W-:Y:S01]  /*29930*/  MOV R15, 0xffffffff ;  /* 0xffffffff000f7802 */ /* 0x000fe20000000f00 */
[----:B------:R-:W-:Y:S02]  /*29940*/  IMAD.MOV.U32 R13, RZ, RZ, R3 ;  /* 0x000000ffff0d7224 */ /* 0x000fe400078e0003 */
[----:B------:R-:W0:Y:S01]  /*29950*/  POPC R6, R5 ;  /* 0x0000000500067309 */ /* 0x000e220000000000 */
[----:B------:R-:W-:Y:S02]  /*29960*/  IMAD.MOV.U32 R11, RZ, RZ, 0x1f ;  /* 0x0000001fff0b7424 */ /* 0x000fe400078e00ff */
[----:B0-----:R-:W-:-:S07]  /*29970*/  IMAD.MOV.U32 R12, RZ, RZ, R6 ;  /* 0x000000ffff0c7224 */ /* 0x001fce00078e0006 */
[----:B------:R-:W-:Y:S05]  /*29980*/  WARPSYNC.COLLECTIVE R15, `(.L_x_2228) ;  /* 0x000000000f087348 */ /* 0x000fea0003c00000 */
[----:B------:R0:W1:Y:S02]  /*29990*/  SHFL.IDX P6, R14, R13, R12, R11 ;  /* 0x0000000c0d0e7389 */ /* 0x00006400000c000b */
[----:B01----:R-:W-:Y:S01]  /*299a0*/  ENDCOLLECTIVE ;  /* 0x000000000000791b */ /* 0x003fe20003800000 */
.L_x_2228:
[----:B------:R-:W-:Y:S01]  /*299b0*/  IMAD.MOV.U32 R17, RZ, RZ, R14 ;  /* 0x000000ffff117224 */ /* 0x000fe200078e000e */
[----:B------:R-:W-:Y:S06]  /*299c0*/  BRA `(.L_x_2229) ;  /* 0xffffffbc00dc7947 */ /* 0x000fec000383ffff */
.L_x_2085:
[----:B------:R-:W-:Y:S01]  /*299d0*/  BSSY B0, `(.L_x_2230) ;  /* 0x0000007000007945 */ /* 0x000fe20003800000 */
[----:B------:R-:W-:Y:S02]  /*299e0*/  IMAD.MOV.U32 R13, RZ, RZ, R2 ;  /* 0x000000ffff0d7224 */ /* 0x000fe400078e0002 */
[----:B0-----:R-:W-:Y:S02]  /*299f0*/  IMAD.MOV.U32 R11, RZ, RZ, 0x1f ;  /* 0x0000001fff0b7424 */ /* 0x001fe400078e00ff */
[----:B------:R-:W-:-:S07]  /*29a00*/  IMAD.MOV.U32 R15, RZ, RZ, -0x1 ;  /* 0xffffffffff0f7424 */ /* 0x000fce00078e00ff */
[----:B-1234-:R-:W-:Y:S05]  /*29a10*/  WARPSYNC.COLLECTIVE R15, `(.L_x_2231) ;  /* 0x000000000f087348 */ /* 0x01efea0003c00000 */
[----:B------:R0:W0:Y:S02]  /*29a20*/  SHFL.IDX P6, R14, R13, R12, R11 ;  /* 0x0000000c0d0e7389 */ /* 0x00002400000c000b */
[----:B01234-:R-:W-:Y:S01]  /*29a30*/  ENDCOLLECTIVE ;  /* 0x000000000000791b */ /* 0x01ffe20003800000 */
.L_x_2231:
[----:B------:R-:W-:Y:S05]  /*29a40*/  BSYNC B0 ;  /* 0x0000000000007941 */ /* 0x000fea0003800000 */
.L_x_2230:
[----:B------:R-:W-:Y:S01]  /*29a50*/  IMAD.MOV.U32 R2, RZ, RZ, R14 ;  /* 0x000000ffff027224 */ /* 0x000fe200078e000e */
[----:B------:R-:W-:Y:S06]  /*29a60*/  BRA `(.L_x_2232) ;  /* 0xffffffbc00d07947 */ /* 0x000fec000383ffff */
.L_x_2089:
[----:B0-----:R0:W1:Y:S02]  /*29a70*/  SYNCS.PHASECHK.TRANS64.TRYWAIT P0, [R0+URZ+0x28820], R3 ;  /* 0x02882003000075a7 */ /* 0x001064000800017f */
[----:B-1----:R-:W-:Y:S05]  /*29a80*/  @!P0 NANOSLEEP.SYNCS 0x989680 ;  /* 0x009896800000895d */ /* 0x002fea0003900000 */
[----:B------:R-:W1:Y:S02]  /*29a90*/  @!P0 SYNCS.PHASECHK.TRANS64 P0, [R0+URZ+0x28820], R3 ;  /* 0x02882003000085a7 */ /* 0x000e64000800007f */
[----:B-1----:R-:W-:Y:S05]  /*29aa0*/  @!P0 BRA `(.L_x_2089) ;  /* 0xfffffffc00f08947 */ /* 0x002fea000383ffff */
[----:B------:R-:W-:Y:S05]  /*29ab0*/  BRA `(.L_x_2233) ;  /* 0xffffffc400547947 */ /* 0x000fea000383ffff */
.L_x_2090:
[----:B------:R-:W1:Y:S01]  /*29ac0*/  S2R R2, SR_TID.X ;  /* 0x0000000000027919 */ /* 0x000e620000002100 */
[----:B------:R-:W-:Y:S01]  /*29ad0*/  BSSY B0, `(.L_x_2234) ;  /* 0x000000a000007945 */ /* 0x000fe20003800000 */
[----:B------:R-:W-:Y:S02]  /*29ae0*/  IMAD.MOV.U32 R12, RZ, RZ, RZ ;  /* 0x000000ffff0c7224 */ /* 0x000fe400078e00ff */
[----:B------:R-:W-:Y:S02]  /*29af0*/  IMAD.MOV.U32 R11, RZ, RZ, 0x1f ;  /* 0x0000001fff0b7424 */ /* 0x000fe400078e00ff */
[----:B------:R-:W-:Y:S01]  /*29b00*/  IMAD.MOV.U32 R15, RZ, RZ, -0x1 ;  /* 0xffffffffff0f7424 */ /* 0x000fe200078e00ff */
[----:B-1----:R-:W-:-:S04]  /*29b10*/  SHF.R.U32.HI R2, RZ, 0x5, R2 ;  /* 0x00000005ff027819 */ /* 0x002fc80000011602 */
[----:B------:R-:W-:-:S04]  /*29b20*/  LOP3.LUT R2, R2, 0x3, RZ, 0xc0, !PT ;  /* 0x0000000302027812 */ /* 0x000fc800078ec0ff */
[----:B------:R-:W-:-:S07]  /*29b30*/  MOV R13, R2 ;  /* 0x00000002000d7202 */ /* 0x000fce0000000f00 */
[----:B0-2---:R-:W-:Y:S05]  /*29b40*/  WARPSYNC.COLLECTIVE R15, `(.L_x_2235) ;  /* 0x000000000f087348 */ /* 0x005fea0003c00000 */
[----:B------:R1:W3:Y:S02]  /*29b50*/  SHFL.IDX P6, R14, R13, R12, R11 ;  /* 0x0000000c0d0e7389 */ /* 0x0002e400000c000b */
[----:B0123--:R-:W-:Y:S01]  /*29b60*/  ENDCOLLECTIVE ;  /* 0x000000000000791b */ /* 0x00ffe20003800000 */
.L_x_2235:
[----:B------:R-:W-:Y:S05]  /*29b70*/  BSYNC B0 ;  /* 0x0000000000007941 */ /* 0x000fea0003800000 */
.L_x_2234:
[----:B------:R-:W-:Y:S05]  /*29b80*/  BRA `(.L_x_2236) ;  /* 0xffffffc4003c7947 */ /* 0x000fea000383ffff */
.L_x_2091:
[----:B------:R-:W-:Y:S01]  /*29b90*/  BSSY B0, `(.L_x_2237) ;  /* 0x0000006000007945 */ /* 0x000fe20003800000 */
[----:B------:R-:W-:-:S07]  /*29ba0*/  IMAD.MOV.U32 R15, RZ, RZ, -0x1 ;  /* 0xffffffffff0f7424 */ /* 0x000fce00078e00ff */
[----:B012---:R-:W-:Y:S05]  /*29bb0*/  WARPSYNC.COLLECTIVE R15, `(.L_x_2238) ;  /* 0x000000000f0c7348 */ /* 0x007fea0003c00000 */
[----:B------:R-:W-:Y:S02]  /*29bc0*/  ELECT P6, UR62, PT ;  /* 0x00000000003e782f */ /* 0x000fe400038c0000 */
[----:B------:R-:W-:Y:S01]  /*29bd0*/  MOV R14, UR62 ;  /* 0x0000003e000e7c02 */ /* 0x000fe20008000f00 */
[----:B012---:R-:W-:Y:S10]  /*29be0*/  ENDCOLLECTIVE ;  /* 0x000000000000791b */ /* 0x007ff40003800000 */
.L_x_2238:
[----:B------:R-:W-:Y:S05]  /*29bf0*/  BSYNC B0 ;  /* 0x0000000000007941 */ /* 0x000fea0003800000 */
.L_x_2237:
[----:B------:R-:W-:Y:S05]  /*29c00*/  BRA `(.L_x_2239) ;  /* 0xffffffc400307947 */ /* 0x000fea000383ffff */
.L_x_2093:
[----:B0-----:R0:W1:Y:S02]  /*29c10*/  SYNCS.PHASECHK.TRANS64.TRYWAIT P0, [R6+URZ], R5 ;  /* 0x00000005060075a7 */ /* 0x001064000800017f */
[----:B-1----:R-:W-:Y:S05]  /*29c20*/  @!P0 NANOSLEEP.SYNCS 0x989680 ;  /* 0x009896800000895d */ /* 0x002fea0003900000 */
[----:B------:R-:W1:Y:S02]  /*29c30*/  @!P0 SYNCS.PHASECHK.TRANS64 P0, [R6+URZ], R5 ;  /* 0x00000005060085a7 */ /* 0x000e64000800007f */
[----:B-1----:R-:W-:Y:S05]  /*29c40*/  @!P0 BRA `(.L_x_2093) ;  /* 0xfffffffc00f08947 */ /* 0x002fea000383ffff */
[----:B------:R-:W-:Y:S05]  /*29c50*/  BRA `(.L_x_2240) ;  /* 0xffffffc4006c7947 */ /* 0x000fea000383ffff */
.L_x_2094:
[----:B-1----:R1:W2:Y:S02]  /*29c60*/  SYNCS.PHASECHK.TRANS64.TRYWAIT P0, [R7+URZ], R2 ;  /* 0x00000002070075a7 */ /* 0x0022a4000800017f */
[----:B--2---:R-:W-:Y:S05]  /*29c70*/  @!P0 NANOSLEEP.SYNCS 0x989680 ;  /* 0x009896800000895d */ /* 0x004fea0003900000 */
[----:B------:R-:W2:Y:S02]  /*29c80*/  @!P0 SYNCS.PHASECHK.TRANS64 P0, [R7+URZ], R2 ;  /* 0x00000002070085a7 */ /* 0x000ea4000800007f */
[----:B--2---:R-:W-:Y:S05]  /*29c90*/  @!P0 BRA `(.L_x_2094) ;  /* 0xfffffffc00f08947 */ /* 0x004fea000383ffff */
[----:B------:R-:W-:Y:S05]  /*29ca0*/  BRA `(.L_x_2241) ;  /* 0xffffffc400607947 */ /* 0x000fea000383ffff */
.L_x_2096:
[----:B--2---:R2:W3:Y:S02]  /*29cb0*/  SYNCS.PHASECHK.TRANS64.TRYWAIT P0, [R4+URZ], R5 ;  /* 0x00000005040075a7 */ /* 0x0044e4000800017f */
[----:B---3--:R-:W-:Y:S05]  /*29cc0*/  @!P0 NANOSLEEP.SYNCS 0x989680 ;  /* 0x009896800000895d */ /* 0x008fea0003900000 */
[----:B------:R-:W3:Y:S02]  /*29cd0*/  @!P0 SYNCS.PHASECHK.TRANS64 P0, [R4+URZ], R5 ;  /* 0x00000005040085a7 */ /* 0x000ee4000800007f */
[----:B---3--:R-:W-:Y:S05]  /*29ce0*/  @!P0 BRA `(.L_x_2096) ;  /* 0xfffffffc00f08947 */ /* 0x008fea000383ffff */
[----:B------:R-:W-:Y:S05]  /*29cf0*/  BRA `(.L_x_2242) ;  /* 0xffffffc400687947 */ /* 0x000fea000383ffff */
.L_x_2243:
        /* <DEDUP_REMOVED lines=16> */
.L_x_3223:


//--------------------- .text._ZN7cutlass13device_kernelIN5flash11enable_sm90INS1_16FlashAttnFwdSm90INS1_25CollectiveMainloopFwdSm90ILi2EN4cute5tupleIJNS5_1CILi1EEES8_S8_EEENS6_IJNS7_ILi128EEESA_SA_EEELi128ENS_6half_tEfNS_4arch4Sm90ELb1ELb0ELb1ELb0ELb0ELb0ELb0ELb1ELb1ELb1ELb0ELb0EEENS1_21CollectiveEpilogueFwdISB_S9_SC_SE_Li256ELb0ELb1ELb0ELb0EEENS1_30DynamicPersistentTileSchedulerILi256ELi128ELb0ELb1ELb1EEEEEEEEEvNT_6ParamsE --------------------------
	.section	.text._ZN7cutlass13device_kernelIN5flash11enable_sm90INS1_16FlashAttnFwdSm90INS1_25CollectiveMainloopFwdSm90ILi2EN4cute5tupleIJNS5_1CILi1EEES8_S8_EEENS6_IJNS7_ILi128EEESA_SA_EEELi128ENS_6half_tEfNS_4arch4Sm90ELb1ELb0ELb1ELb0ELb0ELb0ELb0ELb1ELb1ELb1ELb0ELb0EEENS1_21CollectiveEpilogueFwdISB_S9_SC_SE_Li256ELb0ELb1ELb0ELb0EEENS1_30DynamicPersistentTileSchedulerILi256ELi128ELb0ELb1ELb1EEEEEEEEEvNT_6ParamsE,"ax",@progbits
	.align	128
.text._ZN7cutlass13device_kernelIN5flash11enable_sm90INS1_16FlashAttnFwdSm90INS1_25CollectiveMainloopFwdSm90ILi2EN4cute5tupleIJNS5_1CILi1EEES8_S8_EEENS6_IJNS7_ILi128EEESA_SA_EEELi128ENS_6half_tEfNS_4arch4Sm90ELb1ELb0ELb1ELb0ELb0ELb0ELb0ELb1ELb1ELb1ELb0ELb0EEENS1_21CollectiveEpilogueFwdISB_S9_SC_SE_Li256ELb0ELb1ELb0ELb0EEENS1_30DynamicPersistentTileSchedulerILi256ELi128ELb0ELb1ELb1EEEEEEEEEvNT_6ParamsE:
        .type           _ZN7cutlass13device_kernelIN5flash11enable_sm90INS1_16FlashAttnFwdSm90INS1_25CollectiveMainloopFwdSm90ILi2EN4cute5tupleIJNS5_1CILi1EEES8_S8_EEENS6_IJNS7_ILi128EEESA_SA_EEELi128ENS_6half_tEfNS_4arch4Sm90ELb1ELb0ELb1ELb0ELb0ELb0ELb0ELb1ELb1ELb1ELb0ELb0EEENS1_21CollectiveEpilogueFwdISB_S9_SC_SE_Li256ELb0ELb1ELb0ELb0EEENS1_30DynamicPersistentTileSchedulerILi256ELi128ELb0ELb1ELb1EEEEEEEEEvNT_6ParamsE,@function
        .size           _ZN7cutlass13device_kernelIN5flash11enable_sm90INS1_16FlashAttnFwdSm90INS1_25CollectiveMainloopFwdSm90ILi2EN4cute5tupleIJNS5_1CILi1EEES8_S8_EEENS6_IJNS7_ILi128EEESA_SA_EEELi128ENS_6half_tEfNS_4arch4Sm90ELb1ELb0ELb1ELb0ELb0ELb0ELb0ELb1ELb1ELb1ELb0ELb0EEENS1_21CollectiveEpilogueFwdISB_S9_SC_SE_Li256ELb0ELb1ELb0ELb0EEENS1_30DynamicPersistentTileSchedulerILi256ELi128ELb0ELb1ELb1EEEEEEEEEvNT_6ParamsE,(.L_x_3224 - _ZN7cutlass13device_kernelIN5flash11enable_sm90INS1_16FlashAttnFwdSm90INS1_25CollectiveMainloopFwdSm90ILi2EN4cute5tupleIJNS5_1CILi1EEES8_S8_EEENS6_IJNS7_ILi128EEESA_SA_EEELi128ENS_6half_tEfNS_4arch4Sm90ELb1ELb0ELb1ELb0ELb0ELb0ELb0ELb1ELb1ELb1ELb0ELb0EEENS1_21CollectiveEpilogueFwdISB_S9_SC_SE_Li256ELb0ELb1ELb0ELb0EEENS1_30DynamicPersistentTileSchedulerILi256ELi128ELb0ELb1ELb1EEEEEEEEEvNT_6ParamsE)
        .other          _ZN7cutlass13device_kernelIN5flash11enable_sm90INS1_16FlashAttnFwdSm90INS1_25CollectiveMainloopFwdSm90ILi2EN4cute5tupleIJNS5_1CILi1EEES8_S8_EEENS6_IJNS7_ILi128EEESA_SA_EEELi128ENS_6half_tEfNS_4arch4Sm90ELb1ELb0ELb1ELb0ELb0ELb0ELb0ELb1ELb1ELb1ELb0ELb0EEENS1_21CollectiveEpilogueFwdISB_S9_SC_SE_Li256ELb0ELb1ELb0ELb0EEENS1_30DynamicPersistentTileSchedulerILi256ELi128ELb0ELb1ELb1EEEEEEEEEvNT_6ParamsE,@"STO_CUDA_ENTRY STV_DEFAULT"
_ZN7cutlass13device_kernelIN5flash11enable_sm90INS1_16FlashAttnFwdSm90INS1_25CollectiveMainloopFwdSm90ILi2EN4cute5tupleIJNS5_1CILi1EEES8_S8_EEENS6_IJNS7_ILi128EEESA_SA_EEELi128ENS_6half_tEfNS_4arch4Sm90ELb1ELb0ELb1ELb0ELb0ELb0ELb0ELb1ELb1ELb1ELb0ELb0EEENS1_21CollectiveEpilogueFwdISB_S9_SC_SE_Li256ELb0ELb1ELb0ELb0EEENS1_30DynamicPersistentTileSchedulerILi256ELi128ELb0ELb1ELb1EEEEEEEEEvNT_6ParamsE:
        /* <DEDUP_REMOVED lines=18> */
.L_x_2245:
[----:B------:R-:W-:Y:S05]  /*0120*/  BSYNC B0 ;  /* 0x0000000000007941 */ /* 0x000fea0003800000 */
.L_x_2244:
        /* <DEDUP_REMOVED lines=41> */
.L_x_2246:
        /* <DEDUP_REMOVED lines=22> */
.L_x_2247:
        /* <DEDUP_REMOVED lines=18> */
.L_x_2248:
        /* <DEDUP_REMOVED lines=22> */
.L_x_2249:
        /* <DEDUP_REMOVED lines=22> */
.L_x_2250:
[----:B------:R-:W-:Y:S01]  /*0900*/  PLOP3.LUT P0, PT, PT, PT, UP0, 0x80, 0x0 ;  /* 0x000000000000781c */ /* 0x000fe20003f0f008 */
[----:B------:R-:W-:Y:S01]  /*0910*/  UMOV UR38, 0x1 ;  /* 0x0000000100267882 */ /* 0x000fe20000000000 */
[----:B------:R-:W-:Y:S01]  /*0920*/  NOP ;  /* 0x0000000000007918 */ /* 0x000fe20000000000 */
[----:B------:R-:W-:Y:S01]  /*0930*/  USEL UR38, UR38, 0x2, !UP0 ;  /* 0x0000000226267887 */ /* 0x000fe2000c000000 */
[----:B------:R-:W-:Y:S01]  /*0940*/  ULDC.64 UR46, c[0x0][0x208] ;  /* 0x00008200002e7ab9 */ /* 0x000fe20000000a00 */
[----:B012-4-:R-:W-:Y:S08]  /*0950*/  BAR.SYNC.DEFER_BLOCKING 0x0 ;  /* 0x0000000000007b1d */ /* 0x017ff00000010000 */
[----:B------:R-:W-:Y:S05]  /*0960*/  @!P0 BRA `(.L_x_2251) ;  /* 0x000000b8007c8947 */ /* 0x000fea0003800000 */
.L_x_2252:
        /* <DEDUP_REMOVED lines=21> */
[CC--:B------:R-:W-:Y:S02]  /*0ac0*/  LEA.HI R4, R3.reuse, R190.reuse, RZ, 0x5 ;  /* 0x000000be03047211 */ /* 0x0c0fe400078f28ff */
[----:B------:R-:W-:Y:S02]  /*0ad0*/  LOP3.LUT R5, R0, 0xffffff80, RZ, 0xc0, !PT ;  /* 0xffffff8000057812 */ /* 0x000fe400078ec0ff */
[----:B------:R-:W-:Y:S01]  /*0ae0*/  LEA.HI R2, R3, R190, RZ, 0x4 ;  /* 0x000000be03027211 */ /* 0x000fe200078f20ff */
[----:B------:R-:W-:Y:S01]  /*0af0*/  IMAD.SHL.U32 R4, R4, 0x20, RZ ;  /* 0x0000002004047824 */ /* 0x000fe200078e00ff */
[----:B------:R-:W-:Y:S01]  /*0b00*/  SHF.R.S32.HI R185, RZ, 0x7, R0 ;  /* 0x00000007ffb97819 */ /* 0x000fe20000011400 */
[----:B------:R-:W-:Y:S01]  /*0b10*/  IMAD.IADD R184, R190, 0x1, -R5 ;  /* 0x00000001beb87824 */ /* 0x000fe200078e0a05 */
[----:B------:R-:W-:-:S02]  /*0b20*/  SHF.R.S32.HI R7, RZ, 0x4, R2 ;  /* 0x00000004ff077819 */ /* 0x000fc40000011402 */
[----:B------:R-:W-:Y:S02]  /*0b30*/  LOP3.LUT R5, R2, 0x3fffff0, RZ, 0xc0, !PT ;  /* 0x03fffff002057812 */ /* 0x000fe400078ec0ff */
[----:B------:R-:W-:Y:S02]  /*0b40*/  LOP3.LUT R4, R4, 0xfffffc00, RZ, 0xc0, !PT ;  /* 0xfffffc0004047812 */ /* 0x000fe400078ec0ff */
[----:B------:R-:W-:Y:S01]  /*0b50*/  LEA.HI R2, R2, R7, RZ, 0x1 ;  /* 0x0000000702027211 */ /* 0x000fe200078f08ff */
[----:B------:R-:W-:Y:S01]  /*0b60*/  IMAD.IADD R5, R190, 0x1, -R5 ;  /* 0x00000001be057824 */ /* 0x000fe200078e0a05 */
[----:B------:R-:W-:Y:S02]  /*0b70*/  SHF.R.S32.HI R9, RZ, 0x1f, R184 ;  /* 0x0000001fff097819 */ /* 0x000fe400000114b8 */
[----:B------:R-:W-:Y:S01]  /*0b80*/  LOP3.LUT R2, R2, 0x1ffffffe, RZ, 0xc0, !PT ;  /* 0x1ffffffe02027812 */ /* 0x000fe200078ec0ff */
[----:B------:R-:W-:Y:S01]  /*0b90*/  IMAD R5, R5, 0x40, R4 ;  /* 0x0000004005057824 */ /* 0x000fe200078e0204 */
[----:B------:R-:W-:-:S02]  /*0ba0*/  LEA.HI R4, R3, R190, RZ, 0x2 ;  /* 0x000000be03047211 */ /* 0x000fc400078f10ff */
[----:B------:R-:W-:Y:S01]  /*0bb0*/  LEA.HI R6, R9, R184, RZ, 0x2 ;  /* 0x000000b809067211 */ /* 0x000fe200078f10ff */
[----:B------:R-:W-:Y:S01]  /*0bc0*/  IMAD.IADD R2, R7, 0x1, -R2 ;  /* 0x0000000107027824 */ /* 0x000fe200078e0a02 */
[----:B------:R-:W-:Y:S02]  /*0bd0*/  LOP3.LUT R7, R4, 0xfffffffc, RZ, 0xc0, !PT ;  /* 0xfffffffc04077812 */ /* 0x000fe400078ec0ff */
[--C-:B------:R-:W-:Y:S01]  /*0be0*/  SHF.R.S32.HI R8, RZ, 0x2, R6.reuse ;  /* 0x00000002ff087819 */ /* 0x100fe20000011406 */
[----:B------:R-:W-:Y:S01]  /*0bf0*/  IMAD R187, R2, 0x8, R5 ;  /* 0x0000000802bb7824 */ /* 0x000fe200078e0205 */
[----:B------:R-:W-:Y:S01]  /*0c00*/  SHF.R.S32.HI R11, RZ, 0x1f, R6 ;  /* 0x0000001fff0b7819 */ /* 0x000fe20000011406 */
[----:B------:R-:W-:Y:S01]  /*0c10*/  IMAD.IADD R7, R190, 0x1, -R7 ;  /* 0x00000001be077824 */ /* 0x000fe200078e0a07 */
[----:B------:R-:W-:Y:S02]  /*0c20*/  LEA.HI R3, R3, R190, RZ, 0x3 ;  /* 0x000000be03037211 */ /* 0x000fe400078f18ff */
[----:B------:R-:W-:-:S02]  /*0c30*/  LEA.HI R11, R11, R8, RZ, 0x3 ;  /* 0x000000080b0b7211 */ /* 0x000fc400078f18ff */
[----:B------:R-:W-:Y:S02]  /*0c40*/  LEA.HI R2, R7, R7, RZ, 0x1 ;  /* 0x0000000707027211 */ /* 0x000fe400078f08ff */
[----:B------:R-:W-:Y:S02]  /*0c50*/  LOP3.LUT R19, R3, 0xfffffff8, RZ, 0xc0, !PT ;  /* 0xfffffff803137812 */ /* 0x000fe400078ec0ff */
[----:B------:R-:W-:Y:S02]  /*0c60*/  LOP3.LUT R11, R11, 0xfffffff8, RZ, 0xc0, !PT ;  /* 0xfffffff80b0b7812 */ /* 0x000fe400078ec0ff */
[----:B------:R-:W-:Y:S01]  /*0c70*/  LEA.HI R9, R9, R184, RZ, 0x5 ;  /* 0x000000b809097211 */ /* 0x000fe200078f28ff */
[----:B------:R-:W-:Y:S01]  /*0c80*/  IMAD.IADD R19, R190, 0x1, -R19 ;  /* 0x00000001be137824 */ /* 0x000fe200078e0a13 */
[----:B------:R-:W-:Y:S01]  /*0c90*/  LEA.HI R0, R0, R185, RZ, 0x1 ;  /* 0x000000b900007211 */ /* 0x000fe200078f08ff */
[----:B------:R-:W-:Y:S01]  /*0ca0*/  IMAD.IADD R8, R8, 0x1, -R11 ;  /* 0x0000000108087824 */ /* 0x000fe200078e0a0b */
[----:B------:R-:W-:-:S02]  /*0cb0*/  LOP3.LUT R2, R2, 0x1ffffffe, RZ, 0xc0, !PT ;  /* 0x1ffffffe02027812 */ /* 0x000fc400078ec0ff */
[----:B------:R-:W-:Y:S02]  /*0cc0*/  SHF.R.S32.HI R9, RZ, 0x5, R9 ;  /* 0x00000005ff097819 */ /* 0x000fe40000011409 */
[----:B------:R-:W-:Y:S01]  /*0cd0*/  LOP3.LUT R0, R0, 0x3fffffe, RZ, 0xc0, !PT ;  /* 0x03fffffe00007812 */ /* 0x000fe200078ec0ff */
[----:B------:R-:W-:Y:S01]  /*0ce0*/  IMAD.IADD R17, R7, 0x1, -R2 ;  /* 0x0000000107117824 */ /* 0x000fe200078e0a02 */
[----:B------:R-:W-:Y:S01]  /*0cf0*/  LOP3.LUT R5, R6, 0x7ffffffc, RZ, 0xc0, !PT ;  /* 0x7ffffffc06057812 */ /* 0x000fe200078ec0ff */
[----:B------:R-:W-:Y:S01]  /*0d00*/  IMAD.SHL.U32 R2, R19, 0x8, RZ ;  /* 0x0000000813027824 */ /* 0x000fe200078e00ff */
[----:B------:R-:W-:Y:S01]  /*0d10*/  SHF.R.S32.HI R22, RZ, 0x3, R3 ;  /* 0x00000003ff167819 */ /* 0x000fe20000011403 */
[----:B------:R-:W-:Y:S02]  /*0d20*/  IMAD R9, R9, 0x10, R8 ;  /* 0x0000001009097824 */ /* 0x000fe400078e0208 */
[----:B------:R-:W-:Y:S01]  /*0d30*/  IMAD.IADD R0, R185, 0x1, -R0 ;  /* 0x00000001b9007824 */ /* 0x000fe200078e0a00 */
[----:B------:R-:W-:Y:S01]  /*0d40*/  SHF.R.S32.HI R189, RZ, 0x1f, R2 ;  /* 0x0000001fffbd7819 */ /* 0x000fe20000011402 */
[----:B------:R-:W-:-:S02]  /*0d50*/  VIADD R18, R2, 0x40 ;  /* 0x0000004002127836 */ /* 0x000fc40000000000 */
[----:B------:R-:W-:Y:S02]  /*0d60*/  IMAD R186, R0, 0x40, R9 ;  /* 0x0000004000ba7824 */ /* 0x000fe400078e0209 */
[----:B------:R-:W-:Y:S01]  /*0d70*/  IMAD.IADD R16, R184, 0x1, -R5 ;  /* 0x00000001b8107824 */ /* 0x000fe200078e0a05 */
[----:B------:R-:W-:Y:S01]  /*0d80*/  SHF.R.S32.HI R188, RZ, 0x1f, R18 ;  /* 0x0000001fffbc7819 */ /* 0x000fe20000011412 */
[----:B------:R-:W-:-:S07]  /*0d90*/  IMAD R17, R17, 0x8, R186 ;  /* 0x0000000811117824 */ /* 0x000fce00078e02ba */
.L_x_2303:
        /* <DEDUP_REMOVED lines=12> */
[----:B01234-:R-:W-:Y:S05]  /*0e60*/  @!P0 BRA `(.L_x_2253) ;  /* 0x0000000000208947 */ /* 0x01ffea0003800000 */
        /* <DEDUP_REMOVED lines=8> */
.L_x_2253:
[----:B------:R-:W-:Y:S01]  /*0ef0*/  ULDC UR7, c[0x0][0xc54] ;  /* 0x0003150000077ab9 */ /* 0x000fe20000000800 */
[----:B------:R-:W-:Y:S01]  /*0f00*/  UMOV UR6, UR9 ;  /* 0x0000000900067c82 */ /* 0x000fe20008000000 */
[----:B------:R-:W-:-:S11]  /*0f10*/  UISETP.NE.AND UP0, UPT, UR7, 0x1, UPT ;  /* 0x000000010700788c */ /* 0x000fd6000bf05270 */
[----:B------:R-:W-:Y:S02]  /*0f20*/  @UP0 ULDC.64 UR10, c[0x0][0xc58] ;  /* 0x00031600000a0ab9 */ /* 0x000fe40000000a00 */
[----:B------:R-:W-:-:S04]  /*0f30*/  UIMAD.WIDE.U32 UR4, UR9, UR10, URZ ;  /* 0x0000000a090472a5 */ /* 0x000fc8000f8e003f */
[----:B------:R-:W-:-:S04]  /*0f40*/  @UP0 USHF.R.U32.HI UR6, URZ, UR11, UR5 ;  /* 0x0000000b3f060299 */ /* 0x000fc80008011605 */
[----:B------:R-:W-:-:S12]  /*0f50*/  UIMAD UR4, UR6, UR7, URZ ;  /* 0x00000007060472a4 */ /* 0x000fd8000f8e023f */
.L_x_2254:
[----:B------:R-:W-:Y:S01]  /*0f60*/  ULDC.64 UR10, c[0x0][0x418] ;  /* 0x00010600000a7ab9 */ /* 0x000fe20000000a00 */
[----:B------:R-:W-:Y:S01]  /*0f70*/  ULOP3.LUT UR6, URZ, UR6, URZ, 0x33, !UPT ;  /* 0x000000063f067292 */ /* 0x000fe2000f8e333f */
[----:B------:R-:W-:Y:S01]  /*0f80*/  PLOP3.LUT P0, PT, PT, PT, PT, 0x80, 0x0 ;  /* 0x000000000000781c */ /* 0x000fe20003f0f070 */
[----:B------:R-:W-:Y:S01]  /*0f90*/  UISETP.NE.U32.AND UP0, UPT, UR10, URZ, UPT ;  /* 0x0000003f0a00728c */ /* 0x000fe2000bf05070 */
[----:B------:R-:W-:Y:S01]  /*0fa0*/  IMAD.MOV.U32 R0, RZ, RZ, RZ ;  /* 0x000000ffff007224 */ /* 0x000fe200078e00ff */
[----:B------:R-:W-:Y:S01]  /*0fb0*/  ULDC UR5, c[0x0][0xc3c] ;  /* 0x00030f0000057ab9 */ /* 0x000fe20000000800 */
[----:B------:R-:W-:Y:S01]  /*0fc0*/  UIADD3 UR4, UR9, -UR4, URZ ;  /* 0x8000000409047290 */ /* 0x000fe2000fffe03f */
[----:B------:R-:W-:Y:S01]  /*0fd0*/  IMAD.MOV.U32 R3, RZ, RZ, RZ ;  /* 0x000000ffff037224 */ /* 0x000fe200078e00ff */
[----:B------:R-:W-:Y:S01]  /*0fe0*/  UISETP.NE.AND.EX UP0, UPT, UR11, URZ, UPT, UP0 ;  /* 0x0000003f0b00728c */ /* 0x000fe2000bf05300 */
[----:B------:R-:W-:Y:S01]  /*0ff0*/  CS2R R150, SRZ ;  /* 0x0000000000967805 */ /* 0x000fe2000001ff00 */
[----:B------:R-:W-:Y:S01]  /*1000*/  UIADD3 UR6, UR6, UR5, URZ ;  /* 0x0000000506067290 */ /* 0x000fe2000fffe03f */
[----:B------:R-:W-:Y:S01]  /*1010*/  CS2R R148, SRZ ;  /* 0x0000000000947805 */ /* 0x000fe2000001ff00 */
[----:B------:R-:W-:Y:S01]  /*1020*/  ULDC UR11, c[0x0][0x448] ;  /* 0x00011200000b7ab9 */ /* 0x000fe20000000800 */
[----:B------:R-:W-:Y:S01]  /*1030*/  ULDC UR10, c[0x0][0xc54] ;  /* 0x00031500000a7ab9 */ /* 0x000fe20000000800 */
[----:B------:R-:W-:Y:S01]  /*1040*/  UISETP.NE.AND UP2, UPT, UR11, 0x1, UPT ;  /* 0x000000010b00788c */ /* 0x000fe2000bf45270 */
[----:B------:R-:W-:Y:S01]  /*1050*/  CS2R R146, SRZ ;  /* 0x0000000000927805 */ /* 0x000fe2000001ff00 */
[----:B------:R-:W-:Y:S01]  /*1060*/  USHF.L.U32 UR36, UR6, 0x7, URZ ;  /* 0x0000000706247899 */ /* 0x000fe2000800063f */
[----:B------:R-:W-:Y:S01]  /*1070*/  CS2R R144, SRZ ;  /* 0x0000000000907805 */ /* 0x000fe2000001ff00 */
[----:B------:R-:W-:Y:S01]  /*1080*/  UIMAD UR10, UR8, UR10, UR4 ;  /* 0x0000000a080a72a4 */ /* 0x000fe2000f8e0204 */
[----:B------:R-:W-:Y:S01]  /*1090*/  CS2R R142, SRZ ;  /* 0x00000000008e7805 */ /* 0x000fe2000001ff00 */
[----:B------:R-:W-:Y:S01]  /*10a0*/  UIADD3 UR6, UR36, 0x7f, URZ ;  /* 0x0000007f24067890 */ /* 0x000fe2000fffe03f */
[----:B------:R-:W-:Y:S01]  /*10b0*/  CS2R R140, SRZ ;  /* 0x00000000008c7805 */ /* 0x000fe2000001ff00 */
[----:B------:R-:W-:Y:S01]  /*10c0*/  ULDC UR49, c[0x0][0x424] ;  /* 0x0001090000317ab9 */ /* 0x000fe20000000800 */
[----:B------:R-:W-:Y:S01]  /*10d0*/  ULDC UR7, c[0x0][0x288] ;  /* 0x0000a20000077ab9 */ /* 0x000fe20000000800 */
[----:B------:R-:W-:Y:S01]  /*10e0*/  USEL UR49, UR49, 0x1, UP0 ;  /* 0x0000000131317887 */ /* 0x000fe20008000000 */
[----:B------:R-:W-:Y:S01]  /*10f0*/  CS2R R138, SRZ ;  /* 0x00000000008a7805 */ /* 0x000fe2000001ff00 */
[----:B------:R-:W-:Y:S01]  /*1100*/  @UP2 ULDC UR4, c[0x0][0x44c] ;  /* 0x0001130000042ab9 */ /* 0x000fe20000000800 */
[----:B------:R-:W-:Y:S01]  /*1110*/  UIADD3 UR7, -UR7, 0x80, URZ ;  /* 0x0000008007077890 */ /* 0x000fe2000fffe13f */
[----:B------:R-:W-:Y:S01]  /*1120*/  CS2R R136, SRZ ;  /* 0x0000000000887805 */ /* 0x000fe2000001ff00 */
[----:B------:R-:W-:Y:S01]  /*1130*/  UIMAD.WIDE.U32 UR4, UR6, UR4, URZ ;  /* 0x00000004060472a5 */ /* 0x000fe2000f8e003f */
[----:B------:R-:W-:Y:S01]  /*1140*/  CS2R R134, SRZ ;  /* 0x0000000000867805 */ /* 0x000fe2000001ff00 */
[----:B------:R-:W-:Y:S01]  /*1150*/  ULDC UR9, c[0x0][0x2f0] ;  /* 0x0000bc0000097ab9 */ /* 0x000fe20000000800 */
[----:B------:R-:W-:Y:S01]  /*1160*/  @UP2 ULDC UR11, c[0x0][0x450] ;  /* 0x00011400000b2ab9 */ /* 0x000fe20000000800 */
[----:B------:R-:W-:Y:S01]  /*1170*/  UIMAD UR7, UR49, UR9, UR7 ;  /* 0x00000009310772a4 */ /* 0x000fe2000f8e0207 */
[----:B------:R-:W-:Y:S01]  /*1180*/  CS2R R132, SRZ ;  /* 0x0000000000847805 */ /* 0x000fe2000001ff00 */
[----:B------:R-:W-:Y:S01]  /*1190*/  @UP2 USHF.R.U32.HI UR6, URZ, UR11, UR5 ;  /* 0x0000000b3f062299 */ /* 0x000fe20008011605 */
[----:B------:R-:W-:Y:S01]  /*11a0*/  CS2R R130, SRZ ;  /* 0x0000000000827805 */ /* 0x000fe2000001ff00 */
[----:B------:R-:W-:Y:S01]  /*11b0*/  UIMAD UR4, UR49, UR9, 0x7f ;  /* 0x0000007f310474a4 */ /* 0x000fe2000f8e0209 */
[----:B------:R-:W-:Y:S01]  /*11c0*/  CS2R R128, SRZ ;  /* 0x0000000000807805 */ /* 0x000fe2000001ff00 */
[----:B------:R-:W-:Y:S01]  /*11d0*/  UIADD3 UR6, UR7, UR6, URZ ;  /* 0x0000000607067290 */ /* 0x000fe2000fffe03f */
[----:B------:R-:W-:Y:S01]  /*11e0*/  CS2R R126, SRZ ;  /* 0x00000000007e7805 */ /* 0x000fe2000001ff00 */
[----:B------:R-:W-:Y:S01]  /*11f0*/  USHF.R.S32.HI UR5, URZ, 0x1f, UR4 ;  /* 0x0000001f3f057899 */ /* 0x000fe20008011404 */
[----:B------:R-:W-:Y:S01]  /*1200*/  CS2R R124, SRZ ;  /* 0x00000000007c7805 */ /* 0x000fe2000001ff00 */
[----:B------:R-:W-:Y:S01]  /*1210*/  USHF.R.S32.HI UR7, URZ, 0x1f, UR6 ;  /* 0x0000001f3f077899 */ /* 0x000fe20008011406 */
[----:B------:R-:W-:Y:S01]  /*1220*/  CS2R R122, SRZ ;  /* 0x00000000007a7805 */ /* 0x000fe2000001ff00 */
[----:B------:R-:W-:Y:S01]  /*1230*/  ULEA.HI UR5, UR5, UR4, URZ, 0x7 ;  /* 0x0000000405057291 */ /* 0x000fe2000f8f383f */
[----:B------:R-:W-:Y:S01]  /*1240*/  CS2R R120, SRZ ;  /* 0x0000000000787805 */ /* 0x000fe2000001ff00 */
[----:B------:R-:W-:Y:S01]  /*1250*/  ULEA.HI UR7, UR7, UR6, URZ, 0x7 ;  /* 0x0000000607077291 */ /* 0x000fe2000f8f383f */
[----:B------:R-:W-:Y:S01]  /*1260*/  CS2R R118, SRZ ;  /* 0x0000000000767805 */ /* 0x000fe2000001ff00 */
[----:B------:R-:W-:Y:S01]  /*1270*/  USHF.R.S32.HI UR54, URZ, 0x7, UR5 ;  /* 0x000000073f367899 */ /* 0x000fe20008011405 */
[----:B------:R-:W-:Y:S01]  /*1280*/  CS2R R116, SRZ ;  /* 0x0000000000747805 */ /* 0x000fe2000001ff00 */
[----:B------:R-:W-:Y:S01]  /*1290*/  USHF.R.S32.HI UR7, URZ, 0x7, UR7 ;  /* 0x000000073f077899 */ /* 0x000fe20008011407 */
[----:B------:R-:W-:Y:S01]  /*12a0*/  CS2R R114, SRZ ;  /* 0x0000000000727805 */ /* 0x000fe2000001ff00 */
[----:B------:R-:W-:Y:S01]  /*12b0*/  ULDC UR39, c[0x0][0xc48] ;  /* 0x0003120000277ab9 */ /* 0x000fe20000000800 */
[----:B------:R-:W-:Y:S01]  /*12c0*/  UMOV UR37, UR10 ;  /* 0x0000000a00257c82 */ /* 0x000fe20008000000 */
[----:B------:R-:W-:Y:S01]  /*12d0*/  UISETP.LT.AND UP0, UPT, UR54, UR7, UPT ;  /* 0x000000073600728c */ /* 0x000fe2000bf01270 */
[----:B------:R-:W-:Y:S01]  /*12e0*/  CS2R R112, SRZ ;  /* 0x0000000000707805 */ /* 0x000fe2000001ff00 */
[----:B------:R-:W-:Y:S01]  /*12f0*/  UISETP.NE.AND UP1, UPT, UR39, 0x1, UPT ;  /* 0x000000012700788c */ /* 0x000fe2000bf25270 */
[----:B------:R-:W-:Y:S01]  /*1300*/  CS2R R110, SRZ ;  /* 0x00000000006e7805 */ /* 0x000fe2000001ff00 */
[----:B------:R-:W-:Y:S01]  /*1310*/  USEL UR54, UR54, UR7, UP0 ;  /* 0x0000000736367287 */ /* 0x000fe20008000000 */
[----:B------:R-:W-:-:S02]  /*1320*/  CS2R R108, SRZ ;  /* 0x00000000006c7805 */ /* 0x000fc4000001ff00 */
[----:B------:R-:W-:Y:S02]  /*1330*/  CS2R R106, SRZ ;  /* 0x00000000006a7805 */ /* 0x000fe4000001ff00 */
[----:B------:R-:W-:Y:S01]  /*1340*/  CS2R R104, SRZ ;  /* 0x0000000000687805 */ /* 0x000fe2000001ff00 */
[----:B------:R-:W-:Y:S01]  /*1350*/  UISETP.GE.AND UP0, UPT, UR54, 0x1, UPT ;  /* 0x000000013600788c */ /* 0x000fe2000bf06270 */
[----:B------:R-:W-:Y:S02]  /*1360*/  CS2R R102, SRZ ;  /* 0x0000000000667805 */ /* 0x000fe4000001ff00 */
[----:B------:R-:W-:Y:S02]  /*1370*/  CS2R R100, SRZ ;  /* 0x0000000000647805 */ /* 0x000fe4000001ff00 */
[----:B------:R-:W-:Y:S02]  /*1380*/  CS2R R98, SRZ ;  /* 0x0000000000627805 */ /* 0x000fe4000001ff00 */
[----:B------:R-:W-:Y:S01]  /*1390*/  CS2R R96, SRZ ;  /* 0x0000000000607805 */ /* 0x000fe2000001ff00 */
[----:B------:R-:W-:Y:S01]  /*13a0*/  @UP1 ULDC UR8, c[0x0][0xc4c] ;  /* 0x0003130000081ab9 */ /* 0x000fe20000000800 */
[----:B------:R-:W-:Y:S01]  /*13b0*/  PLOP3.LUT P1, PT, PT, PT, UP0, 0x80, 0x0 ;  /* 0x000000000000781c */ /* 0x000fe20003f2f008 */
[----:B------:R-:W-:Y:S01]  /*13c0*/  UIMAD.WIDE.U32 UR4, UR10, UR8, URZ ;  /* 0x000000080a0472a5 */ /* 0x000fe2000f8e003f */
[----:B------:R-:W-:Y:S01]  /*13d0*/  CS2R R6, SRZ ;  /* 0x0000000000067805 */ /* 0x000fe2000001ff00 */
[----:B------:R-:W-:Y:S01]  /*13e0*/  @UP1 ULDC UR6, c[0x0][0xc50] ;  /* 0x0003140000061ab9 */ /* 0x000fe20000000800 */
[----:B------:R-:W-:Y:S01]  /*13f0*/  IMAD.MOV.U32 R94, RZ, RZ, RZ ;  /* 0x000000ffff5e7224 */ /* 0x000fe200078e00ff */
[----:B------:R-:W-:Y:S01]  /*1400*/  @UP1 USHF.R.U32.HI UR37, URZ, UR6, UR5 ;  /* 0x000000063f251299 */ /* 0x000fe20008011605 */
[----:B------:R-:W-:Y:S01]  /*1410*/  IMAD.MOV.U32 R93, RZ, RZ, RZ ;  /* 0x000000ffff5d7224 */ /* 0x000fe200078e00ff */
[----:B------:R-:W-:-:S02]  /*1420*/  CS2R R90, SRZ ;  /* 0x00000000005a7805 */ /* 0x000fc4000001ff00 */
[----:B------:R-:W-:Y:S01]  /*1430*/  CS2R R88, SRZ ;  /* 0x0000000000587805 */ /* 0x000fe2000001ff00 */
[----:B------:R-:W-:-:S04]  /*1440*/  UIADD3 UR4, -UR37, URZ, URZ ;  /* 0x0000003f25047290 */ /* 0x000fc8000fffe13f */
[----:B------:R-:W-:Y:S01]  /*1450*/  UIMAD UR39, UR39, UR4, UR10 ;  /* 0x00000004272772a4 */ /* 0x000fe2000f8e020a */
[----:B------:R-:W-:Y:S11]  /*1460*/  @!P1 BRA `(.L_x_2255) ;  /* 0x0000009000889947 */ /* 0x000ff60003800000 */
        /* <DEDUP_REMOVED lines=31> */
.L_x_2256:
        /* <DEDUP_REMOVED lines=9> */
.L_x_2404:
[----:B------:R-:W-:Y:S05]  /*16f0*/  @!P0 BRA `(.L_x_2258) ;  /* 0x0000000000048947 */ /* 0x000fea0003800000 */
[----:B------:R-:W-:Y:S01]  /*1700*/  BPT.TRAP 0x1 ;  /* 0x000000040000795c */ /* 0x000fe20000300000 */
.L_x_2258:
[----:B0-----:R-:W-:Y:S02]  /*1710*/  IMAD.U32 R0, RZ, RZ, UR42 ;  /* 0x0000002aff007e24 */ /* 0x001fe4000f8e00ff */
[----:B------:R-:W-:-:S03]  /*1720*/  IMAD.U32 R3, RZ, RZ, UR43 ;  /* 0x0000002bff037e24 */ /* 0x000fc6000f8e00ff */
[----:B------:R-:W-:Y:S02]  /*1730*/  LEA R0, R0, UR41, 0x3 ;  /* 0x0000002900007c11 */ /* 0x000fe4000f8e18ff */
[----:B------:R-:W-:-:S04]  /*1740*/  SHF.L.U32 R3, R3, 0x1f, RZ ;  /* 0x0000001f03037819 */ /* 0x000fc800000006ff */
[----:B------:R0:W1:Y:S01]  /*1750*/  SYNCS.PHASECHK.TRANS64.TRYWAIT P2, [R0+URZ+0x28830], R3 ;  /* 0x02883003000075a7 */ /* 0x000062000804017f */
[----:B------:R-:W-:Y:S05]  /*1760*/  @!P0 BRA `(.L_x_2259) ;  /* 0x0000000000048947 */ /* 0x000fea0003800000 */
[----:B------:R-:W-:Y:S01]  /*1770*/  BPT.TRAP 0x1 ;  /* 0x000000040000795c */ /* 0x000fe20000300000 */
.L_x_2259:
[----:B------:R-:W2:Y:S02]  /*1780*/  S2R R4, SR_TID.X ;  /* 0x0000000000047919 */ /* 0x000ea40000002100 */
[----:B--2---:R-:W-:Y:S01]  /*1790*/  LOP3.LUT P1, RZ, R4, 0x7f, RZ, 0xc0, !PT ;  /* 0x0000007f04ff7812 */ /* 0x004fe2000782c0ff */
[----:B-1----:R-:W-:-:S12]  /*17a0*/  @P2 BRA `(.L_x_2260) ;  /* 0x0000000000082947 */ /* 0x002fd80003800000 */
[----:B------:R-:W1:Y:S02]  /*17b0*/  SYNCS.PHASECHK.TRANS64.TRYWAIT P2, [R0+URZ+0x28830], R3 ;  /* 0x02883003000075a7 */ /* 0x000e64000804017f */
[----:B-1----:R-:W-:Y:S05]  /*17c0*/  @!P2 BRA `(.L_x_2261) ;  /* 0x000000f0006ca947 */ /* 0x002fea0003800000 */
.L_x_2260:
[----:B------:R-:W-:Y:S05]  /*17d0*/  WARPSYNC.ALL ;  /* 0x0000000000007948 */ /* 0x000fea0003800000 */
[----:B------:R-:W-:Y:S01]  /*17e0*/  UIADD3 UR4, UR41, 0x18400, URZ ;  /* 0x0001840029047890 */ /* 0x000fe2000fffe03f */
[----:B------:R-:W-:Y:S01]  /*17f0*/  WARPGROUP.ARRIVE ;  /* 0x00000000000079c5 */ /* 0x000fe20000000000 */
[----:B------:R-:W-:Y:S01]  /*1800*/  ULOP3.LUT UR32, UR50, 0x10000, URZ, 0xfc, !UPT ;  /* 0x0001000032207892 */ /* 0x000fe2000f8efc3f */
[----:B------:R-:W-:Y:S01]  /*1810*/  VIADD R4, R17, UR36 ;  /* 0x0000002411047c36 */ /* 0x000fe20008000000 */
[----:B------:R-:W-:Y:S01]  /*1820*/  USHF.R.U32.HI UR4, URZ, 0x4, UR4 ;  /* 0x000000043f047899 */ /* 0x000fe20008011604 */
[----:B01----:R-:W-:Y:S01]  /*1830*/  @!P1 VIADD R0, R0, 0x28840 ;  /* 0x0002884000009836 */ /* 0x003fe20000000000 */
[----:B------:R-:W-:Y:S01]  /*1840*/  UMOV UR33, 0x40000040 ;  /* 0x4000004000217882 */ /* 0x000fe20000000000 */
[----:B------:R-:W-:Y:S01]  /*1850*/  UMOV UR35, 0x40000040 ;  /* 0x4000004000237882 */ /* 0x000fe20000000000 */
[----:B------:R-:W-:Y:S01]  /*1860*/  ULOP3.LUT UR4, UR4, 0x3fff, URZ, 0xc0, !UPT ;  /* 0x00003fff04047892 */ /* 0x000fe2000f8ec03f */
[----:B------:R-:W-:Y:S01]  /*1870*/  CS2R R150, SRZ ;  /* 0x0000000000967805 */ /* 0x000fe2000001ff00 */
[----:B------:R-:W-:Y:S01]  /*1880*/  UMOV UR5, 0x40000040 ;  /* 0x4000004000057882 */ /* 0x000fe20000000000 */
[----:B------:R-:W-:Y:S01]  /*1890*/  UMOV UR7, 0x40000040 ;  /* 0x4000004000077882 */ /* 0x000fe20000000000 */
[----:B------:R-:W-:Y:S01]  /*18a0*/  ULOP3.LUT UR48, UR4, 0x10000, URZ, 0xfc, !UPT ;  /* 0x0001000004307892 */ /* 0x000fe2000f8efc3f */
[----:B------:R-:W-:Y:S01]  /*18b0*/  @!P1 PRMT R0, RZ, 0x654, R0 ;  /* 0x00000654ff009816 */ /* 0x000fe20000000000 */
[----:B------:R-:W-:Y:S01]  /*18c0*/  UIADD3 UR4, UR32, 0x2, URZ ;  /* 0x0000000220047890 */ /* 0x000fe2000fffe03f */
[----:B------:R-:W-:Y:S01]  /*18d0*/  CS2R R148, SRZ ;  /* 0x0000000000947805 */ /* 0x000fe2000001ff00 */
[----:B------:R-:W-:Y:S01]  /*18e0*/  ULEA UR34, UR42, UR48, 0xb ;  /* 0x000000302a227291 */ /* 0x000fe2000f8e583f */
[----:B------:R-:W-:Y:S01]  /*18f0*/  CS2R R146, SRZ ;  /* 0x0000000000927805 */ /* 0x000fe2000001ff00 */
[----:B------:R-:W-:Y:S01]  /*1900*/  UIADD3 UR8, UR32, 0x4, URZ ;  /* 0x0000000420087890 */ /* 0x000fe2000fffe03f */
[----:B------:R-:W-:Y:S01]  /*1910*/  CS2R R144, SRZ ;  /* 0x0000000000907805 */ /* 0x000fe2000001ff00 */
[----:B------:R-:W-:Y:S01]  /*1920*/  UIADD3 UR6, UR34, 0x2, URZ ;  /* 0x0000000222067890 */ /* 0x000fe2000fffe03f */
[----:B------:R-:W-:Y:S01]  /*1930*/  CS2R R142, SRZ ;  /* 0x00000000008e7805 */ /* 0x000fe2000001ff00 */
[----:B------:R-:W-:Y:S01]  /*1940*/  UIADD3 UR10, UR34, 0x4, URZ ;  /* 0x00000004220a7890 */ /* 0x000fe2000fffe03f */
[----:B------:R-:W-:Y:S01]  /*1950*/  CS2R R140, SRZ ;  /* 0x00000000008c7805 */ /* 0x000fe2000001ff00 */
[----:B------:R-:W-:Y:S01]  /*1960*/  UMOV UR9, 0x40000040 ;  /* 0x4000004000097882 */ /* 0x000fe20000000000 */
[----:B------:R-:W-:Y:S01]  /*1970*/  HGMMA.64x128x16.F32 R24, gdesc[UR32], RZ, !UPT, gsb0 ;  /* 0x01e00000201879f0 */ /* 0x000fe2000c0008ff */
[----:B------:R-:W-:Y:S01]  /*1980*/  UMOV UR11, 0x40000040 ;  /* 0x40000040000b7882 */ /* 0x000fe20000000000 */
[----:B------:R-:W-:Y:S01]  /*1990*/  UIADD3 UR12, UR32, 0x6, URZ ;  /* 0x00000006200c7890 */ /* 0x000fe2000fffe03f */
[----:B------:R-:W-:Y:S01]  /*19a0*/  CS2R R138, SRZ ;  /* 0x00000000008a7805 */ /* 0x000fe2000001ff00 */
[----:B------:R-:W-:Y:S01]  /*19b0*/  UIADD3 UR14, UR34, 0x6, URZ ;  /* 0x00000006220e7890 */ /* 0x000fe2000fffe03f */
[----:B------:R-:W-:Y:S01]  /*19c0*/  CS2R R136, SRZ ;  /* 0x0000000000887805 */ /* 0x000fe2000001ff00 */
[----:B------:R-:W-:Y:S01]  /*19d0*/  UMOV UR13, 0x40000040 ;  /* 0x40000040000d7882 */ /* 0x000fe20000000000 */
        /* <DEDUP_REMOVED lines=25> */
[----:B------:R-:W-:-:S02]  /*1b70*/  CS2R R118, SRZ ;  /* 0x0000000000767805 */ /* 0x000fc4000001ff00 */
[----:B------:R-:W-:Y:S02]  /*1b80*/  CS2R R116, SRZ ;  /* 0x0000000000747805 */ /* 0x000fe4000001ff00 */
[----:B------:R-:W-:Y:S02]  /*1b90*/  CS2R R114, SRZ ;  /* 0x0000000000727805 */ /* 0x000fe4000001ff00 */
[----:B------:R-:W-:Y:S01]  /*1ba0*/  CS2R R112, SRZ ;  /* 0x0000000000707805 */ /* 0x000fe2000001ff00 */
[----:B------:R-:W-:Y:S02]  /*1bb0*/  WARPGROUP.DEPBAR.LE gsb0, 0x0 ;  /* 0x00008000000079c5 */ /* 0x000fe40000010000 */
[----:B------:R-:W-:-:S06]  /*1bc0*/  WARPGROUP.ARRIVE ;  /* 0x00000000000079c5 */ /* 0x000fcc0000000000 */
[----:B------:R-:W-:Y:S01]  /*1bd0*/  HGMMA.64x128x16.F32 R24, gdesc[UR4], R24, gsb0 ;  /* 0x01e00000041879f0 */ /* 0x000fe20008000818 */
[----:B------:R-:W-:Y:S02]  /*1be0*/  ULDC UR6, c[0x0][0x448] ;  /* 0x0001120000067ab9 */ /* 0x000fe40000000800 */
[----:B------:R-:W-:-:S06]  /*1bf0*/  UISETP.NE.AND UP0, UPT, UR6, 0x1, UPT ;  /* 0x000000010600788c */ /* 0x000fcc000bf05270 */
[----:B------:R-:W-:-:S05]  /*1c00*/  PLOP3.LUT P2, PT, PT, PT, UP0, 0x80, 0x0 ;  /* 0x000000000000781c */ /* 0x000fca0003f4f008 */
[----:B------:R-:W-:-:S08]  /*1c10*/  @UP0 ULDC UR6, c[0x0][0x44c] ;  /* 0x0001130000060ab9 */ /* 0x000fd00000000800 */
[----:B------:R-:W-:Y:S01]  /*1c20*/  @P2 IMAD.HI.U32 R7, R4, UR6, RZ ;  /* 0x0000000604072c27 */ /* 0x000fe2000f8e00ff */
[----:B------:R-:W-:Y:S01]  /*1c30*/  @UP0 ULDC UR6, c[0x0][0x450] ;  /* 0x0001140000060ab9 */ /* 0x000fe20000000800 */
[----:B------:R-:W-:Y:S02]  /*1c40*/  WARPGROUP.DEPBAR.LE gsb0, 0x0 ;  /* 0x00008000000079c5 */ /* 0x000fe40000010000 */
[----:B------:R-:W-:-:S06]  /*1c50*/  WARPGROUP.ARRIVE ;  /* 0x00000000000079c5 */ /* 0x000fcc0000000000 */
[----:B------:R-:W-:Y:S01]  /*1c60*/  HGMMA.64x128x16.F32 R24, gdesc[UR8], R24, gsb0 ;  /* 0x01e00000081879f0 */ /* 0x000fe20008000818 */
[----:B------:R-:W-:Y:S01]  /*1c70*/  ULDC UR10, c[0x0][0x9d8] ;  /* 0x00027600000a7ab9 */ /* 0x000fe20000000800 */
[----:B------:R-:W-:Y:S01]  /*1c80*/  ULDC UR11, c[0x0][0x2f0] ;  /* 0x0000bc00000b7ab9 */ /* 0x000fe20000000800 */
[----:B------:R-:W-:Y:S02]  /*1c90*/  WARPGROUP.DEPBAR.LE gsb0, 0x0 ;  /* 0x00008000000079c5 */ /* 0x000fe40000010000 */
[----:B------:R-:W-:-:S07]  /*1ca0*/  WARPGROUP.ARRIVE ;  /* 0x00000000000079c5 */ /* 0x000fce0000000000 */
        /* <DEDUP_REMOVED lines=19> */
[----:B------:R0:W1:Y:S01]  /*1de0*/  MUFU.TANH R93, R26 ;  /* 0x0000001a005d7308 */ /* 0x0000620000002400 */
[----:B------:R-:W-:Y:S01]  /*1df0*/  FMUL.FTZ R27, R27, UR10 ;  /* 0x0000000a1b1b7c20 */ /* 0x000fe20008410000 */
[----:B------:R-:W-:Y:S01]  /*1e00*/  FMUL.FTZ R25, R33, UR10 ;  /* 0x0000000a21197c20 */ /* 0x000fe20008410000 */
[----:B------:R-:W-:-:S02]  /*1e10*/  IMAD.U32 R33, RZ, RZ, UR11 ;  /* 0x0000000bff217e24 */ /* 0x000fc4000f8e00ff */
[----:B------:R-:W-:Y:S01]  /*1e20*/  FMUL.FTZ R21, R24, UR10 ;  /* 0x0000000a18157c20 */ /* 0x000fe20008410000 */
[----:B------:R-:W-:Y:S01]  /*1e30*/  FMUL.FTZ R24, R32, UR10 ;  /* 0x0000000a20187c20 */ /* 0x000fe20008410000 */
[----:B------:R-:W-:Y:S01]  /*1e40*/  FMUL.FTZ R30, R30, UR10 ;  /* 0x0000000a1e1e7c20 */ /* 0x000fe20008410000 */
[----:B------:R-:W-:Y:S01]  /*1e50*/  FMUL.FTZ R31, R31, UR10 ;  /* 0x0000000a1f1f7c20 */ /* 0x000fe20008410000 */
[----:B------:R-:W2:Y:S01]  /*1e60*/  MUFU.TANH R27, R27 ;  /* 0x0000001b001b7308 */ /* 0x000ea20000002400 */
[----:B0-----:R-:W-:Y:S01]  /*1e70*/  IMAD.MOV.U32 R26, RZ, RZ, R4 ;  /* 0x000000ffff1a7224 */ /* 0x001fe200078e0004 */
[----:B------:R-:W-:Y:S01]  /*1e80*/  @P2 SHF.R.U32.HI R26, RZ, UR6, R7 ;  /* 0x00000006ff1a2c19 */ /* 0x000fe20008011607 */
[----:B------:R-:W-:Y:S01]  /*1e90*/  UMOV UR6, 0xffffff80 ;  /* 0xffffff8000067882 */ /* 0x000fe20000000000 */
[----:B------:R-:W-:Y:S01]  /*1ea0*/  FMUL.FTZ R34, R34, UR10 ;  /* 0x0000000a22227c20 */ /* 0x000fe20008410000 */
[----:B------:R-:W-:Y:S01]  /*1eb0*/  UIMAD UR6, UR54, UR6, 0x80 ;  /* 0x00000080360674a4 */ /* 0x000fe2000f8e0206 */
[----:B------:R-:W-:Y:S01]  /*1ec0*/  FMUL.FTZ R35, R35, UR10 ;  /* 0x0000000a23237c20 */ /* 0x000fe20008410000 */
[----:B------:R-:W0:Y:S01]  /*1ed0*/  SHFL.IDX PT, R7, R26, 0x1, 0x1c1f ;  /* 0x003c1f001a077f89 */ /* 0x000e2200000e0000 */
[----:B------:R3:W4:Y:S01]  /*1ee0*/  MUFU.TANH R95, R30 ;  /* 0x0000001e005f7308 */ /* 0x0007220000002400 */
[----:B------:R-:W-:Y:S01]  /*1ef0*/  UIADD3 UR7, UR6, 0x1, URZ ;  /* 0x0000000106077890 */ /* 0x000fe2000fffe03f */
[----:B------:R-:W-:Y:S01]  /*1f00*/  FMUL.FTZ R38, R38, UR10 ;  /* 0x0000000a26267c20 */ /* 0x000fe20008410000 */
[----:B------:R-:W-:Y:S01]  /*1f10*/  UIMAD UR6, UR49, UR11, UR6 ;  /* 0x0000000b310672a4 */ /* 0x000fe2000f8e0206 */
[----:B------:R-:W-:Y:S01]  /*1f20*/  FMUL.FTZ R39, R39, UR10 ;  /* 0x0000000a27277c20 */ /* 0x000fe20008410000 */
[----:B------:R-:W-:Y:S01]  /*1f30*/  FMUL.FTZ R42, R42, UR10 ;  /* 0x0000000a2a2a7c20 */ /* 0x000fe20008410000 */
[----:B------:R-:W-:Y:S01]  /*1f40*/  FMUL.FTZ R43, R43, UR10 ;  /* 0x0000000a2b2b7c20 */ /* 0x000fe20008410000 */
[----:B------:R-:W-:Y:S01]  /*1f50*/  IMAD.U32 R29, RZ, RZ, UR7 ;  /* 0x00000007ff1d7e24 */ /* 0x000fe2000f8e00ff */
[----:B------:R-:W5:Y:S01]  /*1f60*/  MUFU.TANH R31, R31 ;  /* 0x0000001f001f7308 */ /* 0x000f620000002400 */
[----:B------:R-:W-:Y:S01]  /*1f70*/  FMUL.FTZ R46, R46, UR10 ;  /* 0x0000000a2e2e7c20 */ /* 0x000fe20008410000 */
[----:B------:R-:W-:Y:S01]  /*1f80*/  FMUL.FTZ R47, R47, UR10 ;  /* 0x0000000a2f2f7c20 */ /* 0x000fe20008410000 */
[----:B------:R-:W-:-:S02]  /*1f90*/  IMAD R4, R16, -0x2, R29 ;  /* 0xfffffffe10047824 */ /* 0x000fc400078e021d */
[----:B------:R-:W-:Y:S01]  /*1fa0*/  FMUL.FTZ R50, R50, UR10 ;  /* 0x0000000a32327c20 */ /* 0x000fe20008410000 */
[----:B------:R-:W-:Y:S02]  /*1fb0*/  IMAD.U32 R29, RZ, RZ, UR6 ;  /* 0x00000006ff1d7e24 */ /* 0x000fe4000f8e00ff */
[----:B------:R-:W-:Y:S01]  /*1fc0*/  FMUL.FTZ R51, R51, UR10 ;  /* 0x0000000a33337c20 */ /* 0x000fe20008410000 */
[----:B------:R-:W-:Y:S01]  /*1fd0*/  IMAD R32, R33, UR49, R4 ;  /* 0x0000003121207c24 */ /* 0x000fe2000f8e0204 */
[----:B------:R2:W5:Y:S01]  /*1fe0*/  MUFU.TANH R99, R34 ;  /* 0x0000002200637308 */ /* 0x0005620000002400 */
[----:B---3--:R-:W-:Y:S02]  /*1ff0*/  IMAD R30, R16, -0x2, R29 ;  /* 0xfffffffe101e7824 */ /* 0x008fe400078e021d */
[----:B------:R-:W-:Y:S01]  /*2000*/  FMUL.FTZ R54, R54, UR10 ;  /* 0x0000000a36367c20 */ /* 0x000fe20008410000 */
[----:B------:R-:W-:Y:S01]  /*2010*/  FMUL.FTZ R20, R36, UR10 ;  /* 0x0000000a24147c20 */ /* 0x000fe20008410000 */
[----:B------:R-:W-:Y:S01]  /*2020*/  FMUL.FTZ R55, R55, UR10 ;  /* 0x0000000a37377c20 */ /* 0x000fe20008410000 */
[----:B------:R-:W-:Y:S01]  /*2030*/  FMUL.FTZ R58, R58, UR10 ;  /* 0x0000000a3a3a7c20 */ /* 0x000fe20008410000 */
[----:B------:R-:W-:Y:S01]  /*2040*/  FMUL.FTZ R5, R57, UR10 ;  /* 0x0000000a39057c20 */ /* 0x000fe20008410000 */
[----:B0-----:R-:W-:Y:S01]  /*2050*/  IADD3 R7, R7, -UR14, R32 ;  /* 0x8000000e07077c10 */ /* 0x001fe2000fffe020 */
[----:B------:R-:W0:Y:S01]  /*2060*/  MUFU.TANH R35, R35 ;  /* 0x0000002300237308 */ /* 0x000e220000002400 */
[----:B------:R-:W-:Y:S01]  /*2070*/  FMUL.FTZ R59, R59, UR10 ;  /* 0x0000000a3b3b7c20 */ /* 0x000fe20008410000 */
[----:B------:R-:W-:Y:S01]  /*2080*/  FMUL.FTZ R67, R67, UR10 ;  /* 0x0000000a43437c20 */ /* 0x000fe20008410000 */
[----:B------:R-:W-:Y:S01]  /*2090*/  VIMNMX R7, R30, R7, PT ;  /* 0x000000071e077248 */ /* 0x000fe20003fe0100 */
[----:B------:R-:W-:Y:S01]  /*20a0*/  FMUL.FTZ R62, R62, UR10 ;  /* 0x0000000a3e3e7c20 */ /* 0x000fe20008410000 */
[----:B------:R-:W-:Y:S01]  /*20b0*/  FMUL.FTZ R6, R53, UR10 ;  /* 0x0000000a35067c20 */ /* 0x000fe20008410000 */
[----:B------:R-:W-:Y:S01]  /*20c0*/  FMUL.FTZ R63, R63, UR10 ;  /* 0x0000000a3f3f7c20 */ /* 0x000fe20008410000 */
[C---:B------:R-:W-:Y:S01]  /*20d0*/  ISETP.GT.AND P3, PT, R7.reuse, RZ, PT ;  /* 0x000000ff0700720c */ /* 0x040fe20003f64270 */
[----:B------:R-:W3:Y:S01]  /*20e0*/  MUFU.TANH R38, R38 ;  /* 0x0000002600267308 */ /* 0x000ee20000002400 */
[----:B------:R-:W-:Y:S01]  /*20f0*/  ISETP.GT.AND P4, PT, R7, 0x1, PT ;  /* 0x000000010700780c */ /* 0x000fe20003f84270 */
[----:B------:R-:W-:Y:S01]  /*2100*/  FMUL.FTZ R11, R45, UR10 ;  /* 0x0000000a2d0b7c20 */ /* 0x000fe20008410000 */
[----:B------:R-:W-:Y:S01]  /*2110*/  ISETP.GT.AND P5, PT, R7, 0x8, PT ;  /* 0x000000080700780c */ /* 0x000fe20003fa4270 */
[----:B------:R-:W-:Y:S01]  /*2120*/  FMUL.FTZ R66, R66, UR10 ;  /* 0x0000000a42427c20 */ /* 0x000fe20008410000 */
[----:B-1----:R-:W-:Y:S01]  /*2130*/  FSEL R93, R93, -INF , P3 ;  /* 0xff8000005d5d7808 */ /* 0x002fe20001800000 */
[----:B------:R-:W-:Y:S01]  /*2140*/  FMUL.FTZ R70, R70, UR10 ;  /* 0x0000000a46467c20 */ /* 0x000fe20008410000 */
[----:B--2---:R-:W-:Y:S01]  /*2150*/  FSEL R34, R27, -INF , P4 ;  /* 0xff8000001b227808 */ /* 0x004fe20002000000 */
[----:B------:R-:W1:Y:S01]  /*2160*/  MUFU.TANH R39, R39 ;  /* 0x0000002700277308 */ /* 0x000e620000002400 */
[----:B------:R-:W-:Y:S01]  /*2170*/  ISETP.GT.AND P3, PT, R7, 0x9, PT ;  /* 0x000000090700780c */ /* 0x000fe20003f64270 */
[----:B------:R-:W-:Y:S01]  /*2180*/  FMUL.FTZ R10, R49, UR10 ;  /* 0x0000000a310a7c20 */ /* 0x000fe20008410000 */
[----:B----4-:R-:W-:Y:S01]  /*2190*/  FSEL R95, R95, -INF , P5 ;  /* 0xff8000005f5f7808 */ /* 0x010fe20002800000 */
[----:B------:R-:W-:Y:S01]  /*21a0*/  FMUL.FTZ R74, R74, UR10 ;  /* 0x0000000a4a4a7c20 */ /* 0x000fe20008410000 */
[----:B------:R-:W-:Y:S01]  /*21b0*/  FMNMX.FTZ R4, R93, R34, !PT ;  /* 0x000000225d047209 */ /* 0x000fe20007810000 */
[----:B------:R-:W-:Y:S01]  /*21c0*/  FMUL.FTZ R75, R75, UR10 ;  /* 0x0000000a4b4b7c20 */ /* 0x000fe20008410000 */
[----:B------:R-:W-:Y:S01]  /*21d0*/  ISETP.GT.AND P4, PT, R7, 0x10, PT ;  /* 0x000000100700780c */ /* 0x000fe20003f84270 */
[----:B------:R-:W2:Y:S01]  /*21e0*/  MUFU.TANH R42, R42 ;  /* 0x0000002a002a7308 */ /* 0x000ea20000002400 */
[----:B-----5:R-:W-:Y:S01]  /*21f0*/  FSEL R97, R31, -INF , P3 ;  /* 0xff8000001f617808 */ /* 0x020fe20001800000 */
[----:B------:R-:W-:Y:S01]  /*2200*/  FMUL.FTZ R14, R41, UR10 ;  /* 0x0000000a290e7c20 */ /* 0x000fe20008410000 */
[----:B------:R-:W-:Y:S01]  /*2210*/  FMNMX.FTZ R4, R95, R4, !PT ;  /* 0x000000045f047209 */ /* 0x000fe20007810000 */
[----:B------:R-:W-:Y:S01]  /*2220*/  FMUL.FTZ R78, R78, UR10 ;  /* 0x0000000a4e4e7c20 */ /* 0x000fe20008410000 */
[----:B------:R-:W-:Y:S01]  /*2230*/  ISETP.GT.AND P3, PT, R7, 0x11, PT ;  /* 0x000000110700780c */ /* 0x000fe20003f64270 */
[----:B------:R-:W-:Y:S01]  /*2240*/  FMUL.FTZ R79, R79, UR10 ;  /* 0x0000000a4f4f7c20 */ /* 0x000fe20008410000 */
[----:B------:R-:W-:Y:S01]  /*2250*/  FSEL R99, R99, -INF , P4 ;  /* 0xff80000063637808 */ /* 0x000fe20002000000 */
[----:B------:R-:W4:Y:S01]  /*2260*/  MUFU.TANH R43, R43 ;  /* 0x0000002b002b7308 */ /* 0x000f220000002400 */
[----:B------:R-:W-:Y:S01]  /*2270*/  FMNMX.FTZ R4, R97, R4, !PT ;  /* 0x0000000461047209 */ /* 0x000fe20007810000 */
[----:B------:R-:W-:Y:S01]  /*2280*/  FMUL.FTZ R82, R82, UR10 ;  /* 0x0000000a52527c20 */ /* 0x000fe20008410000 */
[----:B------:R-:W-:Y:S01]  /*2290*/  ISETP.GT.AND P4, PT, R7, 0x18, PT ;  /* 0x000000180700780c */ /* 0x000fe20003f84270 */
[----:B------:R-:W-:Y:S01]  /*22a0*/  FMUL.FTZ R83, R83, UR10 ;  /* 0x0000000a53537c20 */ /* 0x000fe20008410000 */
[----:B0-----:R-:W-:Y:S01]  /*22b0*/  FSEL R101, R35, -INF , P3 ;  /* 0xff80000023657808 */ /* 0x001fe20001800000 */
[----:B------:R-:W-:Y:S01]  /*22c0*/  FMUL.FTZ R15, R37, UR10 ;  /* 0x0000000a250f7c20 */ /* 0x000fe20008410000 */
[----:B------:R-:W-:Y:S01]  /*22d0*/  FMNMX.FTZ R4, R99, R4, !PT ;  /* 0x0000000463047209 */ /* 0x000fe20007810000 */
[----:B------:R-:W0:Y:S01]  /*22e0*/  MUFU.TANH R46, R46 ;  /* 0x0000002e002e7308 */ /* 0x000e220000002400 */
[----:B------:R-:W-:Y:S01]  /*22f0*/  ISETP.GT.AND P3, PT, R7, 0x19, PT ;  /* 0x000000190700780c */ /* 0x000fe20003f64270 */
[----:B------:R-:W-:Y:S01]  /*2300*/  FMUL.FTZ R86, R86, UR10 ;  /* 0x0000000a56567c20 */ /* 0x000fe20008410000 */
[----:B---3--:R-:W-:Y:S01]  /*2310*/  FSEL R103, R38, -INF , P4 ;  /* 0xff80000026677808 */ /* 0x008fe20002000000 */
[----:B------:R-:W-:Y:S01]  /*2320*/  FMUL.FTZ R87, R87, UR10 ;  /* 0x0000000a57577c20 */ /* 0x000fe20008410000 */
[----:B------:R-:W-:Y:S01]  /*2330*/  FMNMX.FTZ R4, R101, R4, !PT ;  /* 0x0000000465047209 */ /* 0x000fe20007810000 */
[----:B------:R-:W3:Y:S01]  /*2340*/  SHFL.IDX PT, R26, R26, RZ, 0x1c1f ;  /* 0x001c1fff1a1a7589 */ /* 0x000ee200000e0000 */
[----:B------:R-:W-:Y:S01]  /*2350*/  ISETP.GT.AND P4, PT, R7, 0x20, PT ;  /* 0x000000200700780c */ /* 0x000fe20003f84270 */
[----:B------:R-:W5:Y:S01]  /*2360*/  MUFU.TANH R47, R47 ;  /* 0x0000002f002f7308 */ /* 0x000f620000002400 */
[----:B-1----:R-:W-:Y:S01]  /*2370*/  FSEL R105, R39, -INF , P3 ;  /* 0xff80000027697808 */ /* 0x002fe20001800000 */
[----:B------:R-:W-:Y:S01]  /*2380*/  FMUL.FTZ R61, R61, UR10 ;  /* 0x0000000a3d3d7c20 */ /* 0x000fe20008410000 */
[----:B------:R-:W-:Y:S01]  /*2390*/  FMNMX.FTZ R4, R103, R4, !PT ;  /* 0x0000000467047209 */ /* 0x000fe20007810000 */
[----:B------:R-:W-:Y:S01]  /*23a0*/  ULDC UR6, c[0x0][0x988] ;  /* 0x0002620000067ab9 */ /* 0x000fe20000000800 */
[----:B------:R-:W-:Y:S01]  /*23b0*/  ISETP.GT.AND P3, PT, R7, 0x21, PT ;  /* 0x000000210700780c */ /* 0x000fe20003f64270 */
[----:B------:R-:W-:Y:S01]  /*23c0*/  FMUL.FTZ R65, R65, UR10 ;  /* 0x0000000a41417c20 */ /* 0x000fe20008410000 */
[----:B--2---:R-:W-:Y:S01]  /*23d0*/  FSEL R107, R42, -INF , P4 ;  /* 0xff8000002a6b7808 */ /* 0x004fe20002000000 */
[----:B------:R-:W1:Y:S01]  /*23e0*/  MUFU.TANH R50, R50 ;  /* 0x0000003200327308 */ /* 0x000e620000002400 */
[----:B------:R-:W-:Y:S01]  /*23f0*/  FMNMX.FTZ R4, R105, R4, !PT ;  /* 0x0000000469047209 */ /* 0x000fe20007810000 */
[----:B------:R-:W-:Y:S01]  /*2400*/  FMUL.FTZ R13, R40, UR10 ;  /* 0x0000000a280d7c20 */ /* 0x000fe20008410000 */
[----:B------:R-:W-:Y:S01]  /*2410*/  ISETP.GT.AND P4, PT, R7, 0x28, PT ;  /* 0x000000280700780c */ /* 0x000fe20003f84270 */
[----:B------:R-:W-:Y:S01]  /*2420*/  FMUL.FTZ R69, R69, UR10 ;  /* 0x0000000a45457c20 */ /* 0x000fe20008410000 */
[----:B----4-:R-:W-:Y:S01]  /*2430*/  FSEL R109, R43, -INF , P3 ;  /* 0xff8000002b6d7808 */ /* 0x010fe20001800000 */
[----:B------:R-:W-:Y:S01]  /*2440*/  FMUL.FTZ R73, R73, UR10 ;  /* 0x0000000a49497c20 */ /* 0x000fe20008410000 */
[----:B------:R-:W-:Y:S01]  /*2450*/  FMNMX.FTZ R36, R107, R4, !PT ;  /* 0x000000046b247209 */ /* 0x000fe20007810000 */
[----:B------:R-:W2:Y:S01]  /*2460*/  MUFU.TANH R51, R51 ;  /* 0x0000003300337308 */ /* 0x000ea20000002400 */
[----:B------:R-:W-:Y:S01]  /*2470*/  ISETP.GT.AND P3, PT, R7, 0x29, PT ;  /* 0x000000290700780c */ /* 0x000fe20003f64270 */
[----:B------:R-:W-:Y:S01]  /*2480*/  FMUL.FTZ R4, R71, UR10 ;  /* 0x0000000a47047c20 */ /* 0x000fe20008410000 */
[----:B0-----:R-:W-:Y:S01]  /*2490*/  FSEL R111, R46, -INF , P4 ;  /* 0xff8000002e6f7808 */ /* 0x001fe20002000000 */
[----:B------:R-:W-:Y:S01]  /*24a0*/  FMUL.FTZ R12, R44, UR10 ;  /* 0x0000000a2c0c7c20 */ /* 0x000fe20008410000 */
[----:B------:R-:W-:Y:S01]  /*24b0*/  FMNMX.FTZ R36, R109, R36, !PT ;  /* 0x000000246d247209 */ /* 0x000fe20007810000 */
[----:B------:R-:W-:Y:S01]  /*24c0*/  FMUL.FTZ R9, R48, UR10 ;  /* 0x0000000a30097c20 */ /* 0x000fe20008410000 */
[----:B------:R-:W-:Y:S01]  /*24d0*/  ISETP.GT.AND P4, PT, R7, 0x30, PT ;  /* 0x000000300700780c */ /* 0x000fe20003f84270 */
[----:B------:R-:W-:Y:S01]  /*24e0*/  MUFU.TANH R54, R54 ;  /* 0x0000003600367308 */ /* 0x000fe20000002400 */
[----:B-----5:R-:W-:Y:S01]  /*24f0*/  FSEL R91, R47, -INF , P3 ;  /* 0xff8000002f5b7808 */ /* 0x020fe20001800000 */
[----:B------:R-:W-:Y:S01]  /*2500*/  FMUL.FTZ R77, R77, UR10 ;  /* 0x0000000a4d4d7c20 */ /* 0x000fe20008410000 */
[----:B------:R-:W-:Y:S01]  /*2510*/  FMNMX.FTZ R36, R111, R36, !PT ;  /* 0x000000246f247209 */ /* 0x000fe20007810000 */
[----:B------:R-:W-:Y:S01]  /*2520*/  FMUL.FTZ R8, R52, UR10 ;  /* 0x0000000a34087c20 */ /* 0x000fe20008410000 */
[----:B------:R-:W-:Y:S01]  /*2530*/  ISETP.GT.AND P3, PT, R7, 0x31, PT ;  /* 0x000000310700780c */ /* 0x000fe20003f64270 */
[----:B------:R-:W-:Y:S01]  /*2540*/  FMUL.FTZ R3, R56, UR10 ;  /* 0x0000000a38037c20 */ /* 0x000fe20008410000 */
[----:B-1----:R-:W-:Y:S01]  /*2550*/  FSEL R71, R50, -INF , P4 ;  /* 0xff80000032477808 */ /* 0x002fe20002000000 */
[----:B------:R-:W0:Y:S01]  /*2560*/  MUFU.TANH R55, R55 ;  /* 0x0000003700377308 */ /* 0x000e220000002400 */
[----:B------:R-:W-:Y:S01]  /*2570*/  FMNMX.FTZ R36, R91, R36, !PT ;  /* 0x000000245b247209 */ /* 0x000fe20007810000 */
[----:B------:R-:W-:Y:S01]  /*2580*/  FMUL.FTZ R81, R81, UR10 ;  /* 0x0000000a51517c20 */ /* 0x000fe20008410000 */
[----:B------:R-:W-:Y:S01]  /*2590*/  ISETP.GT.AND P4, PT, R7, 0x38, PT ;  /* 0x000000380700780c */ /* 0x000fe20003f84270 */
[----:B------:R-:W-:Y:S01]  /*25a0*/  FMUL.FTZ R60, R60, UR10 ;  /* 0x0000000a3c3c7c20 */ /* 0x000fe20008410000 */
[----:B------:R-:W-:Y:S01]  /*25b0*/  FMNMX.FTZ R36, R71, R36, !PT ;  /* 0x0000002447247209 */ /* 0x000fe20007810000 */
        /* <DEDUP_REMOVED lines=8> */
[----:B------:R1:W-:Y:S01]  /*2640*/  @!P1 SYNCS.ARRIVE.TRANS64.RED.A1T0 RZ, [R0+URZ], RZ ;  /* 0x000000ff00ff99a7 */ /* 0x0003e2000810043f */
[----:B------:R-:W-:Y:S01]  /*2650*/  UIMAD UR11, UR49, UR11, -UR14 ;  /* 0x0000000b310b72a4 */ /* 0x000fe2000f8e0a0e */
[----:B------:R-:W4:Y:S01]  /*2660*/  MUFU.TANH R29, R59 ;  /* 0x0000003b001d7308 */ /* 0x000f220000002400 */
[----:B------:R-:W-:Y:S01]  /*2670*/  UMOV UR10, UR36 ;  /* 0x00000024000a7c82 */ /* 0x000fe20008000000 */
[----:B------:R-:W-:-:S06]  /*2680*/  UIADD3 UR54, UR54, -0x2, URZ ;  /* 0xfffffffe36367890 */ /* 0x000fcc000fffe03f */
[----:B------:R2:W-:Y:S08]  /*2690*/  MUFU.TANH R53, R67 ;  /* 0x0000004300357308 */ /* 0x0005f00000002400 */
[----:B------:R-:W5:Y:S01]  /*26a0*/  MUFU.TANH R62, R62 ;  /* 0x0000003e003e7308 */ /* 0x000f620000002400 */
[----:B--2---:R-:W-:Y:S02]  /*26b0*/  FSEL R67, R51, -INF , P3 ;  /* 0xff80000033437808 */ /* 0x004fe40001800000 */
[----:B------:R-:W-:-:S02]  /*26c0*/  ISETP.GT.AND P3, PT, R7, 0x39, PT ;  /* 0x000000390700780c */ /* 0x000fc40003f64270 */
[----:B------:R-:W-:Y:S02]  /*26d0*/  FMNMX.FTZ R36, R67, R36, !PT ;  /* 0x0000002443247209 */ /* 0x000fe40007810000 */
[----:B0-----:R-:W-:Y:S01]  /*26e0*/  FSEL R59, R55, -INF , P3 ;  /* 0xff800000373b7808 */ /* 0x001fe20001800000 */
[----:B------:R0:W2:Y:S01]  /*26f0*/  MUFU.TANH R45, R63 ;  /* 0x0000003f002d7308 */ /* 0x0000a20000002400 */
[----:B------:R-:W-:-:S04]  /*2700*/  ISETP.GT.AND P3, PT, R7, 0x41, PT ;  /* 0x000000410700780c */ /* 0x000fc80003f64270 */
[----:B----4-:R-:W-:Y:S02]  /*2710*/  FSEL R55, R29, -INF , P3 ;  /* 0xff8000001d377808 */ /* 0x010fe40001800000 */
[C---:B------:R-:W-:Y:S01]  /*2720*/  ISETP.GT.AND P3, PT, R7.reuse, 0x49, PT ;  /* 0x000000490700780c */ /* 0x040fe20003f64270 */
[----:B------:R-:W4:Y:S01]  /*2730*/  MUFU.TANH R66, R66 ;  /* 0x0000004200427308 */ /* 0x000f220000002400 */
[----:B0-----:R-:W-:Y:S02]  /*2740*/  FSEL R63, R54, -INF , P4 ;  /* 0xff800000363f7808 */ /* 0x001fe40002000000 */
[----:B------:R-:W-:Y:S02]  /*2750*/  ISETP.GT.AND P4, PT, R7, 0x40, PT ;  /* 0x000000400700780c */ /* 0x000fe40003f84270 */
[----:B------:R-:W-:Y:S02]  /*2760*/  FMNMX.FTZ R36, R63, R36, !PT ;  /* 0x000000243f247209 */ /* 0x000fe40007810000 */
[----:B------:R-:W-:Y:S01]  /*2770*/  FSEL R57, R57, -INF , P4 ;  /* 0xff80000039397808 */ /* 0x000fe20002000000 */
[----:B------:R-:W0:Y:S01]  /*2780*/  MUFU.TANH R49, R70 ;  /* 0x0000004600317308 */ /* 0x000e220000002400 */
[----:B------:R-:W-:-:S02]  /*2790*/  FMNMX.FTZ R36, R59, R36, !PT ;  /* 0x000000243b247209 */ /* 0x000fc40007810000 */
[----:B------:R-:W-:Y:S02]  /*27a0*/  ISETP.GT.AND P4, PT, R7, 0x48, PT ;  /* 0x000000480700780c */ /* 0x000fe40003f84270 */
[----:B------:R-:W-:Y:S02]  /*27b0*/  FMNMX.FTZ R36, R57, R36, !PT ;  /* 0x0000002439247209 */ /* 0x000fe40007810000 */
[----:B-----5:R-:W-:Y:S01]  /*27c0*/  FSEL R43, R62, -INF , P4 ;  /* 0xff8000003e2b7808 */ /* 0x020fe20002000000 */
[----:B------:R-:W5:Y:S01]  /*27d0*/  MUFU.TANH R4, R4 ;  /* 0x0000000400047308 */ /* 0x000f620000002400 */
[----:B------:R-:W-:Y:S02]  /*27e0*/  FMNMX.FTZ R36, R55, R36, !PT ;  /* 0x0000002437247209 */ /* 0x000fe40007810000 */
[----:B------:R-:W-:Y:S02]  /*27f0*/  ISETP.GT.AND P4, PT, R7, 0x50, PT ;  /* 0x000000500700780c */ /* 0x000fe40003f84270 */
[----:B--2---:R-:W-:-:S02]  /*2800*/  FSEL R45, R45, -INF , P3 ;  /* 0xff8000002d2d7808 */ /* 0x004fc40001800000 */
[----:B------:R-:W-:Y:S01]  /*2810*/  FMNMX.FTZ R36, R43, R36, !PT ;  /* 0x000000242b247209 */ /* 0x000fe20007810000 */
[----:B------:R-:W2:Y:S01]  /*2820*/  MUFU.TANH R41, R74 ;  /* 0x0000004a00297308 */ /* 0x000ea20000002400 */
[----:B------:R-:W-:Y:S02]  /*2830*/  ISETP.GT.AND P3, PT, R7, 0x51, PT ;  /* 0x000000510700780c */ /* 0x000fe40003f64270 */
[----:B----4-:R-:W-:Y:S02]  /*2840*/  FSEL R47, R66, -INF , P4 ;  /* 0xff800000422f7808 */ /* 0x010fe40002000000 */
[----:B------:R-:W-:Y:S02]  /*2850*/  FMNMX.FTZ R36, R45, R36, !PT ;  /* 0x000000242d247209 */ /* 0x000fe40007810000 */
[----:B------:R-:W-:Y:S01]  /*2860*/  ISETP.GT.AND P4, PT, R7, 0x58, PT ;  /* 0x000000580700780c */ /* 0x000fe20003f84270 */
[----:B------:R-:W4:Y:S01]  /*2870*/  MUFU.TANH R75, R75 ;  /* 0x0000004b004b7308 */ /* 0x000f220000002400 */
[----:B------:R-:W-:-:S02]  /*2880*/  FSEL R53, R53, -INF , P3 ;  /* 0xff80000035357808 */ /* 0x000fc40001800000 */
[----:B------:R-:W-:Y:S02]  /*2890*/  FMNMX.FTZ R36, R47, R36, !PT ;  /* 0x000000242f247209 */ /* 0x000fe40007810000 */
[----:B------:R-:W-:Y:S02]  /*28a0*/  ISETP.GT.AND P3, PT, R7, 0x59, PT ;  /* 0x000000590700780c */ /* 0x000fe40003f64270 */
[----:B0-----:R-:W-:Y:S01]  /*28b0*/  FSEL R49, R49, -INF , P4 ;  /* 0xff80000031317808 */ /* 0x001fe20002000000 */
[----:B------:R-:W0:Y:S01]  /*28c0*/  MUFU.TANH R35, R78 ;  /* 0x0000004e00237308 */ /* 0x000e220000002400 */
[----:B------:R-:W-:Y:S02]  /*28d0*/  FMNMX.FTZ R36, R53, R36, !PT ;  /* 0x0000002435247209 */ /* 0x000fe40007810000 */
[----:B------:R-:W-:Y:S02]  /*28e0*/  ISETP.GT.AND P4, PT, R7, 0x60, PT ;  /* 0x000000600700780c */ /* 0x000fe40003f84270 */
[----:B-----5:R-:W-:-:S02]  /*28f0*/  FSEL R51, R4, -INF , P3 ;  /* 0xff80000004337808 */ /* 0x020fc40001800000 */
[----:B------:R-:W-:Y:S01]  /*2900*/  FMNMX.FTZ R36, R49, R36, !PT ;  /* 0x0000002431247209 */ /* 0x000fe20007810000 */
[----:B------:R-:W5:Y:S01]  /*2910*/  MUFU.TANH R39, R79 ;  /* 0x0000004f00277308 */ /* 0x000f620000002400 */
[----:B------:R-:W-:Y:S02]  /*2920*/  ISETP.GT.AND P3, PT, R7, 0x61, PT ;  /* 0x000000610700780c */ /* 0x000fe40003f64270 */
[----:B--2---:R-:W-:Y:S02]  /*2930*/  FSEL R41, R41, -INF , P4 ;  /* 0xff80000029297808 */ /* 0x004fe40002000000 */
[----:B------:R-:W-:Y:S02]  /*2940*/  FMNMX.FTZ R36, R51, R36, !PT ;  /* 0x0000002433247209 */ /* 0x000fe40007810000 */
[----:B------:R-:W-:Y:S01]  /*2950*/  ISETP.GT.AND P4, PT, R7, 0x68, PT ;  /* 0x000000680700780c */ /* 0x000fe20003f84270 */
[----:B------:R-:W2:Y:S01]  /*2960*/  MUFU.TANH R31, R82 ;  /* 0x00000052001f7308 */ /* 0x000ea20000002400 */
[----:B----4-:R-:W-:-:S02]  /*2970*/  FSEL R29, R75, -INF , P3 ;  /* 0xff8000004b1d7808 */ /* 0x010fc40001800000 */
        /* <DEDUP_REMOVED lines=8> */
[----:B------:R-:W4:Y:S01]  /*2a00*/  MUFU.TANH R33, R86 ;  /* 0x0000005600217308 */ /* 0x000f220000002400 */
[----:B------:R-:W-:Y:S02]  /*2a10*/  ISETP.GT.AND P3, PT, R7, 0x71, PT ;  /* 0x000000710700780c */ /* 0x000fe40003f64270 */
[----:B--2---:R-:W-:Y:S02]  /*2a20*/  FSEL R31, R31, -INF , P4 ;  /* 0xff8000001f1f7808 */ /* 0x004fe40002000000 */
[----:B------:R-:W-:Y:S02]  /*2a30*/  FMNMX.FTZ R36, R39, R36, !PT ;  /* 0x0000002427247209 */ /* 0x000fe40007810000 */
[----:B------:R-:W-:Y:S01]  /*2a40*/  ISETP.GT.AND P4, PT, R7, 0x78, PT ;  /* 0x000000780700780c */ /* 0x000fe20003f84270 */
[----:B------:R-:W2:Y:S01]  /*2a50*/  MUFU.TANH R27, R87 ;  /* 0x00000057001b7308 */ /* 0x000ea20000002400 */
[----:B0-----:R-:W-:-:S02]  /*2a60*/  FSEL R37, R37, -INF , P3 ;  /* 0xff80000025257808 */ /* 0x001fc40001800000 */
[----:B------:R-:W-:Y:S02]  /*2a70*/  FMNMX.FTZ R36, R31, R36, !PT ;  /* 0x000000241f247209 */ /* 0x000fe40007810000 */
[----:B------:R-:W-:Y:S02]  /*2a80*/  ISETP.GT.AND P3, PT, R7, 0x79, PT ;  /* 0x000000790700780c */ /* 0x000fe40003f64270 */
[----:B------:R-:W-:Y:S01]  /*2a90*/  FMNMX.FTZ R36, R37, R36, !PT ;  /* 0x0000002425247209 */ /* 0x000fe20007810000 */
[----:B------:R-:W-:Y:S01]  /*2aa0*/  MUFU.TANH R21, R21 ;  /* 0x0000001500157308 */ /* 0x000fe20000002400 */
[----:B----4-:R-:W-:-:S04]  /*2ab0*/  FSEL R33, R33, -INF , P4 ;  /* 0xff80000021217808 */ /* 0x010fc80002000000 */
[----:B------:R-:W-:-:S03]  /*2ac0*/  FMNMX.FTZ R36, R33, R36, !PT ;  /* 0x0000002421247209 */ /* 0x000fc60007810000 */
[----:B------:R-:W0:Y:S01]  /*2ad0*/  MUFU.TANH R88, R88 ;  /* 0x0000005800587308 */ /* 0x000e220000002400 */
[----:B--2---:R-:W-:-:S04]  /*2ae0*/  FSEL R27, R27, -INF , P3 ;  /* 0xff8000001b1b7808 */ /* 0x004fc80001800000 */
[----:B------:R-:W-:-:S03]  /*2af0*/  FMNMX.FTZ R36, R27, R36, !PT ;  /* 0x000000241b247209 */ /* 0x000fc60007810000 */
[----:B------:R2:W-:Y:S02]  /*2b00*/  MUFU.TANH R38, R61 ;  /* 0x0000003d00267308 */ /* 0x0005e40000002400 */
[----:B------:R-:W4:Y:S06]  /*2b10*/  SHFL.BFLY PT, R7, R36, 0x2, 0x1f ;  /* 0x0c401f0024077f89 */ /* 0x000f2c00000e0000 */
[----:B------:R-:W5:Y:S01]  /*2b20*/  MUFU.TANH R89, R89 ;  /* 0x0000005900597308 */ /* 0x000f620000002400 */
[----:B--2---:R-:W-:Y:S01]  /*2b30*/  VIADD R61, R32, -UR14 ;  /* 0x8000000e203d7c36 */ /* 0x004fe20008000000 */
[----:B------:R-:W-:-:S04]  /*2b40*/  @UP0 ULDC UR14, c[0x0][0x450] ;  /* 0x00011400000e0ab9 */ /* 0x000fc80000000800 */
[----:B---3--:R-:W-:Y:S02]  /*2b50*/  VIADDMNMX R61, R26, R61, R30, PT ;  /* 0x0000003d1a3d7246 */ /* 0x008fe4000380011e */
[----:B------:R-:W2:Y:S02]  /*2b60*/  MUFU.TANH R28, R28 ;  /* 0x0000001c001c7308 */ /* 0x000ea40000002400 */
[C---:B------:R-:W-:Y:S02]  /*2b70*/  ISETP.GT.AND P4, PT, R61.reuse, 0x1, PT ;  /* 0x000000013d00780c */ /* 0x040fe40003f84270 */
[----:B------:R-:W-:Y:S02]  /*2b80*/  ISETP.GT.AND P5, PT, R61, 0x8, PT ;  /* 0x000000083d00780c */ /* 0x000fe40003fa4270 */
[----:B0-----:R-:W-:Y:S02]  /*2b90*/  FSEL R88, R88, -INF , P4 ;  /* 0xff80000058587808 */ /* 0x001fe40002000000 */
[----:B------:R-:W-:Y:S01]  /*2ba0*/  MUFU.TANH R24, R24 ;  /* 0x0000001800187308 */ /* 0x000fe20000002400 */
[----:B-----5:R-:W-:-:S02]  /*2bb0*/  FSEL R89, R89, -INF , P5 ;  /* 0xff80000059597808 */ /* 0x020fc40002800000 */
[----:B----4-:R-:W-:Y:S02]  /*2bc0*/  FMNMX.FTZ R4, R36, R7, !PT ;  /* 0x0000000724047209 */ /* 0x010fe40007810000 */
[----:B------:R-:W-:-:S03]  /*2bd0*/  ISETP.GT.AND P4, PT, R61, 0x10, PT ;  /* 0x000000103d00780c */ /* 0x000fc60003f84270 */
[----:B------:R-:W0:Y:S01]  /*2be0*/  SHFL.BFLY PT, R7, R4, 0x1, 0x1f ;  /* 0x0c201f0004077f89 */ /* 0x000e2200000e0000 */
[----:B------:R-:W3:Y:S08]  /*2bf0*/  MUFU.TANH R25, R25 ;  /* 0x0000001900197308 */ /* 0x000ef00000002400 */
[----:B------:R4:W-:Y:S08]  /*2c00*/  MUFU.TANH R40, R65 ;  /* 0x0000004100287308 */ /* 0x0009f00000002400 */
[----:B------:R-:W5:Y:S01]  /*2c10*/  MUFU.TANH R20, R20 ;  /* 0x0000001400147308 */ /* 0x000f620000002400 */
[----:B0-----:R-:W-:Y:S01]  /*2c20*/  FMNMX.FTZ R7, R4, R7, !PT ;  /* 0x0000000704077209 */ /* 0x001fe20007810000 */
[----:B------:R-:W-:-:S06]  /*2c30*/  IMAD.U32 R4, RZ, RZ, UR6 ;  /* 0x00000006ff047e24 */ /* 0x000fcc000f8e00ff */
[----:B------:R-:W0:Y:S01]  /*2c40*/  MUFU.TANH R15, R15 ;  /* 0x0000000f000f7308 */ /* 0x000e220000002400 */
[----:B------:R-:W-:Y:S01]  /*2c50*/  @UP0 ULDC UR6, c[0x0][0x44c] ;  /* 0x0001130000060ab9 */ /* 0x000fe20000000800 */
[C---:B------:R-:W-:Y:S01]  /*2c60*/  FSETP.NEU.FTZ.AND P3, PT, R7.reuse, -INF , PT ;  /* 0xff8000000700780b */ /* 0x040fe20003f7d000 */
[----:B------:R-:W-:Y:S01]  /*2c70*/  FMUL.FTZ R36, R7, R4 ;  /* 0x0000000407247220 */ /* 0x000fe20000410000 */
[----:B------:R-:W-:-:S04]  /*2c80*/  UIMAD.WIDE.U32 UR6, UR36, UR6, URZ ;  /* 0x00000006240672a5 */ /* 0x000fc8000f8e003f */
[----:B------:R-:W-:Y:S01]  /*2c90*/  FSEL R36, R36, RZ, P3 ;  /* 0x000000ff24247208 */ /* 0x000fe20001800000 */
[----:B------:R2:W-:Y:S01]  /*2ca0*/  MUFU.TANH R42, R69 ;  /* 0x00000045002a7308 */ /* 0x0005e20000002400 */
[----:B------:R-:W-:Y:S01]  /*2cb0*/  ISETP.GT.AND P3, PT, R61, RZ, PT ;  /* 0x000000ff3d00720c */ /* 0x000fe20003f64270 */
[----:B------:R-:W-:Y:S02]  /*2cc0*/  @UP0 USHF.R.U32.HI UR10, URZ, UR14, UR7 ;  /* 0x0000000e3f0a0299 */ /* 0x000fe40008011607 */
[-CC-:B------:R-:W-:Y:S01]  /*2cd0*/  FFMA.FTZ R181, R93, R4.reuse, -R36.reuse ;  /* 0x000000045db57223 */ /* 0x180fe20000010824 */
[----:B----4-:R-:W-:Y:S01]  /*2ce0*/  FSEL R65, R21, -INF , P3 ;  /* 0xff80000015417808 */ /* 0x010fe20001800000 */
[--C-:B------:R-:W-:Y:S01]  /*2cf0*/  FFMA.FTZ R169, R71, R4, -R36.reuse ;  /* 0x0000000447a97223 */ /* 0x100fe20000010824 */
[----:B------:R-:W-:Y:S01]  /*2d00*/  ISETP.GT.AND P3, PT, R61, 0x9, PT ;  /* 0x000000093d00780c */ /* 0x000fe20003f64270 */
[----:B------:R-:W4:Y:S01]  /*2d10*/  MUFU.TANH R13, R13 ;  /* 0x0000000d000d7308 */ /* 0x000f220000002400 */
[----:B------:R-:W-:Y:S01]  /*2d20*/  FMNMX.FTZ R30, R65, R88, !PT ;  /* 0x00000058411e7209 */ /* 0x000fe20007810000 */
[-CC-:B------:R-:W-:Y:S01]  /*2d30*/  FFMA.FTZ R183, R95, R4.reuse, -R36.reuse ;  /* 0x000000045fb77223 */ /* 0x180fe20000010824 */
[----:B--2---:R-:W-:Y:S01]  /*2d40*/  FSEL R69, R28, -INF , P3 ;  /* 0xff8000001c457808 */ /* 0x004fe20001800000 */
[--C-:B------:R-:W-:Y:S01]  /*2d50*/  FFMA.FTZ R97, R97, R4, -R36.reuse ;  /* 0x0000000461617223 */ /* 0x100fe20000010824 */
[----:B------:R-:W-:Y:S01]  /*2d60*/  FMNMX.FTZ R30, R89, R30, !PT ;  /* 0x0000001e591e7209 */ /* 0x000fe20007810000 */
[--C-:B------:R-:W-:Y:S01]  /*2d70*/  FFMA.FTZ R171, R63, R4, -R36.reuse ;  /* 0x000000043fab7223 */ /* 0x100fe20000010824 */
[----:B------:R-:W-:Y:S01]  /*2d80*/  ISETP.GT.AND P3, PT, R61, 0x11, PT ;  /* 0x000000113d00780c */ /* 0x000fe20003f64270 */
[----:B------:R2:W-:Y:S01]  /*2d90*/  MUFU.TANH R44, R73 ;  /* 0x00000049002c7308 */ /* 0x0005e20000002400 */
[----:B------:R-:W-:Y:S01]  /*2da0*/  FMNMX.FTZ R30, R69, R30, !PT ;  /* 0x0000001e451e7209 */ /* 0x000fe20007810000 */
[-CC-:B------:R-:W-:Y:S01]  /*2db0*/  FFMA.FTZ R177, R99, R4.reuse, -R36.reuse ;  /* 0x0000000463b17223 */ /* 0x180fe20000010824 */
[----:B---3--:R-:W-:Y:S01]  /*2dc0*/  FSEL R25, R25, -INF , P3 ;  /* 0xff80000019197808 */ /* 0x008fe20001800000 */
[-CC-:B------:R-:W-:Y:S01]  /*2dd0*/  FFMA.FTZ R153, R57, R4.reuse, -R36.reuse ;  /* 0x0000000439997223 */ /* 0x180fe20000010824 */
[----:B------:R-:W-:Y:S01]  /*2de0*/  ISETP.GT.AND P3, PT, R61, 0x19, PT ;  /* 0x000000193d00780c */ /* 0x000fe20003f64270 */
[-CC-:B------:R-:W-:Y:S01]  /*2df0*/  FFMA.FTZ R34, R34, R4.reuse, -R36.reuse ;  /* 0x0000000422227223 */ /* 0x180fe20000010824 */
[-CC-:B------:R-:W-:Y:S01]  /*2e00*/  FFMA.FTZ R179, R103, R4.reuse, -R36.reuse ;  /* 0x0000000467b37223 */ /* 0x180fe20000010824 */
[----:B------:R-:W-:Y:S01]  /*2e10*/  MUFU.TANH R14, R14 ;  /* 0x0000000e000e7308 */ /* 0x000fe20000002400 */
[----:B--2---:R-:W-:Y:S01]  /*2e20*/  FSEL R73, R24, -INF , P4 ;  /* 0xff80000018497808 */ /* 0x004fe20002000000 */
[-CC-:B------:R-:W-:Y:S01]  /*2e30*/  FFMA.FTZ R24, R55, R4.reuse, -R36.reuse ;  /* 0x0000000437187223 */ /* 0x180fe20000010824 */
[----:B------:R-:W-:Y:S01]  /*2e40*/  ISETP.GT.AND P4, PT, R61, 0x18, PT ;  /* 0x000000183d00780c */ /* 0x000fe20003f84270 */
[--C-:B------:R-:W-:Y:S01]  /*2e50*/  FFMA.FTZ R173, R107, R4, -R36.reuse ;  /* 0x000000046bad7223 */ /* 0x100fe20000010824 */
[----:B------:R-:W-:Y:S01]  /*2e60*/  FMNMX.FTZ R30, R73, R30, !PT ;  /* 0x0000001e491e7209 */ /* 0x000fe20007810000 */
[--C-:B------:R-:W-:Y:S01]  /*2e70*/  FFMA.FTZ R109, R109, R4, -R36.reuse ;  /* 0x000000046d6d7223 */ /* 0x100fe20000010824 */
[----:B-----5:R-:W-:Y:S01]  /*2e80*/  FSEL R75, R20, -INF , P4 ;  /* 0xff800000144b7808 */ /* 0x020fe20002000000 */
[----:B------:R-:W2:Y:S01]  /*2e90*/  MUFU.TANH R12, R12 ;  /* 0x0000000c000c7308 */ /* 0x000ea20000002400 */
[----:B------:R-:W-:Y:S01]  /*2ea0*/  FMNMX.FTZ R30, R25, R30, !PT ;  /* 0x0000001e191e7209 */ /* 0x000fe20007810000 */
[-CC-:B------:R-:W-:Y:S01]  /*2eb0*/  FFMA.FTZ R20, R101, R4.reuse, -R36.reuse ;  /* 0x0000000465147223 */ /* 0x180fe20000010824 */
[----:B------:R-:W-:Y:S01]  /*2ec0*/  ISETP.GT.AND P4, PT, R61, 0x20, PT ;  /* 0x000000203d00780c */ /* 0x000fe20003f84270 */
[-CC-:B------:R-:W-:Y:S01]  /*2ed0*/  FFMA.FTZ R175, R111, R4.reuse, -R36.reuse ;  /* 0x000000046faf7223 */ /* 0x180fe20000010824 */
[----:B0-----:R-:W-:Y:S01]  /*2ee0*/  FSEL R15, R15, -INF , P3 ;  /* 0xff8000000f0f7808 */ /* 0x001fe20001800000 */
[--C-:B------:R-:W-:Y:S01]  /*2ef0*/  FFMA.FTZ R43, R43, R4, -R36.reuse ;  /* 0x000000042b2b7223 */ /* 0x100fe20000010824 */
[----:B------:R-:W-:Y:S01]  /*2f00*/  FMNMX.FTZ R30, R75, R30, !PT ;  /* 0x0000001e4b1e7209 */ /* 0x000fe20007810000 */
[----:B------:R-:W-:Y:S01]  /*2f10*/  MUFU.TANH R11, R11 ;  /* 0x0000000b000b7308 */ /* 0x000fe20000002400 */
[----:B------:R-:W-:Y:S01]  /*2f20*/  ISETP.GT.AND P3, PT, R61, 0x21, PT ;  /* 0x000000213d00780c */ /* 0x000fe20003f64270 */
[-CC-:B------:R-:W-:Y:S01]  /*2f30*/  FFMA.FTZ R45, R45, R4.reuse, -R36.reuse ;  /* 0x000000042d2d7223 */ /* 0x180fe20000010824 */
[----:B----4-:R-:W-:Y:S01]  /*2f40*/  FSEL R13, R13, -INF , P4 ;  /* 0xff8000000d0d7808 */ /* 0x010fe20002000000 */
[--C-:B------:R-:W-:Y:S01]  /*2f50*/  FFMA.FTZ R47, R47, R4, -R36.reuse ;  /* 0x000000042f2f7223 */ /* 0x100fe20000010824 */
[----:B------:R-:W-:Y:S01]  /*2f60*/  FMNMX.FTZ R30, R15, R30, !PT ;  /* 0x0000001e0f1e7209 */ /* 0x000fe20007810000 */
[--C-:B------:R-:W-:Y:S01]  /*2f70*/  FFMA.FTZ R53, R53, R4, -R36.reuse ;  /* 0x0000000435357223 */ /* 0x100fe20000010824 */
[----:B------:R-:W-:Y:S01]  /*2f80*/  ISETP.GT.AND P4, PT, R61, 0x28, PT ;  /* 0x000000283d00780c */ /* 0x000fe20003f84270 */
[----:B------:R-:W0:Y:S01]  /*2f90*/  MUFU.TANH R9, R9 ;  /* 0x0000000900097308 */ /* 0x000e220000002400 */
[----:B------:R-:W-:Y:S01]  /*2fa0*/  FMNMX.FTZ R30, R13, R30, !PT ;  /* 0x0000001e0d1e7209 */ /* 0x000fe20007810000 */
[-CC-:B------:R-:W-:Y:S01]  /*2fb0*/  FFMA.FTZ R49, R49, R4.reuse, -R36.reuse ;  /* 0x0000000431317223 */ /* 0x180fe20000010824 */
[----:B--2---:R-:W-:Y:S01]  /*2fc0*/  FSEL R79, R12, -INF , P4 ;  /* 0xff8000000c4f7808 */ /* 0x004fe20002000000 */
[-CC-:B------:R-:W-:Y:S01]  /*2fd0*/  FFMA.FTZ R12, R105, R4.reuse, -R36.reuse ;  /* 0x00000004690c7223 */ /* 0x180fe20000010824 */
[----:B------:R-:W-:Y:S01]  /*2fe0*/  ISETP.GT.AND P4, PT, R61, 0x30, PT ;  /* 0x000000303d00780c */ /* 0x000fe20003f84270 */
        /* <DEDUP_REMOVED lines=9> */
[----:B------:R-:W-:Y:S01]  /*3080*/  UIADD3 UR11, UR11, UR10, URZ ;  /* 0x0000000a0b0b7290 */ /* 0x000fe2000fffe03f */
[----:B------:R2:W-:Y:S01]  /*3090*/  MUFU.TANH R46, R77 ;  /* 0x0000004d002e7308 */ /* 0x0005e20000002400 */
[----:B0-----:R-:W-:Y:S01]  /*30a0*/  FSEL R9, R9, -INF , P4 ;  /* 0xff80000009097808 */ /* 0x001fe20002000000 */
[----:B------:R-:W-:Y:S01]  /*30b0*/  FFMA.FTZ R27, R27, R4, -R36 ;  /* 0x000000041b1b7223 */ /* 0x000fe20000010824 */
[----:B------:R-:W-:Y:S01]  /*30c0*/  ISETP.GT.AND P4, PT, R61, 0x38, PT ;  /* 0x000000383d00780c */ /* 0x000fe20003f84270 */
[----:B------:R-:W-:Y:S01]  /*30d0*/  USHF.R.S32.HI UR6, URZ, 0x1f, UR11 ;  /* 0x0000001f3f067899 */ /* 0x000fe2000801140b */
[----:B------:R-:W-:-:S02]  /*30e0*/  CS2R R110, SRZ ;  /* 0x00000000006e7805 */ /* 0x000fc4000001ff00 */
[----:B------:R-:W-:Y:S02]  /*30f0*/  CS2R R106, SRZ ;  /* 0x00000000006a7805 */ /* 0x000fe4000001ff00 */
[----:B------:R-:W-:Y:S01]  /*3100*/  CS2R R104, SRZ ;  /* 0x0000000000687805 */ /* 0x000fe2000001ff00 */
[----:B------:R-:W0:Y:S01]  /*3110*/  MUFU.TANH R8, R8 ;  /* 0x0000000800087308 */ /* 0x000e220000002400 */
[----:B--2---:R-:W-:Y:S01]  /*3120*/  FSEL R77, R14, -INF , P3 ;  /* 0xff8000000e4d7808 */ /* 0x004fe20001800000 */
[----:B------:R-:W-:Y:S01]  /*3130*/  FFMA.FTZ R14, R59, R4, -R36 ;  /* 0x000000043b0e7223 */ /* 0x000fe20000010824 */
[----:B------:R-:W-:Y:S01]  /*3140*/  ISETP.GT.AND P3, PT, R61, 0x29, PT ;  /* 0x000000293d00780c */ /* 0x000fe20003f64270 */
[----:B------:R-:W-:Y:S01]  /*3150*/  ULEA.HI UR6, UR6, UR11, URZ, 0x7 ;  /* 0x0000000b06067291 */ /* 0x000fe2000f8f383f */
[----:B------:R-:W-:Y:S02]  /*3160*/  FMNMX.FTZ R30, R77, R30, !PT ;  /* 0x0000001e4d1e7209 */ /* 0x000fe40007810000 */
[----:B------:R-:W-:-:S02]  /*3170*/  CS2R R102, SRZ ;  /* 0x0000000000667805 */ /* 0x000fc4000001ff00 */
[----:B------:R-:W-:Y:S01]  /*3180*/  FSEL R11, R11, -INF , P3 ;  /* 0xff8000000b0b7808 */ /* 0x000fe20001800000 */
[----:B------:R-:W-:Y:S01]  /*3190*/  MUFU.TANH R6, R6 ;  /* 0x0000000600067308 */ /* 0x000fe20000002400 */
[----:B------:R-:W-:Y:S01]  /*31a0*/  FMNMX.FTZ R30, R79, R30, !PT ;  /* 0x0000001e4f1e7209 */ /* 0x000fe20007810000 */
[----:B------:R-:W-:Y:S01]  /*31b0*/  USHF.R.S32.HI UR6, URZ, 0x7, UR6 ;  /* 0x000000073f067899 */ /* 0x000fe20008011406 */
[----:B------:R-:W-:Y:S02]  /*31c0*/  ISETP.GT.AND P3, PT, R61, 0x31, PT ;  /* 0x000000313d00780c */ /* 0x000fe40003f64270 */
[----:B------:R-:W-:Y:S01]  /*31d0*/  FMNMX.FTZ R30, R11, R30, !PT ;  /* 0x0000001e0b1e7209 */ /* 0x000fe20007810000 */
[----:B------:R-:W-:Y:S02]  /*31e0*/  UISETP.LT.AND UP1, UPT, URZ, UR6, UPT ;  /* 0x000000063f00728c */ /* 0x000fe4000bf21270 */
[----:B------:R-:W2:Y:S01]  /*31f0*/  MUFU.TANH R3, R3 ;  /* 0x0000000300037308 */ /* 0x000ea20000002400 */
[----:B------:R-:W-:Y:S01]  /*3200*/  FMNMX.FTZ R30, R9, R30, !PT ;  /* 0x0000001e091e7209 */ /* 0x000fe20007810000 */
[----:B------:R-:W-:Y:S01]  /*3210*/  USEL UR52, URZ, UR6, !UP1 ;  /* 0x000000063f347287 */ /* 0x000fe2000c800000 */
[----:B0-----:R-:W-:Y:S01]  /*3220*/  FSEL R83, R8, -INF , P4 ;  /* 0xff80000008537808 */ /* 0x001fe20002000000 */
[----:B------:R-:W-:Y:S01]  /*3230*/  FFMA.FTZ R8, R91, R4, -R36 ;  /* 0x000000045b087223 */ /* 0x000fe20000010824 */
[----:B------:R-:W-:Y:S01]  /*3240*/  ISETP.GT.AND P4, PT, R61, 0x40, PT ;  /* 0x000000403d00780c */ /* 0x000fe20003f84270 */
[----:B------:R-:W-:-:S02]  /*3250*/  UISETP.GE.AND UP1, UPT, UR54, UR52, UPT ;  /* 0x000000343600728c */ /* 0x000fc4000bf26270 */
[----:B------:R-:W0:Y:S08]  /*3260*/  MUFU.TANH R5, R5 ;  /* 0x0000000500057308 */ /* 0x000e300000002400 */
[----:B------:R3:W-:Y:S01]  /*3270*/  MUFU.TANH R48, R81 ;  /* 0x0000005100307308 */ /* 0x0007e20000002400 */
[----:B--2---:R-:W-:Y:S02]  /*3280*/  FSEL R3, R3, -INF , P4 ;  /* 0xff80000003037808 */ /* 0x004fe40002000000 */
[----:B------:R-:W-:-:S05]  /*3290*/  ISETP.GT.AND P4, PT, R61, 0x48, PT ;  /* 0x000000483d00780c */ /* 0x000fca0003f84270 */
[----:B------:R-:W2:Y:S01]  /*32a0*/  MUFU.TANH R60, R60 ;  /* 0x0000003c003c7308 */ /* 0x000ea20000002400 */
[----:B---3--:R-:W-:Y:S01]  /*32b0*/  FSEL R81, R10, -INF , P3 ;  /* 0xff8000000a517808 */ /* 0x008fe20001800000 */
[----:B------:R-:W-:Y:S01]  /*32c0*/  FFMA.FTZ R10, R67, R4, -R36 ;  /* 0x00000004430a7223 */ /* 0x000fe20000010824 */
[----:B------:R-:W-:Y:S02]  /*32d0*/  ISETP.GT.AND P3, PT, R61, 0x39, PT ;  /* 0x000000393d00780c */ /* 0x000fe40003f64270 */
[----:B------:R-:W-:-:S03]  /*32e0*/  FMNMX.FTZ R30, R81, R30, !PT ;  /* 0x0000001e511e7209 */ /* 0x000fc60007810000 */
[----:B------:R3:W-:Y:S01]  /*32f0*/  MUFU.TANH R50, R85 ;  /* 0x0000005500327308 */ /* 0x0007e20000002400 */
[----:B------:R-:W-:-:S07]  /*3300*/  FMNMX.FTZ R30, R83, R30, !PT ;  /* 0x0000001e531e7209 */ /* 0x000fce0007810000 */
[----:B------:R-:W4:Y:S01]  /*3310*/  MUFU.TANH R64, R64 ;  /* 0x0000004000407308 */ /* 0x000f220000002400 */
[----:B---3--:R-:W-:Y:S02]  /*3320*/  FSEL R85, R6, -INF , P3 ;  /* 0xff80000006557808 */ /* 0x008fe40001800000 */
[----:B------:R-:W-:Y:S02]  /*3330*/  ISETP.GT.AND P3, PT, R61, 0x41, PT ;  /* 0x000000413d00780c */ /* 0x000fe40003f64270 */
[----:B------:R-:W-:Y:S02]  /*3340*/  FMNMX.FTZ R30, R85, R30, !PT ;  /* 0x0000001e551e7209 */ /* 0x000fe40007810000 */
[----:B0-----:R-:W-:Y:S01]  /*3350*/  FSEL R5, R5, -INF , P3 ;  /* 0xff80000005057808 */ /* 0x001fe20001800000 */
[----:B------:R-:W0:Y:S01]  /*3360*/  MUFU.TANH R68, R68 ;  /* 0x0000004400447308 */ /* 0x000e220000002400 */
[----:B------:R-:W-:Y:S02]  /*3370*/  FMNMX.FTZ R30, R3, R30, !PT ;  /* 0x0000001e031e7209 */ /* 0x000fe40007810000 */
[----:B------:R-:W-:-:S02]  /*3380*/  ISETP.GT.AND P3, PT, R61, 0x49, PT ;  /* 0x000000493d00780c */ /* 0x000fc40003f64270 */
[----:B--2---:R-:W-:Y:S02]  /*3390*/  FSEL R87, R60, -INF , P4 ;  /* 0xff8000003c577808 */ /* 0x004fe40002000000 */
[----:B------:R-:W-:Y:S01]  /*33a0*/  FMNMX.FTZ R30, R5, R30, !PT ;  /* 0x0000001e051e7209 */ /* 0x000fe20007810000 */
[----:B------:R-:W2:Y:S01]  /*33b0*/  MUFU.TANH R72, R72 ;  /* 0x0000004800487308 */ /* 0x000ea20000002400 */
[----:B------:R-:W-:Y:S02]  /*33c0*/  ISETP.GT.AND P4, PT, R61, 0x50, PT ;  /* 0x000000503d00780c */ /* 0x000fe40003f84270 */
[----:B------:R-:W-:Y:S02]  /*33d0*/  FSEL R91, R38, -INF , P3 ;  /* 0xff800000265b7808 */ /* 0x000fe40001800000 */
[----:B------:R-:W-:Y:S02]  /*33e0*/  FMNMX.FTZ R30, R87, R30, !PT ;  /* 0x0000001e571e7209 */ /* 0x000fe40007810000 */
[----:B------:R-:W-:Y:S01]  /*33f0*/  ISETP.GT.AND P3, PT, R61, 0x51, PT ;  /* 0x000000513d00780c */ /* 0x000fe20003f64270 */
[----:B------:R-:W3:Y:S01]  /*3400*/  MUFU.TANH R76, R76 ;  /* 0x0000004c004c7308 */ /* 0x000ee20000002400 */
[----:B----4-:R-:W-:-:S02]  /*3410*/  FSEL R93, R64, -INF , P4 ;  /* 0xff800000405d7808 */ /* 0x010fc40002000000 */
[----:B------:R-:W-:Y:S02]  /*3420*/  FMNMX.FTZ R30, R91, R30, !PT ;  /* 0x0000001e5b1e7209 */ /* 0x000fe40007810000 */
[----:B------:R-:W-:Y:S02]  /*3430*/  ISETP.GT.AND P4, PT, R61, 0x58, PT ;  /* 0x000000583d00780c */ /* 0x000fe40003f84270 */
[----:B------:R-:W-:Y:S01]  /*3440*/  FSEL R71, R40, -INF , P3 ;  /* 0xff80000028477808 */ /* 0x000fe20001800000 */
[----:B------:R-:W4:Y:S01]  /*3450*/  MUFU.TANH R80, R80 ;  /* 0x0000005000507308 */ /* 0x000f220000002400 */
[----:B------:R-:W-:Y:S02]  /*3460*/  FMNMX.FTZ R30, R93, R30, !PT ;  /* 0x0000001e5d1e7209 */ /* 0x000fe40007810000 */
[----:B------:R-:W-:Y:S02]  /*3470*/  ISETP.GT.AND P3, PT, R61, 0x59, PT ;  /* 0x000000593d00780c */ /* 0x000fe40003f64270 */
[----:B0-----:R-:W-:-:S02]  /*3480*/  FSEL R95, R68, -INF , P4 ;  /* 0xff800000445f7808 */ /* 0x001fc40002000000 */
[----:B------:R-:W-:Y:S01]  /*3490*/  FMNMX.FTZ R30, R71, R30, !PT ;  /* 0x0000001e471e7209 */ /* 0x000fe20007810000 */
[----:B------:R2:W-:Y:S01]  /*34a0*/  MUFU.EX2 R28, R97 ;  /* 0x00000061001c7308 */ /* 0x0005e20000000800 */
[----:B------:R-:W-:Y:S02]  /*34b0*/  ISETP.GT.AND P4, PT, R61, 0x60, PT ;  /* 0x000000603d00780c */ /* 0x000fe40003f84270 */
[----:B------:R-:W-:Y:S02]  /*34c0*/  FSEL R67, R42, -INF , P3 ;  /* 0xff8000002a437808 */ /* 0x000fe40001800000 */
[----:B------:R-:W-:Y:S02]  /*34d0*/  FMNMX.FTZ R30, R95, R30, !PT ;  /* 0x0000001e5f1e7209 */ /* 0x000fe40007810000 */
[----:B------:R-:W-:Y:S01]  /*34e0*/  ISETP.GT.AND P3, PT, R61, 0x61, PT ;  /* 0x000000613d00780c */ /* 0x000fe20003f64270 */
[----:B------:R-:W0:Y:S01]  /*34f0*/  MUFU.TANH R84, R84 ;  /* 0x0000005400547308 */ /* 0x000e220000002400 */
[----:B--2---:R-:W-:-:S02]  /*3500*/  FSEL R97, R72, -INF , P4 ;  /* 0xff80000048617808 */ /* 0x004fc40002000000 */
[----:B------:R-:W-:Y:S02]  /*3510*/  FMNMX.FTZ R30, R67, R30, !PT ;  /* 0x0000001e431e7209 */ /* 0x000fe40007810000 */
[----:B------:R-:W-:Y:S02]  /*3520*/  ISETP.GT.AND P4, PT, R61, 0x68, PT ;  /* 0x000000683d00780c */ /* 0x000fe40003f84270 */
[----:B------:R-:W-:Y:S01]  /*3530*/  FSEL R63, R44, -INF , P3 ;  /* 0xff8000002c3f7808 */ /* 0x000fe20001800000 */
[----:B------:R-:W-:Y:S01]  /*3540*/  MUFU.EX2 R32, R24 ;  /* 0x0000001800207308 */ /* 0x000fe20000000800 */
[----:B------:R-:W-:Y:S02]  /*3550*/  FMNMX.FTZ R30, R97, R30, !PT ;  /* 0x0000001e611e7209 */ /* 0x000fe40007810000 */
[----:B------:R-:W-:Y:S02]  /*3560*/  ISETP.GT.AND P3, PT, R61, 0x69, PT ;  /* 0x000000693d00780c */ /* 0x000fe40003f64270 */
[----:B---3--:R-:W-:-:S02]  /*3570*/  FSEL R99, R76, -INF , P4 ;  /* 0xff8000004c637808 */ /* 0x008fc40002000000 */
[----:B------:R-:W-:Y:S01]  /*3580*/  FMNMX.FTZ R30, R63, R30, !PT ;  /* 0x0000001e3f1e7209 */ /* 0x000fe20007810000 */
[----:B------:R-:W-:Y:S01]  /*3590*/  MUFU.EX2 R181, R181 ;  /* 0x000000b500b57308 */ /* 0x000fe20000000800 */
[----:B------:R-:W-:Y:S02]  /*35a0*/  ISETP.GT.AND P4, PT, R61, 0x70, PT ;  /* 0x000000703d00780c */ /* 0x000fe40003f84270 */
[----:B------:R-:W-:Y:S02]  /*35b0*/  FSEL R59, R46, -INF , P3 ;  /* 0xff8000002e3b7808 */ /* 0x000fe40001800000 */
[----:B------:R-:W-:Y:S02]  /*35c0*/  FMNMX.FTZ R30, R99, R30, !PT ;  /* 0x0000001e631e7209 */ /* 0x000fe40007810000 */
[----:B------:R-:W-:Y:S01]  /*35d0*/  ISETP.GT.AND P3, PT, R61, 0x71, PT ;  /* 0x000000713d00780c */ /* 0x000fe20003f64270 */
[----:B------:R-:W2:Y:S01]  /*35e0*/  MUFU.EX2 R26, R34 ;  /* 0x00000022001a7308 */ /* 0x000ea20000000800 */
[----:B----4-:R-:W-:-:S02]  /*35f0*/  FSEL R101, R80, -INF , P4 ;  /* 0xff80000050657808 */ /* 0x010fc40002000000 */
[----:B------:R-:W-:Y:S02]  /*3600*/  FMNMX.FTZ R30, R59, R30, !PT ;  /* 0x0000001e3b1e7209 */ /* 0x000fe40007810000 */
[----:B------:R-:W-:Y:S02]  /*3610*/  ISETP.GT.AND P4, PT, R61, 0x78, PT ;  /* 0x000000783d00780c */ /* 0x000fe40003f84270 */
[----:B------:R-:W-:Y:S01]  /*3620*/  FSEL R57, R48, -INF , P3 ;  /* 0xff80000030397808 */ /* 0x000fe20001800000 */
[----:B------:R-:W3:Y:S01]  /*3630*/  MUFU.EX2 R183, R183 ;  /* 0x000000b700b77308 */ /* 0x000ee20000000800 */
[----:B------:R-:W-:Y:S02]  /*3640*/  FMNMX.FTZ R30, R101, R30, !PT ;  /* 0x0000001e651e7209 */ /* 0x000fe40007810000 */
[----:B------:R-:W-:Y:S02]  /*3650*/  ISETP.GT.AND P3, PT, R61, 0x79, PT ;  /* 0x000000793d00780c */ /* 0x000fe40003f64270 */
[----:B0-----:R-:W-:-:S02]  /*3660*/  FSEL R61, R84, -INF , P4 ;  /* 0xff800000543d7808 */ /* 0x001fc40002000000 */
[----:B------:R-:W-:Y:S01]  /*3670*/  FMNMX.FTZ R30, R57, R30, !PT ;  /* 0x0000001e391e7209 */ /* 0x000fe20007810000 */
[----:B------:R-:W0:Y:S01]  /*3680*/  MUFU.EX2 R177, R177 ;  /* 0x000000b100b17308 */ /* 0x000e220000000800 */
[----:B------:R-:W-:Y:S01]  /*3690*/  FSEL R55, R50, -INF , P3 ;  /* 0xff80000032377808 */ /* 0x000fe20001800000 */
[----:B--2---:R-:W-:Y:S01]  /*36a0*/  FADD.FTZ R46, R181, R26 ;  /* 0x0000001ab52e7221 */ /* 0x004fe20000010000 */
[----:B------:R-:W-:Y:S02]  /*36b0*/  FMNMX.FTZ R30, R61, R30, !PT ;  /* 0x0000001e3d1e7209 */ /* 0x000fe40007810000 */
[----:B------:R-:W-:Y:S02]  /*36c0*/  F2FP.F16.F32.PACK_AB R181, R26, R181 ;  /* 0x000000b51ab5723e */ /* 0x000fe400000000ff */
[----:B------:R-:W-:Y:S01]  /*36d0*/  FMNMX.FTZ R30, R55, R30, !PT ;  /* 0x0000001e371e7209 */ /* 0x000fe20007810000 */
[----:B------:R-:W2:Y:S04]  /*36e0*/  MUFU.EX2 R20, R20 ;  /* 0x0000001400147308 */ /* 0x000ea80000000800 */
[----:B------:R-:W4:Y:S04]  /*36f0*/  SHFL.BFLY PT, R21, R30, 0x2, 0x1f ;  /* 0x0c401f001e157f89 */ /* 0x000f2800000e0000 */
[----:B------:R-:W5:Y:S08]  /*3700*/  MUFU.EX2 R179, R179 ;  /* 0x000000b300b37308 */ /* 0x000f700000000800 */
[----:B------:R-:W1:Y:S08]  /*3710*/  MUFU.EX2 R12, R12 ;  /* 0x0000000c000c7308 */ /* 0x000e700000000800 */
[----:B------:R-:W-:Y:S01]  /*3720*/  MUFU.EX2 R173, R173 ;  /* 0x000000ad00ad7308 */ /* 0x000fe20000000800 */
[----:B----4-:R-:W-:-:S07]  /*3730*/  FMNMX.FTZ R24, R30, R21, !PT ;  /* 0x000000151e187209 */ /* 0x010fce0007810000 */
[----:B------:R4:W-:Y:S01]  /*3740*/  MUFU.EX2 R6, R109 ;  /* 0x0000006d00067308 */ /* 0x0009e20000000800 */
[----:B------:R-:W3:Y:S07]  /*3750*/  SHFL.BFLY PT, R21, R24, 0x1, 0x1f ;  /* 0x0c201f0018157f89 */ /* 0x000eee00000e0000 */
[----:B------:R-:W-:Y:S01]  /*3760*/  MUFU.EX2 R175, R175 ;  /* 0x000000af00af7308 */ /* 0x000fe20000000800 */
[----:B----4-:R-:W-:-:S07]  /*3770*/  CS2R R108, SRZ ;  /* 0x00000000006c7805 */ /* 0x010fce000001ff00 */
[----:B------:R-:W-:Y:S08]  /*3780*/  MUFU.EX2 R8, R8 ;  /* 0x0000000800087308 */ /* 0x000ff00000000800 */
[----:B------:R-:W-:Y:S01]  /*3790*/  MUFU.EX2 R169, R169 ;  /* 0x000000a900a97308 */ /* 0x000fe20000000800 */
[----:B---3--:R-:W-:-:S04]  /*37a0*/  FMNMX.FTZ R21, R24, R21, !PT ;  /* 0x0000001518157209 */ /* 0x008fc80007810000 */
[C---:B------:R-:W-:Y:S01]  /*37b0*/  FSETP.NEU.FTZ.AND P3, PT, R21.reuse, -INF , PT ;  /* 0xff8000001500780b */ /* 0x040fe20003f7d000 */
[----:B------:R-:W-:Y:S02]  /*37c0*/  FMUL.FTZ R24, R21, R4 ;  /* 0x0000000415187220 */ /* 0x000fe40000410000 */
[----:B------:R-:W-:Y:S03]  /*37d0*/  MUFU.EX2 R10, R10 ;  /* 0x0000000a000a7308 */ /* 0x000fe60000000800 */
[----:B------:R-:W-:Y:S02]  /*37e0*/  FSEL R24, R24, RZ, P3 ;  /* 0x000000ff18187208 */ /* 0x000fe40001800000 */
[----:B------:R-:W-:-:S03]  /*37f0*/  PLOP3.LUT P3, PT, PT, PT, UP1, 0x80, 0x0 ;  /* 0x000000000000781c */ /* 0x000fc60003f6f018 */
[-CC-:B------:R-:W-:Y:S01]  /*3800*/  FFMA.FTZ R65, R65, R4.reuse, -R24.reuse ;  /* 0x0000000441417223 */ /* 0x180fe20000010818 */
[-CC-:B------:R-:W-:Y:S01]  /*3810*/  FFMA.FTZ R88, R88, R4.reuse, -R24.reuse ;  /* 0x0000000458587223 */ /* 0x180fe20000010818 */
[-CC-:B------:R-:W-:Y:S01]  /*3820*/  FFMA.FTZ R11, R11, R4.reuse, -R24.reuse ;  /* 0x000000040b0b7223 */ /* 0x180fe20000010818 */
[-CC-:B------:R-:W-:Y:S01]  /*3830*/  FFMA.FTZ R89, R89, R4.reuse, -R24.reuse ;  /* 0x0000000459597223 */ /* 0x180fe20000010818 */
[-CC-:B------:R-:W-:Y:S01]  /*3840*/  FFMA.FTZ R69, R69, R4.reuse, -R24.reuse ;  /* 0x0000000445457223 */ /* 0x180fe20000010818 */
[-CC-:B------:R-:W-:Y:S01]  /*3850*/  FFMA.FTZ R73, R73, R4.reuse, -R24.reuse ;  /* 0x0000000449497223 */ /* 0x180fe20000010818 */
[----:B------:R3:W-:Y:S01]  /*3860*/  MUFU.EX2 R174, R11 ;  /* 0x0000000b00ae7308 */ /* 0x0007e20000000800 */
        /* <DEDUP_REMOVED lines=8> */
[----:B---3--:R-:W-:Y:S01]  /*38f0*/  FADD.FTZ R11, R183, R46 ;  /* 0x0000002eb70b7221 */ /* 0x008fe20000010000 */
[-CC-:B------:R-:W-:Y:S01]  /*3900*/  FFMA.FTZ R9, R9, R4.reuse, -R24.reuse ;  /* 0x0000000409097223 */ /* 0x180fe20000010818 */
[-CC-:B------:R-:W-:Y:S01]  /*3910*/  FFMA.FTZ R81, R81, R4.reuse, -R24.reuse ;  /* 0x0000000451517223 */ /* 0x180fe20000010818 */
[-CC-:B------:R-:W-:Y:S01]  /*3920*/  FFMA.FTZ R83, R83, R4.reuse, -R24.reuse ;  /* 0x0000000453537223 */ /* 0x180fe20000010818 */
[----:B------:R-:W-:Y:S01]  /*3930*/  FADD.FTZ R46, R28, R11 ;  /* 0x0000000b1c2e7221 */ /* 0x000fe20000010000 */
[-CC-:B------:R-:W-:Y:S01]  /*3940*/  FFMA.FTZ R85, R85, R4.reuse, -R24.reuse ;  /* 0x0000000455557223 */ /* 0x180fe20000010818 */
[-C--:B------:R-:W-:Y:S01]  /*3950*/  FFMA.FTZ R3, R3, R4.reuse, -R24 ;  /* 0x0000000403037223 */ /* 0x080fe20000010818 */
[----:B------:R-:W3:Y:S01]  /*3960*/  MUFU.EX2 R88, R88 ;  /* 0x0000005800587308 */ /* 0x000ee20000000800 */
[----:B0-----:R-:W-:Y:S01]  /*3970*/  FADD.FTZ R11, R177, R46 ;  /* 0x0000002eb10b7221 */ /* 0x001fe20000010000 */
[-CC-:B------:R-:W-:Y:S01]  /*3980*/  FFMA.FTZ R87, R87, R4.reuse, -R24.reuse ;  /* 0x0000000457577223 */ /* 0x180fe20000010818 */
[-CC-:B------:R-:W-:Y:S01]  /*3990*/  FFMA.FTZ R91, R91, R4.reuse, -R24.reuse ;  /* 0x000000045b5b7223 */ /* 0x180fe20000010818 */
[-CC-:B------:R-:W-:Y:S01]  /*39a0*/  FFMA.FTZ R93, R93, R4.reuse, -R24.reuse ;  /* 0x000000045d5d7223 */ /* 0x180fe20000010818 */
[C---:B--2---:R-:W-:Y:S01]  /*39b0*/  FADD.FTZ R46, R20.reuse, R11 ;  /* 0x0000000b142e7221 */ /* 0x044fe20000010000 */
[-CC-:B------:R-:W-:Y:S01]  /*39c0*/  FFMA.FTZ R71, R71, R4.reuse, -R24.reuse ;  /* 0x0000000447477223 */ /* 0x180fe20000010818 */
[-C--:B------:R-:W-:Y:S01]  /*39d0*/  FFMA.FTZ R95, R95, R4.reuse, -R24 ;  /* 0x000000045f5f7223 */ /* 0x080fe20000010818 */
[----:B------:R-:W0:Y:S01]  /*39e0*/  MUFU.EX2 R89, R89 ;  /* 0x0000005900597308 */ /* 0x000e220000000800 */
[----:B-----5:R-:W-:Y:S01]  /*39f0*/  FADD.FTZ R11, R179, R46 ;  /* 0x0000002eb30b7221 */ /* 0x020fe20000010000 */
[----:B------:R-:W-:Y:S01]  /*3a00*/  F2FP.F16.F32.PACK_AB R177, R20, R177 ;  /* 0x000000b114b1723e */ /* 0x000fe200000000ff */
[-CC-:B------:R-:W-:Y:S01]  /*3a10*/  FFMA.FTZ R67, R67, R4.reuse, -R24.reuse ;  /* 0x0000000443437223 */ /* 0x180fe20000010818 */
[-CC-:B------:R-:W-:Y:S01]  /*3a20*/  FFMA.FTZ R97, R97, R4.reuse, -R24.reuse ;  /* 0x0000000461617223 */ /* 0x180fe20000010818 */
[----:B-1----:R-:W-:Y:S01]  /*3a30*/  FADD.FTZ R48, R12, R11 ;  /* 0x0000000b0c307221 */ /* 0x002fe20000010000 */
[-CC-:B------:R-:W-:Y:S01]  /*3a40*/  FFMA.FTZ R63, R63, R4.reuse, -R24.reuse ;  /* 0x000000043f3f7223 */ /* 0x180fe20000010818 */
[-C--:B------:R-:W-:Y:S01]  /*3a50*/  FFMA.FTZ R99, R99, R4.reuse, -R24 ;  /* 0x0000000463637223 */ /* 0x080fe20000010818 */
[----:B------:R-:W1:Y:S01]  /*3a60*/  MUFU.EX2 R182, R69 ;  /* 0x0000004500b67308 */ /* 0x000e620000000800 */
[----:B---3--:R-:W-:Y:S01]  /*3a70*/  FADD.FTZ R46, R65, R88 ;  /* 0x00000058412e7221 */ /* 0x008fe20000010000 */
        /* <DEDUP_REMOVED lines=8> */
[----:B------:R-:W-:-:S02]  /*3b00*/  F2FP.F16.F32.PACK_AB R183, R28, R183 ;  /* 0x000000b71cb7723e */ /* 0x000fc400000000ff */
[----:B------:R-:W-:-:S04]  /*3b10*/  F2FP.F16.F32.PACK_AB R179, R12, R179 ;  /* 0x000000b30cb3723e */ /* 0x000fc800000000ff */
[----:B------:R-:W0:Y:S01]  /*3b20*/  MUFU.EX2 R176, R25 ;  /* 0x0000001900b07308 */ /* 0x000e220000000800 */
[C---:B-1----:R-:W-:Y:S01]  /*3b30*/  FADD.FTZ R46, R182.reuse, R11 ;  /* 0x0000000bb62e7221 */ /* 0x042fe20000010000 */
[----:B------:R-:W-:Y:S02]  /*3b40*/  F2FP.F16.F32.PACK_AB R182, R182, R89 ;  /* 0x00000059b6b6723e */ /* 0x000fe400000000ff */
[----:B------:R-:W-:-:S04]  /*3b50*/  CS2R R88, SRZ ;  /* 0x0000000000587805 */ /* 0x000fc8000001ff00 */
[----:B------:R-:W1:Y:S08]  /*3b60*/  MUFU.EX2 R75, R75 ;  /* 0x0000004b004b7308 */ /* 0x000e700000000800 */
[----:B------:R3:W4:Y:S08]  /*3b70*/  MUFU.EX2 R178, R15 ;  /* 0x0000000f00b27308 */ /* 0x0007300000000800 */
[----:B------:R-:W5:Y:S01]  /*3b80*/  MUFU.EX2 R13, R13 ;  /* 0x0000000d000d7308 */ /* 0x000f620000000800 */
[----:B---3--:R-:W-:Y:S01]  /*3b90*/  FADD.FTZ R15, R173, R48 ;  /* 0x00000030ad0f7221 */ /* 0x008fe20000010000 */
[----:B------:R-:W-:-:S03]  /*3ba0*/  F2FP.F16.F32.PACK_AB R173, R6, R173 ;  /* 0x000000ad06ad723e */ /* 0x000fc600000000ff */
[----:B------:R-:W-:-:S03]  /*3bb0*/  FADD.FTZ R48, R6, R15 ;  /* 0x0000000f06307221 */ /* 0x000fc60000010000 */
[----:B------:R2:W-:Y:S01]  /*3bc0*/  MUFU.EX2 R152, R5 ;  /* 0x0000000500987308 */ /* 0x0005e20000000800 */
[----:B------:R-:W-:Y:S01]  /*3bd0*/  FADD.FTZ R11, R175, R48 ;  /* 0x00000030af0b7221 */ /* 0x000fe20000010000 */
[----:B------:R-:W-:-:S03]  /*3be0*/  F2FP.F16.F32.PACK_AB R175, R8, R175 ;  /* 0x000000af08af723e */ /* 0x000fc600000000ff */
[----:B------:R-:W-:-:S03]  /*3bf0*/  FADD.FTZ R48, R8, R11 ;  /* 0x0000000b08307221 */ /* 0x000fc60000010000 */
[----:B------:R-:W3:Y:S01]  /*3c00*/  MUFU.EX2 R171, R171 ;  /* 0x000000ab00ab7308 */ /* 0x000ee20000000800 */
[----:B--2---:R-:W-:Y:S01]  /*3c10*/  FADD.FTZ R5, R73, R46 ;  /* 0x0000002e49057221 */ /* 0x004fe20000010000 */
[----:B------:R-:W-:Y:S01]  /*3c20*/  FADD.FTZ R11, R169, R48 ;  /* 0x00000030a90b7221 */ /* 0x000fe20000010000 */
[----:B------:R-:W-:Y:S02]  /*3c30*/  F2FP.F16.F32.PACK_AB R169, R10, R169 ;  /* 0x000000a90aa9723e */ /* 0x000fe400000000ff */
[----:B0-----:R-:W-:Y:S01]  /*3c40*/  FADD.FTZ R46, R176, R5 ;  /* 0x00000005b02e7221 */ /* 0x001fe20000010000 */
[----:B------:R-:W-:Y:S01]  /*3c50*/  FADD.FTZ R48, R10, R11 ;  /* 0x0000000b0a307221 */ /* 0x000fe20000010000 */
[----:B------:R-:W-:Y:S01]  /*3c60*/  F2FP.F16.F32.PACK_AB R176, R176, R73 ;  /* 0x00000049b0b0723e */ /* 0x000fe200000000ff */
[----:B------:R-:W0:Y:S01]  /*3c70*/  MUFU.EX2 R172, R77 ;  /* 0x0000004d00ac7308 */ /* 0x000e220000000800 */
[----:B-1----:R-:W-:-:S04]  /*3c80*/  FADD.FTZ R5, R75, R46 ;  /* 0x0000002e4b057221 */ /* 0x002fc80000010000 */
[C---:B----4-:R-:W-:Y:S01]  /*3c90*/  FADD.FTZ R46, R178.reuse, R5 ;  /* 0x00000005b22e7221 */ /* 0x050fe20000010000 */
[----:B------:R-:W-:Y:S02]  /*3ca0*/  F2FP.F16.F32.PACK_AB R178, R178, R75 ;  /* 0x0000004bb2b2723e */ /* 0x000fe400000000ff */
[----:B------:R-:W1:Y:S01]  /*3cb0*/  MUFU.EX2 R14, R14 ;  /* 0x0000000e000e7308 */ /* 0x000e620000000800 */
[----:B-----5:R-:W-:Y:S01]  /*3cc0*/  FADD.FTZ R5, R13, R46 ;  /* 0x0000002e0d057221 */ /* 0x020fe20000010000 */
[----:B---3--:R-:W-:-:S06]  /*3cd0*/  FADD.FTZ R11, R171, R48 ;  /* 0x00000030ab0b7221 */ /* 0x008fcc0000010000 */
[----:B------:R-:W2:Y:S01]  /*3ce0*/  MUFU.EX2 R79, R79 ;  /* 0x0000004f004f7308 */ /* 0x000ea20000000800 */
[C---:B0-----:R-:W-:Y:S01]  /*3cf0*/  FADD.FTZ R0, R172.reuse, R5 ;  /* 0x00000005ac007221 */ /* 0x041fe20000010000 */
[----:B------:R-:W-:-:S06]  /*3d00*/  F2FP.F16.F32.PACK_AB R172, R172, R13 ;  /* 0x0000000dacac723e */ /* 0x000fcc00000000ff */
[----:B------:R-:W0:Y:S01]  /*3d10*/  MUFU.EX2 R153, R153 ;  /* 0x0000009900997308 */ /* 0x000e220000000800 */
[C---:B-1----:R-:W-:Y:S01]  /*3d20*/  FADD.FTZ R46, R14.reuse, R11 ;  /* 0x0000000b0e2e7221 */ /* 0x042fe20000010000 */
[----:B------:R-:W-:-:S06]  /*3d30*/  F2FP.F16.F32.PACK_AB R171, R14, R171 ;  /* 0x000000ab0eab723e */ /* 0x000fcc00000000ff */
[----:B------:R-:W1:Y:S01]  /*3d40*/  MUFU.EX2 R9, R9 ;  /* 0x0000000900097308 */ /* 0x000e620000000800 */
[----:B--2---:R-:W-:-:S04]  /*3d50*/  FADD.FTZ R5, R79, R0 ;  /* 0x000000004f057221 */ /* 0x004fc80000010000 */
[C---:B------:R-:W-:Y:S01]  /*3d60*/  FADD.FTZ R0, R174.reuse, R5 ;  /* 0x00000005ae007221 */ /* 0x040fe20000010000 */
[----:B------:R-:W-:Y:S02]  /*3d70*/  F2FP.F16.F32.PACK_AB R174, R174, R79 ;  /* 0x0000004faeae723e */ /* 0x000fe400000000ff */
[----:B------:R-:W2:Y:S01]  /*3d80*/  MUFU.EX2 R43, R43 ;  /* 0x0000002b002b7308 */ /* 0x000ea20000000800 */
[----:B0-----:R-:W-:Y:S01]  /*3d90*/  FADD.FTZ R11, R153, R46 ;  /* 0x0000002e990b7221 */ /* 0x001fe20000010000 */
[----:B------:R-:W-:-:S03]  /*3da0*/  F2FP.F16.F32.PACK_AB R153, R32, R153 ;  /* 0x000000992099723e */ /* 0x000fc600000000ff */
[----:B------:R-:W-:-:S03]  /*3db0*/  FADD.FTZ R46, R32, R11 ;  /* 0x0000000b202e7221 */ /* 0x000fc60000010000 */
        /* <DEDUP_REMOVED lines=21> */
[----:B0-----:R-:W-:-:S04]  /*3f10*/  FADD.FTZ R5, R3, R0 ;  /* 0x0000000003057221 */ /* 0x001fc80000010000 */
[C---:B------:R-:W-:Y:S01]  /*3f20*/  FADD.FTZ R0, R152.reuse, R5 ;  /* 0x0000000598007221 */ /* 0x040fe20000010000 */
[----:B------:R-:W-:Y:S02]  /*3f30*/  F2FP.F16.F32.PACK_AB R152, R152, R3 ;  /* 0x000000039898723e */ /* 0x000fe400000000ff */
        /* <DEDUP_REMOVED lines=8> */
[----:B-1----:R-:W-:Y:S01]  /*3fc0*/  FADD.FTZ R11, R41, R20 ;  /* 0x00000014290b7221 */ /* 0x002fe20000010000 */
[----:B--2---:R-:W-:-:S06]  /*3fd0*/  CS2R R90, SRZ ;  /* 0x00000000005a7805 */ /* 0x004fcc000001ff00 */
[----:B------:R-:W1:Y:S01]  /*3fe0*/  MUFU.EX2 R93, R93 ;  /* 0x0000005d005d7308 */ /* 0x000e620000000800 */
[C---:B---3--:R-:W-:Y:S01]  /*3ff0*/  FADD.FTZ R0, R154.reuse, R5 ;  /* 0x000000059a007221 */ /* 0x048fe20000010000 */
        /* <DEDUP_REMOVED lines=10> */
[----:B------:R-:W-:Y:S02]  /*40a0*/  F2FP.F16.F32.PACK_AB R156, R156, R93 ;  /* 0x0000005d9c9c723e */ /* 0x000fe400000000ff */
[----:B------:R-:W-:-:S04]  /*40b0*/  CS2R R92, SRZ ;  /* 0x00000000005c7805 */ /* 0x000fc8000001ff00 */
        /* <DEDUP_REMOVED lines=9> */
[----:B------:R-:W-:Y:S02]  /*4150*/  F2FP.F16.F32.PACK_AB R158, R158, R95 ;  /* 0x0000005f9e9e723e */ /* 0x000fe400000000ff */
[----:B------:R-:W-:-:S04]  /*4160*/  CS2R R94, SRZ ;  /* 0x00000000005e7805 */ /* 0x000fc8000001ff00 */
        /* <DEDUP_REMOVED lines=15> */
[----:B------:R-:W-:Y:S02]  /*4260*/  F2FP.F16.F32.PACK_AB R162, R162, R99 ;  /* 0x00000063a2a2723e */ /* 0x000fe400000000ff */
[----:B------:R-:W-:-:S04]  /*4270*/  CS2R R98, SRZ ;  /* 0x0000000000627805 */ /* 0x000fc8000001ff00 */
[----:B------:R-:W1:Y:S01]  /*4280*/  MUFU.EX2 R61, R61 ;  /* 0x0000003d003d7308 */ /* 0x000e620000000800 */
[----:B--2---:R-:W-:-:S07]  /*4290*/  FADD.FTZ R5, R101, R6 ;  /* 0x0000000665057221 */ /* 0x004fce0000010000 */
[----:B------:R-:W2:Y:S01]  /*42a0*/  MUFU.EX2 R36, R27 ;  /* 0x0000001b00247308 */ /* 0x000ea20000000800 */
[C---:B0-----:R-:W-:Y:S01]  /*42b0*/  FADD.FTZ R6, R164.reuse, R5 ;  /* 0x00000005a4067221 */ /* 0x041fe20000010000 */
[----:B------:R-:W-:Y:S02]  /*42c0*/  F2FP.F16.F32.PACK_AB R164, R164, R101 ;  /* 0x00000065a4a4723e */ /* 0x000fe400000000ff */
[----:B------:R-:W-:-:S04]  /*42d0*/  CS2R R100, SRZ ;  /* 0x0000000000647805 */ /* 0x000fc8000001ff00 */
[----:B------:R-:W0:Y:S01]  /*42e0*/  MUFU.EX2 R24, R24 ;  /* 0x0000001800187308 */ /* 0x000e220000000800 */
[----:B-1----:R-:W-:Y:S01]  /*42f0*/  FADD.FTZ R3, R61, R6 ;  /* 0x000000063d037221 */ /* 0x002fe20000010000 */
[C---:B--2---:R-:W-:Y:S01]  /*4300*/  FADD.FTZ R0, R36.reuse, R11 ;  /* 0x0000000b24007221 */ /* 0x044fe20000010000 */
[----:B------:R-:W-:Y:S02]  /*4310*/  F2FP.F16.F32.PACK_AB R167, R36, R33 ;  /* 0x0000002124a7723e */ /* 0x000fe400000000ff */
[C---:B0-----:R-:W-:Y:S01]  /*4320*/  FADD.FTZ R3, R24.reuse, R3 ;  /* 0x0000000318037221 */ /* 0x041fe20000010000 */
[----:B------:R-:W-:Y:S01]  /*4330*/  F2FP.F16.F32.PACK_AB R166, R24, R61 ;  /* 0x0000003d18a6723e */ /* 0x000fe200000000ff */
[----:B------:R-:W-:Y:S06]  /*4340*/  @!P3 BRA `(.L_x_2262) ;  /* 0x000000300058b947 */ /* 0x000fec0003800000 */
[----:B------:R-:W-:Y:S01]  /*4350*/  IMAD.MOV.U32 R6, RZ, RZ, R7 ;  /* 0x000000ffff067224 */ /* 0x000fe200078e0007 */
[----:B------:R-:W-:Y:S01]  /*4360*/  UMOV UR55, UR43 ;  /* 0x0000002b00377c82 */ /* 0x000fe20008000000 */
[----:B------:R-:W-:Y:S01]  /*4370*/  IMAD.MOV.U32 R5, RZ, RZ, R21 ;  /* 0x000000ffff057224 */ /* 0x000fe200078e0015 */
[----:B------:R-:W-:Y:S01]  /*4380*/  UMOV UR53, UR42 ;  /* 0x0000002a00357c82 */ /* 0x000fe20008000000 */
[----:B------:R-:W-:Y:S01]  /*4390*/  IMAD.MOV.U32 R151, RZ, RZ, RZ ;  /* 0x000000ffff977224 */ /* 0x000fe200078e00ff */
[----:B------:R-:W-:Y:S01]  /*43a0*/  ULDC UR50, c[0x0][0x288] ;  /* 0x0000a20000327ab9 */ /* 0x000fe20000000800 */
[----:B------:R-:W-:-:S05]  /*43b0*/  ULDC UR51, c[0x0][0x9d8] ;  /* 0x0002760000337ab9 */ /* 0x000fca0000000800 */
.L_x_2271:
        /* <DEDUP_REMOVED lines=9> */
.L_x_2264:
[----:B------:R-:W-:Y:S01]  /*4450*/  ULEA UR6, UR42, UR41, 0x3 ;  /* 0x000000292a067291 */ /* 0x000fe2000f8e183f */
[----:B------:R-:W-:-:S05]  /*4460*/  IMAD.U32 R4, RZ, RZ, UR43 ;  /* 0x0000002bff047e24 */ /* 0x000fca000f8e00ff */
[----:B------:R-:W-:-:S04]  /*4470*/  SHF.L.U32 R4, R4, 0x1f, RZ ;  /* 0x0000001f04047819 */ /* 0x000fc800000006ff */
[----:B------:R0:W1:Y:S01]  /*4480*/  SYNCS.PHASECHK.TRANS64.TRYWAIT P3, [UR6+0x28830], R4 ;  /* 0x02883004ff0075a7 */ /* 0x0000620008060146 */
[----:B------:R-:W-:Y:S05]  /*4490*/  @!P0 BRA `(.L_x_2265) ;  /* 0x0000000000048947 */ /* 0x000fea0003800000 */
[----:B------:R-:W-:Y:S01]  /*44a0*/  BPT.TRAP 0x1 ;  /* 0x000000040000795c */ /* 0x000fe20000300000 */
.L_x_2265:
[----:B-1----:R-:W-:Y:S05]  /*44b0*/  @P3 BRA `(.L_x_2263) ;  /* 0x0000000000083947 */ /* 0x002fea0003800000 */
[----:B------:R-:W1:Y:S02]  /*44c0*/  SYNCS.PHASECHK.TRANS64.TRYWAIT P3, [UR6+0x28830], R4 ;  /* 0x02883004ff0075a7 */ /* 0x000e640008060146 */
[----:B-1----:R-:W-:Y:S05]  /*44d0*/  @!P3 BRA `(.L_x_2266) ;  /* 0x000000c4003cb947 */ /* 0x002fea0003800000 */
.L_x_2263:
        /* <DEDUP_REMOVED lines=45> */
.L_x_2268:
[----:B------:R-:W-:Y:S01]  /*47b0*/  ULEA UR6, UR53, UR41, 0x3 ;  /* 0x0000002935067291 */ /* 0x000fe2000f8e183f */
[----:B------:R-:W-:-:S05]  /*47c0*/  IMAD.U32 R4, RZ, RZ, UR55 ;  /* 0x00000037ff047e24 */ /* 0x000fca000f8e00ff */
[----:B------:R-:W-:-:S04]  /*47d0*/  SHF.L.U32 R4, R4, 0x1f, RZ ;  /* 0x0000001f04047819 */ /* 0x000fc800000006ff */
[----:B------:R0:W1:Y:S01]  /*47e0*/  SYNCS.PHASECHK.TRANS64.TRYWAIT P3, [UR6+0x28850], R4 ;  /* 0x02885004ff0075a7 */ /* 0x0000620008060146 */
[----:B------:R-:W-:Y:S05]  /*47f0*/  @!P0 BRA `(.L_x_2269) ;  /* 0x0000000000048947 */ /* 0x000fea0003800000 */
[----:B------:R-:W-:Y:S01]  /*4800*/  BPT.TRAP 0x1 ;  /* 0x000000040000795c */ /* 0x000fe20000300000 */
.L_x_2269:
[----:B-1----:R-:W-:Y:S05]  /*4810*/  @P3 BRA `(.L_x_2267) ;  /* 0x0000000000083947 */ /* 0x002fea0003800000 */
[----:B------:R-:W1:Y:S02]  /*4820*/  SYNCS.PHASECHK.TRANS64.TRYWAIT P3, [UR6+0x28850], R4 ;  /* 0x02885004ff0075a7 */ /* 0x000e640008060146 */
[----:B-1----:R-:W-:Y:S05]  /*4830*/  @!P3 BRA `(.L_x_2270) ;  /* 0x000000c0007cb947 */ /* 0x002fea0003800000 */
.L_x_2267:
[----:B------:R-:W-:Y:S01]  /*4840*/  UIADD3 UR6, UR41, 0x400, URZ ;  /* 0x0000040029067890 */ /* 0x000fe2000fffe03f */
[----:B------:R-:W-:Y:S01]  /*4850*/  WARPGROUP.ARRIVE ;  /* 0x00000000000079c5 */ /* 0x000fe20000000000 */
[----:B------:R-:W-:Y:S01]  /*4860*/  UMOV UR7, 0x40000040 ;  /* 0x4000004000077882 */ /* 0x000fe20000000000 */
[----:B------:R-:W-:Y:S01]  /*4870*/  FMUL.FTZ R43, R43, UR51 ;  /* 0x000000332b2b7c20 */ /* 0x000fe20008410000 */
[----:B------:R-:W-:Y:S01]  /*4880*/  USHF.R.U32.HI UR6, URZ, 0x4, UR6 ;  /* 0x000000043f067899 */ /* 0x000fe20008011606 */
[----:B------:R-:W-:Y:S01]  /*4890*/  FMUL.FTZ R10, R25, UR51 ;  /* 0x00000033190a7c20 */ /* 0x000fe20008410000 */
[----:B------:R-:W2:Y:S01]  /*48a0*/  LDC R14, c[0x0][0x2f0] ;  /* 0x0000bc00ff0e7b82 */ /* 0x000ea20000000800 */
[----:B------:R3:W-:Y:S01]  /*48b0*/  MUFU.TANH R11, R43 ;  /* 0x0000002b000b7308 */ /* 0x0007e20000002400 */
[----:B------:R-:W-:Y:S01]  /*48c0*/  ULOP3.LUT UR6, UR6, 0x3fff, URZ, 0xc0, !UPT ;  /* 0x00003fff06067892 */ /* 0x000fe2000f8ec03f */
[----:B------:R-:W-:Y:S01]  /*48d0*/  FMUL.FTZ R192, R26, UR51 ;  /* 0x000000331ac07c20 */ /* 0x000fe20008410000 */
[----:B------:R-:W-:Y:S01]  /*48e0*/  FMUL.FTZ R38, R38, UR51 ;  /* 0x0000003326267c20 */ /* 0x000fe20008410000 */
[----:B------:R-:W-:Y:S01]  /*48f0*/  FMUL.FTZ R39, R39, UR51 ;  /* 0x0000003327277c20 */ /* 0x000fe20008410000 */
[----:B------:R-:W-:Y:S01]  /*4900*/  ULOP3.LUT UR6, UR6, 0x4000000, URZ, 0xfc, !UPT ;  /* 0x0400000006067892 */ /* 0x000fe2000f8efc3f */
[----:B------:R-:W-:Y:S01]  /*4910*/  FMUL.FTZ R42, R42, UR51 ;  /* 0x000000332a2a7c20 */ /* 0x000fe20008410000 */
[----:B------:R-:W-:Y:S01]  /*4920*/  FMUL.FTZ R46, R46, UR51 ;  /* 0x000000332e2e7c20 */ /* 0x000fe20008410000 */
[----:B------:R-:W4:Y:S01]  /*4930*/  MUFU.TANH R192, R192 ;  /* 0x000000c000c07308 */ /* 0x000f220000002400 */
[----:B------:R-:W-:Y:S01]  /*4940*/  ULEA UR10, UR53, UR6, 0xb ;  /* 0x00000006350a7291 */ /* 0x000fe2000f8e583f */
[----:B---3--:R-:W-:-:S02]  /*4950*/  VIADD R43, R17, UR36 ;  /* 0x00000024112b7c36 */ /* 0x008fc40008000000 */
[----:B------:R-:W-:Y:S01]  /*4960*/  FMUL.FTZ R47, R47, UR51 ;  /* 0x000000332f2f7c20 */ /* 0x000fe20008410000 */
[----:B------:R-:W-:Y:S01]  /*4970*/  FMUL.FTZ R50, R50, UR51 ;  /* 0x0000003332327c20 */ /* 0x000fe20008410000 */
[----:B------:R-:W-:Y:S01]  /*4980*/  FMUL.FTZ R51, R51, UR51 ;  /* 0x0000003333337c20 */ /* 0x000fe20008410000 */
[----:B------:R-:W-:Y:S01]  /*4990*/  FMUL.FTZ R54, R54, UR51 ;  /* 0x0000003336367c20 */ /* 0x000fe20008410000 */
[----:B------:R-:W-:Y:S01]  /*49a0*/  FMUL.FTZ R55, R55, UR51 ;  /* 0x0000003337377c20 */ /* 0x000fe20008410000 */
[----:B------:R-:W-:Y:S01]  /*49b0*/  UMOV UR6, UR10 ;  /* 0x0000000a00067c82 */ /* 0x000fe20008000000 */
[----:B------:R-:W-:Y:S01]  /*49c0*/  MUFU.TANH R38, R38 ;  /* 0x0000002600267308 */ /* 0x000fe20000002400 */
[----:B------:R-:W-:Y:S01]  /*49d0*/  HGMMA.64x128x16.F32 R88, R180, gdesc[UR4].tnspB, R88, gsb0 ;  /* 0x41e00004b4587df0 */ /* 0x000fe20008000858 */
[----:B------:R-:W-:Y:S01]  /*49e0*/  UIADD3 UR6, UR10, 0x80, URZ ;  /* 0x000000800a067890 */ /* 0x000fe2000fffe03f */
[----:B------:R-:W-:Y:S01]  /*49f0*/  FMUL.FTZ R58, R58, UR51 ;  /* 0x000000333a3a7c20 */ /* 0x000fe20008410000 */
[----:B------:R-:W-:Y:S01]  /*4a00*/  UMOV UR7, 0x40000040 ;  /* 0x4000004000077882 */ /* 0x000fe20000000000 */
[----:B------:R-:W-:Y:S01]  /*4a10*/  FMUL.FTZ R66, R66, UR51 ;  /* 0x0000003342427c20 */ /* 0x000fe20008410000 */
[----:B------:R-:W-:Y:S01]  /*4a20*/  FMUL.FTZ R59, R59, UR51 ;  /* 0x000000333b3b7c20 */ /* 0x000fe20008410000 */
[----:B------:R-:W-:Y:S01]  /*4a30*/  FMUL.FTZ R8, R24, UR51 ;  /* 0x0000003318087c20 */ /* 0x000fe20008410000 */
[----:B------:R3:W-:Y:S01]  /*4a40*/  MUFU.TANH R9, R39 ;  /* 0x0000002700097308 */ /* 0x0007e20000002400 */
        /* <DEDUP_REMOVED lines=8> */
[----:B---3--:R-:W-:Y:S01]  /*4ad0*/  FMUL.FTZ R39, R56, UR51 ;  /* 0x0000003338277c20 */ /* 0x008fe20008410000 */
        /* <DEDUP_REMOVED lines=16> */
[----:B------:R-:W-:Y:S01]  /*4be0*/  UISETP.GT.AND UP1, UPT, UR54, UR52, UPT ;  /* 0x000000343600728c */ /* 0x000fe2000bf24270 */
[----:B------:R-:W-:-:S05]  /*4bf0*/  UMOV UR55, UR43 ;  /* 0x0000002b00377c82 */ /* 0x000fca0008000000 */
        /* <DEDUP_REMOVED lines=22> */
[----:B------:R-:W3:Y:S01]  /*4d60*/  MUFU.TANH R182, R182 ;  /* 0x000000b600b67308 */ /* 0x000ee20000002400 */
[----:B------:R-:W-:Y:S01]  /*4d70*/  UMOV UR7, 0x40000040 ;  /* 0x4000004000077882 */ /* 0x000fe20000000000 */
[----:B------:R-:W-:Y:S01]  /*4d80*/  FMUL.FTZ R41, R57, UR51 ;  /* 0x0000003339297c20 */ /* 0x000fe20008410000 */
[----:B------:R-:W-:-:S05]  /*4d90*/  FMUL.FTZ R57, R68, UR51 ;  /* 0x0000003344397c20 */ /* 0x000fca0008410000 */
[----:B------:R-:W5:Y:S08]  /*4da0*/  MUFU.TANH R180, R180 ;  /* 0x000000b400b47308 */ /* 0x000f700000002400 */
[----:B------:R0:W-:Y:S08]  /*4db0*/  MUFU.TANH R44, R67 ;  /* 0x00000043002c7308 */ /* 0x0001f00000002400 */
[----:B------:R-:W-:Y:S01]  /*4dc0*/  MUFU.TANH R10, R10 ;  /* 0x0000000a000a7308 */ /* 0x000fe20000002400 */
[----:B0-----:R-:W-:-:S07]  /*4dd0*/  FMUL.FTZ R67, R80, UR51 ;  /* 0x0000003350437c20 */ /* 0x001fce0008410000 */
        /* <DEDUP_REMOVED lines=20> */
[----:B------:R0:W-:Y:S01]  /*4f20*/  MUFU.TANH R40, R71 ;  /* 0x0000004700287308 */ /* 0x0001e20000002400 */
[----:B------:R-:W-:Y:S01]  /*4f30*/  HGMMA.64x128x16.F32 R88, R172, gdesc[UR4].tnspB, R88, gsb0 ;  /* 0x41e00004ac587df0 */ /* 0x000fe20008000858 */
[----:B------:R-:W-:Y:S01]  /*4f40*/  UIADD3 UR6, UR10, 0x180, URZ ;  /* 0x000001800a067890 */ /* 0x000fe2000fffe03f */
[----:B------:R-:W-:-:S05]  /*4f50*/  UMOV UR7, 0x40000040 ;  /* 0x4000004000077882 */ /* 0x000fca0000000000 */
[----:B------:R-:W5:Y:S01]  /*4f60*/  MUFU.TANH R178, R178 ;  /* 0x000000b200b27308 */ /* 0x000f620000002400 */
[----:B0-----:R-:W-:-:S07]  /*4f70*/  FMUL.FTZ R71, R85, UR51 ;  /* 0x0000003355477c20 */ /* 0x001fce0008410000 */
[----:B------:R-:W0:Y:S08]  /*4f80*/  MUFU.TANH R176, R176 ;  /* 0x000000b000b07308 */ /* 0x000e300000002400 */
        /* <DEDUP_REMOVED lines=9> */
[----:B------:R4:W-:Y:S01]  /*5020*/  MUFU.TANH R48, R63 ;  /* 0x0000003f00307308 */ /* 0x0009e20000002400 */
[----:B------:R-:W-:Y:S01]  /*5030*/  HGMMA.64x128x16.F32 R88, R168, gdesc[UR4].tnspB, R88, gsb0 ;  /* 0x41e00004a8587df0 */ /* 0x000fe20008000858 */
[----:B------:R-:W-:Y:S01]  /*5040*/  @UP0 ULDC UR6, c[0x0][0x44c] ;  /* 0x0001130000060ab9 */ /* 0x000fe20000000800 */
[----:B------:R-:W-:Y:S01]  /*5050*/  UMOV UR7, 0x40000040 ;  /* 0x4000004000077882 */ /* 0x000fe20000000000 */
[----:B-1----:R-:W-:Y:S01]  /*5060*/  @P2 IMAD.HI.U32 R4, R43, UR6, RZ ;  /* 0x000000062b042c27 */ /* 0x002fe2000f8e00ff */
[----:B------:R-:W-:-:S03]  /*5070*/  @UP0 ULDC UR6, c[0x0][0x450] ;  /* 0x0001140000060ab9 */ /* 0x000fc60000000800 */
[----:B------:R-:W1:Y:S01]  /*5080*/  MUFU.TANH R174, R174 ;  /* 0x000000ae00ae7308 */ /* 0x000e620000002400 */
[----:B----4-:R-:W-:Y:S01]  /*5090*/  FMUL.FTZ R63, R77, UR51 ;  /* 0x000000334d3f7c20 */ /* 0x010fe20008410000 */
[----:B------:R-:W-:Y:S01]  /*50a0*/  @P2 SHF.R.U32.HI R43, RZ, UR6, R4 ;  /* 0x00000006ff2b2c19 */ /* 0x000fe20008011604 */
[----:B------:R-:W-:Y:S02]  /*50b0*/  UMOV UR6, 0xffffff80 ;  /* 0xffffff8000067882 */ /* 0x000fe40000000000 */
[----:B------:R-:W-:Y:S02]  /*50c0*/  UIMAD UR6, UR54, UR6, 0x1 ;  /* 0x00000001360674a4 */ /* 0x000fe4000f8e0206 */
[----:B------:R-:W4:Y:S01]  /*50d0*/  SHFL.IDX PT, R4, R43, 0x1, 0x1c1f ;  /* 0x003c1f002b047f89 */ /* 0x000f2200000e0000 */
[----:B------:R-:W-:Y:S01]  /*50e0*/  MUFU.TANH R35, R35 ;  /* 0x0000002300237308 */ /* 0x000fe20000002400 */
[----:B------:R-:W-:Y:S02]  /*50f0*/  UIADD3 UR54, UR54, -0x1, URZ ;  /* 0xffffffff36367890 */ /* 0x000fe4000fffe03f */
[----:B------:R-:W-:Y:S01]  /*5100*/  IMAD.U32 R25, RZ, RZ, UR6 ;  /* 0x00000006ff197e24 */ /* 0x000fe2000f8e00ff */
[----:B------:R-:W-:-:S03]  /*5110*/  UIADD3 UR6, UR10, 0x200, URZ ;  /* 0x000002000a067890 */ /* 0x000fc6000fffe03f */
[----:B------:R-:W-:Y:S01]  /*5120*/  IMAD R25, R16, -0x2, R25 ;  /* 0xfffffffe10197824 */ /* 0x000fe200078e0219 */
[----:B------:R-:W-:Y:S03]  /*5130*/  MUFU.TANH R63, R63 ;  /* 0x0000003f003f7308 */ /* 0x000fe60000002400 */
[----:B--2---:R-:W-:-:S05]  /*5140*/  IMAD R25, R14, UR49, R25 ;  /* 0x000000310e197c24 */ /* 0x004fca000f8e0219 */
[----:B------:R-:W-:Y:S01]  /*5150*/  MUFU.TANH R14, R78 ;  /* 0x0000004e000e7308 */ /* 0x000fe20000002400 */
[----:B----4-:R-:W-:-:S04]  /*5160*/  IADD3 R4, R4, -UR50, R25 ;  /* 0x8000003204047c10 */ /* 0x010fc8000fffe019 */
[C---:B------:R-:W-:Y:S02]  /*5170*/  ISETP.GT.AND P3, PT, R4.reuse, RZ, PT ;  /* 0x000000ff0400720c */ /* 0x040fe40003f64270 */
[----:B------:R-:W-:Y:S02]  /*5180*/  ISETP.GT.AND P4, PT, R4, 0x1, PT ;  /* 0x000000010400780c */ /* 0x000fe40003f84270 */
[----:B------:R-:W-:Y:S02]  /*5190*/  FSEL R192, R192, -INF , P3 ;  /* 0xff800000c0c07808 */ /* 0x000fe40001800000 */
[----:B------:R-:W-:Y:S02]  /*51a0*/  ISETP.GT.AND P3, PT, R4, 0x8, PT ;  /* 0x000000080400780c */ /* 0x000fe40003f64270 */
[----:B---3--:R-:W-:Y:S02]  /*51b0*/  FSEL R182, R182, -INF , P4 ;  /* 0xff800000b6b67808 */ /* 0x008fe40002000000 */
[----:B------:R-:W-:-:S02]  /*51c0*/  FMNMX.FTZ R7, R192, R6, !PT ;  /* 0x00000006c0077209 */ /* 0x000fc40007810000 */
[----:B------:R-:W-:Y:S02]  /*51d0*/  ISETP.GT.AND P4, PT, R4, 0x9, PT ;  /* 0x000000090400780c */ /* 0x000fe40003f84270 */
[----:B-----5:R-:W-:Y:S02]  /*51e0*/  FSEL R180, R180, -INF , P3 ;  /* 0xff800000b4b47808 */ /* 0x020fe40001800000 */
[----:B------:R-:W-:Y:S02]  /*51f0*/  FMNMX.FTZ R7, R182, R7, !PT ;  /* 0x00000007b6077209 */ /* 0x000fe40007810000 */
[----:B------:R-:W-:Y:S02]  /*5200*/  ISETP.GT.AND P3, PT, R4, 0x10, PT ;  /* 0x000000100400780c */ /* 0x000fe40003f64270 */
[----:B------:R-:W-:Y:S02]  /*5210*/  FSEL R178, R178, -INF , P4 ;  /* 0xff800000b2b27808 */ /* 0x000fe40002000000 */
[----:B------:R-:W-:-:S02]  /*5220*/  FMNMX.FTZ R7, R180, R7, !PT ;  /* 0x00000007b4077209 */ /* 0x000fc40007810000 */
[----:B------:R-:W-:Y:S02]  /*5230*/  ISETP.GT.AND P4, PT, R4, 0x11, PT ;  /* 0x000000110400780c */ /* 0x000fe40003f84270 */
[----:B0-----:R-:W-:Y:S02]  /*5240*/  FSEL R176, R176, -INF , P3 ;  /* 0xff800000b0b07808 */ /* 0x001fe40001800000 */
[----:B------:R-:W-:Y:S02]  /*5250*/  FMNMX.FTZ R7, R178, R7, !PT ;  /* 0x00000007b2077209 */ /* 0x000fe40007810000 */
[----:B------:R-:W-:Y:S02]  /*5260*/  ISETP.GT.AND P3, PT, R4, 0x18, PT ;  /* 0x000000180400780c */ /* 0x000fe40003f64270 */
[----:B-1----:R-:W-:Y:S02]  /*5270*/  FSEL R174, R174, -INF , P4 ;  /* 0xff800000aeae7808 */ /* 0x002fe40002000000 */
[----:B------:R-:W-:-:S02]  /*5280*/  FMNMX.FTZ R7, R176, R7, !PT ;  /* 0x00000007b0077209 */ /* 0x000fc40007810000 */
[----:B------:R-:W-:Y:S02]  /*5290*/  ISETP.GT.AND P4, PT, R4, 0x19, PT ;  /* 0x000000190400780c */ /* 0x000fe40003f84270 */
[----:B------:R-:W-:Y:S02]  /*52a0*/  FSEL R172, R38, -INF , P3 ;  /* 0xff80000026ac7808 */ /* 0x000fe40001800000 */
[----:B------:R-:W-:Y:S01]  /*52b0*/  FMNMX.FTZ R7, R174, R7, !PT ;  /* 0x00000007ae077209 */ /* 0x000fe20007810000 */
[----:B------:R0:W-:Y:S01]  /*52c0*/  MUFU.TANH R38, R74 ;  /* 0x0000004a00267308 */ /* 0x0001e20000002400 */
[----:B------:R-:W-:Y:S01]  /*52d0*/  ISETP.GT.AND P3, PT, R4, 0x20, PT ;  /* 0x000000200400780c */ /* 0x000fe20003f64270 */
[----:B0-----:R-:W-:Y:S01]  /*52e0*/  FMUL.FTZ R74, R60, UR51 ;  /* 0x000000333c4a7c20 */ /* 0x001fe20008410000 */
[----:B------:R-:W-:Y:S02]  /*52f0*/  FMUL.FTZ R60, R72, UR51 ;  /* 0x00000033483c7c20 */ /* 0x000fe40008410000 */
[----:B------:R-:W0:Y:S03]  /*5300*/  SHFL.IDX PT, R72, R43, RZ, 0x1c1f ;  /* 0x001c1fff2b487589 */ /* 0x000e2600000e0000 */
[----:B------:R-:W-:Y:S08]  /*5310*/  MUFU.TANH R74, R74 ;  /* 0x0000004a004a7308 */ /* 0x000ff00000002400 */
[----:B------:R-:W-:Y:S01]  /*5320*/  MUFU.TANH R60, R60 ;  /* 0x0000003c003c7308 */ /* 0x000fe20000002400 */
[----:B0-----:R-:W-:-:S04]  /*5330*/  IADD3 R72, R72, -UR50, R25 ;  /* 0x8000003248487c10 */ /* 0x001fc8000fffe019 */
[----:B------:R-:W-:-:S04]  /*5340*/  ISETP.GT.AND P5, PT, R72, 0x1, PT ;  /* 0x000000014800780c */ /* 0x000fc80003fa4270 */
[----:B------:R-:W-:Y:S02]  /*5350*/  FSEL R43, R10, -INF , P5 ;  /* 0xff8000000a2b7808 */ /* 0x000fe40002800000 */
[----:B------:R-:W-:-:S04]  /*5360*/  ISETP.GT.AND P5, PT, R72, 0x9, PT ;  /* 0x000000094800780c */ /* 0x000fc80003fa4270 */
[----:B------:R-:W-:Y:S02]  /*5370*/  FSEL R49, R20, -INF , P5 ;  /* 0xff80000014317808 */ /* 0x000fe40002800000 */
[----:B------:R-:W-:Y:S01]  /*5380*/  ISETP.GT.AND P5, PT, R72, 0x11, PT ;  /* 0x000000114800780c */ /* 0x000fe20003fa4270 */
[----:B------:R-:W-:Y:S02]  /*5390*/  WARPGROUP.DEPBAR.LE gsb0, 0x0 ;  /* 0x00008000000079c5 */ /* 0x000fe40000010000 */
[----:B------:R-:W-:Y:S01]  /*53a0*/  WARPGROUP.ARRIVE ;  /* 0x00000000000079c5 */ /* 0x000fe20000000000 */
[----:B------:R-:W-:Y:S02]  /*53b0*/  FSEL R170, R9, -INF , P4 ;  /* 0xff80000009aa7808 */ /* 0x000fe40002000000 */
[----:B------:R-:W-:Y:S01]  /*53c0*/  FMNMX.FTZ R9, R172, R7, !PT ;  /* 0x00000007ac097209 */ /* 0x000fe20007810000 */
[----:B------:R-:W-:Y:S01]  /*53d0*/  FMUL.FTZ R7, R70, UR51 ;  /* 0x0000003346077c20 */ /* 0x000fe20008410000 */
[----:B------:R-:W-:Y:S01]  /*53e0*/  ISETP.GT.AND P4, PT, R4, 0x21, PT ;  /* 0x000000210400780c */ /* 0x000fe20003f84270 */
[----:B------:R-:W-:Y:S01]  /*53f0*/  HGMMA.64x128x16.F32 R88, R152, gdesc[UR4].tnspB, R88, gsb0 ;  /* 0x41e0000498587df0 */ /* 0x000fe20008000858 */
[----:B------:R-:W-:Y:S01]  /*5400*/  FSEL R168, R42, -INF , P3 ;  /* 0xff8000002aa87808 */ /* 0x000fe20001800000 */
[----:B------:R-:W-:Y:S01]  /*5410*/  UIADD3 UR6, UR10, 0x280, URZ ;  /* 0x000002800a067890 */ /* 0x000fe2000fffe03f */
[----:B------:R-:W-:Y:S01]  /*5420*/  FMNMX.FTZ R9, R170, R9, !PT ;  /* 0x00000009aa097209 */ /* 0x000fe20007810000 */
[----:B------:R-:W0:Y:S01]  /*5430*/  MUFU.TANH R7, R7 ;  /* 0x0000000700077308 */ /* 0x000e220000002400 */
[----:B------:R-:W-:Y:S01]  /*5440*/  ISETP.GT.AND P3, PT, R4, 0x28, PT ;  /* 0x000000280400780c */ /* 0x000fe20003f64270 */
[----:B------:R-:W-:Y:S01]  /*5450*/  UMOV UR7, 0x40000040 ;  /* 0x4000004000077882 */ /* 0x000fe20000000000 */
[----:B------:R-:W-:Y:S01]  /*5460*/  FMNMX.FTZ R9, R168, R9, !PT ;  /* 0x00000009a8097209 */ /* 0x000fe20007810000 */
[----:B------:R-:W-:-:S02]  /*5470*/  WARPGROUP.DEPBAR.LE gsb0, 0x0 ;  /* 0x00008000000079c5 */ /* 0x000fc40000010000 */
[----:B------:R-:W-:Y:S01]  /*5480*/  FSEL R154, R11, -INF , P4 ;  /* 0xff8000000b9a7808 */ /* 0x000fe20002000000 */
[----:B------:R-:W-:Y:S01]  /*5490*/  WARPGROUP.ARRIVE ;  /* 0x00000000000079c5 */ /* 0x000fe20000000000 */
[----:B------:R-:W-:Y:S01]  /*54a0*/  ISETP.GT.AND P4, PT, R4, 0x29, PT ;  /* 0x000000290400780c */ /* 0x000fe20003f84270 */
[----:B------:R-:W1:Y:S01]  /*54b0*/  MUFU.TANH R11, R86 ;  /* 0x00000056000b7308 */ /* 0x000e620000002400 */
[----:B------:R-:W-:Y:S02]  /*54c0*/  FSEL R152, R46, -INF , P3 ;  /* 0xff8000002e987808 */ /* 0x000fe40001800000 */
[----:B------:R-:W-:Y:S01]  /*54d0*/  FMNMX.FTZ R9, R154, R9, !PT ;  /* 0x000000099a097209 */ /* 0x000fe20007810000 */
[----:B------:R-:W-:Y:S01]  /*54e0*/  HGMMA.64x128x16.F32 R88, R156, gdesc[UR4].tnspB, R88, gsb0 ;  /* 0x41e000049c587df0 */ /* 0x000fe20008000858 */
[----:B------:R-:W-:Y:S01]  /*54f0*/  ISETP.GT.AND P3, PT, R4, 0x30, PT ;  /* 0x000000300400780c */ /* 0x000fe20003f64270 */
[----:B------:R-:W-:Y:S01]  /*5500*/  UIADD3 UR6, UR10, 0x300, URZ ;  /* 0x000003000a067890 */ /* 0x000fe2000fffe03f */
[----:B------:R-:W-:Y:S01]  /*5510*/  FSEL R70, R47, -INF , P4 ;  /* 0xff8000002f467808 */ /* 0x000fe20002000000 */
[----:B------:R-:W-:Y:S01]  /*5520*/  UMOV UR7, 0x40000040 ;  /* 0x4000004000077882 */ /* 0x000fe20000000000 */
[----:B------:R-:W-:-:S02]  /*5530*/  FMNMX.FTZ R9, R152, R9, !PT ;  /* 0x0000000998097209 */ /* 0x000fc40007810000 */
[----:B------:R-:W-:Y:S02]  /*5540*/  ISETP.GT.AND P4, PT, R4, 0x31, PT ;  /* 0x000000310400780c */ /* 0x000fe40003f84270 */
[----:B------:R-:W-:Y:S02]  /*5550*/  FSEL R66, R50, -INF , P3 ;  /* 0xff80000032427808 */ /* 0x000fe40001800000 */
[----:B------:R-:W-:Y:S02]  /*5560*/  FMNMX.FTZ R9, R70, R9, !PT ;  /* 0x0000000946097209 */ /* 0x000fe40007810000 */
[----:B------:R-:W-:Y:S02]  /*5570*/  ISETP.GT.AND P3, PT, R4, 0x38, PT ;  /* 0x000000380400780c */ /* 0x000fe40003f64270 */
[----:B------:R-:W-:Y:S01]  /*5580*/  FSEL R62, R51, -INF , P4 ;  /* 0xff800000333e7808 */ /* 0x000fe20002000000 */
[----:B------:R-:W-:Y:S01]  /*5590*/  FMUL.FTZ R51, R65, UR51 ;  /* 0x0000003341337c20 */ /* 0x000fe20008410000 */
[----:B------:R-:W-:-:S02]  /*55a0*/  FMNMX.FTZ R9, R66, R9, !PT ;  /* 0x0000000942097209 */ /* 0x000fc40007810000 */
[----:B------:R-:W-:Y:S02]  /*55b0*/  ISETP.GT.AND P4, PT, R4, 0x39, PT ;  /* 0x000000390400780c */ /* 0x000fe40003f84270 */
[----:B------:R-:W-:Y:S01]  /*55c0*/  FSEL R58, R54, -INF , P3 ;  /* 0xff800000363a7808 */ /* 0x000fe20001800000 */
[----:B------:R-:W-:Y:S01]  /*55d0*/  MUFU.TANH R51, R51 ;  /* 0x0000003300337308 */ /* 0x000fe20000002400 */
[----:B------:R-:W-:Y:S02]  /*55e0*/  FMNMX.FTZ R9, R62, R9, !PT ;  /* 0x000000093e097209 */ /* 0x000fe40007810000 */
[----:B------:R-:W-:Y:S02]  /*55f0*/  ISETP.GT.AND P3, PT, R4, 0x40, PT ;  /* 0x000000400400780c */ /* 0x000fe40003f64270 */
[----:B------:R-:W-:Y:S02]  /*5600*/  FSEL R56, R55, -INF , P4 ;  /* 0xff80000037387808 */ /* 0x000fe40002000000 */
        /* <DEDUP_REMOVED lines=17> */
[----:B------:R-:W-:Y:S01]  /*5720*/  FMNMX.FTZ R9, R48, R9, !PT ;  /* 0x0000000930097209 */ /* 0x000fe20007810000 */
[----:B------:R-:W2:Y:S01]  /*5730*/  MUFU.TANH R13, R87 ;  /* 0x00000057000d7308 */ /* 0x000ea20000002400 */
[----:B------:R-:W-:Y:S02]  /*5740*/  ISETP.GT.AND P3, PT, R4, 0x58, PT ;  /* 0x000000580400780c */ /* 0x000fe40003f64270 */
[----:B------:R-:W-:Y:S02]  /*5750*/  FSEL R44, R44, -INF , P4 ;  /* 0xff8000002c2c7808 */ /* 0x000fe40002000000 */
[----:B------:R-:W-:-:S02]  /*5760*/  FMNMX.FTZ R9, R46, R9, !PT ;  /* 0x000000092e097209 */ /* 0x000fc40007810000 */
[----:B------:R-:W-:Y:S02]  /*5770*/  ISETP.GT.AND P4, PT, R4, 0x59, PT ;  /* 0x000000590400780c */ /* 0x000fe40003f84270 */
[----:B0-----:R-:W-:Y:S02]  /*5780*/  FSEL R42, R7, -INF , P3 ;  /* 0xff800000072a7808 */ /* 0x001fe40001800000 */
        /* <DEDUP_REMOVED lines=10> */
[----:B------:R-:W-:Y:S01]  /*5830*/  FMNMX.FTZ R9, R38, R9, !PT ;  /* 0x0000000926097209 */ /* 0x000fe20007810000 */
[----:B------:R-:W-:Y:S01]  /*5840*/  FMUL.FTZ R61, R76, UR51 ;  /* 0x000000334c3d7c20 */ /* 0x000fe20008410000 */
[----:B------:R-:W-:-:S02]  /*5850*/  ISETP.GT.AND P4, PT, R4, 0x69, PT ;  /* 0x000000690400780c */ /* 0x000fc40003f84270 */
[----:B------:R-:W-:Y:S01]  /*5860*/  FSEL R14, R14, -INF , P3 ;  /* 0xff8000000e0e7808 */ /* 0x000fe20001800000 */
[----:B------:R-:W0:Y:S01]  /*5870*/  MUFU.TANH R75, R75 ;  /* 0x0000004b004b7308 */ /* 0x000e220000002400 */
[----:B------:R-:W-:Y:S02]  /*5880*/  FMNMX.FTZ R9, R12, R9, !PT ;  /* 0x000000090c097209 */ /* 0x000fe40007810000 */
[----:B------:R-:W-:Y:S02]  /*5890*/  ISETP.GT.AND P3, PT, R4, 0x70, PT ;  /* 0x000000700400780c */ /* 0x000fe40003f64270 */
[----:B------:R-:W-:Y:S02]  /*58a0*/  FSEL R21, R21, -INF , P4 ;  /* 0xff80000015157808 */ /* 0x000fe40002000000 */
[----:B------:R-:W-:Y:S01]  /*58b0*/  FMNMX.FTZ R78, R14, R9, !PT ;  /* 0x000000090e4e7209 */ /* 0x000fe20007810000 */
[----:B------:R-:W-:Y:S01]  /*58c0*/  MUFU.TANH R61, R61 ;  /* 0x0000003d003d7308 */ /* 0x000fe20000002400 */
[----:B------:R-:W-:-:S02]  /*58d0*/  ISETP.GT.AND P4, PT, R4, 0x71, PT ;  /* 0x000000710400780c */ /* 0x000fc40003f84270 */
[----:B------:R-:W-:Y:S02]  /*58e0*/  FSEL R15, R15, -INF , P3 ;  /* 0xff8000000f0f7808 */ /* 0x000fe40001800000 */
[----:B------:R-:W-:Y:S02]  /*58f0*/  FMNMX.FTZ R78, R21, R78, !PT ;  /* 0x0000004e154e7209 */ /* 0x000fe40007810000 */
[C---:B------:R-:W-:Y:S02]  /*5900*/  ISETP.GT.AND P3, PT, R4.reuse, 0x78, PT ;  /* 0x000000780400780c */ /* 0x040fe40003f64270 */
[----:B------:R-:W-:Y:S02]  /*5910*/  FSEL R9, R83, -INF , P4 ;  /* 0xff80000053097808 */ /* 0x000fe40002000000 */
[----:B------:R-:W-:Y:S02]  /*5920*/  FMNMX.FTZ R78, R15, R78, !PT ;  /* 0x0000004e0f4e7209 */ /* 0x000fe40007810000 */
[----:B------:R-:W-:-:S02]  /*5930*/  ISETP.GT.AND P4, PT, R4, 0x79, PT ;  /* 0x000000790400780c */ /* 0x000fc40003f84270 */
[----:B-1----:R-:W-:Y:S02]  /*5940*/  FSEL R11, R11, -INF , P3 ;  /* 0xff8000000b0b7808 */ /* 0x002fe40001800000 */
[----:B------:R-:W-:Y:S02]  /*5950*/  FMNMX.FTZ R78, R9, R78, !PT ;  /* 0x0000004e094e7209 */ /* 0x000fe40007810000 */
[----:B--2---:R-:W-:Y:S02]  /*5960*/  FSEL R13, R13, -INF , P4 ;  /* 0xff8000000d0d7808 */ /* 0x004fe40002000000 */
[----:B------:R-:W-:Y:S01]  /*5970*/  FMNMX.FTZ R4, R11, R78, !PT ;  /* 0x0000004e0b047209 */ /* 0x000fe20007810000 */
[----:B------:R-:W-:Y:S01]  /*5980*/  FMUL.FTZ R78, R64, UR51 ;  /* 0x00000033404e7c20 */ /* 0x000fe20008410000 */
[----:B------:R-:W-:Y:S01]  /*5990*/  ISETP.GT.AND P4, PT, R72, RZ, PT ;  /* 0x000000ff4800720c */ /* 0x000fe20003f84270 */
[----:B------:R-:W-:Y:S01]  /*59a0*/  FMUL.FTZ R64, R81, UR51 ;  /* 0x0000003351407c20 */ /* 0x000fe20008410000 */
[----:B------:R-:W-:-:S02]  /*59b0*/  FMNMX.FTZ R4, R13, R4, !PT ;  /* 0x000000040d047209 */ /* 0x000fc40007810000 */
[----:B------:R-:W-:Y:S01]  /*59c0*/  FSEL R55, R26, -INF , P5 ;  /* 0xff8000001a377808 */ /* 0x000fe20002800000 */
[----:B------:R-:W1:Y:S01]  /*59d0*/  MUFU.TANH R78, R78 ;  /* 0x0000004e004e7308 */ /* 0x000e620000002400 */
[----:B------:R-:W-:Y:S01]  /*59e0*/  ISETP.GT.AND P5, PT, R72, 0x19, PT ;  /* 0x000000194800780c */ /* 0x000fe20003fa4270 */
[----:B------:R-:W2:Y:S03]  /*59f0*/  SHFL.BFLY PT, R7, R4, 0x2, 0x1f ;  /* 0x0c401f0004077f89 */ /* 0x000ea600000e0000 */
[----:B------:R-:W-:Y:S02]  /*5a00*/  FSEL R65, R28, -INF , P5 ;  /* 0xff8000001c417808 */ /* 0x000fe40002800000 */
[----:B------:R-:W-:Y:S01]  /*5a10*/  ISETP.GT.AND P5, PT, R72, 0x21, PT ;  /* 0x000000214800780c */ /* 0x000fe20003fa4270 */
[----:B------:R-:W3:Y:S03]  /*5a20*/  MUFU.TANH R64, R64 ;  /* 0x0000004000407308 */ /* 0x000ee60000002400 */
[----:B------:R-:W-:Y:S01]  /*5a30*/  FSEL R69, R30, -INF , P5 ;  /* 0xff8000001e457808 */ /* 0x000fe20002800000 */
[----:B------:R-:W-:-:S02]  /*5a40*/  WARPGROUP.DEPBAR.LE gsb0, 0x0 ;  /* 0x00008000000079c5 */ /* 0x000fc40000010000 */
[----:B------:R-:W-:Y:S01]  /*5a50*/  WARPGROUP.ARRIVE ;  /* 0x00000000000079c5 */ /* 0x000fe20000000000 */
[----:B------:R-:W-:-:S04]  /*5a60*/  ISETP.GT.AND P5, PT, R72, 0x29, PT ;  /* 0x000000294800780c */ /* 0x000fc80003fa4270 */
[----:B------:R-:W-:Y:S01]  /*5a70*/  FSEL R33, R33, -INF , P5 ;  /* 0xff80000021217808 */ /* 0x000fe20002800000 */
[----:B------:R-:W-:Y:S01]  /*5a80*/  HGMMA.64x128x16.F32 R88, R160, gdesc[UR4].tnspB, R88, gsb0 ;  /* 0x41e00004a0587df0 */ /* 0x000fe20008000858 */
[----:B------:R-:W-:Y:S01]  /*5a90*/  ISETP.GT.AND P5, PT, R72, 0x31, PT ;  /* 0x000000314800780c */ /* 0x000fe20003fa4270 */
[----:B------:R-:W-:Y:S01]  /*5aa0*/  UIADD3 UR6, UR10, 0x380, URZ ;  /* 0x000003800a067890 */ /* 0x000fe2000fffe03f */
[----:B------:R-:W-:Y:S02]  /*5ab0*/  UMOV UR7, 0x40000040 ;  /* 0x4000004000077882 */ /* 0x000fe40000000000 */
[----:B------:R-:W-:Y:S02]  /*5ac0*/  FSEL R77, R34, -INF , P5 ;  /* 0xff800000224d7808 */ /* 0x000fe40002800000 */
[----:B--2---:R-:W-:Y:S02]  /*5ad0*/  FMNMX.FTZ R7, R4, R7, !PT ;  /* 0x0000000704077209 */ /* 0x004fe40007810000 */
[----:B------:R-:W2:Y:S01]  /*5ae0*/  LDC R4, c[0x0][0x988] ;  /* 0x00026200ff047b82 */ /* 0x000ea20000000800 */
[----:B------:R-:W-:-:S02]  /*5af0*/  ISETP.GT.AND P5, PT, R72, 0x39, PT ;  /* 0x000000394800780c */ /* 0x000fc40003fa4270 */
[----:B------:R-:W4:Y:S02]  /*5b00*/  SHFL.BFLY PT, R68, R7, 0x1, 0x1f ;  /* 0x0c201f0007447f89 */ /* 0x000f2400000e0000 */
[----:B------:R-:W-:Y:S02]  /*5b10*/  FSEL R81, R36, -INF , P5 ;  /* 0xff80000024517808 */ /* 0x000fe40002800000 */
[----:B------:R-:W-:-:S04]  /*5b20*/  ISETP.GT.AND P5, PT, R72, 0x41, PT ;  /* 0x000000414800780c */ /* 0x000fc80003fa4270 */
[----:B------:R-:W-:Y:S02]  /*5b30*/  FSEL R41, R41, -INF , P5 ;  /* 0xff80000029297808 */ /* 0x000fe40002800000 */
[----:B------:R-:W-:-:S04]  /*5b40*/  ISETP.GT.AND P5, PT, R72, 0x49, PT ;  /* 0x000000494800780c */ /* 0x000fc80003fa4270 */
[----:B0-----:R-:W-:Y:S02]  /*5b50*/  FSEL R75, R75, -INF , P5 ;  /* 0xff8000004b4b7808 */ /* 0x001fe40002800000 */
[----:B------:R-:W-:-:S04]  /*5b60*/  ISETP.GT.AND P5, PT, R72, 0x51, PT ;  /* 0x000000514800780c */ /* 0x000fc80003fa4270 */
[----:B------:R-:W-:Y:S02]  /*5b70*/  FSEL R51, R51, -INF , P5 ;  /* 0xff80000033337808 */ /* 0x000fe40002800000 */
[----:B------:R-:W-:Y:S02]  /*5b80*/  ISETP.GT.AND P5, PT, R72, 0x59, PT ;  /* 0x000000594800780c */ /* 0x000fe40003fa4270 */
[----:B----4-:R-:W-:Y:S01]  /*5b90*/  FMNMX.FTZ R7, R7, R68, !PT ;  /* 0x0000004407077209 */ /* 0x010fe20007810000 */
[----:B------:R-:W-:Y:S01]  /*5ba0*/  FMUL.FTZ R68, R84, UR51 ;  /* 0x0000003354447c20 */ /* 0x000fe20008410000 */
[----:B------:R-:W-:Y:S02]  /*5bb0*/  FSEL R53, R53, -INF , P5 ;  /* 0xff80000035357808 */ /* 0x000fe40002800000 */
[C---:B------:R-:W-:Y:S01]  /*5bc0*/  FSETP.NEU.FTZ.AND P3, PT, R7.reuse, -INF , PT ;  /* 0xff8000000700780b */ /* 0x040fe20003f7d000 */
[----:B--2---:R-:W-:Y:S01]  /*5bd0*/  FMUL.FTZ R45, R7, R4 ;  /* 0x00000004072d7220 */ /* 0x004fe20000410000 */
[----:B------:R-:W-:Y:S01]  /*5be0*/  ISETP.GT.AND P5, PT, R72, 0x61, PT ;  /* 0x000000614800780c */ /* 0x000fe20003fa4270 */
[----:B------:R-:W0:Y:S03]  /*5bf0*/  MUFU.TANH R68, R68 ;  /* 0x0000004400447308 */ /* 0x000e260000002400 */
[----:B------:R-:W-:-:S02]  /*5c00*/  FSEL R25, R45, RZ, P3 ;  /* 0x000000ff2d197208 */ /* 0x000fc40001800000 */
[----:B------:R-:W-:Y:S02]  /*5c10*/  FSEL R45, R8, -INF , P4 ;  /* 0xff800000082d7808 */ /* 0x000fe40002000000 */
[----:B------:R-:W-:Y:S01]  /*5c20*/  ISETP.GT.AND P4, PT, R72, 0x8, PT ;  /* 0x000000084800780c */ /* 0x000fe20003f84270 */
[-CC-:B------:R-:W-:Y:S01]  /*5c30*/  FFMA.FTZ R153, R54, R4.reuse, -R25.reuse ;  /* 0x0000000436997223 */ /* 0x180fe20000010819 */
[----:B------:R-:W-:Y:S01]  /*5c40*/  FMNMX.FTZ R10, R45, R5, !PT ;  /* 0x000000052d0a7209 */ /* 0x000fe20007810000 */
[-CC-:B------:R-:W-:Y:S01]  /*5c50*/  FFMA.FTZ R159, R42, R4.reuse, -R25.reuse ;  /* 0x000000042a9f7223 */ /* 0x180fe20000010819 */
[----:B------:R-:W-:Y:S01]  /*5c60*/  FSEL R47, R24, -INF , P4 ;  /* 0xff800000182f7808 */ /* 0x000fe20002000000 */
[--C-:B------:R-:W-:Y:S01]  /*5c70*/  FFMA.FTZ R183, R180, R4, -R25.reuse ;  /* 0x00000004b4b77223 */ /* 0x100fe20000010819 */
[----:B------:R-:W-:Y:S01]  /*5c80*/  FMNMX.FTZ R10, R43, R10, !PT ;  /* 0x0000000a2b0a7209 */ /* 0x000fe20007810000 */
[-CC-:B------:R-:W-:Y:S01]  /*5c90*/  FFMA.FTZ R181, R192, R4.reuse, -R25.reuse ;  /* 0x00000004c0b57223 */ /* 0x180fe20000010819 */
[----:B------:R-:W-:Y:S01]  /*5ca0*/  ISETP.GT.AND P4, PT, R72, 0x10, PT ;  /* 0x000000104800780c */ /* 0x000fe20003f84270 */
[--C-:B------:R-:W-:Y:S01]  /*5cb0*/  FFMA.FTZ R157, R46, R4, -R25.reuse ;  /* 0x000000042e9d7223 */ /* 0x100fe20000010819 */
[----:B------:R-:W-:Y:S01]  /*5cc0*/  FMNMX.FTZ R10, R47, R10, !PT ;  /* 0x0000000a2f0a7209 */ /* 0x000fe20007810000 */
[--C-:B------:R-:W-:Y:S01]  /*5cd0*/  FFMA.FTZ R8, R182, R4, -R25.reuse ;  /* 0x00000004b6087223 */ /* 0x100fe20000010819 */
[----:B------:R-:W-:Y:S01]  /*5ce0*/  FSEL R27, R27, -INF , P4 ;  /* 0xff8000001b1b7808 */ /* 0x000fe20002000000 */
[----:B------:R-:W-:Y:S01]  /*5cf0*/  MUFU.EX2 R181, R181 ;  /* 0x000000b500b57308 */ /* 0x000fe20000000800 */
        /* <DEDUP_REMOVED lines=53> */
[----:B------:R-:W-:Y:S01]  /*6050*/  FFMA.FTZ R13, R13, R4, -R25 ;  /* 0x000000040d0d7223 */ /* 0x000fe20000010819 */
[----:B------:R-:W-:Y:S01]  /*6060*/  FSEL R39, R74, -INF , P4 ;  /* 0xff8000004a277808 */ /* 0x000fe20002000000 */
[----:B------:R2:W-:Y:S01]  /*6070*/  MUFU.EX2 R26, R154 ;  /* 0x0000009a001a7308 */ /* 0x0005e20000000800 */
[----:B------:R-:W-:-:S02]  /*6080*/  FMNMX.FTZ R28, R41, R28, !PT ;  /* 0x0000001c291c7209 */ /* 0x000fc40007810000 */
[----:B------:R-:W-:Y:S02]  /*6090*/  ISETP.GT.AND P4, PT, R72, 0x50, PT ;  /* 0x000000504800780c */ /* 0x000fe40003f84270 */
[----:B------:R-:W-:Y:S02]  /*60a0*/  FMNMX.FTZ R28, R39, R28, !PT ;  /* 0x0000001c271c7209 */ /* 0x000fe40007810000 */
[----:B-1----:R-:W-:Y:S01]  /*60b0*/  FSEL R79, R78, -INF , P4 ;  /* 0xff8000004e4f7808 */ /* 0x002fe20002000000 */
[----:B------:R1:W-:Y:S01]  /*60c0*/  MUFU.EX2 R24, R170 ;  /* 0x000000aa00187308 */ /* 0x0003e20000000800 */
[----:B------:R-:W-:Y:S02]  /*60d0*/  FMNMX.FTZ R28, R75, R28, !PT ;  /* 0x0000001c4b1c7209 */ /* 0x000fe40007810000 */
[----:B------:R-:W-:Y:S02]  /*60e0*/  ISETP.GT.AND P4, PT, R72, 0x58, PT ;  /* 0x000000584800780c */ /* 0x000fe40003f84270 */
[----:B------:R-:W-:-:S02]  /*60f0*/  FMNMX.FTZ R30, R79, R28, !PT ;  /* 0x0000001c4f1e7209 */ /* 0x000fc40007810000 */
[----:B------:R-:W-:Y:S01]  /*6100*/  FSEL R57, R57, -INF , P4 ;  /* 0xff80000039397808 */ /* 0x000fe20002000000 */
[----:B------:R-:W-:Y:S01]  /*6110*/  MUFU.EX2 R173, R173 ;  /* 0x000000ad00ad7308 */ /* 0x000fe20000000800 */
[----:B------:R-:W-:Y:S02]  /*6120*/  FMNMX.FTZ R30, R51, R30, !PT ;  /* 0x0000001e331e7209 */ /* 0x000fe40007810000 */
[----:B------:R-:W-:Y:S02]  /*6130*/  ISETP.GT.AND P4, PT, R72, 0x60, PT ;  /* 0x000000604800780c */ /* 0x000fe40003f84270 */
[----:B------:R-:W-:Y:S02]  /*6140*/  FMNMX.FTZ R30, R57, R30, !PT ;  /* 0x0000001e391e7209 */ /* 0x000fe40007810000 */
[----:B------:R-:W-:Y:S01]  /*6150*/  FSEL R85, R60, -INF , P4 ;  /* 0xff8000003c557808 */ /* 0x000fe20002000000 */
[----:B------:R-:W-:Y:S02]  /*6160*/  WARPGROUP.DEPBAR.LE gsb0, 0x0 ;  /* 0x00008000000079c5 */ /* 0x000fe40000010000 */
[----:B------:R-:W-:Y:S01]  /*6170*/  FMNMX.FTZ R30, R53, R30, !PT ;  /* 0x0000001e351e7209 */ /* 0x000fe20007810000 */
[----:B------:R-:W-:Y:S01]  /*6180*/  WARPGROUP.ARRIVE ;  /* 0x00000000000079c5 */ /* 0x000fe20000000000 */
[----:B------:R-:W-:Y:S01]  /*6190*/  ISETP.GT.AND P4, PT, R72, 0x68, PT ;  /* 0x000000684800780c */ /* 0x000fe20003f84270 */
[----:B------:R-:W-:Y:S01]  /*61a0*/  MUFU.EX2 R175, R175 ;  /* 0x000000af00af7308 */ /* 0x000fe20000000800 */
[----:B------:R-:W-:-:S02]  /*61b0*/  FSEL R59, R59, -INF , P5 ;  /* 0xff8000003b3b7808 */ /* 0x000fc40002800000 */
[----:B------:R-:W-:Y:S01]  /*61c0*/  FMNMX.FTZ R32, R85, R30, !PT ;  /* 0x0000001e55207209 */ /* 0x000fe20007810000 */
[----:B------:R-:W-:Y:S01]  /*61d0*/  HGMMA.64x128x16.F32 R88, R164, gdesc[UR4].tnspB, R88, gsb0 ;  /* 0x41e00004a4587df0 */ /* 0x000fe20008000858 */
[C---:B------:R-:W-:Y:S02]  /*61e0*/  ISETP.GT.AND P5, PT, R72.reuse, 0x69, PT ;  /* 0x000000694800780c */ /* 0x040fe40003fa4270 */
[----:B------:R-:W-:Y:S01]  /*61f0*/  FSEL R61, R61, -INF , P4 ;  /* 0xff8000003d3d7808 */ /* 0x000fe20002000000 */
[----:B------:R-:W-:Y:S01]  /*6200*/  MUFU.EX2 R28, R70 ;  /* 0x00000046001c7308 */ /* 0x000fe20000000800 */
[----:B------:R-:W-:Y:S02]  /*6210*/  FMNMX.FTZ R32, R59, R32, !PT ;  /* 0x000000203b207209 */ /* 0x000fe40007810000 */
[----:B------:R-:W-:Y:S02]  /*6220*/  ISETP.GT.AND P4, PT, R72, 0x70, PT ;  /* 0x000000704800780c */ /* 0x000fe40003f84270 */
[----:B------:R-:W-:-:S02]  /*6230*/  FSEL R63, R63, -INF , P5 ;  /* 0xff8000003f3f7808 */ /* 0x000fc40002800000 */
[----:B------:R-:W-:Y:S01]  /*6240*/  FMNMX.FTZ R32, R61, R32, !PT ;  /* 0x000000203d207209 */ /* 0x000fe20007810000 */
[----:B------:R-:W-:Y:S01]  /*6250*/  MUFU.EX2 R169, R169 ;  /* 0x000000a900a97308 */ /* 0x000fe20000000800 */
[C---:B------:R-:W-:Y:S02]  /*6260*/  ISETP.GT.AND P5, PT, R72.reuse, 0x71, PT ;  /* 0x000000714800780c */ /* 0x040fe40003fa4270 */
[----:B------:R-:W-:Y:S02]  /*6270*/  FSEL R87, R67, -INF , P4 ;  /* 0xff80000043577808 */ /* 0x000fe40002000000 */
[----:B------:R-:W-:Y:S02]  /*6280*/  FMNMX.FTZ R32, R63, R32, !PT ;  /* 0x000000203f207209 */ /* 0x000fe40007810000 */
[----:B------:R-:W-:Y:S01]  /*6290*/  ISETP.GT.AND P4, PT, R72, 0x78, PT ;  /* 0x000000784800780c */ /* 0x000fe20003f84270 */
[----:B------:R-:W-:Y:S01]  /*62a0*/  MUFU.EX2 R30, R62 ;  /* 0x0000003e001e7308 */ /* 0x000fe20000000800 */
[----:B---3--:R-:W-:-:S02]  /*62b0*/  FSEL R191, R64, -INF , P5 ;  /* 0xff80000040bf7808 */ /* 0x008fc40002800000 */
[----:B------:R-:W-:Y:S02]  /*62c0*/  FMNMX.FTZ R34, R87, R32, !PT ;  /* 0x0000002057227209 */ /* 0x000fe40007810000 */
[----:B------:R-:W-:Y:S02]  /*62d0*/  ISETP.GT.AND P5, PT, R72, 0x79, PT ;  /* 0x000000794800780c */ /* 0x000fe40003fa4270 */
[----:B0-----:R-:W-:Y:S01]  /*62e0*/  FSEL R193, R68, -INF , P4 ;  /* 0xff80000044c17808 */ /* 0x001fe20002000000 */
[----:B------:R-:W-:Y:S01]  /*62f0*/  MUFU.EX2 R171, R171 ;  /* 0x000000ab00ab7308 */ /* 0x000fe20000000800 */
[----:B------:R-:W-:Y:S02]  /*6300*/  FMNMX.FTZ R34, R191, R34, !PT ;  /* 0x00000022bf227209 */ /* 0x000fe40007810000 */
[----:B------:R-:W-:Y:S01]  /*6310*/  FSEL R195, R71, -INF , P5 ;  /* 0xff80000047c37808 */ /* 0x000fe20002800000 */
[----:B------:R-:W-:Y:S01]  /*6320*/  FFMA.FTZ R71, R21, R4, -R25 ;  /* 0x0000000415477223 */ /* 0x000fe20000010819 */
[----:B------:R-:W-:-:S02]  /*6330*/  FMNMX.FTZ R34, R193, R34, !PT ;  /* 0x00000022c1227209 */ /* 0x000fc40007810000 */
[----:B------:R-:W-:Y:S01]  /*6340*/  IADD3 R44, -R23, 0xb, RZ ;  /* 0x0000000b172c7810 */ /* 0x000fe20007ffe1ff */
[----:B------:R-:W-:Y:S01]  /*6350*/  MUFU.EX2 R32, R56 ;  /* 0x0000003800207308 */ /* 0x000fe20000000800 */
[----:B------:R-:W-:Y:S01]  /*6360*/  FMNMX.FTZ R54, R195, R34, !PT ;  /* 0x00000022c3367209 */ /* 0x000fe20007810000 */
[----:B------:R-:W-:-:S04]  /*6370*/  FFMA.FTZ R34, R50, R4, -R25 ;  /* 0x0000000432227223 */ /* 0x000fc80000010819 */
[----:B------:R-:W0:Y:S02]  /*6380*/  SHFL.BFLY PT, R67, R54, 0x2, 0x1f ;  /* 0x0c401f0036437f89 */ /* 0x000e2400000e0000 */
[----:B------:R-:W-:Y:S08]  /*6390*/  MUFU.EX2 R153, R153 ;  /* 0x0000009900997308 */ /* 0x000ff00000000800 */
[----:B------:R-:W-:Y:S08]  /*63a0*/  MUFU.EX2 R34, R34 ;  /* 0x0000002200227308 */ /* 0x000ff00000000800 */
[----:B------:R-:W-:Y:S01]  /*63b0*/  MUFU.EX2 R155, R155 ;  /* 0x0000009b009b7308 */ /* 0x000fe20000000800 */
[----:B0-----:R-:W-:Y:S01]  /*63c0*/  FMNMX.FTZ R42, R54, R67, !PT ;  /* 0x00000043362a7209 */ /* 0x001fe20007810000 */
[-CC-:B------:R-:W-:Y:S01]  /*63d0*/  FFMA.FTZ R67, R12, R4.reuse, -R25.reuse ;  /* 0x000000040c437223 */ /* 0x180fe20000010819 */
[-CC-:B------:R-:W-:Y:S01]  /*63e0*/  FFMA.FTZ R12, R14, R4.reuse, -R25.reuse ;  /* 0x000000040e0c7223 */ /* 0x180fe20000010819 */
[----:B------:R-:W-:-:S04]  /*63f0*/  FFMA.FTZ R14, R15, R4, -R25 ;  /* 0x000000040f0e7223 */ /* 0x000fc80000010819 */
[----:B------:R-:W-:Y:S01]  /*6400*/  MUFU.EX2 R48, R48 ;  /* 0x0000003000307308 */ /* 0x000fe20000000800 */
[----:B------:R-:W0:Y:S07]  /*6410*/  SHFL.BFLY PT, R197, R42, 0x1, 0x1f ;  /* 0x0c201f002ac57f89 */ /* 0x000e2e00000e0000 */
[----:B------:R-:W-:Y:S08]  /*6420*/  MUFU.EX2 R157, R157 ;  /* 0x0000009d009d7308 */ /* 0x000ff00000000800 */
[----:B------:R-:W-:Y:S08]  /*6430*/  MUFU.EX2 R36, R36 ;  /* 0x0000002400247308 */ /* 0x000ff00000000800 */
[----:B------:R-:W-:Y:S01]  /*6440*/  MUFU.EX2 R159, R159 ;  /* 0x0000009f009f7308 */ /* 0x000fe20000000800 */
[----:B0-----:R-:W-:-:S04]  /*6450*/  FMNMX.FTZ R21, R42, R197, !PT ;  /* 0x000000c52a157209 */ /* 0x001fc80007810000 */
[C---:B------:R-:W-:Y:S01]  /*6460*/  FSETP.NEU.FTZ.AND P4, PT, R21.reuse, -INF , PT ;  /* 0xff8000001500780b */ /* 0x040fe20003f9d000 */
[----:B------:R-:W-:Y:S02]  /*6470*/  FMUL.FTZ R42, R21, R4 ;  /* 0x00000004152a7220 */ /* 0x000fe40000410000 */
[----:B------:R-:W-:Y:S03]  /*6480*/  MUFU.EX2 R40, R40 ;  /* 0x0000002800287308 */ /* 0x000fe60000000800 */
[----:B------:R-:W-:-:S05]  /*6490*/  FSEL R42, R42, RZ, P4 ;  /* 0x000000ff2a2a7208 */ /* 0x000fca0002000000 */
[-CC-:B------:R-:W-:Y:S01]  /*64a0*/  FFMA.FTZ R180, R45, R4.reuse, -R42.reuse ;  /* 0x000000042db47223 */ /* 0x180fe2000001082a */
[----:B------:R-:W-:Y:S01]  /*64b0*/  FSEL R45, R7, RZ, P3 ;  /* 0x000000ff072d7208 */ /* 0x000fe20001800000 */
[-CC-:B------:R-:W-:Y:S01]  /*64c0*/  FFMA.FTZ R15, R43, R4.reuse, -R42.reuse ;  /* 0x000000042b0f7223 */ /* 0x180fe2000001082a */
[-CC-:B------:R-:W-:Y:S01]  /*64d0*/  FFMA.FTZ R182, R47, R4.reuse, -R42.reuse ;  /* 0x000000042fb67223 */ /* 0x180fe2000001082a */
[-CC-:B------:R-:W-:Y:S01]  /*64e0*/  FFMA.FTZ R43, R49, R4.reuse, -R42.reuse ;  /* 0x00000004312b7223 */ /* 0x180fe2000001082a */
[-C--:B------:R-:W-:Y:S01]  /*64f0*/  FFMA.FTZ R176, R27, R4.reuse, -R42 ;  /* 0x000000041bb07223 */ /* 0x080fe2000001082a */
[----:B------:R-:W-:Y:S01]  /*6500*/  FADD.FTZ R45, -R45, R6 ;  /* 0x000000062d2d7221 */ /* 0x000fe20000010100 */
[----:B------:R-:W-:Y:S01]  /*6510*/  FSEL R6, R21, RZ, P4 ;  /* 0x000000ff15067208 */ /* 0x000fe20002000000 */
[----:B------:R-:W-:Y:S01]  /*6520*/  MUFU.EX2 R180, R180 ;  /* 0x000000b400b47308 */ /* 0x000fe20000000800 */
[-C--:B------:R-:W-:Y:S01]  /*6530*/  FFMA.FTZ R27, R55, R4.reuse, -R42 ;  /* 0x00000004371b7223 */ /* 0x080fe2000001082a */
[----:B------:R-:W-:Y:S01]  /*6540*/  FMUL.FTZ R46, R45, R4 ;  /* 0x000000042d2e7220 */ /* 0x000fe20000410000 */
[----:B------:R-:W-:-:S02]  /*6550*/  IMAD.U32 R45, RZ, RZ, UR42 ;  /* 0x0000002aff2d7e24 */ /* 0x000fc4000f8e00ff */
[----:B------:R-:W-:Y:S01]  /*6560*/  FADD.FTZ R5, -R6, R5 ;  /* 0x0000000506057221 */ /* 0x000fe20000010100 */
[-CC-:B--2---:R-:W-:Y:S01]  /*6570*/  FFMA.FTZ R154, R39, R4.reuse, -R42.reuse ;  /* 0x00000004279a7223 */ /* 0x184fe2000001082a */
[-CC-:B------:R-:W-:Y:S01]  /*6580*/  FFMA.FTZ R178, R29, R4.reuse, -R42.reuse ;  /* 0x000000041db27223 */ /* 0x180fe2000001082a */
[-CC-:B------:R-:W-:Y:S01]  /*6590*/  FFMA.FTZ R29, R65, R4.reuse, -R42.reuse ;  /* 0x00000004411d7223 */ /* 0x180fe2000001082a */
[-C--:B------:R-:W-:Y:S01]  /*65a0*/  FMUL.FTZ R5, R5, R4.reuse ;  /* 0x0000000405057220 */ /* 0x080fe20000410000 */
[----:B------:R-:W0:Y:S01]  /*65b0*/  MUFU.EX2 R6, R46 ;  /* 0x0000002e00067308 */ /* 0x000e220000000800 */
[----:B------:R-:W-:Y:S01]  /*65c0*/  @!P1 LEA R45, R45, UR41, 0x3 ;  /* 0x000000292d2d9c11 */ /* 0x000fe2000f8e18ff */
[-CC-:B------:R-:W-:Y:S01]  /*65d0*/  FFMA.FTZ R172, R31, R4.reuse, -R42.reuse ;  /* 0x000000041fac7223 */ /* 0x180fe2000001082a */
[-CC-:B------:R-:W-:Y:S01]  /*65e0*/  FFMA.FTZ R31, R69, R4.reuse, -R42.reuse ;  /* 0x00000004451f7223 */ /* 0x180fe2000001082a */
[-CC-:B------:R-:W-:Y:S01]  /*65f0*/  FFMA.FTZ R174, R73, R4.reuse, -R42.reuse ;  /* 0x0000000449ae7223 */ /* 0x180fe2000001082a */
[----:B------:R-:W-:Y:S01]  /*6600*/  FFMA.FTZ R33, R33, R4, -R42 ;  /* 0x0000000421217223 */ /* 0x000fe2000001082a */
[----:B------:R-:W-:-:S02]  /*6610*/  @!P1 VIADD R45, R45, 0x28840 ;  /* 0x000288402d2d9836 */ /* 0x000fc40000000000 */
[-CC-:B------:R-:W-:Y:S01]  /*6620*/  FFMA.FTZ R168, R35, R4.reuse, -R42.reuse ;  /* 0x0000000423a87223 */ /* 0x180fe2000001082a */
[----:B------:R-:W2:Y:S01]  /*6630*/  MUFU.EX2 R5, R5 ;  /* 0x0000000500057308 */ /* 0x000ea20000000800 */
[-CC-:B------:R-:W-:Y:S01]  /*6640*/  FFMA.FTZ R35, R77, R4.reuse, -R42.reuse ;  /* 0x000000044d237223 */ /* 0x180fe2000001082a */
[-CC-:B-1----:R-:W-:Y:S01]  /*6650*/  FFMA.FTZ R170, R37, R4.reuse, -R42.reuse ;  /* 0x0000000425aa7223 */ /* 0x182fe2000001082a */
[----:B------:R-:W-:Y:S01]  /*6660*/  @!P1 PRMT R45, RZ, 0x654, R45 ;  /* 0x00000654ff2d9816 */ /* 0x000fe2000000002d */
[-CC-:B------:R-:W-:Y:S01]  /*6670*/  FFMA.FTZ R37, R81, R4.reuse, -R42.reuse ;  /* 0x0000000451257223 */ /* 0x180fe2000001082a */
[-CC-:B------:R-:W-:Y:S01]  /*6680*/  FFMA.FTZ R152, R83, R4.reuse, -R42.reuse ;  /* 0x0000000453987223 */ /* 0x180fe2000001082a */
[----:B------:R-:W-:Y:S01]  /*6690*/  FFMA.FTZ R41, R41, R4, -R42 ;  /* 0x0000000429297223 */ /* 0x000fe2000001082a */
[----:B------:R-:W-:Y:S02]  /*66a0*/  WARPGROUP.DEPBAR.LE gsb0, 0x0 ;  /* 0x00008000000079c5 */ /* 0x000fe40000010000 */
[----:B------:R-:W1:Y:S01]  /*66b0*/  MUFU.EX2 R15, R15 ;  /* 0x0000000f000f7308 */ /* 0x000e620000000800 */
[----:B0-----:R-:W-:Y:S01]  /*66c0*/  FFMA.FTZ R39, R6, R0, R181 ;  /* 0x0000000006277223 */ /* 0x001fe200000100b5 */
[----:B------:R0:W-:Y:S06]  /*66d0*/  BAR.ARV R44, 0x100 ;  /* 0x0004002c0000751d */ /* 0x0001ec0000002000 */
[----:B------:R-:W0:Y:S01]  /*66e0*/  MUFU.EX2 R182, R182 ;  /* 0x000000b600b67308 */ /* 0x000e220000000800 */
[----:B--2---:R-:W-:Y:S01]  /*66f0*/  FFMA.FTZ R46, R5, R3, R180 ;  /* 0x00000003052e7223 */ /* 0x004fe200000100b4 */
[----:B------:R2:W-:Y:S01]  /*6700*/  @!P1 SYNCS.ARRIVE.TRANS64.RED.A1T0 RZ, [R45+URZ], RZ ;  /* 0x000000ff2dff99a7 */ /* 0x0005e2000810043f */
[C---:B------:R-:W-:Y:S01]  /*6710*/  FADD.FTZ R0, R8.reuse, R39 ;  /* 0x0000002708007221 */ /* 0x040fe20000010000 */
[-CC-:B------:R-:W-:Y:S01]  /*6720*/  FFMA.FTZ R3, R75, R4.reuse, -R42.reuse ;  /* 0x000000044b037223 */ /* 0x180fe2000001082a */
[----:B------:R-:W-:Y:S01]  /*6730*/  F2FP.F16.F32.PACK_AB R181, R8, R181 ;  /* 0x000000b508b5723e */ /* 0x000fe200000000ff */
[----:B------:R-:W-:Y:S01]  /*6740*/  FFMA.FTZ R156, R79, R4, -R42 ;  /* 0x000000044f9c7223 */ /* 0x000fe2000001082a */
[----:B------:R-:W-:Y:S01]  /*6750*/  FADD.FTZ R39, R183, R0 ;  /* 0x00000000b7277221 */ /* 0x000fe20000010000 */
[----:B------:R-:W3:Y:S01]  /*6760*/  MUFU.EX2 R43, R43 ;  /* 0x0000002b002b7308 */ /* 0x000ee20000000800 */
[C---:B-1----:R-:W-:Y:S01]  /*6770*/  F2FP.F16.F32.PACK_AB R180, R15.reuse, R180 ;  /* 0x000000b40fb4723e */ /* 0x042fe200000000ff */
[----:B--2---:R-:W-:Y:S01]  /*6780*/  FADD.FTZ R45, R15, R46 ;  /* 0x0000002e0f2d7221 */ /* 0x004fe20000010000 */
[----:B------:R-:W-:Y:S01]  /*6790*/  FADD.FTZ R0, R10, R39 ;  /* 0x000000270a007221 */ /* 0x000fe20000010000 */
[-CC-:B------:R-:W-:Y:S01]  /*67a0*/  FFMA.FTZ R51, R51, R4.reuse, -R42.reuse ;  /* 0x0000000433337223 */ /* 0x180fe2000001082a */
[-CC-:B------:R-:W-:Y:S01]  /*67b0*/  FFMA.FTZ R57, R57, R4.reuse, -R42.reuse ;  /* 0x0000000439397223 */ /* 0x180fe2000001082a */
[-C--:B------:R-:W-:Y:S01]  /*67c0*/  FFMA.FTZ R53, R53, R4.reuse, -R42 ;  /* 0x0000000435357223 */ /* 0x080fe2000001082a */
[----:B------:R-:W-:Y:S01]  /*67d0*/  FADD.FTZ R39, R177, R0 ;  /* 0x00000000b1277221 */ /* 0x000fe20000010000 */
[----:B------:R-:W1:Y:S01]  /*67e0*/  MUFU.EX2 R176, R176 ;  /* 0x000000b000b07308 */ /* 0x000e620000000800 */
[----:B0-----:R-:W-:Y:S01]  /*67f0*/  FADD.FTZ R44, R182, R45 ;  /* 0x0000002db62c7221 */ /* 0x001fe20000010000 */
[-CC-:B------:R-:W-:Y:S01]  /*6800*/  FFMA.FTZ R85, R85, R4.reuse, -R42.reuse ;  /* 0x0000000455557223 */ /* 0x180fe2000001082a */
[----:B------:R-:W-:Y:S01]  /*6810*/  FADD.FTZ R0, R20, R39 ;  /* 0x0000002714007221 */ /* 0x000fe20000010000 */
[-CC-:B------:R-:W-:Y:S01]  /*6820*/  FFMA.FTZ R59, R59, R4.reuse, -R42.reuse ;  /* 0x000000043b3b7223 */ /* 0x180fe2000001082a */
[-CC-:B------:R-:W-:Y:S01]  /*6830*/  FFMA.FTZ R61, R61, R4.reuse, -R42.reuse ;  /* 0x000000043d3d7223 */ /* 0x180fe2000001082a */
[-CC-:B------:R-:W-:Y:S01]  /*6840*/  FFMA.FTZ R63, R63, R4.reuse, -R42.reuse ;  /* 0x000000043f3f7223 */ /* 0x180fe2000001082a */
[-C--:B------:R-:W-:Y:S01]  /*6850*/  FFMA.FTZ R87, R87, R4.reuse, -R42 ;  /* 0x0000000457577223 */ /* 0x080fe2000001082a */
[----:B------:R-:W0:Y:S01]  /*6860*/  MUFU.EX2 R27, R27 ;  /* 0x0000001b001b7308 */ /* 0x000e220000000800 */
[----:B---3--:R-:W-:Y:S01]  /*6870*/  FADD.FTZ R45, R43, R44 ;  /* 0x0000002c2b2d7221 */ /* 0x008fe20000010000 */
[-CC-:B------:R-:W-:Y:S01]  /*6880*/  FFMA.FTZ R191, R191, R4.reuse, -R42.reuse ;  /* 0x00000004bfbf7223 */ /* 0x180fe2000001082a */
[-CC-:B------:R-:W-:Y:S01]  /*6890*/  FFMA.FTZ R193, R193, R4.reuse, -R42.reuse ;  /* 0x00000004c1c17223 */ /* 0x180fe2000001082a */
[----:B------:R-:W-:Y:S01]  /*68a0*/  FFMA.FTZ R42, R195, R4, -R42 ;  /* 0x00000004c32a7223 */ /* 0x000fe2000001082a */
[----:B------:R-:W-:Y:S01]  /*68b0*/  IMAD.U32 R47, RZ, RZ, UR53 ;  /* 0x00000035ff2f7e24 */ /* 0x000fe2000f8e00ff */
[----:B------:R-:W-:Y:S01]  /*68c0*/  PLOP3.LUT P3, PT, PT, PT, UP1, 0x80, 0x0 ;  /* 0x000000000000781c */ /* 0x000fe20003f6f018 */
[----:B------:R-:W-:Y:S01]  /*68d0*/  UMOV UR53, UR42 ;  /* 0x0000002a00357c82 */ /* 0x000fe20008000000 */
[----:B------:R-:W2:Y:S01]  /*68e0*/  MUFU.EX2 R178, R178 ;  /* 0x000000b200b27308 */ /* 0x000ea20000000800 */
[----:B-1----:R-:W-:Y:S01]  /*68f0*/  FADD.FTZ R44, R176, R45 ;  /* 0x0000002db02c7221 */ /* 0x002fe20000010000 */
[----:B------:R-:W-:Y:S01]  /*6900*/  @!P1 LEA R47, R47, UR41, 0x3 ;  /* 0x000000292f2f9c11 */ /* 0x000fe2000f8e18ff */
[-C--:B------:R-:W-:Y:S01]  /*6910*/  FMUL.FTZ R88, R88, R5.reuse ;  /* 0x0000000558587220 */ /* 0x080fe20000410000 */
[-C--:B------:R-:W-:Y:S01]  /*6920*/  FMUL.FTZ R89, R89, R5.reuse ;  /* 0x0000000559597220 */ /* 0x080fe20000410000 */
[-C--:B------:R-:W-:Y:S01]  /*6930*/  FMUL.FTZ R92, R92, R5.reuse ;  /* 0x000000055c5c7220 */ /* 0x080fe20000410000 */
[-C--:B------:R-:W-:Y:S01]  /*6940*/  FMUL.FTZ R93, R93, R5.reuse ;  /* 0x000000055d5d7220 */ /* 0x080fe20000410000 */
[----:B------:R-:W-:Y:S01]  /*6950*/  @!P1 VIADD R46, R47, 0x28860 ;  /* 0x000288602f2e9836 */ /* 0x000fe20000000000 */
[----:B------:R-:W1:Y:S01]  /*6960*/  MUFU.EX2 R29, R29 ;  /* 0x0000001d001d7308 */ /* 0x000e620000000800 */
[----:B0-----:R-:W-:Y:S01]  /*6970*/  FADD.FTZ R25, R27, R44 ;  /* 0x0000002c1b197221 */ /* 0x001fe20000010000 */
[-C--:B------:R-:W-:Y:S01]  /*6980*/  FMUL.FTZ R96, R96, R5.reuse ;  /* 0x0000000560607220 */ /* 0x080fe20000410000 */
[-C--:B------:R-:W-:Y:S01]  /*6990*/  FMUL.FTZ R97, R97, R5.reuse ;  /* 0x0000000561617220 */ /* 0x080fe20000410000 */
[----:B------:R-:W-:Y:S01]  /*69a0*/  @!P1 PRMT R46, RZ, 0x654, R46 ;  /* 0x00000654ff2e9816 */ /* 0x000fe2000000002e */
[-C--:B------:R-:W-:Y:S01]  /*69b0*/  FMUL.FTZ R100, R100, R5.reuse ;  /* 0x0000000564647220 */ /* 0x080fe20000410000 */
[-C--:B------:R-:W-:Y:S01]  /*69c0*/  FMUL.FTZ R101, R101, R5.reuse ;  /* 0x0000000565657220 */ /* 0x080fe20000410000 */
[-C--:B------:R-:W-:Y:S01]  /*69d0*/  FMUL.FTZ R104, R104, R5.reuse ;  /* 0x0000000568687220 */ /* 0x080fe20000410000 */
[----:B------:R-:W0:Y:S01]  /*69e0*/  MUFU.EX2 R172, R172 ;  /* 0x000000ac00ac7308 */ /* 0x000e220000000800 */
[----:B--2---:R-:W-:Y:S01]  /*69f0*/  FADD.FTZ R44, R178, R25 ;  /* 0x00000019b22c7221 */ /* 0x004fe20000010000 */
[----:B------:R-:W-:Y:S01]  /*6a00*/  FADD.FTZ R25, R179, R0 ;  /* 0x00000000b3197221 */ /* 0x000fe20000010000 */
[----:B------:R2:W-:Y:S01]  /*6a10*/  @!P1 SYNCS.ARRIVE.TRANS64.RED.A1T0 RZ, [R46+URZ], RZ ;  /* 0x000000ff2eff99a7 */ /* 0x0005e2000810043f */
[-C--:B------:R-:W-:Y:S01]  /*6a20*/  FMUL.FTZ R105, R105, R5.reuse ;  /* 0x0000000569697220 */ /* 0x080fe20000410000 */
[-C--:B------:R-:W-:Y:S01]  /*6a30*/  FMUL.FTZ R108, R108, R5.reuse ;  /* 0x000000056c6c7220 */ /* 0x080fe20000410000 */
[----:B------:R-:W-:Y:S01]  /*6a40*/  FADD.FTZ R0, R24, R25 ;  /* 0x0000001918007221 */ /* 0x000fe20000010000 */
[-C--:B------:R-:W-:Y:S01]  /*6a50*/  FMUL.FTZ R109, R109, R5.reuse ;  /* 0x000000056d6d7220 */ /* 0x080fe20000410000 */
[----:B------:R-:W3:Y:S01]  /*6a60*/  MUFU.EX2 R31, R31 ;  /* 0x0000001f001f7308 */ /* 0x000ee20000000800 */
[----:B-1----:R-:W-:Y:S01]  /*6a70*/  FADD.FTZ R39, R29, R44 ;  /* 0x0000002c1d277221 */ /* 0x002fe20000010000 */
[----:B------:R-:W-:Y:S01]  /*6a80*/  FADD.FTZ R25, R173, R0 ;  /* 0x00000000ad197221 */ /* 0x000fe20000010000 */
[-C--:B------:R-:W-:Y:S01]  /*6a90*/  FMUL.FTZ R112, R112, R5.reuse ;  /* 0x0000000570707220 */ /* 0x080fe20000410000 */
[-C--:B------:R-:W-:Y:S01]  /*6aa0*/  FMUL.FTZ R113, R113, R5.reuse ;  /* 0x0000000571717220 */ /* 0x080fe20000410000 */
[-C--:B------:R-:W-:Y:S01]  /*6ab0*/  FMUL.FTZ R116, R116, R5.reuse ;  /* 0x0000000574747220 */ /* 0x080fe20000410000 */
[----:B------:R-:W-:Y:S01]  /*6ac0*/  FADD.FTZ R0, R26, R25 ;  /* 0x000000191a007221 */ /* 0x000fe20000010000 */
[-C--:B------:R-:W-:Y:S01]  /*6ad0*/  FMUL.FTZ R117, R117, R5.reuse ;  /* 0x0000000575757220 */ /* 0x080fe20000410000 */
[----:B------:R-:W1:Y:S01]  /*6ae0*/  MUFU.EX2 R174, R174 ;  /* 0x000000ae00ae7308 */ /* 0x000e620000000800 */
[----:B0-----:R-:W-:Y:S01]  /*6af0*/  FADD.FTZ R44, R172, R39 ;  /* 0x00000027ac2c7221 */ /* 0x001fe20000010000 */
[----:B------:R-:W-:Y:S01]  /*6b00*/  FADD.FTZ R25, R175, R0 ;  /* 0x00000000af197221 */ /* 0x000fe20000010000 */
[-C--:B------:R-:W-:Y:S01]  /*6b10*/  FMUL.FTZ R120, R120, R5.reuse ;  /* 0x0000000578787220 */ /* 0x080fe20000410000 */
[-C--:B------:R-:W-:Y:S01]  /*6b20*/  FMUL.FTZ R121, R121, R5.reuse ;  /* 0x0000000579797220 */ /* 0x080fe20000410000 */
[-C--:B------:R-:W-:Y:S01]  /*6b30*/  FMUL.FTZ R124, R124, R5.reuse ;  /* 0x000000057c7c7220 */ /* 0x080fe20000410000 */
        /* <DEDUP_REMOVED lines=25> */
[----:B------:R-:W-:Y:S01]  /*6cd0*/  FMUL.FTZ R149, R149, R5 ;  /* 0x0000000595957220 */ /* 0x000fe20000410000 */
        /* <DEDUP_REMOVED lines=51> */
[----:B------:R-:W-:Y:S01]  /*7010*/  FMUL.FTZ R151, R151, R6 ;  /* 0x0000000697977220 */ /* 0x000fe20000410000 */
[----:B------:R-:W-:Y:S01]  /*7020*/  F2FP.F16.F32.PACK_AB R183, R10, R183 ;  /* 0x000000b70ab7723e */ /* 0x000fe200000000ff */
[----:B------:R-:W-:Y:S01]  /*7030*/  IMAD.MOV.U32 R6, RZ, RZ, R7 ;  /* 0x000000ffff067224 */ /* 0x000fe200078e0007 */
[----:B------:R-:W-:Y:S01]  /*7040*/  F2FP.F16.F32.PACK_AB R177, R20, R177 ;  /* 0x000000b114b1723e */ /* 0x000fe200000000ff */
[----:B------:R-:W-:Y:S01]  /*7050*/  IMAD.MOV.U32 R5, RZ, RZ, R21 ;  /* 0x000000ffff057224 */ /* 0x000fe200078e0015 */
[----:B------:R-:W3:Y:S01]  /*7060*/  MUFU.EX2 R51, R51 ;  /* 0x0000003300337308 */ /* 0x000ee20000000800 */
[C---:B-1----:R-:W-:Y:S01]  /*7070*/  FADD.FTZ R25, R3.reuse, R8 ;  /* 0x0000000803197221 */ /* 0x042fe20000010000 */
[----:B------:R-:W-:-:S02]  /*7080*/  F2FP.F16.F32.PACK_AB R154, R3, R154 ;  /* 0x0000009a039a723e */ /* 0x000fc400000000ff */
[----:B------:R-:W-:Y:S02]  /*7090*/  F2FP.F16.F32.PACK_AB R182, R43, R182 ;  /* 0x000000b62bb6723e */ /* 0x000fe400000000ff */
[----:B------:R-:W-:Y:S02]  /*70a0*/  F2FP.F16.F32.PACK_AB R176, R27, R176 ;  /* 0x000000b01bb0723e */ /* 0x000fe400000000ff */
[----:B------:R-:W1:Y:S01]  /*70b0*/  MUFU.EX2 R158, R57 ;  /* 0x00000039009e7308 */ /* 0x000e620000000800 */
[----:B0-----:R-:W-:Y:S01]  /*70c0*/  FADD.FTZ R25, R156, R25 ;  /* 0x000000199c197221 */ /* 0x001fe20000010000 */
[----:B------:R-:W-:Y:S02]  /*70d0*/  F2FP.F16.F32.PACK_AB R178, R29, R178 ;  /* 0x000000b21db2723e */ /* 0x000fe400000000ff */
[----:B------:R-:W-:Y:S02]  /*70e0*/  F2FP.F16.F32.PACK_AB R179, R24, R179 ;  /* 0x000000b318b3723e */ /* 0x000fe400000000ff */
[----:B------:R-:W-:-:S02]  /*70f0*/  F2FP.F16.F32.PACK_AB R172, R31, R172 ;  /* 0x000000ac1fac723e */ /* 0x000fc400000000ff */
[----:B------:R-:W0:Y:S01]  /*7100*/  MUFU.EX2 R53, R53 ;  /* 0x0000003500357308 */ /* 0x000e220000000800 */
[----:B---3--:R-:W-:Y:S01]  /*7110*/  FADD.FTZ R25, R51, R25 ;  /* 0x0000001933197221 */ /* 0x008fe20000010000 */
[----:B------:R-:W-:Y:S02]  /*7120*/  F2FP.F16.F32.PACK_AB R173, R26, R173 ;  /* 0x000000ad1aad723e */ /* 0x000fe400000000ff */
[----:B------:R-:W-:Y:S02]  /*7130*/  F2FP.F16.F32.PACK_AB R174, R33, R174 ;  /* 0x000000ae21ae723e */ /* 0x000fe400000000ff */
[----:B------:R-:W-:Y:S02]  /*7140*/  F2FP.F16.F32.PACK_AB R175, R28, R175 ;  /* 0x000000af1caf723e */ /* 0x000fe400000000ff */
[----:B------:R-:W3:Y:S01]  /*7150*/  MUFU.EX2 R38, R38 ;  /* 0x0000002600267308 */ /* 0x000ee20000000800 */
[----:B-1----:R-:W-:Y:S01]  /*7160*/  FADD.FTZ R25, R158, R25 ;  /* 0x000000199e197221 */ /* 0x002fe20000010000 */
        /* <DEDUP_REMOVED lines=16> */
[----:B------:R-:W-:-:S04]  /*7270*/  F2FP.F16.F32.PACK_AB R159, R40, R159 ;  /* 0x0000009f289f723e */ /* 0x000fc800000000ff */
        /* <DEDUP_REMOVED lines=29> */
[----:B-1----:R-:W-:-:S04]  /*7450*/  FADD.FTZ R25, R166, R25 ;  /* 0x00000019a6197221 */ /* 0x002fc80000010000 */
[C---:B0-----:R-:W-:Y:S01]  /*7460*/  FADD.FTZ R3, R42.reuse, R25 ;  /* 0x000000192a037221 */ /* 0x041fe20000010000 */
[----:B------:R-:W-:Y:S01]  /*7470*/  F2FP.F16.F32.PACK_AB R166, R42, R166 ;  /* 0x000000a62aa6723e */ /* 0x000fe200000000ff */
[C---:B---3--:R-:W-:Y:S01]  /*7480*/  FADD.FTZ R0, R13.reuse, R0 ;  /* 0x000000000d007221 */ /* 0x048fe20000010000 */
[----:B------:R-:W-:Y:S01]  /*7490*/  F2FP.F16.F32.PACK_AB R167, R13, R11 ;  /* 0x0000000b0da7723e */ /* 0x000fe200000000ff */
[----:B--2---:R-:W-:Y:S06]  /*74a0*/  @P3 BRA `(.L_x_2271) ;  /* 0xffffffcc00c43947 */ /* 0x004fec000383ffff */
.L_x_2262:
[----:B------:R-:W-:-:S13]  /*74b0*/  ISETP.LE.AND P2, PT, RZ, UR54, PT ;  /* 0x00000036ff007c0c */ /* 0x000fda000bf43270 */
[----:B------:R-:W-:Y:S05]  /*74c0*/  @!P2 BRA `(.L_x_2272) ;  /* 0x0000002400fca947 */ /* 0x000fea0003800000 */
[----:B------:R-:W-:Y:S01]  /*74d0*/  IMAD.MOV.U32 R6, RZ, RZ, R7 ;  /* 0x000000ffff067224 */ /* 0x000fe200078e0007 */
[----:B------:R-:W-:Y:S01]  /*74e0*/  UMOV UR51, UR43 ;  /* 0x0000002b00337c82 */ /* 0x000fe20008000000 */
[----:B------:R-:W-:Y:S01]  /*74f0*/  IMAD.MOV.U32 R8, RZ, RZ, R21 ;  /* 0x000000ffff087224 */ /* 0x000fe200078e0015 */
[----:B------:R-:W-:Y:S01]  /*7500*/  UMOV UR50, UR42 ;  /* 0x0000002a00327c82 */ /* 0x000fe20008000000 */
[----:B------:R-:W-:-:S05]  /*7510*/  ULDC UR49, c[0x0][0x9d8] ;  /* 0x0002760000317ab9 */ /* 0x000fca0000000800 */
.L_x_2281:
        /* <DEDUP_REMOVED lines=9> */
.L_x_2274:
[----:B------:R-:W-:Y:S01]  /*75b0*/  ULEA UR6, UR42, UR41, 0x3 ;  /* 0x000000292a067291 */ /* 0x000fe2000f8e183f */
[----:B------:R-:W-:-:S05]  /*75c0*/  IMAD.U32 R4, RZ, RZ, UR43 ;  /* 0x0000002bff047e24 */ /* 0x000fca000f8e00ff */
[----:B------:R-:W-:-:S04]  /*75d0*/  SHF.L.U32 R4, R4, 0x1f, RZ ;  /* 0x0000001f04047819 */ /* 0x000fc800000006ff */
[----:B------:R0:W1:Y:S01]  /*75e0*/  SYNCS.PHASECHK.TRANS64.TRYWAIT P2, [UR6+0x28830], R4 ;  /* 0x02883004ff0075a7 */ /* 0x0000620008040146 */
[----:B------:R-:W-:Y:S05]  /*75f0*/  @!P0 BRA `(.L_x_2275) ;  /* 0x0000000000048947 */ /* 0x000fea0003800000 */
[----:B------:R-:W-:Y:S01]  /*7600*/  BPT.TRAP 0x1 ;  /* 0x000000040000795c */ /* 0x000fe20000300000 */
.L_x_2275:
[----:B-1----:R-:W-:Y:S05]  /*7610*/  @P2 BRA `(.L_x_2273) ;  /* 0x0000000000082947 */ /* 0x002fea0003800000 */
[----:B------:R-:W1:Y:S02]  /*7620*/  SYNCS.PHASECHK.TRANS64.TRYWAIT P2, [UR6+0x28830], R4 ;  /* 0x02883004ff0075a7 */ /* 0x000e640008040146 */
[----:B-1----:R-:W-:Y:S05]  /*7630*/  @!P2 BRA `(.L_x_2276) ;  /* 0x000000940014a947 */ /* 0x002fea0003800000 */
.L_x_2273:
        /* <DEDUP_REMOVED lines=45> */
.L_x_2278:
[----:B------:R-:W-:Y:S01]  /*7910*/  ULEA UR6, UR50, UR41, 0x3 ;  /* 0x0000002932067291 */ /* 0x000fe2000f8e183f */
[----:B------:R-:W-:-:S05]  /*7920*/  IMAD.U32 R4, RZ, RZ, UR51 ;  /* 0x00000033ff047e24 */ /* 0x000fca000f8e00ff */
[----:B------:R-:W-:-:S04]  /*7930*/  SHF.L.U32 R4, R4, 0x1f, RZ ;  /* 0x0000001f04047819 */ /* 0x000fc800000006ff */
[----:B------:R0:W1:Y:S01]  /*7940*/  SYNCS.PHASECHK.TRANS64.TRYWAIT P2, [UR6+0x28850], R4 ;  /* 0x02885004ff0075a7 */ /* 0x0000620008040146 */
[----:B------:R-:W-:Y:S05]  /*7950*/  @!P0 BRA `(.L_x_2279) ;  /* 0x0000000000048947 */ /* 0x000fea0003800000 */
[----:B------:R-:W-:Y:S01]  /*7960*/  BPT.TRAP 0x1 ;  /* 0x000000040000795c */ /* 0x000fe20000300000 */
.L_x_2279:
[----:B-1----:R-:W-:Y:S05]  /*7970*/  @P2 BRA `(.L_x_2277) ;  /* 0x0000000000082947 */ /* 0x002fea0003800000 */
[----:B------:R-:W1:Y:S02]  /*7980*/  SYNCS.PHASECHK.TRANS64.TRYWAIT P2, [UR6+0x28850], R4 ;  /* 0x02885004ff0075a7 */ /* 0x000e640008040146 */
[----:B-1----:R-:W-:Y:S05]  /*7990*/  @!P2 BRA `(.L_x_2280) ;  /* 0x000000900054a947 */ /* 0x002fea0003800000 */
.L_x_2277:
        /* <DEDUP_REMOVED lines=77> */
[----:B------:R-:W-:Y:S01]  /*7e70*/  ISETP.LT.AND P2, PT, RZ, UR54, PT ;  /* 0x00000036ff007c0c */ /* 0x000fe2000bf41270 */
[----:B------:R-:W-:-:S05]  /*7e80*/  UMOV UR51, UR43 ;  /* 0x0000002b00337c82 */ /* 0x000fca0008000000 */
[----:B------:R-:W-:Y:S08]  /*7e90*/  MUFU.TANH R201, R201 ;  /* 0x000000c900c97308 */ /* 0x000ff00000002400 */
[----:B------:R-:W-:Y:S08]  /*7ea0*/  MUFU.TANH R203, R203 ;  /* 0x000000cb00cb7308 */ /* 0x000ff00000002400 */
[----:B------:R-:W-:Y:S08]  /*7eb0*/  MUFU.TANH R205, R205 ;  /* 0x000000cd00cd7308 */ /* 0x000ff00000002400 */
[----:B------:R-:W-:Y:S08]  /*7ec0*/  MUFU.TANH R207, R207 ;  /* 0x000000cf00cf7308 */ /* 0x000ff00000002400 */
[----:B------:R-:W0:Y:S08]  /*7ed0*/  MUFU.TANH R9, R9 ;  /* 0x0000000900097308 */ /* 0x000e300000002400 */
[----:B------:R-:W-:Y:S08]  /*7ee0*/  MUFU.TANH R209, R209 ;  /* 0x000000d100d17308 */ /* 0x000ff00000002400 */
[----:B------:R-:W1:Y:S01]  /*7ef0*/  MUFU.TANH R11, R11 ;  /* 0x0000000b000b7308 */ /* 0x000e620000002400 */
[----:B0-----:R-:W-:-:S07]  /*7f00*/  FMNMX.FTZ R12, R9, R6, !PT ;  /* 0x00000006090c7209 */ /* 0x001fce0007810000 */
[----:B------:R-:W-:Y:S08]  /*7f10*/  MUFU.TANH R211, R211 ;  /* 0x000000d300d37308 */ /* 0x000ff00000002400 */
[----:B------:R-:W0:Y:S01]  /*7f20*/  MUFU.TANH R15, R15 ;  /* 0x0000000f000f7308 */ /* 0x000e220000002400 */
[----:B-1----:R-:W-:-:S07]  /*7f30*/  FMNMX.FTZ R12, R11, R12, !PT ;  /* 0x0000000c0b0c7209 */ /* 0x002fce0007810000 */
[----:B------:R-:W-:Y:S08]  /*7f40*/  MUFU.TANH R213, R213 ;  /* 0x000000d500d57308 */ /* 0x000ff00000002400 */
[----:B------:R-:W1:Y:S01]  /*7f50*/  MUFU.TANH R27, R27 ;  /* 0x0000001b001b7308 */ /* 0x000e620000002400 */
[----:B0-----:R-:W-:Y:S01]  /*7f60*/  FMNMX.FTZ R12, R15, R12, !PT ;  /* 0x0000000c0f0c7209 */ /* 0x001fe20007810000 */
[----:B------:R-:W-:-:S02]  /*7f70*/  WARPGROUP.DEPBAR.LE gsb0, 0x0 ;  /* 0x00008000000079c5 */ /* 0x000fc40000010000 */
[----:B------:R-:W-:Y:S01]  /*7f80*/  WARPGROUP.ARRIVE ;  /* 0x00000000000079c5 */ /* 0x000fe20000000000 */
[----:B------:R-:W-:Y:S01]  /*7f90*/  FMUL.FTZ R183, R32, UR49 ;  /* 0x0000003120b77c20 */ /* 0x000fe20008410000 */
[----:B------:R-:W-:Y:S02]  /*7fa0*/  FMUL.FTZ R181, R33, UR49 ;  /* 0x0000003121b57c20 */ /* 0x000fe40008410000 */
[----:B------:R-:W0:Y:S01]  /*7fb0*/  MUFU.TANH R29, R29 ;  /* 0x0000001d001d7308 */ /* 0x000e220000002400 */
[----:B------:R-:W-:Y:S01]  /*7fc0*/  FMUL.FTZ R33, R38, UR49 ;  /* 0x0000003126217c20 */ /* 0x000fe20008410000 */
[----:B------:R-:W-:Y:S01]  /*7fd0*/  HGMMA.64x128x16.F32 R88, R176, gdesc[UR4].tnspB, R88, gsb0 ;  /* 0x41e00004b0587df0 */ /* 0x000fe20008000858 */
[----:B------:R-:W-:Y:S01]  /*7fe0*/  UIADD3 UR6, UR10, 0x100, URZ ;  /* 0x000001000a067890 */ /* 0x000fe2000fffe03f */
[----:B------:R-:W-:-:S04]  /*7ff0*/  UMOV UR7, 0x40000040 ;  /* 0x4000004000077882 */ /* 0x000fc80000000000 */
[----:B------:R-:W2:Y:S01]  /*8000*/  MUFU.TANH R183, R183 ;  /* 0x000000b700b77308 */ /* 0x000ea20000002400 */
[----:B-1----:R-:W-:-:S07]  /*8010*/  FMNMX.FTZ R12, R27, R12, !PT ;  /* 0x0000000c1b0c7209 */ /* 0x002fce0007810000 */
[----:B------:R-:W1:Y:S01]  /*8020*/  MUFU.TANH R181, R181 ;  /* 0x000000b500b57308 */ /* 0x000e620000002400 */
[----:B0-----:R-:W-:-:S07]  /*8030*/  FMNMX.FTZ R12, R29, R12, !PT ;  /* 0x0000000c1d0c7209 */ /* 0x001fce0007810000 */
[----:B------:R-:W0:Y:S01]  /*8040*/  MUFU.TANH R31, R31 ;  /* 0x0000001f001f7308 */ /* 0x000e220000002400 */
[----:B--2---:R-:W-:-:S07]  /*8050*/  FMNMX.FTZ R4, R183, R4, !PT ;  /* 0x00000004b7047209 */ /* 0x004fce0007810000 */
[----:B------:R-:W-:Y:S01]  /*8060*/  MUFU.TANH R215, R215 ;  /* 0x000000d700d77308 */ /* 0x000fe20000002400 */
[----:B-1----:R-:W-:-:S04]  /*8070*/  FMNMX.FTZ R4, R181, R4, !PT ;  /* 0x00000004b5047209 */ /* 0x002fc80007810000 */
[----:B------:R-:W-:-:S03]  /*8080*/  FMNMX.FTZ R4, R191, R4, !PT ;  /* 0x00000004bf047209 */ /* 0x000fc60007810000 */
[----:B------:R-:W1:Y:S01]  /*8090*/  MUFU.TANH R33, R33 ;  /* 0x0000002100217308 */ /* 0x000e620000002400 */
[----:B------:R-:W-:Y:S02]  /*80a0*/  FMNMX.FTZ R4, R193, R4, !PT ;  /* 0x00000004c1047209 */ /* 0x000fe40007810000 */
[----:B0-----:R-:W-:Y:S02]  /*80b0*/  FMNMX.FTZ R12, R31, R12, !PT ;  /* 0x0000000c1f0c7209 */ /* 0x001fe40007810000 */
[----:B------:R-:W-:-:S03]  /*80c0*/  FMNMX.FTZ R4, R195, R4, !PT ;  /* 0x00000004c3047209 */ /* 0x000fc60007810000 */
[----:B------:R-:W-:Y:S01]  /*80d0*/  MUFU.TANH R69, R69 ;  /* 0x0000004500457308 */ /* 0x000fe20000002400 */
[----:B------:R-:W-:-:S04]  /*80e0*/  FMNMX.FTZ R4, R197, R4, !PT ;  /* 0x00000004c5047209 */ /* 0x000fc80007810000 */
[----:B------:R-:W-:-:S03]  /*80f0*/  FMNMX.FTZ R4, R199, R4, !PT ;  /* 0x00000004c7047209 */ /* 0x000fc60007810000 */
[----:B------:R-:W0:Y:S01]  /*8100*/  MUFU.TANH R35, R35 ;  /* 0x0000002300237308 */ /* 0x000e220000002400 */
[----:B-1----:R-:W-:-:S07]  /*8110*/  FMNMX.FTZ R12, R33, R12, !PT ;  /* 0x0000000c210c7209 */ /* 0x002fce0007810000 */
        /* <DEDUP_REMOVED lines=13> */
[----:B------:R-:W-:Y:S01]  /*81f0*/  MUFU.TANH R223, R223 ;  /* 0x000000df00df7308 */ /* 0x000fe20000002400 */
[----:B0-----:R-:W-:-:S07]  /*8200*/  FMNMX.FTZ R12, R43, R12, !PT ;  /* 0x0000000c2b0c7209 */ /* 0x001fce0007810000 */
[----:B------:R-:W-:Y:S01]  /*8210*/  MUFU.TANH R47, R47 ;  /* 0x0000002f002f7308 */ /* 0x000fe20000002400 */
[----:B------:R-:W-:Y:S02]  /*8220*/  WARPGROUP.DEPBAR.LE gsb0, 0x0 ;  /* 0x00008000000079c5 */ /* 0x000fe40000010000 */
        /* <DEDUP_REMOVED lines=8> */
[----:B------:R-:W0:Y:S08]  /*82b0*/  MUFU.TANH R177, R177 ;  /* 0x000000b100b17308 */ /* 0x000e300000002400 */
[----:B------:R-:W1:Y:S08]  /*82c0*/  MUFU.TANH R179, R179 ;  /* 0x000000b300b37308 */ /* 0x000e700000002400 */
[----:B------:R-:W2:Y:S01]  /*82d0*/  MUFU.TANH R45, R45 ;  /* 0x0000002d002d7308 */ /* 0x000ea20000002400 */
[----:B0-----:R-:W-:-:S07]  /*82e0*/  FMNMX.FTZ R4, R177, R4, !PT ;  /* 0x00000004b1047209 */ /* 0x001fce0007810000 */
[----:B------:R-:W0:Y:S01]  /*82f0*/  MUFU.TANH R49, R49 ;  /* 0x0000003100317308 */ /* 0x000e220000002400 */
[----:B-1----:R-:W-:-:S04]  /*8300*/  FMNMX.FTZ R4, R179, R4, !PT ;  /* 0x00000004b3047209 */ /* 0x002fc80007810000 */
[----:B------:R-:W-:-:S03]  /*8310*/  FMNMX.FTZ R4, R201, R4, !PT ;  /* 0x00000004c9047209 */ /* 0x000fc60007810000 */
[----:B------:R-:W-:Y:S01]  /*8320*/  MUFU.TANH R85, R85 ;  /* 0x0000005500557308 */ /* 0x000fe20000002400 */
[----:B------:R-:W-:Y:S02]  /*8330*/  FMNMX.FTZ R4, R203, R4, !PT ;  /* 0x00000004cb047209 */ /* 0x000fe40007810000 */
[----:B--2---:R-:W-:Y:S02]  /*8340*/  FMNMX.FTZ R12, R45, R12, !PT ;  /* 0x0000000c2d0c7209 */ /* 0x004fe40007810000 */
[----:B------:R-:W-:Y:S02]  /*8350*/  FMNMX.FTZ R4, R205, R4, !PT ;  /* 0x00000004cd047209 */ /* 0x000fe40007810000 */
[----:B------:R-:W-:Y:S01]  /*8360*/  FMNMX.FTZ R12, R47, R12, !PT ;  /* 0x0000000c2f0c7209 */ /* 0x000fe20007810000 */
[----:B------:R-:W1:Y:S01]  /*8370*/  MUFU.TANH R51, R51 ;  /* 0x0000003300337308 */ /* 0x000e620000002400 */
[----:B------:R-:W-:Y:S02]  /*8380*/  FMNMX.FTZ R4, R207, R4, !PT ;  /* 0x00000004cf047209 */ /* 0x000fe40007810000 */
[----:B0-----:R-:W-:-:S02]  /*8390*/  FMNMX.FTZ R12, R49, R12, !PT ;  /* 0x0000000c310c7209 */ /* 0x001fc40007810000 */
[----:B------:R-:W-:-:S03]  /*83a0*/  FMNMX.FTZ R4, R209, R4, !PT ;  /* 0x00000004d1047209 */ /* 0x000fc60007810000 */
[----:B------:R-:W0:Y:S01]  /*83b0*/  MUFU.TANH R53, R53 ;  /* 0x0000003500357308 */ /* 0x000e220000002400 */
[----:B------:R-:W-:-:S04]  /*83c0*/  FMNMX.FTZ R4, R211, R4, !PT ;  /* 0x00000004d3047209 */ /* 0x000fc80007810000 */
[----:B------:R-:W-:-:S03]  /*83d0*/  FMNMX.FTZ R4, R213, R4, !PT ;  /* 0x00000004d5047209 */ /* 0x000fc60007810000 */
[----:B------:R-:W2:Y:S01]  /*83e0*/  MUFU.TANH R55, R55 ;  /* 0x0000003700377308 */ /* 0x000ea20000002400 */
[----:B-1----:R-:W-:-:S07]  /*83f0*/  FMNMX.FTZ R12, R51, R12, !PT ;  /* 0x0000000c330c7209 */ /* 0x002fce0007810000 */
[----:B------:R-:W1:Y:S01]  /*8400*/  MUFU.TANH R57, R57 ;  /* 0x0000003900397308 */ /* 0x000e620000002400 */
[----:B0-----:R-:W-:-:S07]  /*8410*/  FMNMX.FTZ R12, R53, R12, !PT ;  /* 0x0000000c350c7209 */ /* 0x001fce0007810000 */
[----:B------:R-:W0:Y:S01]  /*8420*/  MUFU.TANH R59, R59 ;  /* 0x0000003b003b7308 */ /* 0x000e220000002400 */
[----:B--2---:R-:W-:-:S07]  /*8430*/  FMNMX.FTZ R12, R55, R12, !PT ;  /* 0x0000000c370c7209 */ /* 0x004fce0007810000 */
[----:B------:R-:W2:Y:S01]  /*8440*/  MUFU.TANH R61, R61 ;  /* 0x0000003d003d7308 */ /* 0x000ea20000002400 */
[----:B-1----:R-:W-:-:S07]  /*8450*/  FMNMX.FTZ R12, R57, R12, !PT ;  /* 0x0000000c390c7209 */ /* 0x002fce0007810000 */
[----:B------:R-:W1:Y:S01]  /*8460*/  MUFU.TANH R63, R63 ;  /* 0x0000003f003f7308 */ /* 0x000e620000002400 */
[----:B0-----:R-:W-:-:S07]  /*8470*/  FMNMX.FTZ R12, R59, R12, !PT ;  /* 0x0000000c3b0c7209 */ /* 0x001fce0007810000 */
[----:B------:R-:W-:Y:S01]  /*8480*/  MUFU.TANH R67, R67 ;  /* 0x0000004300437308 */ /* 0x000fe20000002400 */
[----:B--2---:R-:W-:-:S07]  /*8490*/  FMNMX.FTZ R12, R61, R12, !PT ;  /* 0x0000000c3d0c7209 */ /* 0x004fce0007810000 */
        /* <DEDUP_REMOVED lines=18> */
[----:B------:R-:W-:Y:S01]  /*85c0*/  MUFU.TANH R87, R87 ;  /* 0x0000005700577308 */ /* 0x000fe20000002400 */
[----:B-1----:R-:W-:-:S04]  /*85d0*/  FMNMX.FTZ R4, R175, R4, !PT ;  /* 0x00000004af047209 */ /* 0x002fc80007810000 */
[----:B------:R-:W-:-:S04]  /*85e0*/  FMNMX.FTZ R4, R215, R4, !PT ;  /* 0x00000004d7047209 */ /* 0x000fc80007810000 */
[----:B------:R-:W-:Y:S02]  /*85f0*/  FMNMX.FTZ R4, R69, R4, !PT ;  /* 0x0000000445047209 */ /* 0x000fe40007810000 */
[----:B--2---:R-:W-:Y:S02]  /*8600*/  FMNMX.FTZ R12, R65, R12, !PT ;  /* 0x0000000c410c7209 */ /* 0x004fe40007810000 */
        /* <DEDUP_REMOVED lines=13> */
[----:B------:R-:W0:Y:S02]  /*86e0*/  SHFL.BFLY PT, R21, R4, 0x2, 0x1f ;  /* 0x0c401f0004157f89 */ /* 0x000e2400000e0000 */
[----:B0-----:R-:W-:Y:S02]  /*86f0*/  FMNMX.FTZ R21, R4, R21, !PT ;  /* 0x0000001504157209 */ /* 0x001fe40007810000 */
[----:B------:R-:W0:Y:S03]  /*8700*/  LDC R4, c[0x0][0x988] ;  /* 0x00026200ff047b82 */ /* 0x000e260000000800 */
[----:B------:R-:W1:Y:S02]  /*8710*/  SHFL.BFLY PT, R10, R21, 0x1, 0x1f ;  /* 0x0c201f00150a7f89 */ /* 0x000e6400000e0000 */
[----:B-1----:R-:W-:-:S05]  /*8720*/  FMNMX.FTZ R21, R21, R10, !PT ;  /* 0x0000000a15157209 */ /* 0x002fca0007810000 */
[C---:B0-----:R-:W-:Y:S01]  /*8730*/  FMUL.FTZ R10, R21.reuse, R4 ;  /* 0x00000004150a7220 */ /* 0x041fe20000410000 */
[----:B------:R-:W-:-:S03]  /*8740*/  FADD.FTZ R227, -R21, R8 ;  /* 0x0000000815e37221 */ /* 0x000fc60000010100 */
[-CC-:B------:R-:W-:Y:S01]  /*8750*/  FFMA.FTZ R180, R7, R4.reuse, -R10.reuse ;  /* 0x0000000407b47223 */ /* 0x180fe2000001080a */
[-CC-:B------:R-:W-:Y:S01]  /*8760*/  FFMA.FTZ R176, R183, R4.reuse, -R10.reuse ;  /* 0x00000004b7b07223 */ /* 0x180fe2000001080a */
[-CC-:B------:R-:W-:Y:S01]  /*8770*/  FFMA.FTZ R182, R13, R4.reuse, -R10.reuse ;  /* 0x000000040db67223 */ /* 0x180fe2000001080a */
        /* <DEDUP_REMOVED lines=12> */
[-C--:B------:R-:W-:Y:S01]  /*8840*/  FMUL.FTZ R8, R227, R4.reuse ;  /* 0x00000004e3087220 */ /* 0x080fe20000410000 */
        /* <DEDUP_REMOVED lines=12> */
[-CC-:B------:R-:W-:Y:S01]  /*8910*/  FFMA.FTZ R225, R225, R4.reuse, -R10.reuse ;  /* 0x00000004e1e17223 */ /* 0x180fe2000001080a */
[----:B------:R-:W-:Y:S01]  /*8920*/  FFMA.FTZ R85, R85, R4, -R10 ;  /* 0x0000000455557223 */ /* 0x000fe2000001080a */
[----:B0-----:R-:W-:Y:S01]  /*8930*/  FMNMX.FTZ R12, R169, R12, !PT ;  /* 0x0000000ca90c7209 */ /* 0x001fe20007810000 */
[----:B------:R-:W-:Y:S03]  /*8940*/  MUFU.EX2 R8, R8 ;  /* 0x0000000800087308 */ /* 0x000fe60000000800 */
[----:B------:R-:W-:-:S04]  /*8950*/  FMNMX.FTZ R12, R83, R12, !PT ;  /* 0x0000000c530c7209 */ /* 0x000fc80007810000 */
[----:B-1----:R-:W-:Y:S01]  /*8960*/  FMNMX.FTZ R12, R171, R12, !PT ;  /* 0x0000000cab0c7209 */ /* 0x002fe20007810000 */
[----:B------:R-:W0:Y:S03]  /*8970*/  MUFU.EX2 R5, R5 ;  /* 0x0000000500057308 */ /* 0x000e260000000800 */
[----:B------:R-:W-:Y:S01]  /*8980*/  FMNMX.FTZ R7, R87, R12, !PT ;  /* 0x0000000c57077209 */ /* 0x000fe20007810000 */
[----:B------:R-:W-:-:S04]  /*8990*/  FFMA.FTZ R12, R217, R4, -R10 ;  /* 0x00000004d90c7223 */ /* 0x000fc8000001080a */
[----:B------:R-:W1:Y:S01]  /*89a0*/  SHFL.BFLY PT, R14, R7, 0x2, 0x1f ;  /* 0x0c401f00070e7f89 */ /* 0x000e6200000e0000 */
[----:B------:R-:W2:Y:S08]  /*89b0*/  MUFU.EX2 R180, R180 ;  /* 0x000000b400b47308 */ /* 0x000eb00000000800 */
[----:B------:R-:W3:Y:S01]  /*89c0*/  MUFU.EX2 R182, R182 ;  /* 0x000000b600b67308 */ /* 0x000ee20000000800 */
[----:B0-----:R-:W-:-:S07]  /*89d0*/  FFMA.FTZ R3, R8, R3, R5 ;  /* 0x0000000308037223 */ /* 0x001fce0000010005 */
[----:B------:R-:W0:Y:S01]  /*89e0*/  MUFU.EX2 R13, R13 ;  /* 0x0000000d000d7308 */ /* 0x000e220000000800 */
[C---:B--2---:R-:W-:Y:S01]  /*89f0*/  FADD.FTZ R3, R180.reuse, R3 ;  /* 0x00000003b4037221 */ /* 0x044fe20000010000 */
[----:B------:R-:W-:Y:S02]  /*8a00*/  F2FP.F16.F32.PACK_AB R180, R180, R5 ;  /* 0x00000005b4b4723e */ /* 0x000fe400000000ff */
[----:B-1----:R-:W-:Y:S01]  /*8a10*/  FMNMX.FTZ R24, R7, R14, !PT ;  /* 0x0000000e07187209 */ /* 0x002fe20007810000 */
[----:B------:R-:W-:-:S03]  /*8a20*/  FFMA.FTZ R14, R219, R4, -R10 ;  /* 0x00000004db0e7223 */ /* 0x000fc6000001080a */
[----:B------:R-:W-:Y:S01]  /*8a30*/  MUFU.EX2 R176, R176 ;  /* 0x000000b000b07308 */ /* 0x000fe20000000800 */
[----:B---3--:R-:W-:Y:S01]  /*8a40*/  FADD.FTZ R44, R182, R3 ;  /* 0x00000003b62c7221 */ /* 0x008fe20000010000 */
[----:B------:R-:W1:Y:S06]  /*8a50*/  SHFL.BFLY PT, R7, R24, 0x1, 0x1f ;  /* 0x0c201f0018077f89 */ /* 0x000e6c00000e0000 */
[----:B------:R-:W-:Y:S01]  /*8a60*/  MUFU.EX2 R25, R25 ;  /* 0x0000001900197308 */ /* 0x000fe20000000800 */
[----:B0-----:R-:W-:-:S07]  /*8a70*/  F2FP.F16.F32.PACK_AB R182, R13, R182 ;  /* 0x000000b60db6723e */ /* 0x001fce00000000ff */
[----:B------:R-:W-:Y:S08]  /*8a80*/  MUFU.EX2 R178, R178 ;  /* 0x000000b200b27308 */ /* 0x000ff00000000800 */
[----:B------:R-:W-:Y:S01]  /*8a90*/  MUFU.EX2 R172, R172 ;  /* 0x000000ac00ac7308 */ /* 0x000fe20000000800 */
[----:B-1----:R-:W-:-:S05]  /*8aa0*/  FMNMX.FTZ R7, R24, R7, !PT ;  /* 0x0000000718077209 */ /* 0x002fca0007810000 */
[-C--:B------:R-:W-:Y:S02]  /*8ab0*/  FMUL.FTZ R40, R7, R4.reuse ;  /* 0x0000000407287220 */ /* 0x080fe40000410000 */
[----:B------:R-:W-:Y:S02]  /*8ac0*/  MUFU.EX2 R174, R174 ;  /* 0x000000ae00ae7308 */ /* 0x000fe40000000800 */
[-CC-:B------:R-:W-:Y:S01]  /*8ad0*/  FFMA.FTZ R183, R15, R4.reuse, -R40.reuse ;  /* 0x000000040fb77223 */ /* 0x180fe20000010828 */
[----:B------:R-:W-:Y:S02]  /*8ae0*/  IMAD.U32 R15, RZ, RZ, UR42 ;  /* 0x0000002aff0f7e24 */ /* 0x000fe4000f8e00ff */
[-CC-:B------:R-:W-:Y:S01]  /*8af0*/  FFMA.FTZ R181, R11, R4.reuse, -R40.reuse ;  /* 0x000000040bb57223 */ /* 0x180fe20000010828 */
[-CC-:B------:R-:W-:Y:S01]  /*8b00*/  FFMA.FTZ R177, R29, R4.reuse, -R40.reuse ;  /* 0x000000041db17223 */ /* 0x180fe20000010828 */
[-CC-:B------:R-:W-:Y:S01]  /*8b10*/  FFMA.FTZ R32, R27, R4.reuse, -R40.reuse ;  /* 0x000000041b207223 */ /* 0x180fe20000010828 */
[----:B------:R-:W-:Y:S01]  /*8b20*/  IADD3 R27, -R23, 0xb, RZ ;  /* 0x0000000b171b7810 */ /* 0x000fe20007ffe1ff */
        /* <DEDUP_REMOVED lines=31> */
[-CC-:B------:R-:W-:Y:S01]  /*8d20*/  FFMA.FTZ R155, R197, R4.reuse, -R10.reuse ;  /* 0x00000004c59b7223 */ /* 0x180fe2000001080a */
[-CC-:B------:R-:W-:Y:S01]  /*8d30*/  FFMA.FTZ R193, R201, R4.reuse, -R10.reuse ;  /* 0x00000004c9c17223 */ /* 0x180fe2000001080a */
[-CC-:B------:R-:W-:Y:S01]  /*8d40*/  FFMA.FTZ R152, R207, R4.reuse, -R10.reuse ;  /* 0x00000004cf987223 */ /* 0x180fe2000001080a */
[-CC-:B------:R-:W-:Y:S01]  /*8d50*/  FFMA.FTZ R154, R211, R4.reuse, -R10.reuse ;  /* 0x00000004d39a7223 */ /* 0x180fe2000001080a */
[----:B------:R-:W-:Y:S01]  /*8d60*/  HGMMA.64x128x16.F32 R88, R156, gdesc[UR4].tnspB, R88, gsb0 ;  /* 0x41e000049c587df0 */ /* 0x000fe20008000858 */
[----:B------:R-:W-:Y:S01]  /*8d70*/  UIADD3 UR6, UR10, 0x300, URZ ;  /* 0x000003000a067890 */ /* 0x000fe2000fffe03f */
[-C--:B------:R-:W-:Y:S01]  /*8d80*/  FFMA.FTZ R197, R175, R4.reuse, -R10 ;  /* 0x00000004afc57223 */ /* 0x080fe2000001080a */
[----:B------:R-:W-:Y:S01]  /*8d90*/  UMOV UR7, 0x40000040 ;  /* 0x4000004000077882 */ /* 0x000fe20000000000 */
[----:B------:R-:W-:Y:S01]  /*8da0*/  MUFU.EX2 R179, R179 ;  /* 0x000000b300b37308 */ /* 0x000fe20000000800 */
[----:B------:R-:W-:-:S07]  /*8db0*/  FFMA.FTZ R175, R41, R4, -R40 ;  /* 0x0000000429af7223 */ /* 0x000fce0000010828 */
        /* <DEDUP_REMOVED lines=23> */
[-CC-:B------:R-:W-:Y:S01]  /*8f30*/  FFMA.FTZ R10, R9, R4.reuse, -R40.reuse ;  /* 0x00000004090a7223 */ /* 0x180fe20000010828 */
[----:B------:R-:W-:Y:S01]  /*8f40*/  HGMMA.64x128x16.F32 R88, R160, gdesc[UR4].tnspB, R88, gsb0 ;  /* 0x41e00004a0587df0 */ /* 0x000fe20008000858 */
[----:B------:R-:W-:Y:S01]  /*8f50*/  UIADD3 UR6, UR10, 0x380, URZ ;  /* 0x000003800a067890 */ /* 0x000fe2000fffe03f */
[-CC-:B------:R-:W-:Y:S01]  /*8f60*/  FFMA.FTZ R173, R37, R4.reuse, -R40.reuse ;  /* 0x0000000425ad7223 */ /* 0x180fe20000010828 */
[----:B------:R-:W-:Y:S01]  /*8f70*/  UMOV UR7, 0x40000040 ;  /* 0x4000004000077882 */ /* 0x000fe20000000000 */
        /* <DEDUP_REMOVED lines=18> */
[----:B------:R-:W-:Y:S01]  /*90a0*/  MUFU.EX2 R14, R14 ;  /* 0x0000000e000e7308 */ /* 0x000fe20000000800 */
[----:B------:R-:W-:-:S02]  /*90b0*/  WARPGROUP.DEPBAR.LE gsb0, 0x0 ;  /* 0x00008000000079c5 */ /* 0x000fc40000010000 */
[----:B------:R-:W-:Y:S01]  /*90c0*/  WARPGROUP.ARRIVE ;  /* 0x00000000000079c5 */ /* 0x000fe20000000000 */
[----:B------:R-:W-:Y:S01]  /*90d0*/  FADD.FTZ R161, -R7, R6 ;  /* 0x0000000607a17221 */ /* 0x000fe20000010100 */
[----:B------:R-:W-:Y:S01]  /*90e0*/  FFMA.FTZ R6, R49, R4, -R40 ;  /* 0x0000000431067223 */ /* 0x000fe20000010828 */
[----:B0-----:R-:W-:Y:S02]  /*90f0*/  F2FP.F16.F32.PACK_AB R160, R73, R12 ;  /* 0x0000000c49a0723e */ /* 0x001fe400000000ff */
[----:B------:R-:W-:Y:S01]  /*9100*/  FMUL.FTZ R161, R161, R4 ;  /* 0x00000004a1a17220 */ /* 0x000fe20000410000 */
[----:B------:R-:W-:Y:S01]  /*9110*/  HGMMA.64x128x16.F32 R88, R164, gdesc[UR4].tnspB, R88, gsb0 ;  /* 0x41e00004a4587df0 */ /* 0x000fe20008000858 */
[----:B------:R-:W0:Y:S01]  /*9120*/  MUFU.EX2 R77, R77 ;  /* 0x0000004d004d7308 */ /* 0x000e220000000800 */
[----:B------:R-:W-:-:S07]  /*9130*/  UIADD3 UR6, UR54, -0x1, URZ ;  /* 0xffffffff36067890 */ /* 0x000fce000fffe03f */
[----:B------:R-:W1:Y:S01]  /*9140*/  MUFU.EX2 R201, R161 ;  /* 0x000000a100c97308 */ /* 0x000e620000000800 */
[----:B------:R-:W-:-:S07]  /*9150*/  UMOV UR54, UR6 ;  /* 0x0000000600367c82 */ /* 0x000fce0008000000 */
[----:B------:R-:W-:Y:S01]  /*9160*/  MUFU.EX2 R6, R6 ;  /* 0x0000000600067308 */ /* 0x000fe20000000800 */
[----:B0-----:R-:W-:-:S07]  /*9170*/  F2FP.F16.F32.PACK_AB R162, R77, R14 ;  /* 0x0000000e4da2723e */ /* 0x001fce00000000ff */
[----:B------:R-:W-:Y:S01]  /*9180*/  MUFU.EX2 R79, R79 ;  /* 0x0000004f004f7308 */ /* 0x000fe20000000800 */
[----:B-1----:R-:W-:-:S04]  /*9190*/  FFMA.FTZ R42, R201, R0, R10 ;  /* 0x00000000c92a7223 */ /* 0x002fc8000001000a */
[C---:B------:R-:W-:Y:S01]  /*91a0*/  FADD.FTZ R42, R181.reuse, R42 ;  /* 0x0000002ab52a7221 */ /* 0x040fe20000010000 */
[----:B------:R-:W-:Y:S02]  /*91b0*/  F2FP.F16.F32.PACK_AB R181, R181, R10 ;  /* 0x0000000ab5b5723e */ /* 0x000fe400000000ff */
[----:B------:R-:W0:Y:S01]  /*91c0*/  MUFU.EX2 R0, R57 ;  /* 0x0000003900007308 */ /* 0x000e220000000800 */
[----:B------:R-:W-:Y:S01]  /*91d0*/  FADD.FTZ R3, R183, R42 ;  /* 0x0000002ab7037221 */ /* 0x000fe20000010000 */
[----:B------:R-:W-:-:S03]  /*91e0*/  F2FP.F16.F32.PACK_AB R183, R32, R183 ;  /* 0x000000b720b7723e */ /* 0x000fc600000000ff */
[----:B------:R-:W-:-:S03]  /*91f0*/  FADD.FTZ R42, R32, R3 ;  /* 0x00000003202a7221 */ /* 0x000fc60000010000 */
[----:B------:R-:W-:Y:S01]  /*9200*/  MUFU.EX2 R20, R20 ;  /* 0x0000001400147308 */ /* 0x000fe20000000800 */
        /* <DEDUP_REMOVED lines=10> */
[----:B------:R-:W-:Y:S01]  /*92b0*/  FADD.FTZ R42, R30, R3 ;  /* 0x000000031e2a7221 */ /* 0x000fe20000010000 */
[----:B------:R-:W-:Y:S01]  /*92c0*/  FFMA.FTZ R3, R169, R4, -R40 ;  /* 0x00000004a9037223 */ /* 0x000fe20000010828 */
[----:B------:R-:W-:Y:S01]  /*92d0*/  F2FP.F16.F32.PACK_AB R169, R28, R9 ;  /* 0x000000091ca9723e */ /* 0x000fe200000000ff */
[----:B------:R-:W-:Y:S08]  /*92e0*/  MUFU.EX2 R24, R225 ;  /* 0x000000e100187308 */ /* 0x000ff00000000800 */
[----:B------:R-:W-:Y:S01]  /*92f0*/  MUFU.EX2 R85, R85 ;  /* 0x0000005500557308 */ /* 0x000fe20000000800 */
[----:B------:R-:W-:-:S02]  /*9300*/  WARPGROUP.DEPBAR.LE gsb0, 0x0 ;  /* 0x00008000000079c5 */ /* 0x000fc40000010000 */
[----:B------:R1:W-:Y:S06]  /*9310*/  BAR.ARV R27, 0x100 ;  /* 0x0004001b0000751d */ /* 0x0003ec0000002000 */
        /* <DEDUP_REMOVED lines=8> */
[----:B--2---:R-:W-:Y:S01]  /*93a0*/  IMAD.U32 R29, RZ, RZ, UR50 ;  /* 0x00000032ff1d7e24 */ /* 0x004fe2000f8e00ff */
[----:B------:R-:W-:Y:S01]  /*93b0*/  UMOV UR50, UR42 ;  /* 0x0000002a00327c82 */ /* 0x000fe20008000000 */
[-C--:B------:R-:W-:Y:S01]  /*93c0*/  FMUL.FTZ R101, R101, R8.reuse ;  /* 0x0000000865657220 */ /* 0x080fe20000410000 */
[-C--:B------:R-:W-:Y:S01]  /*93d0*/  FMUL.FTZ R104, R104, R8.reuse ;  /* 0x0000000868687220 */ /* 0x080fe20000410000 */
[-C--:B------:R-:W-:Y:S01]  /*93e0*/  FMUL.FTZ R105, R105, R8.reuse ;  /* 0x0000000869697220 */ /* 0x080fe20000410000 */
[----:B------:R-:W-:Y:S01]  /*93f0*/  @!P1 LEA R29, R29, UR41, 0x3 ;  /* 0x000000291d1d9c11 */ /* 0x000fe2000f8e18ff */
[-C--:B------:R-:W-:Y:S01]  /*9400*/  FMUL.FTZ R108, R108, R8.reuse ;  /* 0x000000086c6c7220 */ /* 0x080fe20000410000 */
[-C--:B------:R-:W-:Y:S01]  /*9410*/  FMUL.FTZ R109, R109, R8.reuse ;  /* 0x000000086d6d7220 */ /* 0x080fe20000410000 */
[-C--:B------:R-:W-:Y:S01]  /*9420*/  FMUL.FTZ R112, R112, R8.reuse ;  /* 0x0000000870707220 */ /* 0x080fe20000410000 */
[----:B------:R-:W-:Y:S01]  /*9430*/  FMUL.FTZ R113, R113, R8 ;  /* 0x0000000871717220 */ /* 0x000fe20000410000 */
[----:B-1----:R-:W-:-:S02]  /*9440*/  @!P1 VIADD R27, R29, 0x28860 ;  /* 0x000288601d1b9836 */ /* 0x002fc40000000000 */
[-C--:B------:R-:W-:Y:S01]  /*9450*/  FMUL.FTZ R116, R116, R8.reuse ;  /* 0x0000000874747220 */ /* 0x080fe20000410000 */
[-C--:B------:R-:W-:Y:S01]  /*9460*/  FMUL.FTZ R117, R117, R8.reuse ;  /* 0x0000000875757220 */ /* 0x080fe20000410000 */
[-C--:B------:R-:W-:Y:S01]  /*9470*/  FMUL.FTZ R120, R120, R8.reuse ;  /* 0x0000000878787220 */ /* 0x080fe20000410000 */
[-C--:B------:R-:W-:Y:S01]  /*9480*/  FMUL.FTZ R121, R121, R8.reuse ;  /* 0x0000000879797220 */ /* 0x080fe20000410000 */
[----:B------:R-:W-:Y:S01]  /*9490*/  @!P1 PRMT R29, RZ, 0x654, R27 ;  /* 0x00000654ff1d9816 */ /* 0x000fe2000000001b */
[----:B------:R-:W-:Y:S01]  /*94a0*/  FADD.FTZ R27, R13, R44 ;  /* 0x0000002c0d1b7221 */ /* 0x000fe20000010000 */
[-C--:B------:R-:W-:Y:S01]  /*94b0*/  FMUL.FTZ R124, R124, R8.reuse ;  /* 0x000000087c7c7220 */ /* 0x080fe20000410000 */
[-C--:B------:R-:W-:Y:S01]  /*94c0*/  FMUL.FTZ R125, R125, R8.reuse ;  /* 0x000000087d7d7220 */ /* 0x080fe20000410000 */
[----:B------:R1:W-:Y:S01]  /*94d0*/  @!P1 SYNCS.ARRIVE.TRANS64.RED.A1T0 RZ, [R29+URZ], RZ ;  /* 0x000000ff1dff99a7 */ /* 0x0003e2000810043f */
[----:B------:R-:W-:Y:S01]  /*94e0*/  FADD.FTZ R44, R176, R27 ;  /* 0x0000001bb02c7221 */ /* 0x000fe20000010000 */
[-C--:B------:R-:W-:Y:S01]  /*94f0*/  FMUL.FTZ R128, R128, R8.reuse ;  /* 0x0000000880807220 */ /* 0x080fe20000410000 */
[-C--:B------:R-:W-:Y:S01]  /*9500*/  FMUL.FTZ R129, R129, R8.reuse ;  /* 0x0000000881817220 */ /* 0x080fe20000410000 */
[-C--:B------:R-:W-:Y:S01]  /*9510*/  FMUL.FTZ R132, R132, R8.reuse ;  /* 0x0000000884847220 */ /* 0x080fe20000410000 */
[----:B------:R-:W-:Y:S01]  /*9520*/  FADD.FTZ R27, R25, R44 ;  /* 0x0000002c191b7221 */ /* 0x000fe20000010000 */
[-C--:B------:R-:W-:Y:S01]  /*9530*/  FMUL.FTZ R133, R133, R8.reuse ;  /* 0x0000000885857220 */ /* 0x080fe20000410000 */
[-C--:B------:R-:W-:Y:S01]  /*9540*/  FMUL.FTZ R136, R136, R8.reuse ;  /* 0x0000000888887220 */ /* 0x080fe20000410000 */
[----:B-1----:R-:W-:Y:S01]  /*9550*/  FADD.FTZ R29, R175, R42 ;  /* 0x0000002aaf1d7221 */ /* 0x002fe20000010000 */
[----:B------:R-:W-:Y:S01]  /*9560*/  FADD.FTZ R44, R178, R27 ;  /* 0x0000001bb22c7221 */ /* 0x000fe20000010000 */
[C---:B------:R-:W-:Y:S01]  /*9570*/  F2FP.F16.F32.PACK_AB R175, R26.reuse, R175 ;  /* 0x000000af1aaf723e */ /* 0x040fe200000000ff */
[----:B------:R-:W-:Y:S01]  /*9580*/  FMUL.FTZ R137, R137, R8 ;  /* 0x0000000889897220 */ /* 0x000fe20000410000 */
[----:B------:R-:W-:Y:S01]  /*9590*/  FADD.FTZ R42, R26, R29 ;  /* 0x0000001d1a2a7221 */ /* 0x000fe20000010000 */
[C---:B------:R-:W-:Y:S01]  /*95a0*/  FADD.FTZ R27, R153.reuse, R44 ;  /* 0x0000002c991b7221 */ /* 0x040fe20000010000 */
[----:B------:R-:W-:Y:S01]  /*95b0*/  MUFU.EX2 R26, R3 ;  /* 0x00000003001a7308 */ /* 0x000fe20000000800 */
[----:B------:R-:W-:Y:S01]  /*95c0*/  F2FP.F16.F32.PACK_AB R178, R153, R178 ;  /* 0x000000b299b2723e */ /* 0x000fe200000000ff */
[----:B------:R-:W-:Y:S01]  /*95d0*/  FADD.FTZ R5, R9, R42 ;  /* 0x0000002a09057221 */ /* 0x000fe20000010000 */
[----:B------:R-:W-:Y:S01]  /*95e0*/  FADD.FTZ R44, R172, R27 ;  /* 0x0000001bac2c7221 */ /* 0x000fe20000010000 */
[C---:B------:R-:W-:Y:S01]  /*95f0*/  F2FP.F16.F32.PACK_AB R172, R155.reuse, R172 ;  /* 0x000000ac9bac723e */ /* 0x040fe200000000ff */
[----:B------:R-:W-:Y:S01]  /*9600*/  FMUL.FTZ R140, R140, R8 ;  /* 0x000000088c8c7220 */ /* 0x000fe20000410000 */
[----:B------:R-:W-:Y:S01]  /*9610*/  FADD.FTZ R5, R28, R5 ;  /* 0x000000051c057221 */ /* 0x000fe20000010000 */
[----:B------:R-:W-:Y:S01]  /*9620*/  FADD.FTZ R27, R155, R44 ;  /* 0x0000002c9b1b7221 */ /* 0x000fe20000010000 */
[----:B0-----:R-:W-:Y:S01]  /*9630*/  F2FP.F16.F32.PACK_AB R155, R59, R0 ;  /* 0x000000003b9b723e */ /* 0x001fe200000000ff */
[----:B------:R-:W-:Y:S01]  /*9640*/  FMUL.FTZ R141, R141, R8 ;  /* 0x000000088d8d7220 */ /* 0x000fe20000410000 */
[----:B------:R-:W-:Y:S01]  /*9650*/  FADD.FTZ R10, R6, R5 ;  /* 0x00000005060a7221 */ /* 0x000fe20000010000 */
[----:B------:R-:W-:Y:S01]  /*9660*/  FADD.FTZ R44, R174, R27 ;  /* 0x0000001bae2c7221 */ /* 0x000fe20000010000 */
[----:B------:R-:W-:Y:S01]  /*9670*/  FFMA.FTZ R27, R171, R4, -R40 ;  /* 0x00000004ab1b7223 */ /* 0x000fe20000010828 */
[C---:B------:R-:W-:Y:S01]  /*9680*/  F2FP.F16.F32.PACK_AB R171, R11.reuse, R6 ;  /* 0x000000060bab723e */ /* 0x040fe200000000ff */
[----:B------:R-:W-:Y:S01]  /*9690*/  FADD.FTZ R10, R11, R10 ;  /* 0x0000000a0b0a7221 */ /* 0x000fe20000010000 */
[----:B------:R-:W-:Y:S01]  /*96a0*/  FADD.FTZ R31, R191, R44 ;  /* 0x0000002cbf1f7221 */ /* 0x000fe20000010000 */
[----:B------:R-:W-:Y:S01]  /*96b0*/  FFMA.FTZ R40, R87, R4, -R40 ;  /* 0x0000000457287223 */ /* 0x000fe20000010828 */
[-C--:B------:R-:W-:Y:S01]  /*96c0*/  FMUL.FTZ R144, R144, R8.reuse ;  /* 0x0000000890907220 */ /* 0x080fe20000410000 */
[-C--:B------:R-:W-:Y:S01]  /*96d0*/  FMUL.FTZ R145, R145, R8.reuse ;  /* 0x0000000891917220 */ /* 0x080fe20000410000 */
[----:B------:R-:W-:Y:S01]  /*96e0*/  FADD.FTZ R44, R168, R31 ;  /* 0x0000001fa82c7221 */ /* 0x000fe20000010000 */
[-C--:B------:R-:W-:Y:S01]  /*96f0*/  FMUL.FTZ R148, R148, R8.reuse ;  /* 0x0000000894947220 */ /* 0x080fe20000410000 */
[----:B------:R-:W-:Y:S01]  /*9700*/  FMUL.FTZ R149, R149, R8 ;  /* 0x0000000895957220 */ /* 0x000fe20000410000 */
[----:B------:R-:W-:Y:S01]  /*9710*/  MUFU.EX2 R40, R40 ;  /* 0x0000002800287308 */ /* 0x000fe20000000800 */
[----:B------:R-:W-:Y:S01]  /*9720*/  FADD.FTZ R13, R193, R44 ;  /* 0x0000002cc10d7221 */ /* 0x000fe20000010000 */
[----:B------:R-:W-:Y:S01]  /*9730*/  F2FP.F16.F32.PACK_AB R176, R25, R176 ;  /* 0x000000b019b0723e */ /* 0x000fe200000000ff */
[-C--:B------:R-:W-:Y:S01]  /*9740*/  FMUL.FTZ R90, R90, R201.reuse ;  /* 0x000000c95a5a7220 */ /* 0x080fe20000410000 */
[----:B------:R-:W-:Y:S01]  /*9750*/  F2FP.F16.F32.PACK_AB R174, R191, R174 ;  /* 0x000000aebfae723e */ /* 0x000fe200000000ff */
[----:B------:R-:W-:Y:S01]  /*9760*/  FADD.FTZ R42, R170, R13 ;  /* 0x0000000daa2a7221 */ /* 0x000fe20000010000 */
[----:B------:R-:W-:Y:S01]  /*9770*/  F2FP.F16.F32.PACK_AB R170, R157, R170 ;  /* 0x000000aa9daa723e */ /* 0x000fe200000000ff */
[-C--:B------:R-:W-:Y:S01]  /*9780*/  FMUL.FTZ R91, R91, R201.reuse ;  /* 0x000000c95b5b7220 */ /* 0x080fe20000410000 */
[----:B------:R-:W0:Y:S01]  /*9790*/  MUFU.EX2 R44, R71 ;  /* 0x00000047002c7308 */ /* 0x000e220000000800 */
[----:B------:R-:W-:Y:S01]  /*97a0*/  FADD.FTZ R5, R157, R42 ;  /* 0x0000002a9d057221 */ /* 0x000fe20000010000 */
[----:B------:R-:W-:Y:S01]  /*97b0*/  F2FP.F16.F32.PACK_AB R168, R193, R168 ;  /* 0x000000a8c1a8723e */ /* 0x000fe200000000ff */
        /* <DEDUP_REMOVED lines=8> */
[----:B------:R-:W1:Y:S01]  /*9840*/  MUFU.EX2 R32, R81 ;  /* 0x0000005100207308 */ /* 0x000e620000000800 */
[----:B------:R-:W-:Y:S01]  /*9850*/  F2FP.F16.F32.PACK_AB R157, R63, R46 ;  /* 0x0000002e3f9d723e */ /* 0x000fe200000000ff */
[----:B------:R-:W-:Y:S01]  /*9860*/  FADD.FTZ R10, R154, R13 ;  /* 0x0000000d9a0a7221 */ /* 0x000fe20000010000 */
[----:B------:R-:W-:Y:S01]  /*9870*/  FADD.FTZ R5, R0, R5 ;  /* 0x0000000500057221 */ /* 0x000fe20000010000 */
[C---:B------:R-:W-:Y:S01]  /*9880*/  F2FP.F16.F32.PACK_AB R154, R195.reuse, R154 ;  /* 0x0000009ac39a723e */ /* 0x040fe200000000ff */
[-C--:B------:R-:W-:Y:S01]  /*9890*/  FMUL.FTZ R98, R98, R201.reuse ;  /* 0x000000c962627220 */ /* 0x080fe20000410000 */
[----:B------:R-:W-:Y:S01]  /*98a0*/  FADD.FTZ R13, R195, R10 ;  /* 0x0000000ac30d7221 */ /* 0x000fe20000010000 */
[----:B------:R-:W-:Y:S01]  /*98b0*/  FADD.FTZ R5, R59, R5 ;  /* 0x000000053b057221 */ /* 0x000fe20000010000 */
[----:B------:R-:W-:Y:S01]  /*98c0*/  F2FP.F16.F32.PACK_AB R159, R67, R48 ;  /* 0x00000030439f723e */ /* 0x000fe200000000ff */
[-C--:B------:R-:W-:Y:S01]  /*98d0*/  FMUL.FTZ R99, R99, R201.reuse ;  /* 0x000000c963637220 */ /* 0x080fe20000410000 */
[----:B------:R-:W-:Y:S01]  /*98e0*/  FADD.FTZ R10, R156, R13 ;  /* 0x0000000d9c0a7221 */ /* 0x000fe20000010000 */
[----:B------:R-:W-:Y:S01]  /*98f0*/  FADD.FTZ R5, R46, R5 ;  /* 0x000000052e057221 */ /* 0x000fe20000010000 */
[C---:B------:R-:W-:Y:S01]  /*9900*/  F2FP.F16.F32.PACK_AB R156, R197.reuse, R156 ;  /* 0x0000009cc59c723e */ /* 0x040fe200000000ff */
[-C--:B------:R-:W-:Y:S01]  /*9910*/  FMUL.FTZ R102, R102, R201.reuse ;  /* 0x000000c966667220 */ /* 0x080fe20000410000 */
[----:B------:R-:W-:Y:S01]  /*9920*/  FADD.FTZ R9, R197, R10 ;  /* 0x0000000ac5097221 */ /* 0x000fe20000010000 */
[----:B------:R-:W-:Y:S01]  /*9930*/  FADD.FTZ R5, R63, R5 ;  /* 0x000000053f057221 */ /* 0x000fe20000010000 */
[----:B0-----:R-:W-:Y:S01]  /*9940*/  F2FP.F16.F32.PACK_AB R161, R75, R44 ;  /* 0x0000002c4ba1723e */ /* 0x001fe200000000ff */
[-C--:B------:R-:W-:Y:S01]  /*9950*/  FMUL.FTZ R103, R103, R201.reuse ;  /* 0x000000c967677220 */ /* 0x080fe20000410000 */
[----:B------:R-:W-:Y:S01]  /*9960*/  FADD.FTZ R10, R158, R9 ;  /* 0x000000099e0a7221 */ /* 0x000fe20000010000 */
[----:B------:R-:W-:Y:S01]  /*9970*/  FADD.FTZ R5, R48, R5 ;  /* 0x0000000530057221 */ /* 0x000fe20000010000 */
[C---:B------:R-:W-:Y:S01]  /*9980*/  F2FP.F16.F32.PACK_AB R158, R69.reuse, R158 ;  /* 0x0000009e459e723e */ /* 0x040fe200000000ff */
[-C--:B------:R-:W-:Y:S01]  /*9990*/  FMUL.FTZ R106, R106, R201.reuse ;  /* 0x000000c96a6a7220 */ /* 0x080fe20000410000 */
[----:B------:R-:W-:Y:S01]  /*99a0*/  FADD.FTZ R9, R69, R10 ;  /* 0x0000000a45097221 */ /* 0x000fe20000010000 */
[----:B------:R-:W-:Y:S01]  /*99b0*/  FADD.FTZ R5, R67, R5 ;  /* 0x0000000543057221 */ /* 0x000fe20000010000 */
[----:B-1----:R-:W-:Y:S01]  /*99c0*/  F2FP.F16.F32.PACK_AB R163, R79, R32 ;  /* 0x000000204fa3723e */ /* 0x002fe200000000ff */
[-C--:B------:R-:W-:Y:S01]  /*99d0*/  FMUL.FTZ R107, R107, R201.reuse ;  /* 0x000000c96b6b7220 */ /* 0x080fe20000410000 */
[----:B------:R-:W-:Y:S01]  /*99e0*/  FADD.FTZ R6, R12, R9 ;  /* 0x000000090c067221 */ /* 0x000fe20000010000 */
[----:B------:R-:W-:Y:S01]  /*99f0*/  FADD.FTZ R5, R44, R5 ;  /* 0x000000052c057221 */ /* 0x000fe20000010000 */
[----:B------:R-:W-:Y:S01]  /*9a00*/  F2FP.F16.F32.PACK_AB R164, R199, R20 ;  /* 0x00000014c7a4723e */ /* 0x000fe200000000ff */
[-C--:B------:R-:W-:Y:S01]  /*9a10*/  FMUL.FTZ R110, R110, R201.reuse ;  /* 0x000000c96e6e7220 */ /* 0x080fe20000410000 */
[----:B------:R-:W-:Y:S01]  /*9a20*/  FADD.FTZ R3, R73, R6 ;  /* 0x0000000649037221 */ /* 0x000fe20000010000 */
[----:B------:R-:W-:Y:S01]  /*9a30*/  FADD.FTZ R5, R75, R5 ;  /* 0x000000054b057221 */ /* 0x000fe20000010000 */
[----:B------:R-:W0:Y:S01]  /*9a40*/  MUFU.EX2 R6, R27 ;  /* 0x0000001b00067308 */ /* 0x000e220000000800 */
[----:B------:R-:W-:Y:S01]  /*9a50*/  F2FP.F16.F32.PACK_AB R165, R83, R26 ;  /* 0x0000001a53a5723e */ /* 0x000fe200000000ff */
        /* <DEDUP_REMOVED lines=15> */
[----:B0-----:R-:W-:Y:S01]  /*9b50*/  F2FP.F16.F32.PACK_AB R167, R40, R6 ;  /* 0x0000000628a7723e */ /* 0x001fe200000000ff */
        /* <DEDUP_REMOVED lines=22> */
.L_x_2272:
[----:B------:R-:W-:Y:S06]  /*9cc0*/  BAR.ARV 0x8, 0x180 ;  /* 0x0206000000007b1d */ /* 0x000fec0000002000 */
[----:B------:R-:W-:Y:S05]  /*9cd0*/  @!P0 BRA `(.L_x_2282) ;  /* 0x0000000000048947 */ /* 0x000fea0003800000 */
[----:B------:R-:W-:Y:S01]  /*9ce0*/  BPT.TRAP 0x1 ;  /* 0x000000040000795c */ /* 0x000fe20000300000 */
.L_x_2282:
[----:B------:R-:W-:Y:S01]  /*9cf0*/  ULEA UR5, UR42, UR41, 0x3 ;  /* 0x000000292a057291 */ /* 0x000fe2000f8e183f */
[----:B------:R-:W-:-:S05]  /*9d00*/  IMAD.U32 R5, RZ, RZ, UR43 ;  /* 0x0000002bff057e24 */ /* 0x000fca000f8e00ff */
[----:B------:R-:W-:-:S04]  /*9d10*/  SHF.L.U32 R5, R5, 0x1f, RZ ;  /* 0x0000001f05057819 */ /* 0x000fc800000006ff */
[----:B------:R0:W1:Y:S01]  /*9d20*/  SYNCS.PHASECHK.TRANS64.TRYWAIT P2, [UR5+0x28850], R5 ;  /* 0x02885005ff0075a7 */ /* 0x0000620008040145 */
[----:B------:R-:W-:Y:S05]  /*9d30*/  @!P0 BRA `(.L_x_2283) ;  /* 0x0000000000048947 */ /* 0x000fea0003800000 */
[----:B------:R-:W-:Y:S01]  /*9d40*/  BPT.TRAP 0x1 ;  /* 0x000000040000795c */ /* 0x000fe20000300000 */
.L_x_2283:
[----:B-1----:R-:W-:Y:S05]  /*9d50*/  @P2 BRA `(.L_x_2284) ;  /* 0x0000000000082947 */ /* 0x002fea0003800000 */
[----:B------:R-:W1:Y:S02]  /*9d60*/  SYNCS.PHASECHK.TRANS64.TRYWAIT P0, [UR5+0x28850], R5 ;  /* 0x02885005ff0075a7 */ /* 0x000e640008000145 */
[----:B-1----:R-:W-:Y:S05]  /*9d70*/  @!P0 BRA `(.L_x_2285) ;  /* 0x0000006c00748947 */ /* 0x002fea0003800000 */
.L_x_2284:
[----:B------:R-:W-:Y:S01]  /*9d80*/  UIADD3 UR41, UR41, 0x400, URZ ;  /* 0x0000040029297890 */ /* 0x000fe2000fffe03f */
[----:B------:R-:W-:Y:S01]  /*9d90*/  WARPGROUP.ARRIVE ;  /* 0x00000000000079c5 */ /* 0x000fe20000000000 */
[----:B------:R-:W-:Y:S01]  /*9da0*/  UMOV UR7, 0x40000040 ;  /* 0x4000004000077882 */ /* 0x000fe20000000000 */
[----:B-1----:R-:W1:Y:S01]  /*9db0*/  SHFL.BFLY PT, R6, R3, 0x2, 0x1f ;  /* 0x0c401f0003067f89 */ /* 0x002e6200000e0000 */
[----:B------:R-:W-:Y:S01]  /*9dc0*/  USHF.R.U32.HI UR41, URZ, 0x4, UR41 ;  /* 0x000000043f297899 */ /* 0x000fe20008011629 */
[----:B------:R-:W-:Y:S01]  /*9dd0*/  IMAD.MOV.U32 R10, RZ, RZ, RZ ;  /* 0x000000ffff0a7224 */ /* 0x000fe200078e00ff */
[----:B------:R-:W-:Y:S01]  /*9de0*/  UIADD3 UR44, UR44, 0x1, URZ ;  /* 0x000000012c2c7890 */ /* 0x000fe2000fffe03f */
[----:B0-----:R-:W0:Y:S01]  /*9df0*/  SHFL.BFLY PT, R5, R0, 0x2, 0x1f ;  /* 0x0c401f0000057f89 */ /* 0x001e2200000e0000 */
        /* <DEDUP_REMOVED lines=8> */
[----:B-1----:R-:W-:Y:S01]  /*9e80*/  FADD.FTZ R6, R6, R3 ;  /* 0x0000000306067221 */ /* 0x002fe20000010000 */
[----:B------:R-:W-:Y:S01]  /*9e90*/  UMOV UR7, 0x40000040 ;  /* 0x4000004000077882 */ /* 0x000fe20000000000 */
[----:B------:R-:W-:Y:S02]  /*9ea0*/  IMAD.MOV.U32 R3, RZ, RZ, -0x800000 ;  /* 0xff800000ff037424 */ /* 0x000fe400078e00ff */
[----:B0-----:R-:W-:Y:S01]  /*9eb0*/  FADD.FTZ R8, R5, R0 ;  /* 0x0000000005087221 */ /* 0x001fe20000010000 */
[----:B------:R-:W-:Y:S01]  /*9ec0*/  IMAD.MOV.U32 R0, RZ, RZ, -0x800000 ;  /* 0xff800000ff007424 */ /* 0x000fe200078e00ff */
[----:B------:R-:W0:Y:S01]  /*9ed0*/  SHFL.BFLY PT, R5, R6, 0x1, 0x1f ;  /* 0x0c201f0006057f89 */ /* 0x000e2200000e0000 */
[----:B------:R-:W-:-:S03]  /*9ee0*/  USEL UR42, UR42, URZ, UP0 ;  /* 0x0000003f2a2a7287 */ /* 0x000fc60008000000 */
[----:B------:R-:W1:Y:S01]  /*9ef0*/  SHFL.BFLY PT, R9, R8, 0x1, 0x1f ;  /* 0x0c201f0008097f89 */ /* 0x000e6200000e0000 */
[----:B0-----:R-:W-:Y:S01]  /*9f00*/  FADD.FTZ R12, R6, R5 ;  /* 0x00000005060c7221 */ /* 0x001fe20000010000 */
[----:B------:R-:W-:Y:S01]  /*9f10*/  MOV R5, RZ ;  /* 0x000000ff00057202 */ /* 0x000fe20000000f00 */
[----:B-1----:R-:W-:-:S03]  /*9f20*/  FADD.FTZ R13, R8, R9 ;  /* 0x00000009080d7221 */ /* 0x002fc60000010000 */
[----:B------:R-:W-:Y:S01]  /*9f30*/  FSETP.NE.FTZ.AND P0, PT, R12, RZ, PT ;  /* 0x000000ff0c00720b */ /* 0x000fe20003f15000 */
[----:B------:R-:W-:Y:S01]  /*9f40*/  IMAD.U32 R8, RZ, RZ, UR5 ;  /* 0x00000005ff087e24 */ /* 0x000fe2000f8e00ff */
[----:B------:R-:W-:-:S03]  /*9f50*/  FSETP.NE.FTZ.AND P2, PT, R13, RZ, PT ;  /* 0x000000ff0d00720b */ /* 0x000fc60003f55000 */
[----:B------:R-:W-:-:S05]  /*9f60*/  @!P1 VIADD R8, R8, 0x28860 ;  /* 0x0002886008089836 */ /* 0x000fca0000000000 */
[----:B------:R-:W-:-:S03]  /*9f70*/  @!P1 PRMT R8, RZ, 0x654, R8 ;  /* 0x00000654ff089816 */ /* 0x000fc60000000008 */
[----:B------:R-:W0:Y:S01]  /*9f80*/  @P0 MUFU.LG2 R9, R12 ;  /* 0x0000000c00090308 */ /* 0x000e220000000c00 */
[C---:B------:R-:W-:Y:S01]  /*9f90*/  @P0 FMUL.FTZ R6, R4.reuse, 0.69314718246459960938 ;  /* 0x3f31721804060820 */ /* 0x040fe20000410000 */
[----:B------:R-:W-:-:S06]  /*9fa0*/  @P2 FMUL.FTZ R15, R4, 0.69314718246459960938 ;  /* 0x3f317218040f2820 */ /* 0x000fcc0000410000 */
        /* <DEDUP_REMOVED lines=110> */
.L_x_2255:
        /* <DEDUP_REMOVED lines=10> */
[----:B------:R-:W1:Y:S01]  /*a730*/  LDC R39, c[0x0][0xbe8] ;  /* 0x0002fa00ff277b82 */ /* 0x000e620000000800 */
[----:B------:R-:W-:Y:S01]  /*a740*/  IMAD R9, R22, 0x40, R2 ;  /* 0x0000004016097824 */ /* 0x000fe200078e0202 */
        /* <DEDUP_REMOVED lines=18> */
[----:B------:R-:W-:Y:S01]  /*a870*/  UIMAD UR8, UR37, UR11, UR8 ;  /* 0x0000000b250872a4 */ /* 0x000fe2000f8e0208 */
[----:B------:R-:W-:Y:S01]  /*a880*/  F2FP.F16.F32.PACK_AB R147, R151, R150 ;  /* 0x000000969793723e */ /* 0x000fe200000000ff */
[----:B------:R-:W-:Y:S01]  /*a890*/  UIMAD.WIDE.U32 UR6, UR37, UR10, UR6 ;  /* 0x0000000a250672a5 */ /* 0x000fe2000f8e0006 */
[----:B------:R-:W-:-:S02]  /*a8a0*/  ULDC UR5, c[0x0][0xa88] ;  /* 0x0002a20000057ab9 */ /* 0x000fc40000000800 */
[----:B------:R-:W-:Y:S01]  /*a8b0*/  ULDC.64 UR10, c[0x0][0xaf0] ;  /* 0x0002bc00000a7ab9 */ /* 0x000fe20000000a00 */
[----:B-1----:R-:W-:Y:S01]  /*a8c0*/  IMAD R64, R39, UR5, RZ ;  /* 0x0000000527407c24 */ /* 0x002fe2000f8e02ff */
[----:B------:R-:W-:Y:S02]  /*a8d0*/  MOV R36, R38 ;  /* 0x0000002600247202 */ /* 0x000fe40000000f00 */
[----:B0-----:R-:W-:-:S03]  /*a8e0*/  MOV R37, R5 ;  /* 0x0000000500257202 */ /* 0x001fc60000000f00 */
[----:B------:R-:W-:-:S04]  /*a8f0*/  IMAD.WIDE R4, R187, 0x2, R36 ;  /* 0x00000002bb047825 */ /* 0x000fc800078e0224 */
[----:B------:R-:W-:Y:S01]  /*a900*/  IMAD.WIDE R36, R9, 0x2, R36 ;  /* 0x0000000209247825 */ /* 0x000fe200078e0224 */
[C---:B------:R-:W-:Y:S02]  /*a910*/  IADD3 R21, P6, R4.reuse, 0x20, RZ ;  /* 0x0000002004157810 */ /* 0x040fe40007fde0ff */
[C---:B------:R-:W-:Y:S02]  /*a920*/  IADD3 R33, P1, R4.reuse, 0x4040, RZ ;  /* 0x0000404004217810 */ /* 0x040fe40007f3e0ff */
[----:B------:R-:W-:Y:S01]  /*a930*/  IADD3 R45, P0, R4, 0x4060, RZ ;  /* 0x00004060042d7810 */ /* 0x000fe20007f1e0ff */
[--C-:B------:R-:W-:Y:S01]  /*a940*/  IMAD.X R13, RZ, RZ, R5.reuse, P6 ;  /* 0x000000ffff0d7224 */ /* 0x100fe200030e0605 */
[----:B------:R-:W-:Y:S01]  /*a950*/  IADD3 R35, P6, R36, 0x1000, RZ ;  /* 0x0000100024237810 */ /* 0x000fe20007fde0ff */
[----:B------:R-:W-:Y:S01]  /*a960*/  IMAD.X R43, RZ, RZ, R5, P1 ;  /* 0x000000ffff2b7224 */ /* 0x000fe200008e0605 */
[----:B------:R-:W-:Y:S02]  /*a970*/  ISETP.NE.AND P1, PT, R39, 0x1, PT ;  /* 0x000000012700780c */ /* 0x000fe40003f25270 */
[----:B------:R-:W-:-:S02]  /*a980*/  LOP3.LUT R34, R35, 0x380, RZ, 0xc0, !PT ;  /* 0x0000038023227812 */ /* 0x000fc400078ec0ff */
[----:B------:R-:W-:Y:S02]  /*a990*/  IADD3 R31, P2, R4, 0x4020, RZ ;  /* 0x00004020041f7810 */ /* 0x000fe40007f5e0ff */
[----:B------:R-:W-:Y:S02]  /*a9a0*/  SHF.R.U64 R34, R34, 0x3, RZ ;  /* 0x0000000322227819 */ /* 0x000fe400000012ff */
[----:B------:R-:W-:Y:S01]  /*a9b0*/  LOP3.LUT R9, R4, 0x380, RZ, 0xc0, !PT ;  /* 0x0000038004097812 */ /* 0x000fe200078ec0ff */
[----:B------:R-:W-:Y:S01]  /*a9c0*/  IMAD.X R41, RZ, RZ, R5, P2 ;  /* 0x000000ffff297224 */ /* 0x000fe200010e0605 */
[----:B------:R-:W-:Y:S01]  /*a9d0*/  LOP3.LUT R34, R34, R35, RZ, 0x3c, !PT ;  /* 0x0000002322227212 */ /* 0x000fe200078e3cff */
[----:B------:R-:W-:Y:S01]  /*a9e0*/  IMAD.X R35, RZ, RZ, R37, P6 ;  /* 0x000000ffff237224 */ /* 0x000fe200030e0625 */
[----:B------:R-:W-:Y:S01]  /*a9f0*/  IADD3 R47, P6, R36, 0x7000, RZ ;  /* 0x00007000242f7810 */ /* 0x000fe20007fde0ff */
[----:B------:R-:W0:Y:S01]  /*aa00*/  @P1 LDC R48, c[0x0][0xbf0] ;  /* 0x0002fc00ff301b82 */ /* 0x000e220000000800 */
[----:B------:R-:W-:-:S02]  /*aa10*/  LOP3.LUT R14, R33, 0x380, RZ, 0xc0, !PT ;  /* 0x00000380210e7812 */ /* 0x000fc400078ec0ff */
[----:B------:R-:W-:Y:S02]  /*aa20*/  LOP3.LUT R20, R47, 0x380, RZ, 0xc0, !PT ;  /* 0x000003802f147812 */ /* 0x000fe400078ec0ff */
[----:B------:R-:W-:Y:S02]  /*aa30*/  LOP3.LUT R44, R45, 0x380, RZ, 0xc0, !PT ;  /* 0x000003802d2c7812 */ /* 0x000fe400078ec0ff */
[----:B------:R-:W-:Y:S02]  /*aa40*/  SHF.R.U64 R20, R20, 0x3, RZ ;  /* 0x0000000314147819 */ /* 0x000fe400000012ff */
[----:B------:R-:W-:Y:S02]  /*aa50*/  LOP3.LUT R12, R31, 0x380, RZ, 0xc0, !PT ;  /* 0x000003801f0c7812 */ /* 0x000fe400078ec0ff */
[----:B------:R-:W-:Y:S02]  /*aa60*/  LOP3.LUT R20, R20, R47, RZ, 0x3c, !PT ;  /* 0x0000002f14147212 */ /* 0x000fe400078e3cff */
[----:B------:R-:W1:Y:S01]  /*aa70*/  @P1 LDC R47, c[0x0][0xbec] ;  /* 0x0002fb00ff2f1b82 */ /* 0x000e620000000800 */
[----:B------:R-:W-:-:S02]  /*aa80*/  SHF.R.U64 R9, R9, 0x3, RZ ;  /* 0x0000000309097819 */ /* 0x000fc400000012ff */
[----:B------:R-:W-:Y:S02]  /*aa90*/  LOP3.LUT R8, R21, 0x380, RZ, 0xc0, !PT ;  /* 0x0000038015087812 */ /* 0x000fe400078ec0ff */
[----:B------:R-:W-:Y:S02]  /*aaa0*/  SHF.R.U64 R14, R14, 0x3, RZ ;  /* 0x000000030e0e7819 */ /* 0x000fe400000012ff */
[----:B------:R-:W-:Y:S02]  /*aab0*/  SHF.R.U64 R44, R44, 0x3, RZ ;  /* 0x000000032c2c7819 */ /* 0x000fe400000012ff */
[C---:B------:R-:W-:Y:S02]  /*aac0*/  IADD3 R29, P3, R4.reuse, 0x4000, RZ ;  /* 0x00004000041d7810 */ /* 0x040fe40007f7e0ff */
[C---:B------:R-:W-:Y:S02]  /*aad0*/  IADD3 R27, P4, R4.reuse, 0x60, RZ ;  /* 0x00000060041b7810 */ /* 0x040fe40007f9e0ff */
[----:B------:R-:W-:Y:S01]  /*aae0*/  IADD3 R25, P5, R4, 0x40, RZ ;  /* 0x0000004004197810 */ /* 0x000fe20007fbe0ff */
[--C-:B------:R-:W-:Y:S01]  /*aaf0*/  IMAD.X R15, RZ, RZ, R5.reuse, P3 ;  /* 0x000000ffff0f7224 */ /* 0x100fe200018e0605 */
[----:B------:R-:W-:Y:S01]  /*ab00*/  SHF.R.U64 R12, R12, 0x3, RZ ;  /* 0x000000030c0c7819 */ /* 0x000fe200000012ff */
[--C-:B------:R-:W-:Y:S01]  /*ab10*/  IMAD.X R11, RZ, RZ, R5.reuse, P4 ;  /* 0x000000ffff0b7224 */ /* 0x100fe200020e0605 */
[----:B------:R-:W-:Y:S01]  /*ab20*/  LOP3.LUT R4, R9, R4, RZ, 0x3c, !PT ;  /* 0x0000000409047212 */ /* 0x000fe200078e3cff */
[----:B------:R-:W-:Y:S01]  /*ab30*/  IMAD.X R9, RZ, RZ, R5, P5 ;  /* 0x000000ffff097224 */ /* 0x000fe200028e0605 */
[----:B------:R-:W-:-:S02]  /*ab40*/  SHF.R.U64 R8, R8, 0x3, RZ ;  /* 0x0000000308087819 */ /* 0x000fc400000012ff */
[----:B------:R-:W-:Y:S02]  /*ab50*/  LOP3.LUT R42, R14, R33, RZ, 0x3c, !PT ;  /* 0x000000210e2a7212 */ /* 0x000fe400078e3cff */
[----:B------:R-:W-:Y:S01]  /*ab60*/  LOP3.LUT R44, R44, R45, RZ, 0x3c, !PT ;  /* 0x0000002d2c2c7212 */ /* 0x000fe200078e3cff */
[----:B------:R-:W-:Y:S01]  /*ab70*/  IMAD.X R45, RZ, RZ, R5, P0 ;  /* 0x000000ffff2d7224 */ /* 0x000fe200000e0605 */
[----:B------:R-:W-:Y:S02]  /*ab80*/  LOP3.LUT R10, R29, 0x380, RZ, 0xc0, !PT ;  /* 0x000003801d0a7812 */ /* 0x000fe400078ec0ff */
[----:B------:R-:W-:Y:S02]  /*ab90*/  LOP3.LUT R40, R12, R31, RZ, 0x3c, !PT ;  /* 0x0000001f0c287212 */ /* 0x000fe400078e3cff */
[----:B------:R-:W-:Y:S02]  /*aba0*/  LOP3.LUT R12, R8, R21, RZ, 0x3c, !PT ;  /* 0x00000015080c7212 */ /* 0x000fe400078e3cff */
[----:B------:R-:W-:-:S02]  /*abb0*/  MOV R46, R4 ;  /* 0x00000004002e7202 */ /* 0x000fc40000000f00 */
[----:B------:R-:W-:Y:S02]  /*abc0*/  LOP3.LUT R8, R25, 0x380, RZ, 0xc0, !PT ;  /* 0x0000038019087812 */ /* 0x000fe400078ec0ff */
[----:B------:R-:W-:Y:S02]  /*abd0*/  F2FP.F16.F32.PACK_AB R4, R89, R88 ;  /* 0x000000585904723e */ /* 0x000fe400000000ff */
[----:B------:R-:W-:Y:S01]  /*abe0*/  F2FP.F16.F32.PACK_AB R5, R91, R90 ;  /* 0x0000005a5b05723e */ /* 0x000fe200000000ff */
[----:B------:R-:W-:Y:S01]  /*abf0*/  BAR.SYNC.DEFER_BLOCKING 0x1, 0x100 ;  /* 0x0044000000007b1d */ /* 0x000fe20000010000 */
[----:B------:R-:W-:Y:S01]  /*ac00*/  MOV R66, R42 ;  /* 0x0000002a00427202 */ /* 0x000fe20000000f00 */
[----:B------:R-:W-:Y:S01]  /*ac10*/  VIADD R42, R17, UR36 ;  /* 0x00000024112a7c36 */ /* 0x000fe20008000000 */
[----:B------:R-:W-:Y:S01]  /*ac20*/  SHF.R.U64 R10, R10, 0x3, RZ ;  /* 0x000000030a0a7819 */ /* 0x000fe200000012ff */
[----:B------:R-:W-:Y:S01]  /*ac30*/  VIADD R43, R186, UR36 ;  /* 0x00000024ba2b7c36 */ /* 0x000fe20008000000 */
[----:B------:R-:W-:-:S02]  /*ac40*/  SHF.R.U64 R8, R8, 0x3, RZ ;  /* 0x0000000308087819 */ /* 0x000fc400000012ff */
[----:B------:R-:W-:Y:S02]  /*ac50*/  LOP3.LUT R14, R10, R29, RZ, 0x3c, !PT ;  /* 0x0000001d0a0e7212 */ /* 0x000fe400078e3cff */
[----:B------:R-:W-:Y:S02]  /*ac60*/  LOP3.LUT R10, R27, 0x380, RZ, 0xc0, !PT ;  /* 0x000003801b0a7812 */ /* 0x000fe400078ec0ff */
[----:B------:R-:W-:Y:S02]  /*ac70*/  LOP3.LUT R8, R8, R25, RZ, 0x3c, !PT ;  /* 0x0000001908087212 */ /* 0x000fe400078e3cff */
[----:B------:R-:W-:Y:S02]  /*ac80*/  IADD3 R25, P0, R36, 0x6000, RZ ;  /* 0x0000600024197810 */ /* 0x000fe40007f1e0ff */
[----:B------:R-:W-:Y:S02]  /*ac90*/  SHF.R.U64 R10, R10, 0x3, RZ ;  /* 0x000000030a0a7819 */ /* 0x000fe400000012ff */
[----:B------:R-:W-:-:S02]  /*aca0*/  LOP3.LUT R24, R25, 0x380, RZ, 0xc0, !PT ;  /* 0x0000038019187812 */ /* 0x000fc400078ec0ff */
[----:B------:R-:W-:Y:S02]  /*acb0*/  LOP3.LUT R10, R10, R27, RZ, 0x3c, !PT ;  /* 0x0000001b0a0a7212 */ /* 0x000fe400078e3cff */
[----:B------:R-:W-:Y:S02]  /*acc0*/  SHF.R.U64 R24, R24, 0x3, RZ ;  /* 0x0000000318187819 */ /* 0x000fe400000012ff */
[----:B------:R-:W-:Y:S01]  /*acd0*/  MOV R54, R10 ;  /* 0x0000000a00367202 */ /* 0x000fe20000000f00 */
[----:B------:R1:W-:Y:S01]  /*ace0*/  STSM.16.M88.4 [R46], R4 ;  /* 0x000000042e007844 */ /* 0x0003e20000000200 */
[----:B------:R-:W-:Y:S01]  /*acf0*/  LOP3.LUT R24, R24, R25, RZ, 0x3c, !PT ;  /* 0x0000001918187212 */ /* 0x000fe200078e3cff */
[----:B------:R-:W-:Y:S01]  /*ad00*/  IMAD.X R25, RZ, RZ, R37, P0 ;  /* 0x000000ffff197224 */ /* 0x000fe200000e0625 */
[----:B------:R-:W-:Y:S01]  /*ad10*/  MOV R53, R14 ;  /* 0x0000000e00357202 */ /* 0x000fe20000000f00 */
[----:B------:R-:W-:Y:S01]  /*ad20*/  IMAD.U32 R14, RZ, RZ, UR8 ;  /* 0x00000008ff0e7e24 */ /* 0x000fe2000f8e00ff */
[----:B------:R-:W-:Y:S01]  /*ad30*/  MOV R15, R12 ;  /* 0x0000000c000f7202 */ /* 0x000fe20000000f00 */
[----:B------:R-:W-:Y:S01]  /*ad40*/  ULDC.64 UR8, c[0x0][0xae8] ;  /* 0x0002ba0000087ab9 */ /* 0x000fe20000000a00 */
[----:B------:R-:W-:-:S02]  /*ad50*/  IADD3 R29, P3, R36, 0x4000, RZ ;  /* 0x00004000241d7810 */ /* 0x000fc40007f7e0ff */
[----:B------:R-:W-:Y:S02]  /*ad60*/  IADD3 R27, P2, R36, 0x5000, RZ ;  /* 0x00005000241b7810 */ /* 0x000fe40007f5e0ff */
[----:B------:R-:W-:Y:S02]  /*ad70*/  LOP3.LUT R28, R29, 0x380, RZ, 0xc0, !PT ;  /* 0x000003801d1c7812 */ /* 0x000fe400078ec0ff */
[----:B------:R-:W-:Y:S02]  /*ad80*/  LOP3.LUT R26, R27, 0x380, RZ, 0xc0, !PT ;  /* 0x000003801b1a7812 */ /* 0x000fe400078ec0ff */
[----:B------:R-:W-:Y:S01]  /*ad90*/  SHF.R.U64 R28, R28, 0x3, RZ ;  /* 0x000000031c1c7819 */ /* 0x000fe200000012ff */
[----:B-1----:R-:W-:Y:S01]  /*ada0*/  @P1 IMAD.HI.U32 R5, R42, R47, RZ ;  /* 0x0000002f2a051227 */ /* 0x002fe200078e00ff */
[----:B------:R-:W-:Y:S02]  /*adb0*/  F2FP.F16.F32.PACK_AB R7, R103, R102 ;  /* 0x000000666707723e */ /* 0x000fe400000000ff */
[----:B------:R-:W-:Y:S01]  /*adc0*/  MOV R52, R40 ;  /* 0x0000002800347202 */ /* 0x000fe20000000f00 */
[----:B------:R-:W-:Y:S01]  /*add0*/  IMAD.MOV.U32 R4, RZ, RZ, R42 ;  /* 0x000000ffff047224 */ /* 0x000fe200078e002a */
[----:B0-----:R-:W-:-:S02]  /*ade0*/  @P1 SHF.R.U32.HI R4, RZ, R48, R5 ;  /* 0x00000030ff041219 */ /* 0x001fc40000011605 */
[----:B------:R-:W-:Y:S02]  /*adf0*/  SHF.R.U64 R26, R26, 0x3, RZ ;  /* 0x000000031a1a7819 */ /* 0x000fe400000012ff */
[--C-:B------:R-:W-:Y:S01]  /*ae00*/  SHF.R.S32.HI R5, RZ, 0x1f, R4.reuse ;  /* 0x0000001fff057819 */ /* 0x100fe20000011404 */
[----:B------:R-:W-:Y:S01]  /*ae10*/  IMAD.MOV R6, RZ, RZ, -R4 ;  /* 0x000000ffff067224 */ /* 0x000fe200078e0a04 */
[----:B------:R-:W-:Y:S02]  /*ae20*/  IADD3 R12, P0, R4, UR6, RZ ;  /* 0x00000006040c7c10 */ /* 0x000fe4000ff1e0ff */
        /* <DEDUP_REMOVED lines=8> */
[----:B------:R-:W-:Y:S01]  /*aeb0*/  LOP3.LUT R28, R28, R29, RZ, 0x3c, !PT ;  /* 0x0000001d1c1c7212 */ /* 0x000fe200078e3cff */
[----:B------:R-:W-:Y:S01]  /*aec0*/  IMAD R10, R10, UR6, RZ ;  /* 0x000000060a0a7c24 */ /* 0x000fe2000f8e02ff */
[----:B------:R-:W-:Y:S01]  /*aed0*/  MOV R14, R8 ;  /* 0x00000008000e7202 */ /* 0x000fe20000000f00 */
[----:B------:R0:W-:Y:S01]  /*aee0*/  STSM.16.M88.4 [R15], R4 ;  /* 0x000000040f007844 */ /* 0x0001e20000000200 */
[----:B------:R-:W-:Y:S01]  /*aef0*/  IMAD.X R29, RZ, RZ, R37, P3 ;  /* 0x000000ffff1d7224 */ /* 0x000fe200018e0625 */
[----:B------:R-:W-:Y:S01]  /*af00*/  LOP3.LUT P0, RZ, R184, 0x3, RZ, 0xc0, !PT ;  /* 0x00000003b8ff7812 */ /* 0x000fe2000780c0ff */
[----:B------:R-:W-:Y:S01]  /*af10*/  IMAD R41, R11, UR7, R10 ;  /* 0x000000070b297c24 */ /* 0x000fe2000f8e020a */
[----:B------:R-:W-:Y:S01]  /*af20*/  ULDC.64 UR6, c[0x0][0xb50] ;  /* 0x0002d40000067ab9 */ /* 0x000fe20000000a00 */
[----:B------:R-:W-:-:S02]  /*af30*/  F2FP.F16.F32.PACK_AB R8, R105, R104 ;  /* 0x000000686908723e */ /* 0x000fc400000000ff */
[----:B------:R-:W-:Y:S02]  /*af40*/  F2FP.F16.F32.PACK_AB R9, R107, R106 ;  /* 0x0000006a6b09723e */ /* 0x000fe400000000ff */
[----:B------:R-:W-:Y:S02]  /*af50*/  F2FP.F16.F32.PACK_AB R10, R109, R108 ;  /* 0x0000006c6d0a723e */ /* 0x000fe400000000ff */
[----:B------:R-:W-:Y:S02]  /*af60*/  F2FP.F16.F32.PACK_AB R11, R111, R110 ;  /* 0x0000006e6f0b723e */ /* 0x000fe400000000ff */
[----:B------:R-:W-:Y:S02]  /*af70*/  LEA R40, P3, R12, UR6, 0x2 ;  /* 0x000000060c287c11 */ /* 0x000fe4000f8610ff */
[----:B------:R-:W-:Y:S01]  /*af80*/  LOP3.LUT R26, R26, R27, RZ, 0x3c, !PT ;  /* 0x0000001b1a1a7212 */ /* 0x000fe200078e3cff */
[----:B0-----:R-:W-:Y:S01]  /*af90*/  VIADD R5, R43, 0x8 ;  /* 0x000000082b057836 */ /* 0x001fe20000000000 */
[----:B------:R0:W-:Y:S01]  /*afa0*/  STSM.16.M88.4 [R14], R8 ;  /* 0x000000080e007844 */ /* 0x0001e20000000200 */
[----:B------:R-:W-:Y:S01]  /*afb0*/  IMAD.IADD R7, R13, 0x1, R41 ;  /* 0x000000010d077824 */ /* 0x000fe200078e0229 */
[----:B------:R-:W-:Y:S01]  /*afc0*/  F2FP.F16.F32.PACK_AB R4, R113, R112 ;  /* 0x000000707104723e */ /* 0x000fe200000000ff */
[----:B------:R-:W-:Y:S01]  /*afd0*/  IMAD.X R27, RZ, RZ, R37, P2 ;  /* 0x000000ffff1b7224 */ /* 0x000fe200010e0625 */
[-C--:B------:R-:W-:Y:S01]  /*afe0*/  ISETP.GE.OR P2, PT, R43, R64.reuse, P0 ;  /* 0x000000402b00720c */ /* 0x080fe20000746670 */
[----:B------:R-:W-:Y:S01]  /*aff0*/  SHFL.IDX PT, R60, R40, RZ, 0x1c1f ;  /* 0x001c1fff283c7589 */ /* 0x000fe200000e0000 */
[----:B------:R-:W-:-:S02]  /*b000*/  ISETP.GE.OR P0, PT, R5, R64, P0 ;  /* 0x000000400500720c */ /* 0x000fc40000706670 */
[----:B------:R-:W-:Y:S01]  /*b010*/  LEA.HI.X R41, R12, UR7, R7, 0x2, P3 ;  /* 0x000000070c297c11 */ /* 0x000fe200098f1407 */
[----:B------:R-:W-:Y:S01]  /*b020*/  SHFL.IDX PT, R62, R40, 0x1, 0x1c1f ;  /* 0x003c1f00283e7f89 */ /* 0x000fe200000e0000 */
[----:B------:R-:W-:Y:S02]  /*b030*/  F2FP.F16.F32.PACK_AB R5, R115, R114 ;  /* 0x000000727305723e */ /* 0x000fe400000000ff */
[----:B------:R-:W-:Y:S01]  /*b040*/  F2FP.F16.F32.PACK_AB R6, R117, R116 ;  /* 0x000000747506723e */ /* 0x000fe200000000ff */
[----:B------:R-:W1:Y:S01]  /*b050*/  SHFL.IDX PT, R61, R41, RZ, 0x1c1f ;  /* 0x001c1fff293d7589 */ /* 0x000e6200000e0000 */
[----:B------:R-:W-:Y:S02]  /*b060*/  F2FP.F16.F32.PACK_AB R7, R119, R118 ;  /* 0x000000767707723e */ /* 0x000fe400000000ff */
[----:B------:R-:W-:Y:S01]  /*b070*/  F2FP.F16.F32.PACK_AB R12, R121, R120 ;  /* 0x00000078790c723e */ /* 0x000fe200000000ff */
[----:B------:R-:W2:Y:S01]  /*b080*/  SHFL.IDX PT, R63, R41, 0x1, 0x1c1f ;  /* 0x003c1f00293f7f89 */ /* 0x000ea200000e0000 */
[----:B------:R-:W-:-:S02]  /*b090*/  F2FP.F16.F32.PACK_AB R13, R123, R122 ;  /* 0x0000007a7b0d723e */ /* 0x000fc400000000ff */
[----:B0-----:R-:W-:Y:S01]  /*b0a0*/  F2FP.F16.F32.PACK_AB R14, R125, R124 ;  /* 0x0000007c7d0e723e */ /* 0x001fe200000000ff */
[----:B------:R-:W-:Y:S01]  /*b0b0*/  STSM.16.M88.4 [R54], R4 ;  /* 0x0000000436007844 */ /* 0x000fe20000000200 */
[----:B------:R-:W-:Y:S02]  /*b0c0*/  F2FP.F16.F32.PACK_AB R15, R127, R126 ;  /* 0x0000007e7f0f723e */ /* 0x000fe400000000ff */
[----:B------:R-:W-:Y:S02]  /*b0d0*/  F2FP.F16.F32.PACK_AB R8, R129, R128 ;  /* 0x000000808108723e */ /* 0x000fe400000000ff */
[----:B------:R-:W-:Y:S01]  /*b0e0*/  F2FP.F16.F32.PACK_AB R9, R131, R130 ;  /* 0x000000828309723e */ /* 0x000fe200000000ff */
[----:B------:R-:W-:Y:S01]  /*b0f0*/  STSM.16.M88.4 [R53], R12 ;  /* 0x0000000c35007844 */ /* 0x000fe20000000200 */
[----:B------:R-:W-:Y:S02]  /*b100*/  F2FP.F16.F32.PACK_AB R10, R133, R132 ;  /* 0x00000084850a723e */ /* 0x000fe400000000ff */
[----:B------:R-:W-:-:S02]  /*b110*/  F2FP.F16.F32.PACK_AB R11, R135, R134 ;  /* 0x00000086870b723e */ /* 0x000fc400000000ff */
[----:B------:R-:W-:Y:S02]  /*b120*/  MOV R65, R44 ;  /* 0x0000002c00417202 */ /* 0x000fe40000000f00 */
[C---:B------:R-:W-:Y:S01]  /*b130*/  IADD3 R33, P5, R36.reuse, 0x2000, RZ ;  /* 0x0000200024217810 */ /* 0x040fe20007fbe0ff */
[----:B------:R-:W-:Y:S01]  /*b140*/  STSM.16.M88.4 [R52], R8 ;  /* 0x0000000834007844 */ /* 0x000fe20000000200 */
[----:B------:R-:W-:Y:S01]  /*b150*/  UIMAD UR5, UR12, UR8, URZ ;  /* 0x000000080c0572a4 */ /* 0x000fe2000f8e023f */
[C---:B------:R-:W-:Y:S02]  /*b160*/  IADD3 R31, P4, R36.reuse, 0x3000, RZ ;  /* 0x00003000241f7810 */ /* 0x040fe40007f9e0ff */
[----:B------:R0:W-:Y:S01]  /*b170*/  STSM.16.M88.4 [R66], R136 ;  /* 0x0000008842007844 */ /* 0x0001e20000000200 */
[----:B------:R-:W-:Y:S01]  /*b180*/  UIMAD.WIDE.U32 UR6, UR39, UR8, URZ ;  /* 0x00000008270672a5 */ /* 0x000fe2000f8e003f */
[----:B------:R-:W-:Y:S02]  /*b190*/  LOP3.LUT R21, R36, 0x380, RZ, 0xc0, !PT ;  /* 0x0000038024157812 */ /* 0x000fe400078ec0ff */
[----:B------:R-:W-:Y:S01]  /*b1a0*/  STSM.16.M88.4 [R65], R144 ;  /* 0x0000009041007844 */ /* 0x000fe20000000200 */
[----:B------:R-:W-:Y:S01]  /*b1b0*/  UIMAD UR5, UR39, UR9, UR5 ;  /* 0x00000009270572a4 */ /* 0x000fe2000f8e0205 */
[----:B------:R-:W-:Y:S01]  /*b1c0*/  LOP3.LUT R32, R33, 0x380, RZ, 0xc0, !PT ;  /* 0x0000038021207812 */ /* 0x000fe200078ec0ff */
[----:B------:R-:W-:Y:S01]  /*b1d0*/  BAR.SYNC.DEFER_BLOCKING 0x1, 0x100 ;  /* 0x0044000000007b1d */ /* 0x000fe20000010000 */
[----:B------:R-:W-:-:S07]  /*b1e0*/  LOP3.LUT R30, R31, 0x380, RZ, 0xc0, !PT ;  /* 0x000003801f1e7812 */ /* 0x000fce00078ec0ff */
[----:B0-----:R-:W0:Y:S01]  /*b1f0*/  @P1 LDC R66, c[0x0][0xbec] ;  /* 0x0002fb00ff421b82 */ /* 0x001e220000000800 */
[----:B------:R-:W-:Y:S01]  /*b200*/  UIMAD UR8, UR13, UR10, URZ ;  /* 0x0000000a0d0872a4 */ /* 0x000fe2000f8e023f */
[----:B------:R-:W-:Y:S01]  /*b210*/  SHF.R.U64 R21, R21, 0x3, RZ ;  /* 0x0000000315157819 */ /* 0x000fe200000012ff */
[----:B------:R-:W-:Y:S01]  /*b220*/  UIADD3 UR7, UR7, UR5, URZ ;  /* 0x0000000507077290 */ /* 0x000fe2000fffe03f */
[----:B------:R-:W-:Y:S01]  /*b230*/  SHF.R.U64 R32, R32, 0x3, RZ ;  /* 0x0000000320207819 */ /* 0x000fe200000012ff */
[----:B-1----:R1:W-:Y:S01]  /*b240*/  @!P2 ST.E desc[UR46][R60.64], R3 ;  /* 0x000000033c00a985 */ /* 0x0023e2000c10192e */
[----:B------:R-:W-:Y:S01]  /*b250*/  UIMAD UR5, UR37, UR11, UR8 ;  /* 0x0000000b250572a4 */ /* 0x000fe2000f8e0208 */
[----:B------:R-:W-:Y:S02]  /*b260*/  SHF.R.U64 R30, R30, 0x3, RZ ;  /* 0x000000031e1e7819 */ /* 0x000fe400000012ff */
[----:B--2---:R2:W-:Y:S01]  /*b270*/  @!P0 ST.E desc[UR46][R62.64], R0 ;  /* 0x000000003e008985 */ /* 0x0045e2000c10192e */
[----:B------:R-:W-:Y:S01]  /*b280*/  UIMAD.WIDE.U32 UR6, UR37, UR10, UR6 ;  /* 0x0000000a250672a5 */ /* 0x000fe2000f8e0006 */
[----:B------:R-:W-:Y:S01]  /*b290*/  LOP3.LUT R36, R21, R36, RZ, 0x3c, !PT ;  /* 0x0000002415247212 */ /* 0x000fe200078e3cff */
[--C-:B------:R-:W-:Y:S01]  /*b2a0*/  IMAD.X R21, RZ, RZ, R37.reuse, P6 ;  /* 0x000000ffff157224 */ /* 0x100fe200030e0625 */
[----:B------:R3:W5:Y:S01]  /*b2b0*/  LD.E.128 R12, desc[UR46][R24.64] ;  /* 0x0000002e180c7980 */ /* 0x000762000c101d00 */
[----:B------:R-:W-:Y:S01]  /*b2c0*/  LOP3.LUT R32, R32, R33, RZ, 0x3c, !PT ;  /* 0x0000002120207212 */ /* 0x000fe200078e3cff */
[----:B------:R-:W-:Y:S01]  /*b2d0*/  ULDC.64 UR8, c[0x0][0xae0] ;  /* 0x0002b80000087ab9 */ /* 0x000fe20000000a00 */
[----:B------:R-:W-:Y:S01]  /*b2e0*/  LOP3.LUT R30, R30, R31, RZ, 0x3c, !PT ;  /* 0x0000001f1e1e7212 */ /* 0x000fe200078e3cff */
[----:B-1----:R-:W1:Y:S01]  /*b2f0*/  @P1 LDC R61, c[0x0][0xbf0] ;  /* 0x0002fc00ff3d1b82 */ /* 0x002e620000000800 */
[----:B--2---:R-:W-:Y:S01]  /*b300*/  IMAD R0, R19, 0x20, R22 ;  /* 0x0000002013007824 */ /* 0x004fe200078e0216 */
[----:B------:R-:W-:Y:S01]  /*b310*/  UIADD3 UR5, UR7, UR5, URZ ;  /* 0x0000000507057290 */ /* 0x000fe2000fffe03f */
[----:B------:R-:W-:Y:S01]  /*b320*/  IMAD.X R33, RZ, RZ, R37, P5 ;  /* 0x000000ffff217224 */ /* 0x000fe200028e0625 */
[----:B------:R2:W5:Y:S01]  /*b330*/  LD.E.128 R8, desc[UR46][R20.64] ;  /* 0x0000002e14087980 */ /* 0x000562000c101d00 */
[----:B---3--:R-:W-:-:S02]  /*b340*/  VIADD R25, R0, UR36 ;  /* 0x0000002400197c36 */ /* 0x008fc40008000000 */
[----:B------:R-:W-:Y:S01]  /*b350*/  IMAD.X R31, RZ, RZ, R37, P4 ;  /* 0x000000ffff1f7224 */ /* 0x000fe200020e0625 */
[----:B------:R-:W5:Y:S01]  /*b360*/  LD.E.128 R48, desc[UR46][R36.64] ;  /* 0x0000002e24307980 */ /* 0x000f62000c101d00 */
[----:B0-----:R-:W-:-:S03]  /*b370*/  @P1 IMAD.HI.U32 R0, R25, R66, RZ ;  /* 0x0000004219001227 */ /* 0x001fc600078e00ff */
[----:B------:R-:W5:Y:S01]  /*b380*/  LD.E.128 R44, desc[UR46][R34.64] ;  /* 0x0000002e222c7980 */ /* 0x000f62000c101d00 */
[----:B------:R-:W-:Y:S02]  /*b390*/  IMAD.MOV.U32 R3, RZ, RZ, R25 ;  /* 0x000000ffff037224 */ /* 0x000fe400078e0019 */
[----:B--2---:R-:W-:Y:S01]  /*b3a0*/  IMAD.U32 R21, RZ, RZ, UR7 ;  /* 0x00000007ff157e24 */ /* 0x004fe2000f8e00ff */
[----:B------:R-:W5:Y:S01]  /*b3b0*/  LD.E.128 R40, desc[UR46][R32.64] ;  /* 0x0000002e20287980 */ /* 0x000f62000c101d00 */
[----:B------:R-:W-:Y:S01]  /*b3c0*/  IMAD.U32 R20, RZ, RZ, UR6 ;  /* 0x00000006ff147e24 */ /* 0x000fe2000f8e00ff */
[----:B------:R-:W-:Y:S02]  /*b3d0*/  ULDC.64 UR6, c[0x0][0xad8] ;  /* 0x0002b60000067ab9 */ /* 0x000fe40000000a00 */
[----:B------:R-:W5:Y:S01]  /*b3e0*/  LD.E.128 R4, desc[UR46][R30.64] ;  /* 0x0000002e1e047980 */ /* 0x000f62000c101d00 */
[----:B-1----:R-:W-:-:S03]  /*b3f0*/  @P1 SHF.R.U32.HI R3, RZ, R61, R0 ;  /* 0x0000003dff031219 */ /* 0x002fc60000011600 */
[----:B------:R-:W5:Y:S01]  /*b400*/  LD.E.128 R56, desc[UR46][R28.64] ;  /* 0x0000002e1c387980 */ /* 0x000f62000c101d00 */
[--C-:B------:R-:W-:Y:S01]  /*b410*/  SHF.R.S32.HI R0, RZ, 0x1f, R3.reuse ;  /* 0x0000001fff007819 */ /* 0x100fe20000011403 */
[----:B------:R-:W-:Y:S02]  /*b420*/  IMAD.MOV R24, RZ, RZ, -R3 ;  /* 0x000000ffff187224 */ /* 0x000fe400078e0a03 */
[----:B------:R-:W-:Y:S01]  /*b430*/  IMAD.U32 R21, RZ, RZ, UR5 ;  /* 0x00000005ff157e24 */ /* 0x000fe2000f8e00ff */
[----:B------:R0:W5:Y:S01]  /*b440*/  LD.E.128 R52, desc[UR46][R26.64] ;  /* 0x0000002e1a347980 */ /* 0x000162000c101d00 */
[----:B------:R-:W-:Y:S02]  /*b450*/  IMAD R0, R0, UR8, RZ ;  /* 0x0000000800007c24 */ /* 0x000fe4000f8e02ff */
[----:B------:R-:W-:Y:S01]  /*b460*/  IMAD R39, R39, R24, R25 ;  /* 0x0000001827277224 */ /* 0x000fe200078e0219 */
[----:B------:R-:W-:Y:S01]  /*b470*/  @!PT LDS RZ, [RZ] ;  /* 0x00000000fffff984 */ /* 0x000fe20000000800 */
[----:B------:R-:W-:Y:S01]  /*b480*/  @!PT LDS RZ, [RZ] ;  /* 0x00000000fffff984 */ /* 0x000fe20000000800 */
[----:B------:R-:W-:Y:S01]  /*b490*/  @!PT LDS RZ, [RZ] ;  /* 0x00000000fffff984 */ /* 0x000fe20000000800 */
[----:B------:R-:W-:Y:S01]  /*b4a0*/  @!PT LDS RZ, [RZ] ;  /* 0x00000000fffff984 */ /* 0x000fe20000000800 */
[----:B------:R1:W-:Y:S06]  /*b4b0*/  MEMBAR.ALL.CTA ;  /* 0x0000000000007992 */ /* 0x0003ec0000008000 */
[----:B-1----:R-:W1:Y:S01]  /*b4c0*/  FENCE.VIEW.ASYNC.S ;  /* 0x00000000000073c6 */ /* 0x002e620000000000 */
[----:B------:R-:W-:-:S02]  /*b4d0*/  IMAD R25, R3, UR9, R0 ;  /* 0x0000000903197c24 */ /* 0x000fc4000f8e0200 */
[----:B------:R-:W-:Y:S01]  /*b4e0*/  IMAD.WIDE.U32 R20, R3, UR8, R20 ;  /* 0x0000000803147c25 */ /* 0x000fe2000f8e0014 */
[----:B------:R-:W-:-:S03]  /*b4f0*/  SHF.R.S32.HI R0, RZ, 0x1f, R39 ;  /* 0x0000001fff007819 */ /* 0x000fc60000011427 */
[----:B------:R-:W-:Y:S02]  /*b500*/  IMAD.IADD R21, R21, 0x1, R25 ;  /* 0x0000000115157824 */ /* 0x000fe400078e0219 */
[----:B------:R-:W-:Y:S02]  /*b510*/  IMAD R0, R0, UR6, RZ ;  /* 0x0000000600007c24 */ /* 0x000fe4000f8e02ff */
[----:B0-----:R-:W-:Y:S02]  /*b520*/  VIADD R27, R22, UR36 ;  /* 0x00000024161b7c36 */ /* 0x001fe40008000000 */
        /* <DEDUP_REMOVED lines=12> */
[----:B-1----:R0:W1:Y:S01]  /*b5f0*/  SHFL.IDX PT, R25, R0, RZ, 0x181f ;  /* 0x00181fff00197589 */ /* 0x00206200000e0000 */
        /* <DEDUP_REMOVED lines=8> */
[-C--:B-1----:R-:W-:Y:S02]  /*b680*/  @!P2 LEA R20, P4, R2, R25.reuse, 0x1 ;  /* 0x000000190214a211 */ /* 0x082fe400078808ff */
[----:B------:R-:W-:Y:S02]  /*b690*/  @!P3 LEA R24, P5, R18, R25, 0x1 ;  /* 0x000000191218b211 */ /* 0x000fe400078a08ff */
[-C--:B--2---:R-:W-:Y:S02]  /*b6a0*/  @!P2 LEA.HI.X R21, R2, R3.reuse, R189, 0x1, P4 ;  /* 0x000000030215a211 */ /* 0x084fe400020f0cbd */
[----:B------:R-:W-:-:S03]  /*b6b0*/  @!P3 LEA.HI.X R25, R18, R3, R188, 0x1, P5 ;  /* 0x000000031219b211 */ /* 0x000fc600028f0cbc */
[----:B-----5:R3:W-:Y:S04]  /*b6c0*/  @!P2 ST.E.128 desc[UR46][R20.64], R48 ;  /* 0x000000301400a985 */ /* 0x0207e8000c101d2e */
[----:B------:R3:W-:Y:S02]  /*b6d0*/  @!P3 ST.E.128 desc[UR46][R24.64], R56 ;  /* 0x000000381800b985 */ /* 0x0007e4000c101d2e */
.L_x_2289:
[----:B------:R-:W-:Y:S05]  /*b6e0*/  BSYNC B1 ;  /* 0x0000000000017941 */ /* 0x000fea0003800000 */
.L_x_2288:
[----:B--2---:R2:W4:Y:S01]  /*b6f0*/  SHFL.IDX PT, R3, R26, 0x1, 0x181f ;  /* 0x00381f001a037f89 */ /* 0x00452200000e0000 */
[----:B------:R-:W-:Y:S03]  /*b700*/  BSSY B1, `(.L_x_2290) ;  /* 0x000000c000017945 */ /* 0x000fe60003800000 */
[----:B-1-3--:R2:W1:Y:S01]  /*b710*/  SHFL.IDX PT, R25, R0, 0x1, 0x181f ;  /* 0x00381f0000197f89 */ /* 0x00a46200000e0000 */
[----:B------:R-:W-:Y:S05]  /*b720*/  @P0 BRA `(.L_x_2291) ;  /* 0x0000000000240947 */ /* 0x000fea0003800000 */
[----:B------:R-:W-:Y:S02]  /*b730*/  ULDC UR5, c[0x0][0xac8] ;  /* 0x0002b20000057ab9 */ /* 0x000fe40000000800 */
[----:B------:R-:W-:Y:S02]  /*b740*/  ISETP.GE.AND P3, PT, R2, UR5, PT ;  /* 0x0000000502007c0c */ /* 0x000fe4000bf66270 */
[----:B------:R-:W-:-:S11]  /*b750*/  ISETP.GE.AND P4, PT, R18, UR5, PT ;  /* 0x0000000512007c0c */ /* 0x000fd6000bf86270 */
[-C--:B-1----:R-:W-:Y:S02]  /*b760*/  @!P3 LEA R20, P0, R2, R25.reuse, 0x1 ;  /* 0x000000190214b211 */ /* 0x082fe400078008ff */
[----:B------:R-:W-:Y:S02]  /*b770*/  @!P4 LEA R24, P2, R18, R25, 0x1 ;  /* 0x000000191218c211 */ /* 0x000fe400078408ff */
[-C--:B----4-:R-:W-:Y:S02]  /*b780*/  @!P3 LEA.HI.X R21, R2, R3.reuse, R189, 0x1, P0 ;  /* 0x000000030215b211 */ /* 0x090fe400000f0cbd */
[----:B------:R-:W-:-:S03]  /*b790*/  @!P4 LEA.HI.X R25, R18, R3, R188, 0x1, P2 ;  /* 0x000000031219c211 */ /* 0x000fc600010f0cbc */
[----:B-----5:R3:W-:Y:S04]  /*b7a0*/  @!P3 ST.E.128 desc[UR46][R20.64], R44 ;  /* 0x0000002c1400b985 */ /* 0x0207e8000c101d2e */
[----:B------:R3:W-:Y:S02]  /*b7b0*/  @!P4 ST.E.128 desc[UR46][R24.64], R52 ;  /* 0x000000341800c985 */ /* 0x0007e4000c101d2e */
.L_x_2291:
[----:B------:R-:W-:Y:S05]  /*b7c0*/  BSYNC B1 ;  /* 0x0000000000017941 */ /* 0x000fea0003800000 */
.L_x_2290:
[----:B----4-:R4:W0:Y:S01]  /*b7d0*/  SHFL.IDX PT, R3, R26, 0x2, 0x181f ;  /* 0x00581f001a037f89 */ /* 0x01082200000e0000 */
        /* <DEDUP_REMOVED lines=8> */
[-C--:B0-----:R-:W-:Y:S02]  /*b860*/  @!P2 LEA.HI.X R21, R2, R3.reuse, R189, 0x1, P0 ;  /* 0x000000030215a211 */ /* 0x081fe400000f0cbd */
[----:B------:R-:W-:-:S03]  /*b870*/  @!P3 LEA.HI.X R25, R18, R3, R188, 0x1, P1 ;  /* 0x000000031219b211 */ /* 0x000fc600008f0cbc */
[----:B-----5:R3:W-:Y:S04]  /*b880*/  @!P2 ST.E.128 desc[UR46][R20.64], R40 ;  /* 0x000000281400a985 */ /* 0x0207e8000c101d2e */
[----:B------:R3:W-:Y:S02]  /*b890*/  @!P3 ST.E.128 desc[UR46][R24.64], R12 ;  /* 0x0000000c1800b985 */ /* 0x0007e4000c101d2e */
.L_x_2293:
[----:B------:R-:W-:Y:S05]  /*b8a0*/  BSYNC B1 ;  /* 0x0000000000017941 */ /* 0x000fea0003800000 */
.L_x_2292:
[----:B0-----:R-:W-:Y:S01]  /*b8b0*/  VIADD R3, R27, 0x60 ;  /* 0x000000601b037836 */ /* 0x001fe20000000000 */
[----:B---3-5:R0:W3:Y:S04]  /*b8c0*/  SHFL.IDX PT, R15, R26, 0x3, 0x181f ;  /* 0x00781f001a0f7f89 */ /* 0x0280e800000e0000 */
[----:B------:R-:W-:Y:S01]  /*b8d0*/  ISETP.GE.AND P0, PT, R3, R64, PT ;  /* 0x000000400300720c */ /* 0x000fe20003f06270 */
[----:B------:R0:W0:-:S12]  /*b8e0*/  SHFL.IDX PT, R21, R0, 0x3, 0x181f ;  /* 0x00781f0000157f89 */ /* 0x00001800000e0000 */
[----:B------:R-:W-:Y:S05]  /*b8f0*/  @P0 BRA `(.L_x_2294) ;  /* 0x0000000800800947 */ /* 0x000fea0003800000 */
[----:B------:R-:W-:Y:S02]  /*b900*/  ULDC UR5, c[0x0][0xac8] ;  /* 0x0002b20000057ab9 */ /* 0x000fe40000000800 */
[----:B------:R-:W-:-:S13]  /*b910*/  ISETP.GE.AND P1, PT, R2, UR5, PT ;  /* 0x0000000502007c0c */ /* 0x000fda000bf26270 */
[----:B0-----:R-:W-:-:S04]  /*b920*/  @!P1 LEA R12, P0, R2, R21, 0x1 ;  /* 0x00000015020c9211 */ /* 0x001fc800078008ff */
[----:B---3--:R-:W-:Y:S02]  /*b930*/  @!P1 LEA.HI.X R13, R2, R15, R189, 0x1, P0 ;  /* 0x0000000f020d9211 */ /* 0x008fe400000f0cbd */
[----:B------:R-:W-:-:S03]  /*b940*/  ISETP.GE.AND P0, PT, R18, UR5, PT ;  /* 0x0000000512007c0c */ /* 0x000fc6000bf06270 */
[----:B------:R0:W-:Y:S10]  /*b950*/  @!P1 ST.E.128 desc[UR46][R12.64], R4 ;  /* 0x000000040c009985 */ /* 0x0001f4000c101d2e */
[----:B------:R-:W-:Y:S05]  /*b960*/  @P0 BRA `(.L_x_2294) ;  /* 0x0000000800640947 */ /* 0x000fea0003800000 */
[----:B0-----:R-:W-:-:S04]  /*b970*/  LEA R4, P0, R18, R21, 0x1 ;  /* 0x0000001512047211 */ /* 0x001fc800078008ff */
[----:B------:R-:W-:-:S05]  /*b980*/  LEA.HI.X R5, R18, R15, R188, 0x1, P0 ;  /* 0x0000000f12057211 */ /* 0x000fca00000f0cbc */
[----:B------:R0:W-:Y:S01]  /*b990*/  ST.E.128 desc[UR46][R4.64], R8 ;  /* 0x0000000804007985 */ /* 0x0001e2000c101d2e */
[----:B------:R-:W-:Y:S05]  /*b9a0*/  BRA `(.L_x_2294) ;  /* 0x0000000800547947 */ /* 0x000fea0003800000 */
.L_x_2287:
        /* <DEDUP_REMOVED lines=50> */
.L_x_2296:
[----:B------:R-:W-:Y:S05]  /*bcd0*/  BSYNC B1 ;  /* 0x0000000000017941 */ /* 0x000fea0003800000 */
.L_x_2295:
        /* <DEDUP_REMOVED lines=37> */
[----:B------:R-:W-:Y:S02]  /*bf30*/  IADD3 R3, R5, R3, RZ ;  /* 0x0000000305037210 */ /* 0x000fe40007ffe0ff */
[----:B------:R-:W-:Y:S02]  /*bf40*/  LEA R6, P3, R4, UR6, 0x1 ;  /* 0x0000000604067c11 */ /* 0x000fe4000f8608ff */
[-C--:B------:R-:W-:Y:S01]  /*bf50*/  ISETP.GE.AND P1, PT, R0, R9.reuse, PT ;  /* 0x000000090000720c */ /* 0x080fe20003f26270 */
[----:B------:R-:W-:Y:S01]  /*bf60*/  VIADD R0, R8, 0x40 ;  /* 0x0000004008007836 */ /* 0x000fe20000000000 */
[----:B------:R-:W-:Y:S01]  /*bf70*/  LEA.HI.X R7, R4, UR7, R3, 0x1, P3 ;  /* 0x0000000704077c11 */ /* 0x000fe200098f0c03 */
[----:B------:R0:W1:Y:S03]  /*bf80*/  SHFL.IDX PT, R5, R6, RZ, 0x181f ;  /* 0x00181fff06057589 */ /* 0x00006600000e0000 */
[----:B------:R-:W-:Y:S01]  /*bf90*/  ISETP.GE.AND P0, PT, R0, R9, PT ;  /* 0x000000090000720c */ /* 0x000fe20003f06270 */
[----:B------:R0:W2:Y:S01]  /*bfa0*/  SHFL.IDX PT, R3, R7, RZ, 0x181f ;  /* 0x00181fff07037589 */ /* 0x0000a200000e0000 */
[----:B------:R-:W-:Y:S11]  /*bfb0*/  @P2 BRA `(.L_x_2298) ;  /* 0x0000000000242947 */ /* 0x000ff60003800000 */
[----:B------:R-:W-:Y:S02]  /*bfc0*/  ULDC UR5, c[0x0][0xac8] ;  /* 0x0002b20000057ab9 */ /* 0x000fe40000000800 */
[----:B------:R-:W-:Y:S02]  /*bfd0*/  ISETP.GE.AND P4, PT, R2, UR5, PT ;  /* 0x0000000502007c0c */ /* 0x000fe4000bf86270 */
[----:B------:R-:W-:-:S11]  /*bfe0*/  ISETP.GE.AND P5, PT, R18, UR5, PT ;  /* 0x0000000512007c0c */ /* 0x000fd6000bfa6270 */
[-C--:B-1----:R-:W-:Y:S02]  /*bff0*/  @!P4 LEA R10, P2, R2, R5.reuse, 0x1 ;  /* 0x00000005020ac211 */ /* 0x082fe400078408ff */
[----:B------:R-:W-:Y:S02]  /*c000*/  @!P5 LEA R4, P3, R18, R5, 0x1 ;  /* 0x000000051204d211 */ /* 0x000fe400078608ff */
[-C--:B--2---:R-:W-:Y:S02]  /*c010*/  @!P4 LEA.HI.X R11, R2, R3.reuse, R189, 0x1, P2 ;  /* 0x00000003020bc211 */ /* 0x084fe400010f0cbd */
[----:B------:R-:W-:-:S03]  /*c020*/  @!P5 LEA.HI.X R5, R18, R3, R188, 0x1, P3 ;  /* 0x000000031205d211 */ /* 0x000fc600018f0cbc */
[----:B------:R3:W-:Y:S04]  /*c030*/  @!P4 ST.E.128 desc[UR46][R10.64], RZ ;  /* 0x000000ff0a00c985 */ /* 0x0007e8000c101d2e */
[----:B------:R3:W-:Y:S02]  /*c040*/  @!P5 ST.E.128 desc[UR46][R4.64], RZ ;  /* 0x000000ff0400d985 */ /* 0x0007e4000c101d2e */
.L_x_2298:
[----:B------:R-:W-:Y:S05]  /*c050*/  BSYNC B1 ;  /* 0x0000000000017941 */ /* 0x000fea0003800000 */
.L_x_2297:
        /* <DEDUP_REMOVED lines=11> */
[----:B------:R3:W-:Y:S04]  /*c110*/  @!P3 ST.E.128 desc[UR46][R10.64], RZ ;  /* 0x000000ff0a00b985 */ /* 0x0007e8000c101d2e */
[----:B------:R3:W-:Y:S02]  /*c120*/  @!P4 ST.E.128 desc[UR46][R4.64], RZ ;  /* 0x000000ff0400c985 */ /* 0x0007e4000c101d2e */
.L_x_2300:
[----:B------:R-:W-:Y:S05]  /*c130*/  BSYNC B1 ;  /* 0x0000000000017941 */ /* 0x000fea0003800000 */
.L_x_2299:
        /* <DEDUP_REMOVED lines=11> */
[----:B------:R3:W-:Y:S04]  /*c1f0*/  @!P2 ST.E.128 desc[UR46][R10.64], RZ ;  /* 0x000000ff0a00a985 */ /* 0x0007e8000c101d2e */
[----:B------:R3:W-:Y:S02]  /*c200*/  @!P3 ST.E.128 desc[UR46][R4.64], RZ ;  /* 0x000000ff0400b985 */ /* 0x0007e4000c101d2e */
.L_x_2302:
[----:B------:R-:W-:Y:S05]  /*c210*/  BSYNC B1 ;  /* 0x0000000000017941 */ /* 0x000fea0003800000 */
.L_x_2301:
[----:B------:R-:W-:Y:S01]  /*c220*/  VIADD R0, R8, 0x60 ;  /* 0x0000006008007836 */ /* 0x000fe20000000000 */
[----:B0-----:R0:W0:Y:S04]  /*c230*/  SHFL.IDX PT, R3, R7, 0x3, 0x181f ;  /* 0x00781f0007037f89 */ /* 0x00102800000e0000 */
[----:B------:R-:W-:Y:S01]  /*c240*/  ISETP.GE.AND P0, PT, R0, R9, PT ;  /* 0x000000090000720c */ /* 0x000fe20003f06270 */
[----:B-1-3--:R1:W3:-:S12]  /*c250*/  SHFL.IDX PT, R5, R6, 0x3, 0x181f ;  /* 0x00781f0006057f89 */ /* 0x00a2d800000e0000 */
[----:B-1----:R-:W-:Y:S05]  /*c260*/  @P0 BRA `(.L_x_2294) ;  /* 0x0000000000240947 */ /* 0x002fea0003800000 */
[----:B------:R-:W-:Y:S02]  /*c270*/  ULDC UR5, c[0x0][0xac8] ;  /* 0x0002b20000057ab9 */ /* 0x000fe40000000800 */
[----:B------:R-:W-:Y:S02]  /*c280*/  ISETP.GE.AND P2, PT, R2, UR5, PT ;  /* 0x0000000502007c0c */ /* 0x000fe4000bf46270 */
[----:B------:R-:W-:-:S11]  /*c290*/  ISETP.GE.AND P3, PT, R18, UR5, PT ;  /* 0x0000000512007c0c */ /* 0x000fd6000bf66270 */
[-C--:B--234-:R-:W-:Y:S02]  /*c2a0*/  @!P2 LEA R6, P0, R2, R5.reuse, 0x1 ;  /* 0x000000050206a211 */ /* 0x09cfe400078008ff */
[----:B------:R-:W-:Y:S02]  /*c2b0*/  @!P3 LEA R4, P1, R18, R5, 0x1 ;  /* 0x000000051204b211 */ /* 0x000fe400078208ff */
[-C--:B0-----:R-:W-:Y:S02]  /*c2c0*/  @!P2 LEA.HI.X R7, R2, R3.reuse, R189, 0x1, P0 ;  /* 0x000000030207a211 */ /* 0x081fe400000f0cbd */
[----:B------:R-:W-:-:S03]  /*c2d0*/  @!P3 LEA.HI.X R5, R18, R3, R188, 0x1, P1 ;  /* 0x000000031205b211 */ /* 0x000fc600008f0cbc */
[----:B------:R0:W-:Y:S04]  /*c2e0*/  @!P2 ST.E.128 desc[UR46][R6.64], RZ ;  /* 0x000000ff0600a985 */ /* 0x0001e8000c101d2e */
[----:B------:R0:W-:Y:S02]  /*c2f0*/  @!P3 ST.E.128 desc[UR46][R4.64], RZ ;  /* 0x000000ff0400b985 */ /* 0x0001e4000c101d2e */
.L_x_2294:
[----:B------:R-:W-:Y:S05]  /*c300*/  BSYNC B0 ;  /* 0x0000000000007941 */ /* 0x000fea0003800000 */
.L_x_2286:
[----:B------:R-:W-:Y:S02]  /*c310*/  ULDC UR5, c[0x0][0xc38] ;  /* 0x00030e0000057ab9 */ /* 0x000fe40000000800 */
[----:B------:R-:W-:-:S06]  /*c320*/  UISETP.GE.AND UP0, UPT, UR4, UR5, UPT ;  /* 0x000000050400728c */ /* 0x000fcc000bf06270 */
[----:B------:R-:W-:-:S13]  /*c330*/  PLOP3.LUT P0, PT, PT, PT, UP0, 0x80, 0x0 ;  /* 0x000000000000781c */ /* 0x000fda0003f0f008 */
[----:B------:R-:W-:Y:S05]  /*c340*/  @!P0 BRA `(.L_x_2303) ;  /* 0xffffff4800948947 */ /* 0x000fea000383ffff */
[----:B------:R-:W-:Y:S05]  /*c350*/  EXIT ;  /* 0x000000000000794d */ /* 0x000fea0003800000 */
.L_x_2251:
[----:B------:R-:W-:-:S08]  /*c360*/  NOP ;  /* 0x0000000000007918 */ /* 0x000fd00000000000 */
[----:B------:R-:W0:-:S00]  /*c370*/  USETMAXREG.DEALLOC.CTAPOOL 0x18 ;  /* 0x00000018000079c8 */ /* 0x000e0000080e0500 */
[----:B0-----:R-:W-:-:S06]  /*c380*/  LOP3.LUT R0, R0, 0x3, RZ, 0xc0, !PT ;  /* 0x0000000300007812 */ /* 0x001fcc00078ec0ff */
[----:B------:R-:W0:Y:S01]  /*c390*/  S2UR UR6, SR_CTAID.X ;  /* 0x00000000000679c3 */ /* 0x000e220000002500 */
[----:B------:R-:W-:Y:S01]  /*c3a0*/  IMAD.MOV.U32 R18, RZ, RZ, RZ ;  /* 0x000000ffff127224 */ /* 0x000fe200078e00ff */
[----:B------:R-:W1:Y:S02]  /*c3b0*/  SHFL.IDX PT, R0, R0, RZ, 0x1f ;  /* 0x00001fff00007589 */ /* 0x000e6400000e0000 */
[----:B-1----:R-:W-:-:S04]  /*c3c0*/  ISETP.NE.AND P0, PT, R0, RZ, PT ;  /* 0x000000ff0000720c */ /* 0x002fc80003f05270 */
[----:B------:R-:W0:Y:S01]  /*c3d0*/  LDC R0, c[0x0][0xc38] ;  /* 0x00030e00ff007b82 */ /* 0x000e220000000800 */
[----:B------:R-:W-:-:S05]  /*c3e0*/  P2R R2, PR, RZ, 0x1 ;  /* 0x00000001ff027803 */ /* 0x000fca0000000000 */
[----:B------:R1:W-:Y:S03]  /*c3f0*/  STL [R1+0x20], R2 ;  /* 0x0000200201007387 */ /* 0x0003e60000100800 */
[----:B------:R-:W-:Y:S06]  /*c400*/  @P0 BAR.ARV 0x4, 0x180 ;  /* 0x0106000000000b1d */ /* 0x000fec0000002000 */
[----:B------:R1:W-:Y:S01]  /*c410*/  STL [R1+0x1c], RZ ;  /* 0x00001cff01007387 */ /* 0x0003e20000100800 */
[----:B0-----:R-:W-:Y:S01]  /*c420*/  ISETP.LE.AND P0, PT, R0, UR6, PT ;  /* 0x0000000600007c0c */ /* 0x001fe2000bf03270 */
[----:B------:R-:W-:-:S05]  /*c430*/  IMAD.MOV.U32 R0, RZ, RZ, 0x1 ;  /* 0x00000001ff007424 */ /* 0x000fca00078e00ff */
[----:B------:R1:W-:Y:S07]  /*c440*/  STL [R1+0x4], R0 ;  /* 0x0000040001007387 */ /* 0x0003ee0000100800 */
[----:B------:R-:W-:Y:S05]  /*c450*/  @P0 BRA `(.L_x_2304) ;  /* 0x0000004000440947 */ /* 0x000fea0003800000 */
[----:B------:R-:W0:Y:S01]  /*c460*/  S2R R6, SR_TID.X ;  /* 0x0000000000067919 */ /* 0x000e220000002100 */
[----:B------:R-:W2:Y:S01]  /*c470*/  S2UR UR5, SR_CgaCtaId ;  /* 0x00000000000579c3 */ /* 0x000ea20000008800 */
[----:B------:R-:W-:Y:S01]  /*c480*/  UMOV UR4, 0x400 ;  /* 0x0000040000047882 */ /* 0x000fe20000000000 */
[----:B------:R-:W-:Y:S01]  /*c490*/  IMAD.MOV.U32 R18, RZ, RZ, RZ ;  /* 0x000000ffff127224 */ /* 0x000fe200078e00ff */
[----:B------:R-:W-:Y:S01]  /*c4a0*/  ULDC UR41, c[0x0][0xc] ;  /* 0x0000030000297ab9 */ /* 0x000fe20000000800 */
[----:B------:R-:W-:Y:S01]  /*c4b0*/  ULDC.64 UR44, c[0x0][0x198] ;  /* 0x00006600002c7ab9 */ /* 0x000fe20000000a00 */
[----:B--2---:R-:W-:-:S06]  /*c4c0*/  ULEA UR4, UR5, UR4, 0x18 ;  /* 0x0000000405047291 */ /* 0x004fcc000f8ec03f */
[----:B------:R-:W-:Y:S01]  /*c4d0*/  IMAD.U32 R17, RZ, RZ, UR4 ;  /* 0x00000004ff117e24 */ /* 0x000fe2000f8e00ff */
[C---:B0-----:R-:W-:Y:S01]  /*c4e0*/  LOP3.LUT R5, R6.reuse, 0x7f, RZ, 0xc0, !PT ;  /* 0x0000007f06057812 */ /* 0x041fe200078ec0ff */
[----:B-1----:R-:W-:-:S05]  /*c4f0*/  IMAD.SHL.U32 R0, R6, 0x8, RZ ;  /* 0x0000000806007824 */ /* 0x002fca00078e00ff */
        /* <DEDUP_REMOVED lines=14> */
[----:B------:R0:W-:Y:S04]  /*c5e0*/  STL [R1+0x4], R2 ;  /* 0x0000040201007387 */ /* 0x0001e80000100800 */
[----:B------:R0:W-:Y:S02]  /*c5f0*/  STL [R1+0x1c], RZ ;  /* 0x00001cff01007387 */ /* 0x0001e40000100800 */
.L_x_2391:
        /* <DEDUP_REMOVED lines=14> */
[----:B-1----:R-:W-:Y:S05]  /*c6e0*/  @!P0 BRA `(.L_x_2305) ;  /* 0x0000000000208947 */ /* 0x002fea0003800000 */
        /* <DEDUP_REMOVED lines=8> */
.L_x_2305:
[----:B------:R-:W-:Y:S01]  /*c770*/  ULDC UR8, c[0x0][0xc54] ;  /* 0x0003150000087ab9 */ /* 0x000fe20000000800 */
[----:B------:R-:W-:Y:S01]  /*c780*/  UMOV UR7, UR9 ;  /* 0x0000000900077c82 */ /* 0x000fe20008000000 */
[----:B------:R-:W-:-:S11]  /*c790*/  UISETP.NE.AND UP0, UPT, UR8, 0x1, UPT ;  /* 0x000000010800788c */ /* 0x000fd6000bf05270 */
[----:B------:R-:W-:Y:S02]  /*c7a0*/  @UP0 ULDC.64 UR10, c[0x0][0xc58] ;  /* 0x00031600000a0ab9 */ /* 0x000fe40000000a00 */
[----:B------:R-:W-:-:S04]  /*c7b0*/  UIMAD.WIDE.U32 UR4, UR9, UR10, URZ ;  /* 0x0000000a090472a5 */ /* 0x000fc8000f8e003f */
[----:B------:R-:W-:-:S04]  /*c7c0*/  @UP0 USHF.R.U32.HI UR7, URZ, UR11, UR5 ;  /* 0x0000000b3f070299 */ /* 0x000fc80008011605 */
[----:B------:R-:W-:-:S12]  /*c7d0*/  UIMAD UR8, UR7, UR8, URZ ;  /* 0x00000008070872a4 */ /* 0x000fd8000f8e023f */
.L_x_2306:
[----:B------:R-:W-:Y:S01]  /*c7e0*/  ULOP3.LUT UR40, URZ, UR7, URZ, 0x33, !UPT ;  /* 0x000000073f287292 */ /* 0x000fe2000f8e333f */
[----:B------:R-:W-:Y:S01]  /*c7f0*/  BSSY B7, `(.L_x_2307) ;  /* 0x00003ba000077945 */ /* 0x000fe20003800000 */
[----:B------:R-:W-:Y:S01]  /*c800*/  ULDC UR5, c[0x0][0x448] ;  /* 0x0001120000057ab9 */ /* 0x000fe20000000800 */
[----:B------:R-:W-:Y:S01]  /*c810*/  ULDC UR4, c[0x0][0xc3c] ;  /* 0x00030f0000047ab9 */ /* 0x000fe20000000800 */
[----:B------:R-:W-:Y:S02]  /*c820*/  UISETP.NE.AND UP1, UPT, UR5, 0x1, UPT ;  /* 0x000000010500788c */ /* 0x000fe4000bf25270 */
[----:B------:R-:W-:Y:S01]  /*c830*/  UIADD3 UR40, UR40, UR4, URZ ;  /* 0x0000000428287290 */ /* 0x000fe2000fffe03f */
[----:B------:R-:W-:Y:S01]  /*c840*/  ULDC.64 UR10, c[0x0][0x418] ;  /* 0x00010600000a7ab9 */ /* 0x000fe20000000a00 */
[----:B------:R-:W-:Y:S01]  /*c850*/  ULDC UR5, c[0x0][0x288] ;  /* 0x0000a20000057ab9 */ /* 0x000fe20000000800 */
[----:B------:R-:W-:Y:S02]  /*c860*/  UISETP.NE.U32.AND UP0, UPT, UR10, URZ, UPT ;  /* 0x0000003f0a00728c */ /* 0x000fe4000bf05070 */
[----:B------:R-:W-:-:S02]  /*c870*/  USHF.L.U32 UR7, UR40, 0x7, URZ ;  /* 0x0000000728077899 */ /* 0x000fc4000800063f */
[----:B------:R-:W-:Y:S02]  /*c880*/  UISETP.NE.AND.EX UP0, UPT, UR11, URZ, UPT, UP0 ;  /* 0x0000003f0b00728c */ /* 0x000fe4000bf05300 */
[----:B------:R-:W-:Y:S01]  /*c890*/  UIADD3 UR7, UR7, 0x7f, URZ ;  /* 0x0000007f07077890 */ /* 0x000fe2000fffe03f */
[----:B------:R-:W-:Y:S01]  /*c8a0*/  ULDC UR4, c[0x0][0x424] ;  /* 0x0001090000047ab9 */ /* 0x000fe20000000800 */
[----:B------:R-:W-:Y:S02]  /*c8b0*/  UIADD3 UR13, -UR5, 0x80, URZ ;  /* 0x00000080050d7890 */ /* 0x000fe4000fffe13f */
[----:B------:R-:W-:Y:S01]  /*c8c0*/  USEL UR11, UR4, 0x1, UP0 ;  /* 0x00000001040b7887 */ /* 0x000fe20008000000 */
[----:B------:R-:W-:Y:S01]  /*c8d0*/  @UP1 ULDC UR5, c[0x0][0x44c] ;  /* 0x0001130000051ab9 */ /* 0x000fe20000000800 */
[----:B------:R-:W-:Y:S01]  /*c8e0*/  ULDC UR12, c[0x0][0x2f0] ;  /* 0x0000bc00000c7ab9 */ /* 0x000fe20000000800 */
[----:B------:R-:W-:Y:S01]  /*c8f0*/  UIMAD.WIDE.U32 UR4, UR7, UR5, URZ ;  /* 0x00000005070472a5 */ /* 0x000fe2000f8e003f */
[----:B------:R-:W-:Y:S01]  /*c900*/  @UP1 ULDC UR14, c[0x0][0x450] ;  /* 0x00011400000e1ab9 */ /* 0x000fe20000000800 */
[----:B------:R-:W-:-:S02]  /*c910*/  UIMAD UR13, UR11, UR12, UR13 ;  /* 0x0000000c0b0d72a4 */ /* 0x000fc4000f8e020d */
[----:B------:R-:W-:Y:S02]  /*c920*/  @UP1 USHF.R.U32.HI UR7, URZ, UR14, UR5 ;  /* 0x0000000e3f071299 */ /* 0x000fe40008011605 */
[----:B------:R-:W-:Y:S02]  /*c930*/  UIMAD UR11, UR11, UR12, 0x7f ;  /* 0x0000007f0b0b74a4 */ /* 0x000fe4000f8e020c */
[----:B------:R-:W-:Y:S02]  /*c940*/  UIADD3 UR7, UR13, UR7, URZ ;  /* 0x000000070d077290 */ /* 0x000fe4000fffe03f */
[----:B------:R-:W-:Y:S02]  /*c950*/  UIADD3 UR8, UR9, -UR8, URZ ;  /* 0x8000000809087290 */ /* 0x000fe4000fffe03f */
[----:B------:R-:W-:Y:S02]  /*c960*/  USHF.R.S32.HI UR9, URZ, 0x1f, UR11 ;  /* 0x0000001f3f097899 */ /* 0x000fe4000801140b */
[----:B------:R-:W-:-:S02]  /*c970*/  USHF.R.S32.HI UR4, URZ, 0x1f, UR7 ;  /* 0x0000001f3f047899 */ /* 0x000fc40008011407 */
[----:B------:R-:W-:Y:S02]  /*c980*/  ULEA.HI UR9, UR9, UR11, URZ, 0x7 ;  /* 0x0000000b09097291 */ /* 0x000fe4000f8f383f */
[----:B------:R-:W-:Y:S01]  /*c990*/  ULEA.HI UR7, UR4, UR7, URZ, 0x7 ;  /* 0x0000000704077291 */ /* 0x000fe2000f8f383f */
[----:B------:R-:W-:Y:S01]  /*c9a0*/  ULDC UR10, c[0x0][0xc48] ;  /* 0x00031200000a7ab9 */ /* 0x000fe20000000800 */
[----:B------:R-:W-:Y:S02]  /*c9b0*/  USHF.R.S32.HI UR9, URZ, 0x7, UR9 ;  /* 0x000000073f097899 */ /* 0x000fe40008011409 */
[----:B------:R-:W-:Y:S02]  /*c9c0*/  USHF.R.S32.HI UR7, URZ, 0x7, UR7 ;  /* 0x000000073f077899 */ /* 0x000fe40008011407 */
[----:B------:R-:W-:Y:S02]  /*c9d0*/  UISETP.NE.AND UP0, UPT, UR10, 0x1, UPT ;  /* 0x000000010a00788c */ /* 0x000fe4000bf05270 */
[----:B------:R-:W-:Y:S01]  /*c9e0*/  UISETP.LT.AND UP1, UPT, UR9, UR7, UPT ;  /* 0x000000070900728c */ /* 0x000fe2000bf21270 */
[----:B------:R-:W-:-:S03]  /*c9f0*/  ULDC UR5, c[0x0][0xc54] ;  /* 0x0003150000057ab9 */ /* 0x000fc60000000800 */
[----:B------:R-:W-:Y:S02]  /*ca00*/  USEL UR39, UR9, UR7, UP1 ;  /* 0x0000000709277287 */ /* 0x000fe40008800000 */
[----:B------:R-:W-:-:S03]  /*ca10*/  UIMAD UR8, UR6, UR5, UR8 ;  /* 0x00000005060872a4 */ /* 0x000fc6000f8e0208 */
[----:B------:R-:W-:Y:S01]  /*ca20*/  @UP0 ULDC UR5, c[0x0][0xc4c] ;  /* 0x0003130000050ab9 */ /* 0x000fe20000000800 */
[----:B------:R-:W-:Y:S01]  /*ca30*/  ISETP.LT.AND P0, PT, RZ, UR39, PT ;  /* 0x00000027ff007c0c */ /* 0x000fe2000bf01270 */
[----:B------:R-:W-:Y:S01]  /*ca40*/  UIMAD.WIDE.U32 UR4, UR8, UR5, URZ ;  /* 0x00000005080472a5 */ /* 0x000fe2000f8e003f */
[----:B------:R-:W-:Y:S01]  /*ca50*/  @UP0 ULDC UR6, c[0x0][0xc50] ;  /* 0x0003140000060ab9 */ /* 0x000fe20000000800 */
[----:B------:R-:W-:Y:S02]  /*ca60*/  UMOV UR42, UR8 ;  /* 0x00000008002a7c82 */ /* 0x000fe40008000000 */
[----:B------:R-:W-:-:S04]  /*ca70*/  @UP0 USHF.R.U32.HI UR42, URZ, UR6, UR5 ;  /* 0x000000063f2a0299 */ /* 0x000fc80008011605 */
[----:B------:R-:W-:-:S04]  /*ca80*/  UIADD3 UR36, -UR42, URZ, URZ ;  /* 0x0000003f2a247290 */ /* 0x000fc8000fffe13f */
[----:B------:R-:W-:Y:S01]  /*ca90*/  UIMAD UR36, UR10, UR36, UR8 ;  /* 0x000000240a2472a4 */ /* 0x000fe2000f8e0208 */
[----:B------:R-:W-:Y:S11]  /*caa0*/  @P0 BRA `(.L_x_2308) ;  /* 0x0000000000480947 */ /* 0x000ff60003800000 */
        /* <DEDUP_REMOVED lines=18> */
.L_x_2308:
        /* <DEDUP_REMOVED lines=20> */
.L_x_2311:
[----:B------:R-:W-:Y:S05]  /*cd10*/  BSYNC B6 ;  /* 0x0000000000067941 */ /* 0x000fea0003800000 */
.L_x_2310:
        /* <DEDUP_REMOVED lines=20> */
.L_x_2314:
        /* <DEDUP_REMOVED lines=15> */
.L_x_2313:
[----:B------:R-:W-:Y:S05]  /*cf50*/  BSYNC B6 ;  /* 0x0000000000067941 */ /* 0x000fea0003800000 */
.L_x_2312:
        /* <DEDUP_REMOVED lines=12> */
[----:B------:R-:W1:Y:S03]  /*d020*/  S2R R0, SR_TID.X ;  /* 0x0000000000007919 */ /* 0x000e660000002100 */
[----:B------:R-:W-:Y:S01]  /*d030*/  VIADD R19, R19, 0xffffffff ;  /* 0xffffffff13137836 */ /* 0x000fe20000000000 */
[----:B0-----:R-:W0:Y:S02]  /*d040*/  LDC.64 R2, c[0x0][0x418] ;  /* 0x00010600ff027b82 */ /* 0x001e240000000a00 */
[----:B0-----:R-:W-:Y:S02]  /*d050*/  ISETP.NE.U32.AND P0, PT, R2, RZ, PT ;  /* 0x000000ff0200720c */ /* 0x001fe40003f05070 */
[----:B-1----:R-:W-:-:S02]  /*d060*/  SHF.R.U32.HI R0, RZ, 0x5, R0 ;  /* 0x00000005ff007819 */ /* 0x002fc40000011600 */
[----:B------:R-:W-:Y:S02]  /*d070*/  ISETP.NE.AND.EX P1, PT, R3, RZ, PT, P0 ;  /* 0x000000ff0300720c */ /* 0x000fe40003f25300 */
[----:B------:R-:W-:Y:S02]  /*d080*/  LOP3.LUT R0, R0, 0x3, RZ, 0xc0, !PT ;  /* 0x0000000300007812 */ /* 0x000fe400078ec0ff */
[----:B------:R-:W-:Y:S02]  /*d090*/  P2R R4, PR, RZ, 0x2 ;  /* 0x00000002ff047803 */ /* 0x000fe40000000000 */
[----:B--2---:R-:W-:Y:S01]  /*d0a0*/  SHF.R.S32.HI R8, RZ, 0x1f, R7 ;  /* 0x0000001fff087819 */ /* 0x004fe20000011407 */
[----:B------:R0:W-:Y:S01]  /*d0b0*/  STL [R1], R7 ;  /* 0x0000000701007387 */ /* 0x0001e20000100800 */
[----:B------:R-:W-:-:S03]  /*d0c0*/  SEL R16, R7, RZ, !P1 ;  /* 0x000000ff07107207 */ /* 0x000fc60004800000 */
[----:B------:R0:W-:Y:S04]  /*d0d0*/  STL [R1+0x10], R4 ;  /* 0x0000100401007387 */ /* 0x0001e80000100800 */
[----:B------:R0:W-:Y:S01]  /*d0e0*/  STL [R1+0x8], R8 ;  /* 0x0000080801007387 */ /* 0x0001e20000100800 */
[----:B------:R-:W-:Y:S05]  /*d0f0*/  BRA.DIV UR4, `(.L_x_2315) ;  /* 0x0000003a04ac7947 */ /* 0x000fea000b800000 */
[----:B------:R1:W2:Y:S02]  /*d100*/  SHFL.IDX PT, R14, R0, RZ, 0x1f ;  /* 0x00001fff000e7589 */ /* 0x0002a400000e0000 */
.L_x_2406:
[----:B------:R-:W-:Y:S02]  /*d110*/  PLOP3.LUT P2, PT, PT, PT, PT, 0x8, 0x0 ;  /* 0x000000000000781c */ /* 0x000fe40003f4e170 */
[----:B--2---:R-:W-:Y:S02]  /*d120*/  ISETP.NE.AND P0, PT, R14, RZ, PT ;  /* 0x000000ff0e00720c */ /* 0x004fe40003f05270 */
[----:B-1----:R-:W-:-:S05]  /*d130*/  P2R R0, PR, RZ, 0x4 ;  /* 0x00000004ff007803 */ /* 0x002fca0000000000 */
[----:B------:R1:W-:Y:S06]  /*d140*/  STL [R1+0xc], R0 ;  /* 0x00000c0001007387 */ /* 0x0003ec0000100800 */
[----:B------:R-:W-:Y:S05]  /*d150*/  @P0 BRA `(.L_x_2316) ;  /* 0x0000000400000947 */ /* 0x000fea0003800000 */
[----:B------:R-:W-:-:S03]  /*d160*/  UMOV UR4, 0xffffffff ;  /* 0xffffffff00047882 */ /* 0x000fc60000000000 */
[----:B------:R-:W-:Y:S05]  /*d170*/  BRA.DIV UR4, `(.L_x_2317) ;  /* 0x0000003a04ac7947 */ /* 0x000fea000b800000 */
[----:B------:R-:W-:-:S13]  /*d180*/  ELECT P6, URZ, PT ;  /* 0x00000000003f782f */ /* 0x000fda00038c0000 */
.L_x_2409:
[----:B------:R-:W-:Y:S05]  /*d190*/  @!P6 BRA `(.L_x_2316) ;  /* 0x0000000000f0e947 */ /* 0x000fea0003800000 */
[----:B------:R-:W-:Y:S01]  /*d1a0*/  IMAD.MOV.U32 R16, RZ, RZ, R7 ;  /* 0x000000ffff107224 */ /* 0x000fe200078e0007 */
[----:B------:R-:W-:Y:S06]  /*d1b0*/  @!P1 BRA `(.L_x_2318) ;  /* 0x0000000000449947 */ /* 0x000fec0003800000 */
[----:B------:R-:W2:Y:S01]  /*d1c0*/  LDC R6, c[0x0][0x43c] ;  /* 0x00010f00ff067b82 */ /* 0x000ea20000000800 */
[----:B------:R-:W-:Y:S01]  /*d1d0*/  ULDC.64 UR4, c[0x0][0x428] ;  /* 0x00010a0000047ab9 */ /* 0x000fe20000000a00 */
[----:B--2---:R-:W-:-:S13]  /*d1e0*/  ISETP.NE.AND P0, PT, R6, 0x1, PT ;  /* 0x000000010600780c */ /* 0x004fda0003f05270 */
[----:B0-----:R-:W1:Y:S02]  /*d1f0*/  @P0 LDC.64 R4, c[0x0][0x440] ;  /* 0x00011000ff040b82 */ /* 0x001e640000000a00 */
[----:B-1----:R-:W-:-:S04]  /*d200*/  @P0 IMAD.HI.U32 R0, R19, R4, RZ ;  /* 0x0000000413000227 */ /* 0x002fc800078e00ff */
[----:B------:R-:W-:Y:S01]  /*d210*/  IMAD.MOV.U32 R4, RZ, RZ, R19 ;  /* 0x000000ffff047224 */ /* 0x000fe200078e0013 */
[----:B------:R-:W-:-:S04]  /*d220*/  @P0 SHF.R.U32.HI R4, RZ, R5, R0 ;  /* 0x00000005ff040219 */ /* 0x000fc80000011600 */
[--C-:B------:R-:W-:Y:S01]  /*d230*/  SHF.R.S32.HI R5, RZ, 0x1f, R4.reuse ;  /* 0x0000001fff057819 */ /* 0x100fe20000011404 */
[----:B------:R-:W-:-:S04]  /*d240*/  IMAD.MOV R0, RZ, RZ, -R4 ;  /* 0x000000ffff007224 */ /* 0x000fc800078e0a04 */
[----:B------:R-:W-:Y:S02]  /*d250*/  IMAD R19, R6, R0, R19 ;  /* 0x0000000006137224 */ /* 0x000fe400078e0213 */
[----:B------:R-:W-:Y:S02]  /*d260*/  IMAD R0, R8, UR4, RZ ;  /* 0x0000000408007c24 */ /* 0x000fe4000f8e02ff */
[----:B------:R-:W-:-:S04]  /*d270*/  IMAD.WIDE.U32 R4, R7, UR4, R4 ;  /* 0x0000000407047c25 */ /* 0x000fc8000f8e0004 */
[----:B------:R-:W-:Y:S01]  /*d280*/  IMAD R0, R7, UR5, R0 ;  /* 0x0000000507007c24 */ /* 0x000fe2000f8e0200 */
[----:B------:R-:W-:-:S03]  /*d290*/  LEA R2, P0, R4, R2, 0x2 ;  /* 0x0000000204027211 */ /* 0x000fc600078010ff */
[----:B------:R-:W-:-:S05]  /*d2a0*/  IMAD.IADD R0, R5, 0x1, R0 ;  /* 0x0000000105007824 */ /* 0x000fca00078e0200 */
[----:B------:R-:W-:-:S05]  /*d2b0*/  LEA.HI.X R3, R4, R3, R0, 0x2, P0 ;  /* 0x0000000304037211 */ /* 0x000fca00000f1400 */
[----:B------:R2:W5:Y:S02]  /*d2c0*/  LDG.E R16, desc[UR46][R2.64] ;  /* 0x0000002e02107981 */ /* 0x000564000c1e1900 */
.L_x_2318:
[----:B--2---:R-:W2:Y:S01]  /*d2d0*/  LDL R2, [R1+0x4] ;  /* 0x0000040001027983 */ /* 0x004ea20000100800 */
[----:B-1----:R-:W-:Y:S01]  /*d2e0*/  IMAD R0, R18, 0x8, R17 ;  /* 0x0000000812007824 */ /* 0x002fe200078e0211 */
[----:B--2---:R-:W-:-:S04]  /*d2f0*/  SHF.L.U32 R3, R2, 0x1f, RZ ;  /* 0x0000001f02037819 */ /* 0x004fc800000006ff */
[----:B------:R-:W1:Y:S02]  /*d300*/  SYNCS.PHASECHK.TRANS64.TRYWAIT P0, [R0+URZ+0x28840], R3 ;  /* 0x02884003000075a7 */ /* 0x000e64000800017f */
[----:B-1----:R-:W-:Y:S05]  /*d310*/  @!P0 BRA `(.L_x_2319) ;  /* 0x0000003800648947 */ /* 0x002fea0003800000 */
.L_x_2410:
        /* <DEDUP_REMOVED lines=11> */
.L_x_2320:
[----:B------:R-:W-:Y:S01]  /*d3d0*/  R2UR UR33, R0 ;  /* 0x00000000002172ca */ /* 0x000fe200000e0000 */
[----:B-1----:R-:W-:Y:S01]  /*d3e0*/  IMAD R0, R18, 0x8000, R17 ;  /* 0x0000800012007824 */ /* 0x002fe200078e0211 */
        /* <DEDUP_REMOVED lines=10> */
[----:B------:R-:W-:Y:S01]  /*d490*/  P2R R0, PR, RZ, 0x1 ;  /* 0x00000001ff007803 */ /* 0x000fe20000000000 */
[----:B------:R-:W-:-:S02]  /*d4a0*/  UIADD3 UR33, UR33, 0x28830, URZ ;  /* 0x0002883021217890 */ /* 0x000fc4000fffe03f */
[----:B------:R-:W-:Y:S01]  /*d4b0*/  USHF.L.U32 UR35, UR35, 0x7, URZ ;  /* 0x0000000723237899 */ /* 0x000fe2000800063f */
[----:B------:R-:W-:Y:S01]  /*d4c0*/  UMOV UR12, UR36 ;  /* 0x00000024000c7c82 */ /* 0x000fe20008000000 */
[----:B------:R-:W-:Y:S02]  /*d4d0*/  UMOV UR13, UR37 ;  /* 0x00000025000d7c82 */ /* 0x000fe40008000000 */
[----:B------:R-:W-:Y:S01]  /*d4e0*/  UIADD3 UR32, UR8, 0x18400, URZ ;  /* 0x0001840008207890 */ /* 0x000fe2000fffe03f */
[----:B------:R2:W-:Y:S01]  /*d4f0*/  STL [R1+0xc], R0 ;  /* 0x00000c0001007387 */ /* 0x0005e20000100800 */
[----:B------:R-:W-:Y:S01]  /*d500*/  UIADD3 UR8, UR8, 0x1c400, URZ ;  /* 0x0001c40008087890 */ /* 0x000fe2000fffe03f */
[----:B------:R-:W-:Y:S01]  /*d510*/  UMOV UR9, UR33 ;  /* 0x0000002100097c82 */ /* 0x000fe20008000000 */
[----:B------:R-:W-:-:S05]  /*d520*/  UMOV UR11, UR35 ;  /* 0x00000023000b7c82 */ /* 0x000fca0008000000 */
[----:B------:R2:W-:Y:S02]  /*d530*/  UTMALDG.4D [UR32], [UR4], desc[UR6] ;  /* 0x00000620040075b4 */ /* 0x0005e40008019000 */
[----:B------:R2:W-:Y:S02]  /*d540*/  UTMALDG.4D [UR8], [UR4], desc[UR6] ;  /* 0x00000608040075b4 */ /* 0x0005e40008019000 */
[----:B--2---:R-:W-:Y:S01]  /*d550*/  NOP ;  /* 0x0000000000007918 */ /* 0x004fe20000000000 */
.L_x_2316:
[----:B-1----:R-:W-:Y:S01]  /*d560*/  VIADD R0, R17, 0x10400 ;  /* 0x0001040011007836 */ /* 0x002fe20000000000 */
        /* <DEDUP_REMOVED lines=9> */
[----:B0-----:R-:W-:Y:S01]  /*d600*/  IMAD.U32 R4, RZ, RZ, UR4 ;  /* 0x00000004ff047e24 */ /* 0x001fe2000f8e00ff */
        /* <DEDUP_REMOVED lines=11> */
.L_x_2322:
[----:B------:R-:W-:Y:S05]  /*d6c0*/  BSYNC B6 ;  /* 0x0000000000067941 */ /* 0x000fea0003800000 */
.L_x_2321:
[----:B0-----:R-:W0:Y:S01]  /*d6d0*/  LDC R7, c[0x0][0x448] ;  /* 0x00011200ff077b82 */ /* 0x001e220000000800 */
[----:B------:R-:W1:Y:S01]  /*d6e0*/  S2R R0, SR_TID.X ;  /* 0x0000000000007919 */ /* 0x000e620000002100 */
[----:B------:R-:W-:Y:S01]  /*d6f0*/  USHF.R.S32.HI UR4, URZ, 0x1f, UR36 ;  /* 0x0000001f3f047899 */ /* 0x000fe20008011424 */
[----:B------:R-:W-:Y:S01]  /*d700*/  ULDC.64 UR8, c[0x0][0x2d8] ;  /* 0x0000b60000087ab9 */ /* 0x000fe20000000a00 */
[----:B------:R-:W2:Y:S02]  /*d710*/  S2R R2, SR_TID.X ;  /* 0x0000000000027919 */ /* 0x000ea40000002100 */
[----:B------:R-:W-:Y:S02]  /*d720*/  UIMAD UR6, UR4, UR8, URZ ;  /* 0x00000008040672a4 */ /* 0x000fe4000f8e023f */
[----:B------:R-:W-:Y:S01]  /*d730*/  UIMAD.WIDE.U32 UR4, UR36, UR8, URZ ;  /* 0x00000008240472a5 */ /* 0x000fe2000f8e003f */
[----:B------:R-:W3:Y:S01]  /*d740*/  S2R R9, SR_TID.X ;  /* 0x0000000000097919 */ /* 0x000ee20000002100 */
[----:B------:R-:W-:-:S02]  /*d750*/  UIMAD UR6, UR36, UR9, UR6 ;  /* 0x00000009240672a4 */ /* 0x000fc4000f8e0206 */
[----:B------:R-:W-:Y:S01]  /*d760*/  USHF.R.S32.HI UR7, URZ, 0x1f, UR42 ;  /* 0x0000001f3f077899 */ /* 0x000fe2000801142a */
[----:B------:R-:W4:Y:S01]  /*d770*/  S2R R8, SR_TID.X ;  /* 0x0000000000087919 */ /* 0x000f220000002100 */
[----:B------:R-:W-:Y:S01]  /*d780*/  UIADD3 UR5, UR5, UR6, URZ ;  /* 0x0000000605057290 */ /* 0x000fe2000fffe03f */
[----:B------:R-:W-:-:S03]  /*d790*/  ULDC.64 UR8, c[0x0][0x2e0] ;  /* 0x0000b80000087ab9 */ /* 0x000fc60000000a00 */
[----:B------:R-:W-:Y:S02]  /*d7a0*/  UIMAD.WIDE.U32 UR4, UR42, UR8, UR4 ;  /* 0x000000082a0472a5 */ /* 0x000fe4000f8e0004 */
[----:B------:R-:W-:Y:S01]  /*d7b0*/  UIMAD UR6, UR7, UR8, URZ ;  /* 0x00000008070672a4 */ /* 0x000fe2000f8e023f */
[----:B0-----:R-:W-:-:S03]  /*d7c0*/  ISETP.NE.AND P0, PT, R7, 0x1, PT ;  /* 0x000000010700780c */ /* 0x001fc60003f05270 */
[----:B------:R-:W-:Y:S01]  /*d7d0*/  UIMAD UR6, UR42, UR9, UR6 ;  /* 0x000000092a0672a4 */ /* 0x000fe2000f8e0206 */
[----:B------:R-:W-:-:S03]  /*d7e0*/  IMAD.U32 R5, RZ, RZ, UR5 ;  /* 0x00000005ff057e24 */ /* 0x000fc6000f8e00ff */
[----:B------:R-:W-:Y:S01]  /*d7f0*/  UIADD3 UR6, UR5, UR6, URZ ;  /* 0x0000000605067290 */ /* 0x000fe2000fffe03f */
[----:B-1----:R-:W-:-:S05]  /*d800*/  IMAD.SHL.U32 R4, R0, 0x10, RZ ;  /* 0x0000001000047824 */ /* 0x002fca00078e00ff */
[----:B------:R-:W0:Y:S01]  /*d810*/  @P0 LDC R3, c[0x0][0x44c] ;  /* 0x00011300ff030b82 */ /* 0x000e220000000800 */
[----:B--2---:R-:W-:Y:S01]  /*d820*/  LOP3.LUT R2, R2, 0x7f, RZ, 0xc0, !PT ;  /* 0x0000007f02027812 */ /* 0x004fe200078ec0ff */
[----:B---3--:R-:W-:-:S03]  /*d830*/  IMAD.SHL.U32 R9, R9, 0x8, RZ ;  /* 0x0000000809097824 */ /* 0x008fc600078e00ff */
[----:B------:R-:W-:-:S03]  /*d840*/  SHF.R.U32.HI R2, RZ, 0x3, R2 ;  /* 0x00000003ff027819 */ /* 0x000fc60000011602 */
[----:B------:R-:W1:Y:S01]  /*d850*/  @P0 LDC R0, c[0x0][0x450] ;  /* 0x00011400ff000b82 */ /* 0x000e620000000800 */
[----:B------:R-:W-:Y:S01]  /*d860*/  LOP3.LUT R4, R2, 0x70, R4, 0xf8, !PT ;  /* 0x0000007002047812 */ /* 0x000fe200078ef804 */
[----:B------:R-:W-:Y:S01]  /*d870*/  IMAD.U32 R2, RZ, RZ, UR40 ;  /* 0x00000028ff027e24 */ /* 0x000fe2000f8e00ff */
[----:B------:R-:W-:Y:S01]  /*d880*/  LOP3.LUT R9, R9, 0x38, RZ, 0xc0, !PT ;  /* 0x0000003809097812 */ /* 0x000fe200078ec0ff */
[----:B----4-:R-:W-:Y:S02]  /*d890*/  IMAD.SHL.U32 R10, R8, 0x8, RZ ;  /* 0x00000008080a7824 */ /* 0x010fe400078e00ff */
[----:B------:R-:W-:Y:S01]  /*d8a0*/  IMAD R2, R2, 0x80, R4 ;  /* 0x0000008002027824 */ /* 0x000fe200078e0204 */
[----:B------:R-:W-:Y:S01]  /*d8b0*/  LOP3.LUT R9, R9, 0x40, RZ, 0xfc, !PT ;  /* 0x0000004009097812 */ /* 0x000fe200078efcff */
[----:B------:R-:W-:Y:S01]  /*d8c0*/  IMAD.U32 R4, RZ, RZ, UR4 ;  /* 0x00000004ff047e24 */ /* 0x000fe2000f8e00ff */
[----:B------:R-:W-:Y:S01]  /*d8d0*/  ULDC.64 UR4, c[0x0][0x2d0] ;  /* 0x0000b40000047ab9 */ /* 0x000fe20000000a00 */
        /* <DEDUP_REMOVED lines=29> */
[----:B------:R-:W-:Y:S01]  /*dab0*/  IMAD.U32 R2, RZ, RZ, UR40 ;  /* 0x00000028ff027e24 */ /* 0x000fe2000f8e00ff */
[----:B------:R-:W-:Y:S02]  /*dac0*/  ULDC UR4, c[0x0][0x288] ;  /* 0x0000a20000047ab9 */ /* 0x000fe40000000800 */
[----:B------:R-:W-:Y:S01]  /*dad0*/  IMAD R3, R7, UR4, RZ ;  /* 0x0000000407037c24 */ /* 0x000fe2000f8e02ff */
[----:B------:R-:W1:Y:S04]  /*dae0*/  SHFL.IDX PT, R6, R0, RZ, 0x181f ;  /* 0x00181fff00067589 */ /* 0x000e6800000e0000 */
[----:B------:R-:W-:Y:S01]  /*daf0*/  SHFL.IDX PT, R8, R4, 0x1, 0x181f ;  /* 0x00381f0004087f89 */ /* 0x000fe200000e0000 */
[----:B0-----:R-:W-:-:S04]  /*db00*/  LOP3.LUT R5, R5, 0x7f, RZ, 0xc0, !PT ;  /* 0x0000007f05057812 */ /* 0x001fc800078ec0ff */
[----:B------:R-:W-:-:S05]  /*db10*/  SHF.R.U32.HI R5, RZ, 0x3, R5 ;  /* 0x00000003ff057819 */ /* 0x000fca0000011605 */
[----:B------:R-:W-:-:S04]  /*db20*/  IMAD R2, R2, 0x80, R5 ;  /* 0x0000008002027824 */ /* 0x000fc800078e0205 */
[C---:B------:R-:W-:Y:S01]  /*db30*/  VIADD R5, R2.reuse, 0x10 ;  /* 0x0000001002057836 */ /* 0x040fe20000000000 */
[----:B------:R-:W-:-:S04]  /*db40*/  ISETP.GE.AND P3, PT, R2, R3, PT ;  /* 0x000000030200720c */ /* 0x000fc80003f66270 */
[----:B------:R-:W-:Y:S02]  /*db50*/  ISETP.GE.AND P2, PT, R5, R3, PT ;  /* 0x000000030500720c */ /* 0x000fe40003f46270 */
[----:B------:R-:W0:Y:S07]  /*db60*/  SHFL.IDX PT, R5, R4, RZ, 0x181f ;  /* 0x00181fff04057589 */ /* 0x000e2e00000e0000 */
[----:B-1----:R-:W-:-:S05]  /*db70*/  @!P3 LEA R6, P4, R10, R6, 0x1 ;  /* 0x000000060a06b211 */ /* 0x002fca00078808ff */
[----:B0-----:R-:W-:Y:S02]  /*db80*/  @!P3 IMAD.X R7, RZ, RZ, R5, P4 ;  /* 0x000000ffff07b224 */ /* 0x001fe400020e0605 */
[----:B------:R-:W0:Y:S04]  /*db90*/  SHFL.IDX PT, R5, R0, 0x1, 0x181f ;  /* 0x00381f0000057f89 */ /* 0x000e2800000e0000 */
[----:B-----5:R-:W-:Y:S04]  /*dba0*/  @!P3 LDGSTS.E.BYPASS.LTC128B.128 [R9+0x10400], desc[UR46][R6.64], !P1 ;  /* 0x104000000609bfae */ /* 0x020fe8000c901d6e */
[----:B------:R1:W-:Y:S01]  /*dbb0*/  @!P3 LDGSTS.E.BYPASS.LTC128B.128 [R9+0x14400], desc[UR46][R6.64+0x80], !P0 ;  /* 0x144000800609bfae */ /* 0x0003e2000c101d6e */
[----:B0-----:R-:W-:-:S05]  /*dbc0*/  @!P2 LEA R5, P4, R10, R5, 0x1 ;  /* 0x000000050a05a211 */ /* 0x001fca00078808ff */
[----:B------:R-:W-:Y:S02]  /*dbd0*/  @!P2 IMAD.X R8, RZ, RZ, R8, P4 ;  /* 0x000000ffff08a224 */ /* 0x000fe400020e0608 */
[----:B-1----:R-:W-:Y:S02]  /*dbe0*/  @!P2 IMAD.MOV.U32 R6, RZ, RZ, R5 ;  /* 0x000000ffff06a224 */ /* 0x002fe400078e0005 */
        /* <DEDUP_REMOVED lines=50> */
.L_x_2427:
        /* <DEDUP_REMOVED lines=11> */
.L_x_2325:
[----:B------:R-:W-:Y:S05]  /*dfc0*/  BSYNC B0 ;  /* 0x0000000000007941 */ /* 0x000fea0003800000 */
.L_x_2324:
[----:B------:R-:W-:Y:S01]  /*dfd0*/  NOP ;  /* 0x0000000000007918 */ /* 0x000fe20000000000 */
[----:B------:R-:W-:Y:S01]  /*dfe0*/  PLOP3.LUT P0, PT, PT, PT, PT, 0x80, 0x0 ;  /* 0x000000000000781c */ /* 0x000fe20003f0f070 */
[----:B0-----:R-:W-:-:S12]  /*dff0*/  VIADD R6, R17, 0x28800 ;  /* 0x0002880011067836 */ /* 0x001fd80000000000 */
.L_x_2326:
        /* <DEDUP_REMOVED lines=18> */
.L_x_2428:
[----:B------:R-:W-:Y:S05]  /*e120*/  BSYNC B0 ;  /* 0x0000000000007941 */ /* 0x000fea0003800000 */
.L_x_2327:
[----:B------:R-:W-:-:S06]  /*e130*/  UISETP.GE.AND UP0, UPT, UR39, 0x2, UPT ;  /* 0x000000022700788c */ /* 0x000fcc000bf06270 */
[----:B------:R-:W-:-:S13]  /*e140*/  PLOP3.LUT P0, PT, PT, PT, UP0, 0x80, 0x0 ;  /* 0x000000000000781c */ /* 0x000fda0003f0f008 */
[----:B------:R-:W-:Y:S05]  /*e150*/  @!P0 BRA `(.L_x_2329) ;  /* 0x0000001c003c8947 */ /* 0x000fea0003800000 */
[----:B------:R-:W-:Y:S02]  /*e160*/  ULOP3.LUT UR4, UR39, 0x1, URZ, 0xc0, !UPT ;  /* 0x0000000127047892 */ /* 0x000fe4000f8ec03f */
[----:B------:R-:W-:Y:S02]  /*e170*/  IMAD.U32 R7, RZ, RZ, UR39 ;  /* 0x00000027ff077e24 */ /* 0x000fe4000f8e00ff */
[----:B------:R-:W-:Y:S02]  /*e180*/  UISETP.NE.U32.AND UP0, UPT, UR4, 0x1, UPT ;  /* 0x000000010400788c */ /* 0x000fe4000bf05070 */
[----:B------:R-:W-:-:S04]  /*e190*/  VIADD R7, R7, 0xfffffffe ;  /* 0xfffffffe07077836 */ /* 0x000fc80000000000 */
[----:B0-----:R-:W-:Y:S01]  /*e1a0*/  IMAD.MOV.U32 R0, RZ, RZ, R7 ;  /* 0x000000ffff007224 */ /* 0x001fe200078e0007 */
[----:B------:R-:W-:-:S13]  /*e1b0*/  PLOP3.LUT P0, PT, PT, PT, UP0, 0x80, 0x0 ;  /* 0x000000000000781c */ /* 0x000fda0003f0f008 */
[----:B------:R-:W-:Y:S05]  /*e1c0*/  @!P0 BRA `(.L_x_2330) ;  /* 0x0000000800648947 */ /* 0x000fea0003800000 */
[----:B------:R-:W2:Y:S04]  /*e1d0*/  LDL R3, [R1+0xc] ;  /* 0x00000c0001037983 */ /* 0x000ea80000100800 */
[----:B------:R-:W3:Y:S01]  /*e1e0*/  LDL R2, [R1+0x4] ;  /* 0x0000040001027983 */ /* 0x000ee20000100800 */
[----:B------:R-:W-:Y:S01]  /*e1f0*/  VIADD R0, R18, 0x1 ;  /* 0x0000000112007836 */ /* 0x000fe20000000000 */
[----:B------:R-:W-:Y:S04]  /*e200*/  BSSY B0, `(.L_x_2331) ;  /* 0x0000091000007945 */ /* 0x000fe80003800000 */
[----:B------:R-:W-:-:S04]  /*e210*/  ISETP.NE.AND P0, PT, R0, 0x2, PT ;  /* 0x000000020000780c */ /* 0x000fc80003f05270 */
[----:B------:R-:W-:Y:S02]  /*e220*/  SEL R9, RZ, 0x1, P0 ;  /* 0x00000001ff097807 */ /* 0x000fe40000000000 */
[----:B------:R-:W-:Y:S02]  /*e230*/  SEL R0, R0, RZ, P0 ;  /* 0x000000ff00007207 */ /* 0x000fe40000000000 */
[----:B--2---:R-:W-:Y:S02]  /*e240*/  ISETP.NE.AND P1, PT, R3, RZ, PT ;  /* 0x000000ff0300720c */ /* 0x004fe40003f25270 */
[----:B---3--:R-:W-:-:S11]  /*e250*/  LOP3.LUT R9, R2, R9, RZ, 0x3c, !PT ;  /* 0x0000000902097212 */ /* 0x008fd600078e3cff */
[----:B------:R-:W-:Y:S05]  /*e260*/  @!P1 BRA `(.L_x_2332) ;  /* 0x0000000800289947 */ /* 0x000fea0003800000 */
[----:B------:R-:W2:Y:S01]  /*e270*/  LDL R2, [R1+0x10] ;  /* 0x0000100001027983 */ /* 0x000ea20000100800 */
[----:B------:R-:W-:Y:S01]  /*e280*/  IMAD.MOV.U32 R8, RZ, RZ, R7 ;  /* 0x000000ffff087224 */ /* 0x000fe200078e0007 */
[----:B--2---:R-:W-:Y:S01]  /*e290*/  ISETP.NE.AND P1, PT, R2, RZ, PT ;  /* 0x000000ff0200720c */ /* 0x004fe20003f25270 */
[----:B------:R-:W-:-:S12]  /*e2a0*/  IMAD.MOV.U32 R2, RZ, RZ, R16 ;  /* 0x000000ffff027224 */ /* 0x000fd800078e0010 */
[----:B------:R-:W-:Y:S05]  /*e2b0*/  @!P1 BRA `(.L_x_2333) ;  /* 0x0000000000509947 */ /* 0x000fea0003800000 */
[----:B------:R-:W2:Y:S01]  /*e2c0*/  LDL R10, [R1+0x8] ;  /* 0x00000800010a7983 */ /* 0x000ea20000100800 */
[----:B------:R-:W0:Y:S03]  /*e2d0*/  LDC R5, c[0x0][0x43c] ;  /* 0x00010f00ff057b82 */ /* 0x000e260000000800 */
[----:B------:R-:W3:Y:S01]  /*e2e0*/  LDL R11, [R1] ;  /* 0x00000000010b7983 */ /* 0x000ee20000100800 */
[----:B------:R-:W-:Y:S01]  /*e2f0*/  IMAD.MOV.U32 R4, RZ, RZ, R7 ;  /* 0x000000ffff047224 */ /* 0x000fe200078e0007 */
[----:B------:R-:W-:Y:S01]  /*e300*/  ULDC.64 UR4, c[0x0][0x428] ;  /* 0x00010a0000047ab9 */ /* 0x000fe20000000a00 */
[----:B0-----:R-:W-:-:S13]  /*e310*/  ISETP.NE.AND P0, PT, R5, 0x1, PT ;  /* 0x000000010500780c */ /* 0x001fda0003f05270 */
[----:B------:R-:W0:Y:S02]  /*e320*/  @P0 LDC.64 R2, c[0x0][0x440] ;  /* 0x00011000ff020b82 */ /* 0x000e240000000a00 */
[----:B0-----:R-:W-:-:S05]  /*e330*/  @P0 IMAD.HI.U32 R2, R7, R2, RZ ;  /* 0x0000000207020227 */ /* 0x001fca00078e00ff */
[----:B------:R-:W-:Y:S02]  /*e340*/  @P0 SHF.R.U32.HI R4, RZ, R3, R2 ;  /* 0x00000003ff040219 */ /* 0x000fe40000011602 */
[----:B------:R-:W0:Y:S03]  /*e350*/  LDC.64 R2, c[0x0][0x418] ;  /* 0x00010600ff027b82 */ /* 0x000e260000000a00 */
[----:B------:R-:W-:-:S04]  /*e360*/  IMAD.MOV R8, RZ, RZ, -R4 ;  /* 0x000000ffff087224 */ /* 0x000fc800078e0a04 */
[----:B------:R-:W-:Y:S01]  /*e370*/  IMAD R8, R5, R8, R7 ;  /* 0x0000000805087224 */ /* 0x000fe200078e0207 */
[----:B------:R-:W-:Y:S01]  /*e380*/  SHF.R.S32.HI R5, RZ, 0x1f, R4 ;  /* 0x0000001fff057819 */ /* 0x000fe20000011404 */
[----:B--2---:R-:W-:-:S04]  /*e390*/  IMAD R10, R10, UR4, RZ ;  /* 0x000000040a0a7c24 */ /* 0x004fc8000f8e02ff */
[C---:B---3--:R-:W-:Y:S02]  /*e3a0*/  IMAD R10, R11.reuse, UR5, R10 ;  /* 0x000000050b0a7c24 */ /* 0x048fe4000f8e020a */
[----:B------:R-:W-:-:S04]  /*e3b0*/  IMAD.WIDE.U32 R4, R11, UR4, R4 ;  /* 0x000000040b047c25 */ /* 0x000fc8000f8e0004 */
[----:B------:R-:W-:Y:S01]  /*e3c0*/  IMAD.IADD R5, R10, 0x1, R5 ;  /* 0x000000010a057824 */ /* 0x000fe200078e0205 */
[----:B0-----:R-:W-:-:S04]  /*e3d0*/  LEA R2, P0, R4, R2, 0x2 ;  /* 0x0000000204027211 */ /* 0x001fc800078010ff */
[----:B------:R-:W-:-:S05]  /*e3e0*/  LEA.HI.X R3, R4, R3, R5, 0x2, P0 ;  /* 0x0000000304037211 */ /* 0x000fca00000f1405 */
[----:B------:R0:W5:Y:S04]  /*e3f0*/  LDG.E R2, desc[UR46][R2.64] ;  /* 0x0000002e02027981 */ /* 0x000168000c1e1900 */
.L_x_2333:
[----:B------:R-:W-:Y:S01]  /*e400*/  IMAD R4, R0, 0x8, R17 ;  /* 0x0000000800047824 */ /* 0x000fe200078e0211 */
[----:B0-----:R-:W-:Y:S01]  /*e410*/  SHF.L.U32 R3, R9, 0x1f, RZ ;  /* 0x0000001f09037819 */ /* 0x001fe200000006ff */
[----:B------:R-:W-:Y:S03]  /*e420*/  BSSY B1, `(.L_x_2334) ;  /* 0x0000003000017945 */ /* 0x000fe60003800000 */
[----:B------:R-:W0:Y:S02]  /*e430*/  SYNCS.PHASECHK.TRANS64.TRYWAIT P0, [R4+URZ+0x28840], R3 ;  /* 0x02884003040075a7 */ /* 0x000e24000800017f */
[----:B0-----:R-:W-:Y:S05]  /*e440*/  @!P0 BRA `(.L_x_2335) ;  /* 0x0000003000d88947 */ /* 0x001fea0003800000 */
.L_x_2429:
[----:B------:R-:W-:Y:S05]  /*e450*/  BSYNC B1 ;  /* 0x0000000000017941 */ /* 0x000fea0003800000 */
.L_x_2334:
        /* <DEDUP_REMOVED lines=12> */
.L_x_2337:
[----:B------:R-:W-:Y:S05]  /*e520*/  BSYNC B1 ;  /* 0x0000000000017941 */ /* 0x000fea0003800000 */
.L_x_2336:
[----:B------:R-:W-:Y:S01]  /*e530*/  IMAD.MOV.U32 R10, RZ, RZ, RZ ;  /* 0x000000ffff0a7224 */ /* 0x000fe200078e00ff */
[----:B------:R-:W-:Y:S01]  /*e540*/  R2UR UR11, R8 ;  /* 0x00000000080b72ca */ /* 0x000fe200000e0000 */
[----:B0-----:R-:W-:Y:S01]  /*e550*/  IMAD R3, R0, 0x8000, R17 ;  /* 0x0000800000037824 */ /* 0x001fe200078e0211 */
[----:B------:R-:W-:Y:S01]  /*e560*/  UIADD3 UR4, UP0, UR44, 0x370, URZ ;  /* 0x000003702c047890 */ /* 0x000fe2000ff1e03f */
[----:B------:R-:W-:Y:S01]  /*e570*/  PLOP3.LUT P0, PT, PT, PT, PT, 0x80, 0x0 ;  /* 0x000000000000781c */ /* 0x000fe20003f0f070 */
[----:B------:R-:W-:Y:S01]  /*e580*/  VIADD R4, R4, 0x28830 ;  /* 0x0002883004047836 */ /* 0x000fe20000000000 */
[----:B------:R-:W-:Y:S01]  /*e590*/  R2UR UR10, R10 ;  /* 0x000000000a0a72ca */ /* 0x000fe200000e0000 */
[----:B------:R-:W-:Y:S01]  /*e5a0*/  VIADD R5, R3, 0x18400 ;  /* 0x0001840003057836 */ /* 0x000fe20000000000 */
[----:B------:R-:W-:Y:S01]  /*e5b0*/  UIADD3.X UR5, URZ, UR45, URZ, UP0, !UPT ;  /* 0x0000002d3f057290 */ /* 0x000fe200087fe43f */
[----:B------:R-:W-:Y:S01]  /*e5c0*/  UMOV UR6, 0x0 ;  /* 0x0000000000067882 */ /* 0x000fe20000000000 */
[----:B------:R-:W-:-:S04]  /*e5d0*/  UMOV UR7, 0x14f00000 ;  /* 0x14f0000000077882 */ /* 0x000fc80000000000 */
[----:B------:R-:W-:-:S12]  /*e5e0*/  USHF.L.U32 UR11, UR11, 0x7, URZ ;  /* 0x000000070b0b7899 */ /* 0x000fd8000800063f */
.L_x_2338:
[----:B------:R-:W-:-:S13]  /*e5f0*/  @P0 ELECT P2, URZ, PT ;  /* 0x00000000003f082f */ /* 0x000fda0003840000 */
[----:B-----5:R-:W-:Y:S01]  /*e600*/  @P2 R2UR UR13, R2 ;  /* 0x00000000020d22ca */ /* 0x020fe200000e0000 */
[----:B------:R-:W-:Y:S01]  /*e610*/  UMOV UR12, UR36 ;  /* 0x00000024000c7c82 */ /* 0x000fe20008000000 */
[----:B------:R-:W-:Y:S02]  /*e620*/  @P2 R2UR UR9, R4 ;  /* 0x00000000040922ca */ /* 0x000fe400000e0000 */
[----:B------:R-:W-:Y:S02]  /*e630*/  @P2 R2UR UR8, R5 ;  /* 0x00000000050822ca */ /* 0x000fe400000e0000 */
[----:B------:R-:W-:Y:S02]  /*e640*/  @P2 PLOP3.LUT P0, PT, P2, PT, PT, 0x8, 0x0 ;  /* 0x000000000000281c */ /* 0x000fe4000170e170 */
        /* <DEDUP_REMOVED lines=9> */
.L_x_2339:
[----:B------:R-:W-:-:S13]  /*e6e0*/  @P0 ELECT P2, URZ, PT ;  /* 0x00000000003f082f */ /* 0x000fda0003840000 */
[----:B------:R-:W-:Y:S01]  /*e6f0*/  @P2 R2UR UR13, R2 ;  /* 0x00000000020d22ca */ /* 0x000fe200000e0000 */
[----:B------:R-:W-:Y:S01]  /*e700*/  UMOV UR12, UR36 ;  /* 0x00000024000c7c82 */ /* 0x000fe20008000000 */
        /* <DEDUP_REMOVED lines=12> */
.L_x_2430:
[----:B------:R-:W-:Y:S05]  /*e7d0*/  BSYNC B1 ;  /* 0x0000000000017941 */ /* 0x000fea0003800000 */
.L_x_2340:
        /* <DEDUP_REMOVED lines=12> */
.L_x_2343:
[----:B------:R-:W-:Y:S05]  /*e8a0*/  BSYNC B1 ;  /* 0x0000000000017941 */ /* 0x000fea0003800000 */
.L_x_2342:
[----:B------:R-:W-:Y:S01]  /*e8b0*/  R2UR UR6, R12 ;  /* 0x000000000c0672ca */ /* 0x000fe200000e0000 */
[C-C-:B0-----:R-:W-:Y:S01]  /*e8c0*/  IMAD R3, R18.reuse, 0x8, R17.reuse ;  /* 0x0000000812037824 */ /* 0x141fe200078e0211 */
[----:B------:R-:W-:Y:S01]  /*e8d0*/  R2UR UR7, R13 ;  /* 0x000000000d0772ca */ /* 0x000fe200000e0000 */
[----:B------:R-:W-:Y:S01]  /*e8e0*/  IMAD R4, R18, 0x8000, R17 ;  /* 0x0000800012047824 */ /* 0x000fe200078e0211 */
[----:B------:R-:W-:Y:S01]  /*e8f0*/  R2UR UR10, R10 ;  /* 0x000000000a0a72ca */ /* 0x000fe200000e0000 */
[----:B------:R-:W-:Y:S01]  /*e900*/  UIADD3 UR4, UP0, UR44, 0x470, URZ ;  /* 0x000004702c047890 */ /* 0x000fe2000ff1e03f */
[----:B------:R-:W-:Y:S01]  /*e910*/  PLOP3.LUT P0, PT, PT, PT, PT, 0x80, 0x0 ;  /* 0x000000000000781c */ /* 0x000fe20003f0f070 */
[----:B------:R-:W-:Y:S02]  /*e920*/  IMAD.SHL.U32 R5, R19, 0x80, RZ ;  /* 0x0000008013057824 */ /* 0x000fe400078e00ff */
[----:B------:R-:W-:Y:S01]  /*e930*/  VIADD R3, R3, 0x28850 ;  /* 0x0002885003037836 */ /* 0x000fe20000000000 */
[----:B------:R-:W-:Y:S01]  /*e940*/  UIADD3.X UR5, URZ, UR45, URZ, UP0, !UPT ;  /* 0x0000002d3f057290 */ /* 0x000fe200087fe43f */
[----:B------:R-:W-:-:S11]  /*e950*/  VIADD R10, R4, 0x400 ;  /* 0x00000400040a7836 */ /* 0x000fd60000000000 */
.L_x_2344:
        /* <DEDUP_REMOVED lines=15> */
.L_x_2345:
        /* <DEDUP_REMOVED lines=10> */
[----:B------:R-:W-:Y:S02]  /*eaf0*/  IMAD.MOV.U32 R16, RZ, RZ, R2 ;  /* 0x000000ffff107224 */ /* 0x000fe400078e0002 */
[----:B------:R-:W-:-:S07]  /*eb00*/  IMAD.MOV.U32 R19, RZ, RZ, R8 ;  /* 0x000000ffff137224 */ /* 0x000fce00078e0008 */
.L_x_2332:
[----:B------:R-:W-:Y:S05]  /*eb10*/  BSYNC B0 ;  /* 0x0000000000007941 */ /* 0x000fea0003800000 */
.L_x_2331:
[----:B------:R0:W-:Y:S01]  /*eb20*/  STL [R1+0x4], R9 ;  /* 0x0000040901007387 */ /* 0x0001e20000100800 */
[----:B------:R-:W-:Y:S01]  /*eb30*/  UIADD3 UR4, UR39, -0x3, URZ ;  /* 0xfffffffd27047890 */ /* 0x000fe2000fffe03f */
[----:B------:R-:W-:-:S05]  /*eb40*/  IMAD.MOV.U32 R18, RZ, RZ, R0 ;  /* 0x000000ffff127224 */ /* 0x000fca00078e0000 */
[----:B------:R-:W-:-:S07]  /*eb50*/  IMAD.U32 R0, RZ, RZ, UR4 ;  /* 0x00000004ff007e24 */ /* 0x000fce000f8e00ff */
.L_x_2330:
[----:B------:R-:W-:Y:S01]  /*eb60*/  ISETP.NE.AND P0, PT, R7, RZ, PT ;  /* 0x000000ff0700720c */ /* 0x000fe20003f05270 */
[----:B------:R-:W-:-:S12]  /*eb70*/  BSSY B0, `(.L_x_2329) ;  /* 0x000012d000007945 */ /* 0x000fd80003800000 */
[----:B------:R-:W-:Y:S05]  /*eb80*/  @!P0 BRA `(.L_x_2346) ;  /* 0x0000001000ac8947 */ /* 0x000fea0003800000 */
[----:B------:R-:W-:-:S07]  /*eb90*/  IMAD.MOV.U32 R8, RZ, RZ, R16 ;  /* 0x000000ffff087224 */ /* 0x000fce00078e0010 */
.L_x_2377:
[----:B------:R-:W2:Y:S04]  /*eba0*/  LDL R3, [R1+0xc] ;  /* 0x00000c0001037983 */ /* 0x000ea80000100800 */
[----:B------:R-:W3:Y:S01]  /*ebb0*/  LDL R2, [R1+0x4] ;  /* 0x0000040001027983 */ /* 0x000ee20000100800 */
[----:B------:R-:W-:Y:S01]  /*ebc0*/  VIADD R4, R18, 0x1 ;  /* 0x0000000112047836 */ /* 0x000fe20000000000 */
[----:B------:R-:W-:Y:S05]  /*ebd0*/  YIELD ;  /* 0x0000000000007946 */ /* 0x000fea0003800000 */
[----:B------:R-:W-:Y:S01]  /*ebe0*/  ISETP.NE.AND P0, PT, R4, 0x2, PT ;  /* 0x000000020400780c */ /* 0x000fe20003f05270 */
[----:B------:R-:W-:Y:S03]  /*ebf0*/  BSSY B1, `(.L_x_2347) ;  /* 0x000008e000017945 */ /* 0x000fe60003800000 */
[----:B------:R-:W-:-:S02]  /*ec00*/  SEL R5, RZ, 0x1, P0 ;  /* 0x00000001ff057807 */ /* 0x000fc40000000000 */
[----:B------:R-:W-:Y:S02]  /*ec10*/  SEL R4, R4, RZ, P0 ;  /* 0x000000ff04047207 */ /* 0x000fe40000000000 */
[----:B--2---:R-:W-:Y:S02]  /*ec20*/  ISETP.NE.AND P1, PT, R3, RZ, PT ;  /* 0x000000ff0300720c */ /* 0x004fe40003f25270 */
[----:B---3--:R-:W-:-:S11]  /*ec30*/  LOP3.LUT R5, R2, R5, RZ, 0x3c, !PT ;  /* 0x0000000502057212 */ /* 0x008fd600078e3cff */
[----:B-1----:R-:W-:Y:S05]  /*ec40*/  @!P1 BRA `(.L_x_2348) ;  /* 0x0000000800209947 */ /* 0x002fea0003800000 */
[----:B------:R-:W2:Y:S01]  /*ec50*/  LDL R2, [R1+0x10] ;  /* 0x0000100001027983 */ /* 0x000ea20000100800 */
[----:B------:R-:W-:Y:S01]  /*ec60*/  IMAD.MOV.U32 R7, RZ, RZ, R0 ;  /* 0x000000ffff077224 */ /* 0x000fe200078e0000 */
[----:B--2---:R-:W-:-:S13]  /*ec70*/  ISETP.NE.AND P1, PT, R2, RZ, PT ;  /* 0x000000ff0200720c */ /* 0x004fda0003f25270 */
[----:B------:R-:W-:Y:S05]  /*ec80*/  @!P1 BRA `(.L_x_2349) ;  /* 0x0000000000509947 */ /* 0x000fea0003800000 */
[----:B------:R-:W2:Y:S01]  /*ec90*/  LDL R10, [R1+0x8] ;  /* 0x00000800010a7983 */ /* 0x000ea20000100800 */
[----:B------:R-:W1:Y:S01]  /*eca0*/  LDC R8, c[0x0][0x43c] ;  /* 0x00010f00ff087b82 */ /* 0x000e620000000800 */
[----:B------:R-:W-:Y:S02]  /*ecb0*/  ULDC.64 UR4, c[0x0][0x428] ;  /* 0x00010a0000047ab9 */ /* 0x000fe40000000a00 */
[----:B0-----:R-:W3:Y:S01]  /*ecc0*/  LDL R9, [R1] ;  /* 0x0000000001097983 */ /* 0x001ee20000100800 */
[----:B-1----:R-:W-:-:S13]  /*ecd0*/  ISETP.NE.AND P0, PT, R8, 0x1, PT ;  /* 0x000000010800780c */ /* 0x002fda0003f05270 */
        /* <DEDUP_REMOVED lines=15> */
.L_x_2349:
[----:B------:R-:W-:Y:S01]  /*edd0*/  IMAD R3, R4, 0x8, R17 ;  /* 0x0000000804037824 */ /* 0x000fe200078e0211 */
[----:B------:R-:W-:Y:S01]  /*ede0*/  SHF.L.U32 R2, R5, 0x1f, RZ ;  /* 0x0000001f05027819 */ /* 0x000fe200000006ff */
[----:B------:R-:W-:Y:S03]  /*edf0*/  BSSY B2, `(.L_x_2350) ;  /* 0x0000003000027945 */ /* 0x000fe60003800000 */
[----:B------:R-:W2:Y:S02]  /*ee00*/  SYNCS.PHASECHK.TRANS64.TRYWAIT P0, [R3+URZ+0x28840], R2 ;  /* 0x02884002030075a7 */ /* 0x000ea4000800017f */
[----:B--2---:R-:W-:Y:S05]  /*ee10*/  @!P0 BRA `(.L_x_2351) ;  /* 0x00000028008c8947 */ /* 0x004fea0003800000 */
.L_x_2431:
[----:B------:R-:W-:Y:S05]  /*ee20*/  BSYNC B2 ;  /* 0x0000000000027941 */ /* 0x000fea0003800000 */
.L_x_2350:
        /* <DEDUP_REMOVED lines=12> */
.L_x_2353:
[----:B------:R-:W-:Y:S05]  /*eef0*/  BSYNC B2 ;  /* 0x0000000000027941 */ /* 0x000fea0003800000 */
.L_x_2352:
        /* <DEDUP_REMOVED lines=11> */
.L_x_2354:
        /* <DEDUP_REMOVED lines=16> */
.L_x_2355:
        /* <DEDUP_REMOVED lines=16> */
.L_x_2432:
[----:B------:R-:W-:Y:S05]  /*f1b0*/  BSYNC B2 ;  /* 0x0000000000027941 */ /* 0x000fea0003800000 */
.L_x_2356:
        /* <DEDUP_REMOVED lines=11> */
.L_x_2359:
[----:B------:R-:W-:Y:S05]  /*f270*/  BSYNC B2 ;  /* 0x0000000000027941 */ /* 0x000fea0003800000 */
.L_x_2358:
[----:B------:R-:W-:Y:S01]  /*f280*/  R2UR UR10, R12 ;  /* 0x000000000c0a72ca */ /* 0x000fe200000e0000 */
[----:B------:R-:W-:Y:S01]  /*f290*/  IMAD R18, R18, 0x8000, R17 ;  /* 0x0000800012127824 */ /* 0x000fe200078e0211 */
[----:B------:R-:W-:Y:S01]  /*f2a0*/  R2UR UR6, R10 ;  /* 0x000000000a0672ca */ /* 0x000fe200000e0000 */
[----:B------:R-:W-:Y:S01]  /*f2b0*/  UIADD3 UR4, UP0, UR44, 0x470, URZ ;  /* 0x000004702c047890 */ /* 0x000fe2000ff1e03f */
[----:B------:R-:W-:Y:S01]  /*f2c0*/  R2UR UR7, R11 ;  /* 0x000000000b0772ca */ /* 0x000fe200000e0000 */
[----:B0-----:R-:W-:Y:S01]  /*f2d0*/  IMAD.SHL.U32 R3, R19, 0x80, RZ ;  /* 0x0000008013037824 */ /* 0x001fe200078e00ff */
[----:B------:R-:W-:Y:S01]  /*f2e0*/  PLOP3.LUT P0, PT, PT, PT, PT, 0x80, 0x0 ;  /* 0x000000000000781c */ /* 0x000fe20003f0f070 */
[----:B------:R-:W-:Y:S01]  /*f2f0*/  VIADD R2, R2, 0x50 ;  /* 0x0000005002027836 */ /* 0x000fe20000000000 */
[----:B------:R-:W-:Y:S01]  /*f300*/  UIADD3.X UR5, URZ, UR45, URZ, UP0, !UPT ;  /* 0x0000002d3f057290 */ /* 0x000fe200087fe43f */
[----:B------:R-:W-:-:S11]  /*f310*/  VIADD R9, R18, 0x400 ;  /* 0x0000040012097836 */ /* 0x000fd60000000000 */
.L_x_2360:
        /* <DEDUP_REMOVED lines=15> */
.L_x_2361:
        /* <DEDUP_REMOVED lines=12> */
.L_x_2348:
[----:B------:R-:W-:Y:S05]  /*f4d0*/  BSYNC B1 ;  /* 0x0000000000017941 */ /* 0x000fea0003800000 */
.L_x_2347:
[----:B------:R-:W2:Y:S01]  /*f4e0*/  LDL R2, [R1+0xc] ;  /* 0x00000c0001027983 */ /* 0x000ea20000100800 */
[----:B------:R-:W-:Y:S01]  /*f4f0*/  VIADD R18, R4, 0x1 ;  /* 0x0000000104127836 */ /* 0x000fe20000000000 */
[----:B------:R-:W-:Y:S04]  /*f500*/  BSSY B1, `(.L_x_2362) ;  /* 0x0000090000017945 */ /* 0x000fe80003800000 */
[----:B------:R-:W-:-:S04]  /*f510*/  ISETP.NE.AND P0, PT, R18, 0x2, PT ;  /* 0x000000021200780c */ /* 0x000fc80003f05270 */
[----:B------:R-:W-:Y:S02]  /*f520*/  SEL R18, R18, RZ, P0 ;  /* 0x000000ff12127207 */ /* 0x000fe40000000000 */
[----:B--2---:R-:W-:Y:S02]  /*f530*/  ISETP.NE.AND P1, PT, R2, RZ, PT ;  /* 0x000000ff0200720c */ /* 0x004fe40003f25270 */
[----:B------:R-:W-:-:S04]  /*f540*/  SEL R2, RZ, 0x1, P0 ;  /* 0x00000001ff027807 */ /* 0x000fc80000000000 */
[----:B------:R-:W-:-:S05]  /*f550*/  LOP3.LUT R10, R5, R2, RZ, 0x3c, !PT ;  /* 0x00000002050a7212 */ /* 0x000fca00078e3cff */
[----:B------:R1:W-:Y:S02]  /*f560*/  STL [R1+0x4], R10 ;  /* 0x0000040a01007387 */ /* 0x0003e40000100800 */
[----:B------:R-:W-:Y:S05]  /*f570*/  @!P1 BRA `(.L_x_2363) ;  /* 0x0000000800209947 */ /* 0x000fea0003800000 */
[----:B------:R-:W2:Y:S01]  /*f580*/  LDL R3, [R1+0x10] ;  /* 0x0000100001037983 */ /* 0x000ea20000100800 */
[----:B------:R-:W-:Y:S01]  /*f590*/  VIADD R7, R0, 0xffffffff ;  /* 0xffffffff00077836 */ /* 0x000fe20000000000 */
[----:B--2---:R-:W-:-:S13]  /*f5a0*/  ISETP.NE.AND P1, PT, R3, RZ, PT ;  /* 0x000000ff0300720c */ /* 0x004fda0003f25270 */
[----:B------:R-:W-:Y:S05]  /*f5b0*/  @!P1 BRA `(.L_x_2364) ;  /* 0x0000000000509947 */ /* 0x000fea0003800000 */
[----:B------:R-:W2:Y:S01]  /*f5c0*/  LDL R12, [R1+0x8] ;  /* 0x00000800010c7983 */ /* 0x000ea20000100800 */
[----:B0-----:R-:W0:Y:S01]  /*f5d0*/  LDC R9, c[0x0][0x43c] ;  /* 0x00010f00ff097b82 */ /* 0x001e220000000800 */
[----:B------:R-:W-:Y:S02]  /*f5e0*/  ULDC.64 UR4, c[0x0][0x428] ;  /* 0x00010a0000047ab9 */ /* 0x000fe40000000a00 */
[----:B------:R-:W3:Y:S01]  /*f5f0*/  LDL R11, [R1] ;  /* 0x00000000010b7983 */ /* 0x000ee20000100800 */
        /* <DEDUP_REMOVED lines=16> */
.L_x_2364:
[----:B------:R-:W-:Y:S01]  /*f700*/  IMAD R2, R18, 0x8, R17 ;  /* 0x0000000812027824 */ /* 0x000fe200078e0211 */
[----:B------:R-:W-:Y:S01]  /*f710*/  SHF.L.U32 R3, R10, 0x1f, RZ ;  /* 0x0000001f0a037819 */ /* 0x000fe200000006ff */
[----:B------:R-:W-:Y:S03]  /*f720*/  BSSY B2, `(.L_x_2365) ;  /* 0x0000003000027945 */ /* 0x000fe60003800000 */
[----:B------:R-:W3:Y:S02]  /*f730*/  SYNCS.PHASECHK.TRANS64.TRYWAIT P0, [R2+URZ+0x28840], R3 ;  /* 0x02884003020075a7 */ /* 0x000ee4000800017f */
[----:B---3--:R-:W-:Y:S05]  /*f740*/  @!P0 BRA `(.L_x_2366) ;  /* 0x0000002000688947 */ /* 0x008fea0003800000 */
.L_x_2433:
[----:B------:R-:W-:Y:S05]  /*f750*/  BSYNC B2 ;  /* 0x0000000000027941 */ /* 0x000fea0003800000 */
.L_x_2365:
        /* <DEDUP_REMOVED lines=12> */
.L_x_2368:
[----:B------:R-:W-:Y:S05]  /*f820*/  BSYNC B2 ;  /* 0x0000000000027941 */ /* 0x000fea0003800000 */
.L_x_2367:
        /* <DEDUP_REMOVED lines=8> */
[----:B------:R-:W-:Y:S01]  /*f8b0*/  IMAD.SHL.U32 R9, R7, 0x80, RZ ;  /* 0x0000008007097824 */ /* 0x000fe200078e00ff */
[----:B------:R-:W-:Y:S01]  /*f8c0*/  UMOV UR6, 0x0 ;  /* 0x0000000000067882 */ /* 0x000fe20000000000 */
[----:B-1----:R-:W-:Y:S01]  /*f8d0*/  VIADD R10, R2, 0x18400 ;  /* 0x00018400020a7836 */ /* 0x002fe20000000000 */
[----:B------:R-:W-:-:S09]  /*f8e0*/  UMOV UR7, 0x14f00000 ;  /* 0x14f0000000077882 */ /* 0x000fd20000000000 */
.L_x_2369:
        /* <DEDUP_REMOVED lines=16> */
.L_x_2370:
        /* <DEDUP_REMOVED lines=11> */
[----:B------:R-:W-:Y:S01]  /*faa0*/  BSSY B2, `(.L_x_2371) ;  /* 0x0000004000027945 */ /* 0x000fe20003800000 */
[----:B------:R-:W-:-:S04]  /*fab0*/  LEA R2, R4, R6, 0x3 ;  /* 0x0000000604027211 */ /* 0x000fc800078e18ff */
[----:B------:R-:W0:Y:S02]  /*fac0*/  SYNCS.PHASECHK.TRANS64.TRYWAIT P0, [R2+URZ+0x60], R5 ;  /* 0x00006005020075a7 */ /* 0x000e24000800017f */
[----:B0-----:R-:W-:Y:S05]  /*fad0*/  @!P0 BRA `(.L_x_2372) ;  /* 0x0000001c00988947 */ /* 0x001fea0003800000 */
.L_x_2434:
[----:B------:R-:W-:Y:S05]  /*fae0*/  BSYNC B2 ;  /* 0x0000000000027941 */ /* 0x000fea0003800000 */
.L_x_2371:
        /* <DEDUP_REMOVED lines=11> */
.L_x_2374:
[----:B------:R-:W-:Y:S05]  /*fba0*/  BSYNC B2 ;  /* 0x0000000000027941 */ /* 0x000fea0003800000 */
.L_x_2373:
[----:B------:R-:W-:Y:S01]  /*fbb0*/  R2UR UR10, R12 ;  /* 0x000000000c0a72ca */ /* 0x000fe200000e0000 */
[----:B------:R-:W-:Y:S01]  /*fbc0*/  IMAD R4, R4, 0x8000, R17 ;  /* 0x0000800004047824 */ /* 0x000fe200078e0211 */
[----:B------:R-:W-:Y:S01]  /*fbd0*/  R2UR UR6, R10 ;  /* 0x000000000a0672ca */ /* 0x000fe200000e0000 */
[----:B------:R-:W-:Y:S01]  /*fbe0*/  UIADD3 UR4, UP0, UR44, 0x470, URZ ;  /* 0x000004702c047890 */ /* 0x000fe2000ff1e03f */
[----:B------:R-:W-:Y:S01]  /*fbf0*/  R2UR UR7, R11 ;  /* 0x000000000b0772ca */ /* 0x000fe200000e0000 */
[----:B------:R-:W-:Y:S01]  /*fc00*/  IMAD.SHL.U32 R3, R19, 0x80, RZ ;  /* 0x0000008013037824 */ /* 0x000fe200078e00ff */
[----:B------:R-:W-:Y:S01]  /*fc10*/  PLOP3.LUT P0, PT, PT, PT, PT, 0x80, 0x0 ;  /* 0x000000000000781c */ /* 0x000fe20003f0f070 */
[----:B0-----:R-:W-:Y:S01]  /*fc20*/  VIADD R2, R2, 0x50 ;  /* 0x0000005002027836 */ /* 0x001fe20000000000 */
[----:B------:R-:W-:Y:S01]  /*fc30*/  UIADD3.X UR5, URZ, UR45, URZ, UP0, !UPT ;  /* 0x0000002d3f057290 */ /* 0x000fe200087fe43f */
[----:B------:R-:W-:-:S11]  /*fc40*/  VIADD R5, R4, 0x400 ;  /* 0x0000040004057836 */ /* 0x000fd60000000000 */
.L_x_2375:
        /* <DEDUP_REMOVED lines=15> */
.L_x_2376:
        /* <DEDUP_REMOVED lines=12> */
.L_x_2363:
[----:B------:R-:W-:Y:S05]  /*fe00*/  BSYNC B1 ;  /* 0x0000000000017941 */ /* 0x000fea0003800000 */
.L_x_2362:
[C---:B------:R-:W-:Y:S01]  /*fe10*/  ISETP.GT.AND P0, PT, R0.reuse, 0x1, PT ;  /* 0x000000010000780c */ /* 0x040fe20003f04270 */
[----:B------:R-:W-:-:S12]  /*fe20*/  VIADD R0, R0, 0xfffffffe ;  /* 0xfffffffe00007836 */ /* 0x000fd80000000000 */
[----:B------:R-:W-:Y:S05]  /*fe30*/  @P0 BRA `(.L_x_2377) ;  /* 0xffffffec00580947 */ /* 0x000fea000383ffff */
.L_x_2346:
[----:B------:R-:W-:Y:S05]  /*fe40*/  BSYNC B0 ;  /* 0x0000000000007941 */ /* 0x000fea0003800000 */
.L_x_2329:
[----:B0-----:R-:W0:Y:S01]  /*fe50*/  S2R R0, SR_TID.X ;  /* 0x0000000000007919 */ /* 0x001e220000002100 */
[----:B------:R-:W-:Y:S01]  /*fe60*/  BSSY B0, `(.L_x_2378) ;  /* 0x0000011000007945 */ /* 0x000fe20003800000 */
[----:B0-----:R-:W-:-:S04]  /*fe70*/  LOP3.LUT R6, R0, 0x7f, RZ, 0xc0, !PT ;  /* 0x0000007f00067812 */ /* 0x001fc800078ec0ff */
[----:B------:R-:W-:-:S13]  /*fe80*/  ISETP.NE.AND P1, PT, R6, RZ, PT ;  /* 0x000000ff0600720c */ /* 0x000fda0003f25270 */
[----:B------:R-:W-:Y:S05]  /*fe90*/  @P1 BRA `(.L_x_2379) ;  /* 0x0000000000341947 */ /* 0x000fea0003800000 */
[----:B------:R-:W0:Y:S01]  /*fea0*/  S2R R5, SR_LANEID ;  /* 0x0000000000057919 */ /* 0x000e220000000000 */
[----:B------:R-:W-:Y:S01]  /*feb0*/  VOTEU.ANY UR4, UPT, PT ;  /* 0x0000000000047886 */ /* 0x000fe200038e0100 */
[----:B------:R-:W2:Y:S01]  /*fec0*/  LDC.64 R2, c[0x0][0xc80] ;  /* 0x00032000ff027b82 */ /* 0x000ea20000000a00 */
[----:B------:R-:W0:Y:S02]  /*fed0*/  FLO.U32 R0, UR4 ;  /* 0x0000000400007d00 */ /* 0x000e2400080e0000 */
[----:B0-----:R-:W-:-:S06]  /*fee0*/  ISETP.EQ.U32.AND P0, PT, R0, R5, PT ;  /* 0x000000050000720c */ /* 0x001fcc0003f02070 */
[----:B------:R-:W2:Y:S07]  /*fef0*/  POPC R5, UR4 ;  /* 0x0000000400057d09 */ /* 0x000eae0008000000 */
[----:B--2---:R-:W2:Y:S01]  /*ff00*/  @P0 ATOMG.E.ADD.STRONG.GPU PT, R3, desc[UR46][R2.64], R5 ;  /* 0x00000005020309a8 */ /* 0x004ea200081ee1ee */
[----:B------:R-:W0:Y:S02]  /*ff10*/  S2R R4, SR_LTMASK ;  /* 0x0000000000047919 */ /* 0x000e240000003900 */
[----:B0-----:R-:W-:-:S04]  /*ff20*/  LOP3.LUT R4, R4, UR4, RZ, 0xc0, !PT ;  /* 0x0000000404047c12 */ /* 0x001fc8000f8ec0ff */
[----:B------:R-:W0:Y:S01]  /*ff30*/  POPC R7, R4 ;  /* 0x0000000400077309 */ /* 0x000e220000000000 */
[----:B--2---:R-:W0:Y:S02]  /*ff40*/  SHFL.IDX PT, R0, R3, R0, 0x1f ;  /* 0x00001f0003007589 */ /* 0x004e2400000e0000 */
[----:B0-----:R-:W-:-:S05]  /*ff50*/  IADD3 R0, R0, UR41, R7 ;  /* 0x0000002900007c10 */ /* 0x001fca000fffe007 */
[----:B------:R0:W-:Y:S02]  /*ff60*/  STL [R1+0x18], R0 ;  /* 0x0000180001007387 */ /* 0x0001e40000100800 */
.L_x_2379:
[----:B------:R-:W-:Y:S05]  /*ff70*/  BSYNC B0 ;  /* 0x0000000000007941 */ /* 0x000fea0003800000 */
.L_x_2378:
[----:B0-----:R-:W2:Y:S01]  /*ff80*/  LDL.LU R0, [R1+0xc] ;  /* 0x00000c0001007983 */ /* 0x001ea20000300800 */
[----:B------:R-:W-:Y:S01]  /*ff90*/  BSSY B0, `(.L_x_2380) ;  /* 0x0000038000007945 */ /* 0x000fe20003800000 */
[----:B--2---:R-:W-:-:S13]  /*ffa0*/  ISETP.NE.AND P0, PT, R0, RZ, PT ;  /* 0x000000ff0000720c */ /* 0x004fda0003f05270 */
[----:B------:R-:W-:Y:S05]  /*ffb0*/  @!P0 BRA `(.L_x_2381) ;  /* 0x0000000000d48947 */ /* 0x000fea0003800000 */
[----:B------:R-:W2:Y:S01]  /*ffc0*/  LDL R0, [R1+0x4] ;  /* 0x0000040001007983 */ /* 0x000ea20000100800 */
[----:B------:R-:W-:Y:S01]  /*ffd0*/  IMAD R3, R18, 0x8, R17 ;  /* 0x0000000812037824 */ /* 0x000fe200078e0211 */
[----:B------:R-:W-:Y:S01]  /*ffe0*/  BSSY B1, `(.L_x_2382) ;  /* 0x0000005000017945 */ /* 0x000fe20003800000 */
[----:B------:R-:W-:Y:S02]  /*fff0*/  ISETP.NE.AND P2, PT, R6, RZ, PT ;  /* 0x000000ff0600720c */ /* 0x000fe40003f45270 */
[----:B--2---:R-:W-:-:S04]  /*10000*/  SHF.L.U32 R0, R0, 0x1f, RZ ;  /* 0x0000001f00007819 */ /* 0x004fc800000006ff */
[----:B------:R-:W0:Y:S02]  /*10010*/  SYNCS.PHASECHK.TRANS64.TRYWAIT P0, [R3+URZ+0x28860], R0 ;  /* 0x02886000030075a7 */ /* 0x000e24000800017f */
[----:B0-----:R-:W-:Y:S05]  /*10020*/  @!P0 BRA `(.L_x_2383) ;  /* 0x0000001800588947 */ /* 0x001fea0003800000 */
.L_x_2435:
[----:B------:R-:W-:Y:S05]  /*10030*/  BSYNC B1 ;  /* 0x0000000000017941 */ /* 0x000fea0003800000 */
.L_x_2382:
        /* <DEDUP_REMOVED lines=9> */
.L_x_2385:
[----:B------:R-:W-:Y:S05]  /*100d0*/  BSYNC B1 ;  /* 0x0000000000017941 */ /* 0x000fea0003800000 */
.L_x_2384:
[----:B0-----:R-:W-:Y:S01]  /*100e0*/  IMAD R0, R18, 0x8000, R17 ;  /* 0x0000800012007824 */ /* 0x001fe200078e0211 */
[----:B------:R-:W-:Y:S01]  /*100f0*/  UIADD3 UR4, UP0, UR44, 0x470, URZ ;  /* 0x000004702c047890 */ /* 0x000fe2000ff1e03f */
[----:B------:R-:W-:Y:S01]  /*10100*/  VIADD R2, R3, 0x28850 ;  /* 0x0002885003027836 */ /* 0x000fe20000000000 */
[----:B------:R-:W-:Y:S01]  /*10110*/  PLOP3.LUT P0, PT, PT, PT, PT, 0x80, 0x0 ;  /* 0x000000000000781c */ /* 0x000fe20003f0f070 */
[----:B------:R-:W-:Y:S01]  /*10120*/  IMAD.SHL.U32 R19, R19, 0x80, RZ ;  /* 0x0000008013137824 */ /* 0x000fe200078e00ff */
[----:B------:R-:W-:Y:S01]  /*10130*/  UIADD3.X UR5, URZ, UR45, URZ, UP0, !UPT ;  /* 0x0000002d3f057290 */ /* 0x000fe200087fe43f */
[----:B------:R-:W-:Y:S01]  /*10140*/  VIADD R3, R0, 0x400 ;  /* 0x0000040000037836 */ /* 0x000fe20000000000 */
[----:B------:R-:W-:Y:S01]  /*10150*/  UMOV UR6, 0x0 ;  /* 0x0000000000067882 */ /* 0x000fe20000000000 */
[----:B------:R-:W-:Y:S01]  /*10160*/  UMOV UR7, 0x14f00000 ;  /* 0x14f0000000077882 */ /* 0x000fe20000000000 */
[----:B------:R-:W-:-:S08]  /*10170*/  UMOV UR10, URZ ;  /* 0x0000003f000a7c82 */ /* 0x000fd00008000000 */
.L_x_2386:
        /* <DEDUP_REMOVED lines=15> */
.L_x_2387:
        /* <DEDUP_REMOVED lines=10> */
.L_x_2381:
[----:B------:R-:W-:Y:S05]  /*10310*/  BSYNC B0 ;  /* 0x0000000000007941 */ /* 0x000fea0003800000 */
.L_x_2380:
[----:B------:R-:W2:Y:S01]  /*10320*/  LDL.LU R3, [R1+0x4] ;  /* 0x0000040001037983 */ /* 0x000ea20000300800 */
[----:B------:R-:W-:-:S05]  /*10330*/  VIADD R18, R18, 0x1 ;  /* 0x0000000112127836 */ /* 0x000fca0000000000 */
[----:B------:R-:W-:-:S04]  /*10340*/  ISETP.NE.AND P0, PT, R18, 0x2, PT ;  /* 0x000000021200780c */ /* 0x000fc80003f05270 */
[----:B------:R-:W-:Y:S02]  /*10350*/  SEL R0, RZ, 0x1, P0 ;  /* 0x00000001ff007807 */ /* 0x000fe40000000000 */
[----:B------:R-:W-:Y:S02]  /*10360*/  SEL R18, R18, RZ, P0 ;  /* 0x000000ff12127207 */ /* 0x000fe40000000000 */
[----:B--2---:R-:W-:-:S05]  /*10370*/  LOP3.LUT R3, R3, R0, RZ, 0x3c, !PT ;  /* 0x0000000003037212 */ /* 0x004fca00078e3cff */
[----:B------:R0:W-:Y:S02]  /*10380*/  STL [R1+0x4], R3 ;  /* 0x0000040301007387 */ /* 0x0001e40000100800 */
.L_x_2309:
[----:B------:R-:W-:Y:S05]  /*10390*/  BSYNC B7 ;  /* 0x0000000000077941 */ /* 0x000fea0003800000 */
.L_x_2307:
[----:B--2---:R-:W2:Y:S04]  /*103a0*/  LDL R0, [R1+0x20] ;  /* 0x0000200001007983 */ /* 0x004ea80000100800 */
[----:B0-----:R0:W5:Y:S01]  /*103b0*/  LDL R2, [R1+0x18] ;  /* 0x0000180001027983 */ /* 0x0011620000100800 */
[----:B--2---:R-:W-:-:S13]  /*103c0*/  ISETP.NE.AND P0, PT, R0, RZ, PT ;  /* 0x000000ff0000720c */ /* 0x004fda0003f05270 */
        /* <DEDUP_REMOVED lines=11> */
.L_x_2388:
[----:B------:R-:W-:-:S03]  /*10480*/  UMOV UR4, 0xffffffff ;  /* 0xffffffff00047882 */ /* 0x000fc60000000000 */
[----:B------:R-:W-:Y:S05]  /*10490*/  BRA.DIV UR4, `(.L_x_2390) ;  /* 0x0000001604507947 */ /* 0x000fea000b800000 */
[----:B-----5:R0:W2:Y:S02]  /*104a0*/  SHFL.IDX PT, R14, R2, RZ, 0x1f ;  /* 0x00001fff020e7589 */ /* 0x0200a400000e0000 */
.L_x_2438:
[----:B------:R-:W3:Y:S01]  /*104b0*/  @!P1 S2R R3, SR_CgaCtaId ;  /* 0x0000000000039919 */ /* 0x000ee20000008800 */
[----:B------:R-:W-:Y:S05]  /*104c0*/  WARPSYNC.ALL ;  /* 0x0000000000007948 */ /* 0x000fea0003800000 */
[----:B------:R-:W-:Y:S01]  /*104d0*/  BAR.SYNC.DEFER_BLOCKING 0x4, 0x180 ;  /* 0x0106000000007b1d */ /* 0x000fe20000010000 */
[----:B------:R-:W-:-:S05]  /*104e0*/  @!P1 MOV R0, 0x400 ;  /* 0x0000040000009802 */ /* 0x000fca0000000f00 */
[----:B--2---:R2:W-:Y:S01]  /*104f0*/  STL [R1+0x18], R14 ;  /* 0x0000180e01007387 */ /* 0x0045e20000100800 */
[----:B---3--:R-:W-:-:S05]  /*10500*/  @!P1 LEA R17, R3, R0, 0x18 ;  /* 0x0000000003119211 */ /* 0x008fca00078ec0ff */
[----:B------:R2:W-:Y:S01]  /*10510*/  @!P1 STS [R17+0x288d0], R2 ;  /* 0x0288d00211009388 */ /* 0x0005e20000000800 */
[----:B------:R-:W-:Y:S06]  /*10520*/  BAR.ARV 0x5, 0x180 ;  /* 0x0146000000007b1d */ /* 0x000fec0000002000 */
.L_x_2389:
[----:B------:R-:W3:Y:S01]  /*10530*/  LDL R0, [R1+0x18] ;  /* 0x0000180001007983 */ /* 0x000ee20000100800 */
[----:B------:R-:W-:Y:S02]  /*10540*/  ULDC UR4, c[0x0][0xc38] ;  /* 0x00030e0000047ab9 */ /* 0x000fe40000000800 */
[----:B---3--:R-:W-:-:S13]  /*10550*/  ISETP.GE.AND P0, PT, R0, UR4, PT ;  /* 0x0000000400007c0c */ /* 0x008fda000bf06270 */
[----:B------:R-:W-:Y:S05]  /*10560*/  @!P0 BRA `(.L_x_2391) ;  /* 0xffffffc000248947 */ /* 0x000fea000383ffff */
.L_x_2304:
[----:B-1----:R-:W3:Y:S01]  /*10570*/  LDL.LU R0, [R1+0x1c] ;  /* 0x00001c0001007983 */ /* 0x002ee20000300800 */
[----:B------:R-:W-:Y:S01]  /*10580*/  BSSY B0, `(.L_x_2392) ;  /* 0x000000b000007945 */ /* 0x000fe20003800000 */
[----:B------:R-:W1:Y:S01]  /*10590*/  S2R R5, SR_CgaCtaId ;  /* 0x0000000000057919 */ /* 0x000e620000008800 */
[----:B---3--:R-:W-:-:S05]  /*105a0*/  VIADD R0, R0, 0x1 ;  /* 0x0000000100007836 */ /* 0x008fca0000000000 */
[----:B0-2---:R-:W-:-:S04]  /*105b0*/  LEA.HI R2, R0, R0, RZ, 0x1 ;  /* 0x0000000000027211 */ /* 0x005fc800078f08ff */
[----:B------:R-:W-:-:S05]  /*105c0*/  LOP3.LUT R3, R2, 0xfffffffe, RZ, 0xc0, !PT ;  /* 0xfffffffe02037812 */ /* 0x000fca00078ec0ff */
[----:B------:R-:W-:Y:S01]  /*105d0*/  IMAD.IADD R3, R0, 0x1, -R3 ;  /* 0x0000000100037824 */ /* 0x000fe200078e0a03 */
[----:B------:R-:W-:-:S04]  /*105e0*/  MOV R0, 0x400 ;  /* 0x0000040000007802 */ /* 0x000fc80000000f00 */
[----:B-1----:R-:W-:Y:S02]  /*105f0*/  LEA R0, R5, R0, 0x18 ;  /* 0x0000000005007211 */ /* 0x002fe400078ec0ff */
[----:B------:R-:W-:-:S04]  /*10600*/  SHF.L.U32 R3, R3, 0x1f, RZ ;  /* 0x0000001f03037819 */ /* 0x000fc800000006ff */
[----:B------:R-:W0:Y:S02]  /*10610*/  SYNCS.PHASECHK.TRANS64.TRYWAIT P0, [R0+URZ+0x28820], R3 ;  /* 0x02882003000075a7 */ /* 0x000e24000800017f */
[----:B0-----:R-:W-:Y:S05]  /*10620*/  @!P0 BRA `(.L_x_2393) ;  /* 0x0000001400148947 */ /* 0x001fea0003800000 */
.L_x_2439:
[----:B------:R-:W-:Y:S05]  /*10630*/  BSYNC B0 ;  /* 0x0000000000007941 */ /* 0x000fea0003800000 */
.L_x_2392:
[----:B------:R-:W-:-:S03]  /*10640*/  UMOV UR4, 0xffffffff ;  /* 0xffffffff00047882 */ /* 0x000fc60000000000 */
[----:B------:R-:W-:Y:S05]  /*10650*/  BRA.DIV UR4, `(.L_x_2394) ;  /* 0x00000016041c7947 */ /* 0x000fea000b800000 */
[----:B------:R-:W1:Y:S02]  /*10660*/  S2R R2, SR_TID.X ;  /* 0x0000000000027919 */ /* 0x000e640000002100 */
[----:B-1----:R-:W-:-:S04]  /*10670*/  SHF.R.U32.HI R2, RZ, 0x5, R2 ;  /* 0x00000005ff027819 */ /* 0x002fc80000011602 */
[----:B------:R-:W-:-:S05]  /*10680*/  LOP3.LUT R2, R2, 0x3, RZ, 0xc0, !PT ;  /* 0x0000000302027812 */ /* 0x000fca00078ec0ff */
[----:B------:R1:W2:Y:S02]  /*10690*/  SHFL.IDX PT, R14, R2, RZ, 0x1f ;  /* 0x00001fff020e7589 */ /* 0x0002a400000e0000 */
.L_x_2442:
[----:B--2---:R-:W-:Y:S01]  /*106a0*/  ISETP.NE.AND P0, PT, R14, RZ, PT ;  /* 0x000000ff0e00720c */ /* 0x004fe20003f05270 */
[----:B------:R-:W-:-:S12]  /*106b0*/  BSSY B0, `(.L_x_2395) ;  /* 0x0000025000007945 */ /* 0x000fd80003800000 */
[----:B------:R-:W-:Y:S05]  /*106c0*/  @P0 BRA `(.L_x_2396) ;  /* 0x00000000008c0947 */ /* 0x000fea0003800000 */
[----:B------:R-:W-:-:S03]  /*106d0*/  UMOV UR4, 0xffffffff ;  /* 0xffffffff00047882 */ /* 0x000fc60000000000 */
[----:B------:R-:W-:Y:S05]  /*106e0*/  BRA.DIV UR4, `(.L_x_2397) ;  /* 0x00000016042c7947 */ /* 0x000fea000b800000 */
[----:B------:R-:W-:-:S13]  /*106f0*/  ELECT P6, URZ, PT ;  /* 0x00000000003f782f */ /* 0x000fda00038c0000 */
.L_x_2445:
[----:B------:R-:W-:Y:S05]  /*10700*/  @!P6 BRA `(.L_x_2396) ;  /* 0x00000000007ce947 */ /* 0x000fea0003800000 */
[----:B------:R-:W-:-:S06]  /*10710*/  ULOP3.LUT UR4, UR38, 0x2, URZ, 0xfc, !UPT ;  /* 0x0000000226047892 */ /* 0x000fcc000f8efc3f */
[----:B-1----:R-:W-:-:S05]  /*10720*/  IMAD.U32 R2, RZ, RZ, UR4 ;  /* 0x00000004ff027e24 */ /* 0x002fca000f8e00ff */
[----:B------:R-:W-:-:S13]  /*10730*/  ISETP.NE.AND P2, PT, R2, 0x3, PT ;  /* 0x000000030200780c */ /* 0x000fda0003f45270 */
[----:B------:R-:W-:Y:S05]  /*10740*/  @!P2 BRA `(.L_x_2398) ;  /* 0x000000000004a947 */ /* 0x000fea0003800000 */
[----:B------:R-:W-:Y:S01]  /*10750*/  BPT.TRAP 0x1 ;  /* 0x000000040000795c */ /* 0x000fe20000300000 */
.L_x_2398:
[----:B------:R-:W2:Y:S01]  /*10760*/  LDL.LU R7, [R1+0x4] ;  /* 0x0000040001077983 */ /* 0x000ea20000300800 */
[----:B0-----:R-:W-:Y:S02]  /*10770*/  VIADD R3, R0, 0x28840 ;  /* 0x0002884000037836 */ /* 0x001fe40000000000 */
[C---:B------:R-:W-:Y:S02]  /*10780*/  VIADD R2, R18.reuse, 0x1 ;  /* 0x0000000112027836 */ /* 0x040fe40000000000 */
[----:B------:R-:W-:-:S03]  /*10790*/  IMAD R6, R18, 0x8, R3 ;  /* 0x0000000812067824 */ /* 0x000fc600078e0203 */
        /* <DEDUP_REMOVED lines=9> */
.L_x_2446:
[----:B------:R-:W1:Y:S02]  /*10830*/  SYNCS.PHASECHK.TRANS64.TRYWAIT P0, [R3+URZ], R2 ;  /* 0x00000002030075a7 */ /* 0x000e64000800017f */
[----:B-1----:R-:W-:Y:S05]  /*10840*/  @!P0 BRA `(.L_x_2400) ;  /* 0x0000001400088947 */ /* 0x002fea0003800000 */
.L_x_2447:
[----:B------:R-:W-:Y:S05]  /*10850*/  @!P2 BRA `(.L_x_2401) ;  /* 0x000000000004a947 */ /* 0x000fea0003800000 */
[----:B------:R-:W-:Y:S01]  /*10860*/  BPT.TRAP 0x1 ;  /* 0x000000040000795c */ /* 0x000fe20000300000 */
.L_x_2401:
[----:B-1----:R-:W-:-:S04]  /*10870*/  VIADD R3, R0, 0x28860 ;  /* 0x0002886000037836 */ /* 0x002fc80000000000 */
[----:B------:R-:W-:-:S04]  /*10880*/  IMAD R18, R18, 0x8, R3 ;  /* 0x0000000812127824 */ /* 0x000fc800078e0203 */
[----:B------:R-:W1:Y:S02]  /*10890*/  SYNCS.PHASECHK.TRANS64.TRYWAIT P0, [R18+URZ], R5 ;  /* 0x00000005120075a7 */ /* 0x000e64000800017f */
[----:B-1----:R-:W-:Y:S05]  /*108a0*/  @!P0 BRA `(.L_x_2402) ;  /* 0x0000001400048947 */ /* 0x002fea0003800000 */
.L_x_2448:
[----:B------:R-:W-:-:S07]  /*108b0*/  IMAD R3, R4, 0x8, R3 ;  /* 0x0000000804037824 */ /* 0x000fce00078e0203 */
.L_x_2403:
[----:B--2---:R2:W3:Y:S02]  /*108c0*/  SYNCS.PHASECHK.TRANS64.TRYWAIT P0, [R3+URZ], R2 ;  /* 0x00000002030075a7 */ /* 0x0044e4000800017f */
[----:B---3--:R-:W-:Y:S05]  /*108d0*/  @!P0 NANOSLEEP.SYNCS 0x989680 ;  /* 0x009896800000895d */ /* 0x008fea0003900000 */
[----:B------:R-:W3:Y:S02]  /*108e0*/  @!P0 SYNCS.PHASECHK.TRANS64 P0, [R3+URZ], R2 ;  /* 0x00000002030085a7 */ /* 0x000ee4000800007f */
[----:B---3--:R-:W-:Y:S05]  /*108f0*/  @!P0 BRA `(.L_x_2403) ;  /* 0xfffffffc00f08947 */ /* 0x008fea000383ffff */
.L_x_2396:
[----:B------:R-:W-:Y:S05]  /*10900*/  BSYNC B0 ;  /* 0x0000000000007941 */ /* 0x000fea0003800000 */
.L_x_2395:
[----:B------:R-:W-:Y:S05]  /*10910*/  EXIT ;  /* 0x000000000000794d */ /* 0x000fea0003800000 */
.L_x_2257:
[----:B0-----:R-:W-:-:S04]  /*10920*/  IMAD.U32 R3, RZ, RZ, UR41 ;  /* 0x00000029ff037e24 */ /* 0x001fc8000f8e00ff */
[----:B------:R0:W1:Y:S03]  /*10930*/  SYNCS.PHASECHK.TRANS64.TRYWAIT P1, [R3+URZ+0x28800], R0 ;  /* 0x02880000030075a7 */ /* 0x000066000802017f */
[----:B-1----:R-:W-:Y:S05]  /*10940*/  @!P1 NANOSLEEP.SYNCS 0x989680 ;  /* 0x009896800000995d */ /* 0x002fea0003900000 */
[----:B------:R-:W1:Y:S02]  /*10950*/  @!P1 SYNCS.PHASECHK.TRANS64 P1, [R3+URZ+0x28800], R0 ;  /* 0x02880000030095a7 */ /* 0x000e64000802007f */
[----:B-1----:R-:W-:Y:S05]  /*10960*/  @!P1 BRA `(.L_x_2257) ;  /* 0xfffffffc00ec9947 */ /* 0x002fea000383ffff */
[----:B------:R-:W-:Y:S05]  /*10970*/  BRA `(.L_x_2404) ;  /* 0xffffff0c005c7947 */ /* 0x000fea000383ffff */
.L_x_2261:
[----:B-1----:R1:W2:Y:S02]  /*10980*/  SYNCS.PHASECHK.TRANS64.TRYWAIT P2, [R0+URZ+0x28830], R3 ;  /* 0x02883003000075a7 */ /* 0x0022a4000804017f */
[----:B--2---:R-:W-:Y:S05]  /*10990*/  @!P2 NANOSLEEP.SYNCS 0x989680 ;  /* 0x009896800000a95d */ /* 0x004fea0003900000 */
[----:B------:R-:W2:Y:S02]  /*109a0*/  @!P2 SYNCS.PHASECHK.TRANS64 P2, [R0+URZ+0x28830], R3 ;  /* 0x028830030000a5a7 */ /* 0x000ea4000804007f */
[----:B--2---:R-:W-:Y:S05]  /*109b0*/  @!P2 BRA `(.L_x_2261) ;  /* 0xfffffffc00f0a947 */ /* 0x004fea000383ffff */
[----:B------:R-:W-:Y:S05]  /*109c0*/  BRA `(.L_x_2260) ;  /* 0xffffff0c00807947 */ /* 0x000fea000383ffff */
.L_x_2266:
[----:B-1----:R-:W-:-:S04]  /*109d0*/  IMAD.U32 R7, RZ, RZ, UR6 ;  /* 0x00000006ff077e24 */ /* 0x002fc8000f8e00ff */
[----:B------:R1:W2:Y:S03]  /*109e0*/  SYNCS.PHASECHK.TRANS64.TRYWAIT P3, [R7+URZ+0x28830], R4 ;  /* 0x02883004070075a7 */ /* 0x0002a6000806017f */
[----:B--2---:R-:W-:Y:S05]  /*109f0*/  @!P3 NANOSLEEP.SYNCS 0x989680 ;  /* 0x009896800000b95d */ /* 0x004fea0003900000 */
[----:B------:R-:W2:Y:S02]  /*10a00*/  @!P3 SYNCS.PHASECHK.TRANS64 P3, [R7+URZ+0x28830], R4 ;  /* 0x028830040700b5a7 */ /* 0x000ea4000806007f */
[----:B--2---:R-:W-:Y:S05]  /*10a10*/  @!P3 BRA `(.L_x_2266) ;  /* 0xfffffffc00ecb947 */ /* 0x004fea000383ffff */
[----:B------:R-:W-:Y:S05]  /*10a20*/  BRA `(.L_x_2263) ;  /* 0xffffff3800ac7947 */ /* 0x000fea000383ffff */
.L_x_2270:
[----:B-1----:R-:W-:-:S04]  /*10a30*/  IMAD.U32 R7, RZ, RZ, UR6 ;  /* 0x00000006ff077e24 */ /* 0x002fc8000f8e00ff */
[----:B------:R1:W2:Y:S03]  /*10a40*/  SYNCS.PHASECHK.TRANS64.TRYWAIT P3, [R7+URZ+0x28850], R4 ;  /* 0x02885004070075a7 */ /* 0x0002a6000806017f */
[----:B--2---:R-:W-:Y:S05]  /*10a50*/  @!P3 NANOSLEEP.SYNCS 0x989680 ;  /* 0x009896800000b95d */ /* 0x004fea0003900000 */
[----:B------:R-:W2:Y:S02]  /*10a60*/  @!P3 SYNCS.PHASECHK.TRANS64 P3, [R7+URZ+0x28850], R4 ;  /* 0x028850040700b5a7 */ /* 0x000ea4000806007f */
[----:B--2---:R-:W-:Y:S05]  /*10a70*/  @!P3 BRA `(.L_x_2270) ;  /* 0xfffffffc00ecb947 */ /* 0x004fea000383ffff */
[----:B------:R-:W-:Y:S05]  /*10a80*/  BRA `(.L_x_2267) ;  /* 0xffffff3c006c7947 */ /* 0x000fea000383ffff */
.L_x_2276:
[----:B-1----:R-:W-:-:S04]  /*10a90*/  IMAD.U32 R5, RZ, RZ, UR6 ;  /* 0x00000006ff057e24 */ /* 0x002fc8000f8e00ff */
[----:B------:R1:W2:Y:S03]  /*10aa0*/  SYNCS.PHASECHK.TRANS64.TRYWAIT P2, [R5+URZ+0x28830], R4 ;  /* 0x02883004050075a7 */ /* 0x0002a6000804017f */
[----:B--2---:R-:W-:Y:S05]  /*10ab0*/  @!P2 NANOSLEEP.SYNCS 0x989680 ;  /* 0x009896800000a95d */ /* 0x004fea0003900000 */
[----:B------:R-:W2:Y:S02]  /*10ac0*/  @!P2 SYNCS.PHASECHK.TRANS64 P2, [R5+URZ+0x28830], R4 ;  /* 0x028830040500a5a7 */ /* 0x000ea4000804007f */
[----:B--2---:R-:W-:Y:S05]  /*10ad0*/  @!P2 BRA `(.L_x_2276) ;  /* 0xfffffffc00eca947 */ /* 0x004fea000383ffff */
[----:B------:R-:W-:Y:S05]  /*10ae0*/  BRA `(.L_x_2273) ;  /* 0xffffff6800d47947 */ /* 0x000fea000383ffff */
.L_x_2280:
[----:B-1----:R-:W-:-:S04]  /*10af0*/  IMAD.U32 R5, RZ, RZ, UR6 ;  /* 0x00000006ff057e24 */ /* 0x002fc8000f8e00ff */
[----:B------:R1:W2:Y:S03]  /*10b00*/  SYNCS.PHASECHK.TRANS64.TRYWAIT P2, [R5+URZ+0x28850], R4 ;  /* 0x02885004050075a7 */ /* 0x0002a6000804017f */
[----:B--2---:R-:W-:Y:S05]  /*10b10*/  @!P2 NANOSLEEP.SYNCS 0x989680 ;  /* 0x009896800000a95d */ /* 0x004fea0003900000 */
[----:B------:R-:W2:Y:S02]  /*10b20*/  @!P2 SYNCS.PHASECHK.TRANS64 P2, [R5+URZ+0x28850], R4 ;  /* 0x028850040500a5a7 */ /* 0x000ea4000804007f */
[----:B--2---:R-:W-:Y:S05]  /*10b30*/  @!P2 BRA `(.L_x_2280) ;  /* 0xfffffffc00eca947 */ /* 0x004fea000383ffff */
[----:B------:R-:W-:Y:S05]  /*10b40*/  BRA `(.L_x_2277) ;  /* 0xffffff6c00947947 */ /* 0x000fea000383ffff */
.L_x_2285:
[----:B-1----:R-:W-:-:S04]  /*10b50*/  IMAD.U32 R6, RZ, RZ, UR5 ;  /* 0x00000005ff067e24 */ /* 0x002fc8000f8e00ff */
[----:B------:R1:W2:Y:S03]  /*10b60*/  SYNCS.PHASECHK.TRANS64.TRYWAIT P0, [R6+URZ+0x28850], R5 ;  /* 0x02885005060075a7 */ /* 0x0002a6000800017f */
[----:B--2---:R-:W-:Y:S05]  /*10b70*/  @!P0 NANOSLEEP.SYNCS 0x989680 ;  /* 0x009896800000895d */ /* 0x004fea0003900000 */
[----:B------:R-:W2:Y:S02]  /*10b80*/  @!P0 SYNCS.PHASECHK.TRANS64 P0, [R6+URZ+0x28850], R5 ;  /* 0x02885005060085a7 */ /* 0x000ea4000800007f */
[----:B--2---:R-:W-:Y:S05]  /*10b90*/  @!P0 BRA `(.L_x_2285) ;  /* 0xfffffffc00ec8947 */ /* 0x004fea000383ffff */
[----:B------:R-:W-:Y:S05]  /*10ba0*/  BRA `(.L_x_2284) ;  /* 0xffffff9000747947 */ /* 0x000fea000383ffff */
.L_x_2315:
[----:B------:R-:W-:Y:S02]  /*10bb0*/  IMAD.MOV.U32 R13, RZ, RZ, R0 ;  /* 0x000000ffff0d7224 */ /* 0x000fe400078e0000 */
[----:B------:R-:W-:Y:S02]  /*10bc0*/  IMAD.MOV.U32 R12, RZ, RZ, RZ ;  /* 0x000000ffff0c7224 */ /* 0x000fe400078e00ff */
[----:B------:R-:W-:Y:S02]  /*10bd0*/  IMAD.MOV.U32 R11, RZ, RZ, 0x1f ;  /* 0x0000001fff0b7424 */ /* 0x000fe400078e00ff */
[----:B------:R-:W-:-:S07]  /*10be0*/  IMAD.MOV.U32 R15, RZ, RZ, -0x1 ;  /* 0xffffffffff0f7424 */ /* 0x000fce00078e00ff */
[----:B0-----:R-:W-:Y:S05]  /*10bf0*/  WARPSYNC.COLLECTIVE R15, `(.L_x_2405) ;  /* 0x000000000f087348 */ /* 0x001fea0003c00000 */
[----:B------:R1:W2:Y:S02]  /*10c00*/  SHFL.IDX P6, R14, R13, R12, R11 ;  /* 0x0000000c0d0e7389 */ /* 0x0002a400000c000b */
[----:B012---:R-:W-:Y:S01]  /*10c10*/  ENDCOLLECTIVE ;  /* 0x000000000000791b */ /* 0x007fe20003800000 */
.L_x_2405:
[----:B------:R-:W-:Y:S05]  /*10c20*/  BRA `(.L_x_2406) ;  /* 0xffffffc400387947 */ /* 0x000fea000383ffff */
.L_x_2317:
[----:B------:R-:W-:Y:S01]  /*10c30*/  BSSY B0, `(.L_x_2407) ;  /* 0x0000006000007945 */ /* 0x000fe20003800000 */
[----:B------:R-:W-:-:S07]  /*10c40*/  IMAD.MOV.U32 R15, RZ, RZ, -0x1 ;  /* 0xffffffffff0f7424 */ /* 0x000fce00078e00ff */
[----:B01----:R-:W-:Y:S05]  /*10c50*/  WARPSYNC.COLLECTIVE R15, `(.L_x_2408) ;  /* 0x000000000f0c7348 */ /* 0x003fea0003c00000 */
[----:B------:R-:W-:Y:S02]  /*10c60*/  ELECT P6, UR62, PT ;  /* 0x00000000003e782f */ /* 0x000fe400038c0000 */
[----:B------:R-:W-:Y:S01]  /*10c70*/  MOV R14, UR62 ;  /* 0x0000003e000e7c02 */ /* 0x000fe20008000f00 */
[----:B01----:R-:W-:Y:S10]  /*10c80*/  ENDCOLLECTIVE ;  /* 0x000000000000791b */ /* 0x003ff40003800000 */
.L_x_2408:
[----:B------:R-:W-:Y:S05]  /*10c90*/  BSYNC B0 ;  /* 0x0000000000007941 */ /* 0x000fea0003800000 */
.L_x_2407:
[----:B------:R-:W-:Y:S05]  /*10ca0*/  BRA `(.L_x_2409) ;  /* 0xffffffc400387947 */ /* 0x000fea000383ffff */
.L_x_2319:
[----:B-1----:R1:W2:Y:S02]  /*10cb0*/  SYNCS.PHASECHK.TRANS64.TRYWAIT P0, [R0+URZ+0x28840], R3 ;  /* 0x02884003000075a7 */ /* 0x0022a4000800017f */
[----:B--2---:R-:W-:Y:S05]  /*10cc0*/  @!P0 NANOSLEEP.SYNCS 0x989680 ;  /* 0x009896800000895d */ /* 0x004fea0003900000 */
[----:B------:R-:W2:Y:S02]  /*10cd0*/  @!P0 SYNCS.PHASECHK.TRANS64 P0, [R0+URZ+0x28840], R3 ;  /* 0x02884003000085a7 */ /* 0x000ea4000800007f */
[----:B--2---:R-:W-:Y:S05]  /*10ce0*/  @!P0 BRA `(.L_x_2319) ;  /* 0xfffffffc00f08947 */ /* 0x004fea000383ffff */
[----:B------:R-:W-:Y:S05]  /*10cf0*/  BRA `(.L_x_2410) ;  /* 0xffffffc400887947 */ /* 0x000fea000383ffff */
.L_x_2323:
[----:B------:R-:W-:Y:S01]  /*10d00*/  IMAD.MOV.U32 R13, RZ, RZ, R4 ;  /* 0x000000ffff0d7224 */ /* 0x000fe200078e0004 */
[----:B------:R-:W-:Y:S01]  /*10d10*/  LOP3.LUT R8, R8, 0x7f, RZ, 0xc0, !PT ;  /* 0x0000007f08087812 */ /* 0x000fe200078ec0ff */
[----:B------:R-:W-:Y:S02]  /*10d20*/  IMAD.MOV.U32 R12, RZ, RZ, RZ ;  /* 0x000000ffff0c7224 */ /* 0x000fe400078e00ff */
[----:B------:R-:W-:Y:S01]  /*10d30*/  IMAD.MOV.U32 R11, RZ, RZ, 0x181f ;  /* 0x0000181fff0b7424 */ /* 0x000fe200078e00ff */
[----:B------:R-:W-:Y:S01]  /*10d40*/  SHF.R.U32.HI R8, RZ, 0x3, R8 ;  /* 0x00000003ff087819 */ /* 0x000fe20000011608 */
[----:B------:R-:W-:Y:S02]  /*10d50*/  IMAD.MOV.U32 R15, RZ, RZ, -0x1 ;  /* 0xffffffffff0f7424 */ /* 0x000fe400078e00ff */
[----:B------:R-:W-:-:S07]  /*10d60*/  IMAD.U32 R2, RZ, RZ, UR40 ;  /* 0x00000028ff027e24 */ /* 0x000fce000f8e00ff */
[----:B-----5:R-:W-:Y:S05]  /*10d70*/  WARPSYNC.COLLECTIVE R15, `(.L_x_2411) ;  /* 0x000000000f087348 */ /* 0x020fea0003c00000 */
[----:B------:R0:W1:Y:S02]  /*10d80*/  SHFL.IDX P6, R14, R13, R12, R11 ;  /* 0x0000000c0d0e7389 */ /* 0x00006400000c000b */
[----:B01---5:R-:W-:Y:S01]  /*10d90*/  ENDCOLLECTIVE ;  /* 0x000000000000791b */ /* 0x023fe20003800000 */
.L_x_2411:
[----:B------:R-:W-:Y:S02]  /*10da0*/  IMAD R2, R2, 0x80, R8 ;  /* 0x0000008002027824 */ /* 0x000fe400078e0208 */
[----:B------:R-:W-:Y:S02]  /*10db0*/  IMAD.MOV.U32 R13, RZ, RZ, R0 ;  /* 0x000000ffff0d7224 */ /* 0x000fe400078e0000 */
[----:B------:R-:W-:-:S07]  /*10dc0*/  IMAD.MOV.U32 R5, RZ, RZ, R14 ;  /* 0x000000ffff057224 */ /* 0x000fce00078e000e */
[----:B------:R-:W-:Y:S05]  /*10dd0*/  WARPSYNC.COLLECTIVE R15, `(.L_x_2412) ;  /* 0x000000000f087348 */ /* 0x000fea0003c00000 */
[----:B------:R0:W1:Y:S02]  /*10de0*/  SHFL.IDX P6, R14, R13, R12, R11 ;  /* 0x0000000c0d0e7389 */ /* 0x00006400000c000b */
[----:B01----:R-:W-:Y:S01]  /*10df0*/  ENDCOLLECTIVE ;  /* 0x000000000000791b */ /* 0x003fe20003800000 */
.L_x_2412:
        /* <DEDUP_REMOVED lines=9> */
.L_x_2413:
        /* <DEDUP_REMOVED lines=14> */
.L_x_2414:
[----:B------:R-:W-:Y:S02]  /*10f70*/  IMAD.MOV.U32 R13, RZ, RZ, R4 ;  /* 0x000000ffff0d7224 */ /* 0x000fe400078e0004 */
[----:B------:R-:W-:Y:S02]  /*10f80*/  IMAD.MOV.U32 R12, RZ, RZ, 0x2 ;  /* 0x00000002ff0c7424 */ /* 0x000fe400078e00ff */
[----:B------:R-:W-:-:S07]  /*10f90*/  IMAD.MOV.U32 R5, RZ, RZ, R14 ;  /* 0x000000ffff057224 */ /* 0x000fce00078e000e */
[----:B------:R-:W-:Y:S05]  /*10fa0*/  WARPSYNC.COLLECTIVE R15, `(.L_x_2415) ;  /* 0x000000000f087348 */ /* 0x000fea0003c00000 */
[----:B------:R0:W1:Y:S02]  /*10fb0*/  SHFL.IDX P6, R14, R13, R12, R11 ;  /* 0x0000000c0d0e7389 */ /* 0x00006400000c000b */
[----:B01----:R-:W-:Y:S01]  /*10fc0*/  ENDCOLLECTIVE ;  /* 0x000000000000791b */ /* 0x003fe20003800000 */
.L_x_2415:
[----:B------:R-:W-:-:S04]  /*10fd0*/  @!P2 LEA R5, P4, R10, R5, 0x1 ;  /* 0x000000050a05a211 */ /* 0x000fc800078808ff */
[----:B------:R-:W-:Y:S01]  /*10fe0*/  @!P2 IADD3.X R8, RZ, R8, RZ, P4, !PT ;  /* 0x00000008ff08a210 */ /* 0x000fe200027fe4ff */
[----:B------:R-:W-:Y:S02]  /*10ff0*/  @!P2 IMAD.MOV.U32 R6, RZ, RZ, R5 ;  /* 0x000000ffff06a224 */ /* 0x000fe400078e0005 */
[C---:B------:R-:W-:Y:S02]  /*11000*/  VIADD R5, R2.reuse, 0x20 ;  /* 0x0000002002057836 */ /* 0x040fe40000000000 */
[----:B------:R-:W-:Y:S02]  /*11010*/  @!P2 IMAD.MOV.U32 R7, RZ, RZ, R8 ;  /* 0x000000ffff07a224 */ /* 0x000fe400078e0008 */
[----:B------:R-:W-:Y:S02]  /*11020*/  IMAD.MOV.U32 R13, RZ, RZ, R0 ;  /* 0x000000ffff0d7224 */ /* 0x000fe400078e0000 */
[----:B------:R-:W-:Y:S01]  /*11030*/  VIADD R8, R2, 0x60 ;  /* 0x0000006002087836 */ /* 0x000fe20000000000 */
        /* <DEDUP_REMOVED lines=10> */
.L_x_2416:
[----:B------:R-:W-:Y:S02]  /*110e0*/  IMAD.MOV.U32 R13, RZ, RZ, R4 ;  /* 0x000000ffff0d7224 */ /* 0x000fe400078e0004 */
[----:B------:R-:W-:Y:S02]  /*110f0*/  IMAD.MOV.U32 R12, RZ, RZ, 0x3 ;  /* 0x00000003ff0c7424 */ /* 0x000fe400078e00ff */
[----:B------:R-:W-:-:S07]  /*11100*/  IMAD.MOV.U32 R6, RZ, RZ, R14 ;  /* 0x000000ffff067224 */ /* 0x000fce00078e000e */
[----:B------:R-:W-:Y:S05]  /*11110*/  WARPSYNC.COLLECTIVE R15, `(.L_x_2417) ;  /* 0x000000000f087348 */ /* 0x000fea0003c00000 */
[----:B------:R0:W1:Y:S02]  /*11120*/  SHFL.IDX P6, R14, R13, R12, R11 ;  /* 0x0000000c0d0e7389 */ /* 0x00006400000c000b */
[----:B01----:R-:W-:Y:S01]  /*11130*/  ENDCOLLECTIVE ;  /* 0x000000000000791b */ /* 0x003fe20003800000 */
.L_x_2417:
        /* <DEDUP_REMOVED lines=15> */
.L_x_2418:
[----:B------:R-:W-:Y:S02]  /*11230*/  IMAD.MOV.U32 R13, RZ, RZ, R4 ;  /* 0x000000ffff0d7224 */ /* 0x000fe400078e0004 */
[----:B------:R-:W-:Y:S02]  /*11240*/  IMAD.MOV.U32 R12, RZ, RZ, 0x4 ;  /* 0x00000004ff0c7424 */ /* 0x000fe400078e00ff */
[----:B------:R-:W-:-:S07]  /*11250*/  IMAD.MOV.U32 R6, RZ, RZ, R14 ;  /* 0x000000ffff067224 */ /* 0x000fce00078e000e */
[----:B------:R-:W-:Y:S05]  /*11260*/  WARPSYNC.COLLECTIVE R15, `(.L_x_2419) ;  /* 0x000000000f087348 */ /* 0x000fea0003c00000 */
[----:B------:R0:W1:Y:S02]  /*11270*/  SHFL.IDX P6, R14, R13, R12, R11 ;  /* 0x0000000c0d0e7389 */ /* 0x00006400000c000b */
[----:B01----:R-:W-:Y:S01]  /*11280*/  ENDCOLLECTIVE ;  /* 0x000000000000791b */ /* 0x003fe20003800000 */
.L_x_2419:
        /* <DEDUP_REMOVED lines=15> */
.L_x_2420:
[----:B------:R-:W-:Y:S02]  /*11380*/  IMAD.MOV.U32 R13, RZ, RZ, R4 ;  /* 0x000000ffff0d7224 */ /* 0x000fe400078e0004 */
[----:B------:R-:W-:Y:S02]  /*11390*/  IMAD.MOV.U32 R12, RZ, RZ, 0x5 ;  /* 0x00000005ff0c7424 */ /* 0x000fe400078e00ff */
[----:B------:R-:W-:-:S07]  /*113a0*/  IMAD.MOV.U32 R6, RZ, RZ, R14 ;  /* 0x000000ffff067224 */ /* 0x000fce00078e000e */
[----:B------:R-:W-:Y:S05]  /*113b0*/  WARPSYNC.COLLECTIVE R15, `(.L_x_2421) ;  /* 0x000000000f087348 */ /* 0x000fea0003c00000 */
[----:B------:R0:W1:Y:S02]  /*113c0*/  SHFL.IDX P6, R14, R13, R12, R11 ;  /* 0x0000000c0d0e7389 */ /* 0x00006400000c000b */
[----:B01----:R-:W-:Y:S01]  /*113d0*/  ENDCOLLECTIVE ;  /* 0x000000000000791b */ /* 0x003fe20003800000 */
.L_x_2421:
        /* <DEDUP_REMOVED lines=15> */
.L_x_2422:
[----:B------:R-:W-:Y:S02]  /*114d0*/  IMAD.MOV.U32 R13, RZ, RZ, R4 ;  /* 0x000000ffff0d7224 */ /* 0x000fe400078e0004 */
[----:B------:R-:W-:Y:S02]  /*114e0*/  IMAD.MOV.U32 R12, RZ, RZ, 0x6 ;  /* 0x00000006ff0c7424 */ /* 0x000fe400078e00ff */
[----:B------:R-:W-:-:S07]  /*114f0*/  IMAD.MOV.U32 R6, RZ, RZ, R14 ;  /* 0x000000ffff067224 */ /* 0x000fce00078e000e */
[----:B------:R-:W-:Y:S05]  /*11500*/  WARPSYNC.COLLECTIVE R15, `(.L_x_2423) ;  /* 0x000000000f087348 */ /* 0x000fea0003c00000 */
[----:B------:R0:W1:Y:S02]  /*11510*/  SHFL.IDX P6, R14, R13, R12, R11 ;  /* 0x0000000c0d0e7389 */ /* 0x00006400000c000b */
[----:B01----:R-:W-:Y:S01]  /*11520*/  ENDCOLLECTIVE ;  /* 0x000000000000791b */ /* 0x003fe20003800000 */
.L_x_2423:
        /* <DEDUP_REMOVED lines=14> */
.L_x_2424:
[----:B------:R-:W-:Y:S02]  /*11610*/  IMAD.MOV.U32 R13, RZ, RZ, R4 ;  /* 0x000000ffff0d7224 */ /* 0x000fe400078e0004 */
[----:B------:R-:W-:Y:S02]  /*11620*/  IMAD.MOV.U32 R12, RZ, RZ, 0x7 ;  /* 0x00000007ff0c7424 */ /* 0x000fe400078e00ff */
[----:B------:R-:W-:-:S07]  /*11630*/  IMAD.MOV.U32 R6, RZ, RZ, R14 ;  /* 0x000000ffff067224 */ /* 0x000fce00078e000e */
[----:B------:R-:W-:Y:S05]  /*11640*/  WARPSYNC.COLLECTIVE R15, `(.L_x_2425) ;  /* 0x000000000f087348 */ /* 0x000fea0003c00000 */
[----:B------:R0:W1:Y:S02]  /*11650*/  SHFL.IDX P6, R14, R13, R12, R11 ;  /* 0x0000000c0d0e7389 */ /* 0x00006400000c000b */
[----:B01----:R-:W-:Y:S01]  /*11660*/  ENDCOLLECTIVE ;  /* 0x000000000000791b */ /* 0x003fe20003800000 */
.L_x_2425:
        /* <DEDUP_REMOVED lines=13> */
.L_x_2426:
[----:B------:R-:W-:Y:S01]  /*11740*/  IMAD.MOV.U32 R0, RZ, RZ, R14 ;  /* 0x000000ffff007224 */ /* 0x000fe200078e000e */
[----:B------:R-:W-:Y:S06]  /*11750*/  BRA `(.L_x_2427) ;  /* 0xffffffc400ec7947 */ /* 0x000fec000383ffff */
.L_x_2328:
[----:B0-----:R0:W1:Y:S02]  /*11760*/  SYNCS.PHASECHK.TRANS64.TRYWAIT P0, [R17+URZ+0x28820], R0 ;  /* 0x02882000110075a7 */ /* 0x001064000800017f */
[----:B-1----:R-:W-:Y:S05]  /*11770*/  @!P0 NANOSLEEP.SYNCS 0x989680 ;  /* 0x009896800000895d */ /* 0x002fea0003900000 */
[----:B------:R-:W1:Y:S02]  /*11780*/  @!P0 SYNCS.PHASECHK.TRANS64 P0, [R17+URZ+0x28820], R0 ;  /* 0x02882000110085a7 */ /* 0x000e64000800007f */
[----:B-1----:R-:W-:Y:S05]  /*11790*/  @!P0 BRA `(.L_x_2328) ;  /* 0xfffffffc00f08947 */ /* 0x002fea000383ffff */
[----:B------:R-:W-:Y:S05]  /*117a0*/  BRA `(.L_x_2428) ;  /* 0xffffffc8005c7947 */ /* 0x000fea000383ffff */
.L_x_2335:
[----:B0-----:R0:W1:Y:S02]  /*117b0*/  SYNCS.PHASECHK.TRANS64.TRYWAIT P0, [R4+URZ+0x28840], R3 ;  /* 0x02884003040075a7 */ /* 0x001064000800017f */
[----:B-1----:R-:W-:Y:S05]  /*117c0*/  @!P0 NANOSLEEP.SYNCS 0x989680 ;  /* 0x009896800000895d */ /* 0x002fea0003900000 */
[----:B------:R-:W1:Y:S02]  /*117d0*/  @!P0 SYNCS.PHASECHK.TRANS64 P0, [R4+URZ+0x28840], R3 ;  /* 0x02884003040085a7 */ /* 0x000e64000800007f */
[----:B-1----:R-:W-:Y:S05]  /*117e0*/  @!P0 BRA `(.L_x_2335) ;  /* 0xfffffffc00f08947 */ /* 0x002fea000383ffff */
[----:B------:R-:W-:Y:S05]  /*117f0*/  BRA `(.L_x_2429) ;  /* 0xffffffcc00147947 */ /* 0x000fea000383ffff */
.L_x_2341:
[----:B0-----:R0:W1:Y:S02]  /*11800*/  SYNCS.PHASECHK.TRANS64.TRYWAIT P0, [R4+URZ+0x60], R3 ;  /* 0x00006003040075a7 */ /* 0x001064000800017f */
[----:B-1----:R-:W-:Y:S05]  /*11810*/  @!P0 NANOSLEEP.SYNCS 0x989680 ;  /* 0x009896800000895d */ /* 0x002fea0003900000 */
[----:B------:R-:W1:Y:S02]  /*11820*/  @!P0 SYNCS.PHASECHK.TRANS64 P0, [R4+URZ+0x60], R3 ;  /* 0x00006003040085a7 */ /* 0x000e64000800007f */
[----:B-1----:R-:W-:Y:S05]  /*11830*/  @!P0 BRA `(.L_x_2341) ;  /* 0xfffffffc00f08947 */ /* 0x002fea000383ffff */
[----:B------:R-:W-:Y:S05]  /*11840*/  BRA `(.L_x_2430) ;  /* 0xffffffcc00e07947 */ /* 0x000fea000383ffff */
.L_x_2351:
[----:B--2---:R2:W3:Y:S02]  /*11850*/  SYNCS.PHASECHK.TRANS64.TRYWAIT P0, [R3+URZ+0x28840], R2 ;  /* 0x02884002030075a7 */ /* 0x0044e4000800017f */
[----:B---3--:R-:W-:Y:S05]  /*11860*/  @!P0 NANOSLEEP.SYNCS 0x989680 ;  /* 0x009896800000895d */ /* 0x008fea0003900000 */
[----:B------:R-:W3:Y:S02]  /*11870*/  @!P0 SYNCS.PHASECHK.TRANS64 P0, [R3+URZ+0x28840], R2 ;  /* 0x02884002030085a7 */ /* 0x000ee4000800007f */
[----:B---3--:R-:W-:Y:S05]  /*11880*/  @!P0 BRA `(.L_x_2351) ;  /* 0xfffffffc00f08947 */ /* 0x008fea000383ffff */
[----:B------:R-:W-:Y:S05]  /*11890*/  BRA `(.L_x_2431) ;  /* 0xffffffd400607947 */ /* 0x000fea000383ffff */
.L_x_2357:
[----:B0-----:R0:W1:Y:S02]  /*118a0*/  SYNCS.PHASECHK.TRANS64.TRYWAIT P0, [R2+URZ+0x60], R3 ;  /* 0x00006003020075a7 */ /* 0x001064000800017f */
[----:B-1----:R-:W-:Y:S05]  /*118b0*/  @!P0 NANOSLEEP.SYNCS 0x989680 ;  /* 0x009896800000895d */ /* 0x002fea0003900000 */
[----:B------:R-:W1:Y:S02]  /*118c0*/  @!P0 SYNCS.PHASECHK.TRANS64 P0, [R2+URZ+0x60], R3 ;  /* 0x00006003020085a7 */ /* 0x000e64000800007f */
[----:B-1----:R-:W-:Y:S05]  /*118d0*/  @!P0 BRA `(.L_x_2357) ;  /* 0xfffffffc00f08947 */ /* 0x002fea000383ffff */
[----:B------:R-:W-:Y:S05]  /*118e0*/  BRA `(.L_x_2432) ;  /* 0xffffffd800307947 */ /* 0x000fea000383ffff */
.L_x_2366:
[----:B---3--:R3:W4:Y:S02]  /*118f0*/  SYNCS.PHASECHK.TRANS64.TRYWAIT P0, [R2+URZ+0x28840], R3 ;  /* 0x02884003020075a7 */ /* 0x008724000800017f */
[----:B----4-:R-:W-:Y:S05]  /*11900*/  @!P0 NANOSLEEP.SYNCS 0x989680 ;  /* 0x009896800000895d */ /* 0x010fea0003900000 */
[----:B------:R-:W4:Y:S02]  /*11910*/  @!P0 SYNCS.PHASECHK.TRANS64 P0, [R2+URZ+0x28840], R3 ;  /* 0x02884003020085a7 */ /* 0x000f24000800007f */
[----:B----4-:R-:W-:Y:S05]  /*11920*/  @!P0 BRA `(.L_x_2366) ;  /* 0xfffffffc00f08947 */ /* 0x010fea000383ffff */
[----:B------:R-:W-:Y:S05]  /*11930*/  BRA `(.L_x_2433) ;  /* 0xffffffdc00847947 */ /* 0x000fea000383ffff */
.L_x_2372:
[----:B0-----:R0:W1:Y:S02]  /*11940*/  SYNCS.PHASECHK.TRANS64.TRYWAIT P0, [R2+URZ+0x60], R5 ;  /* 0x00006005020075a7 */ /* 0x001064000800017f */
[----:B-1----:R-:W-:Y:S05]  /*11950*/  @!P0 NANOSLEEP.SYNCS 0x989680 ;  /* 0x009896800000895d */ /* 0x002fea0003900000 */
[----:B------:R-:W1:Y:S02]  /*11960*/  @!P0 SYNCS.PHASECHK.TRANS64 P0, [R2+URZ+0x60], R5 ;  /* 0x00006005020085a7 */ /* 0x000e64000800007f */
[----:B-1----:R-:W-:Y:S05]  /*11970*/  @!P0 BRA `(.L_x_2372) ;  /* 0xfffffffc00f08947 */ /* 0x002fea000383ffff */
[----:B------:R-:W-:Y:S05]  /*11980*/  BRA `(.L_x_2434) ;  /* 0xffffffe000547947 */ /* 0x000fea000383ffff */
.L_x_2383:
[----:B0-----:R0:W2:Y:S02]  /*11990*/  SYNCS.PHASECHK.TRANS64.TRYWAIT P0, [R3+URZ+0x28860], R0 ;  /* 0x02886000030075a7 */ /* 0x0010a4000800017f */
[----:B--2---:R-:W-:Y:S05]  /*119a0*/  @!P0 NANOSLEEP.SYNCS 0x989680 ;  /* 0x009896800000895d */ /* 0x004fea0003900000 */
[----:B------:R-:W2:Y:S02]  /*119b0*/  @!P0 SYNCS.PHASECHK.TRANS64 P0, [R3+URZ+0x28860], R0 ;  /* 0x02886000030085a7 */ /* 0x000ea4000800007f */
[----:B--2---:R-:W-:Y:S05]  /*119c0*/  @!P0 BRA `(.L_x_2383) ;  /* 0xfffffffc00f08947 */ /* 0x004fea000383ffff */
[----:B------:R-:W-:Y:S05]  /*119d0*/  BRA `(.L_x_2435) ;  /* 0xffffffe400947947 */ /* 0x000fea000383ffff */
.L_x_2390:
[----:B------:R-:W-:Y:S01]  /*119e0*/  BSSY B0, `(.L_x_2436) ;  /* 0x0000008000007945 */ /* 0x000fe20003800000 */
[----:B-----5:R-:W-:Y:S02]  /*119f0*/  IMAD.MOV.U32 R13, RZ, RZ, R2 ;  /* 0x000000ffff0d7224 */ /* 0x020fe400078e0002 */
[----:B------:R-:W-:Y:S02]  /*11a00*/  IMAD.MOV.U32 R12, RZ, RZ, RZ ;  /* 0x000000ffff0c7224 */ /* 0x000fe400078e00ff */
[----:B------:R-:W-:Y:S02]  /*11a10*/  IMAD.MOV.U32 R11, RZ, RZ, 0x1f ;  /* 0x0000001fff0b7424 */ /* 0x000fe400078e00ff */
[----:B------:R-:W-:-:S07]  /*11a20*/  IMAD.MOV.U32 R15, RZ, RZ, -0x1 ;  /* 0xffffffffff0f7424 */ /* 0x000fce00078e00ff */
[----:B-1----:R-:W-:Y:S05]  /*11a30*/  WARPSYNC.COLLECTIVE R15, `(.L_x_2437) ;  /* 0x000000000f087348 */ /* 0x002fea0003c00000 */
[----:B------:R0:W2:Y:S02]  /*11a40*/  SHFL.IDX P6, R14, R13, R12, R11 ;  /* 0x0000000c0d0e7389 */ /* 0x0000a400000c000b */
[----:B012---:R-:W-:Y:S01]  /*11a50*/  ENDCOLLECTIVE ;  /* 0x000000000000791b */ /* 0x007fe20003800000 */
.L_x_2437:
[----:B------:R-:W-:Y:S05]  /*11a60*/  BSYNC B0 ;  /* 0x0000000000007941 */ /* 0x000fea0003800000 */
.L_x_2436:
[----:B------:R-:W-:Y:S05]  /*11a70*/  BRA `(.L_x_2438) ;  /* 0xffffffe8008c7947 */ /* 0x000fea000383ffff */
.L_x_2393:
[----:B0-----:R0:W1:Y:S02]  /*11a80*/  SYNCS.PHASECHK.TRANS64.TRYWAIT P0, [R0+URZ+0x28820], R3 ;  /* 0x02882003000075a7 */ /* 0x001064000800017f */
[----:B-1----:R-:W-:Y:S05]  /*11a90*/  @!P0 NANOSLEEP.SYNCS 0x989680 ;  /* 0x009896800000895d */ /* 0x002fea0003900000 */
[----:B------:R-:W1:Y:S02]  /*11aa0*/  @!P0 SYNCS.PHASECHK.TRANS64 P0, [R0+URZ+0x28820], R3 ;  /* 0x02882003000085a7 */ /* 0x000e64000800007f */
[----:B-1----:R-:W-:Y:S05]  /*11ab0*/  @!P0 BRA `(.L_x_2393) ;  /* 0xfffffffc00f08947 */ /* 0x002fea000383ffff */
[----:B------:R-:W-:Y:S05]  /*11ac0*/  BRA `(.L_x_2439) ;  /* 0xffffffe800d87947 */ /* 0x000fea000383ffff */
.L_x_2394:
        /* <DEDUP_REMOVED lines=8> */
[----:B0-----:R-:W-:Y:S05]  /*11b50*/  WARPSYNC.COLLECTIVE R15, `(.L_x_2441) ;  /* 0x000000000f087348 */ /* 0x001fea0003c00000 */
[----:B------:R1:W2:Y:S02]  /*11b60*/  SHFL.IDX P6, R14, R13, R12, R11 ;  /* 0x0000000c0d0e7389 */ /* 0x0002a400000c000b */
[----:B012---:R-:W-:Y:S01]  /*11b70*/  ENDCOLLECTIVE ;  /* 0x000000000000791b */ /* 0x007fe20003800000 */
.L_x_2441:
[----:B------:R-:W-:Y:S05]  /*11b80*/  BSYNC B0 ;  /* 0x0000000000007941 */ /* 0x000fea0003800000 */
.L_x_2440:
[----:B------:R-:W-:Y:S05]  /*11b90*/  BRA `(.L_x_2442) ;  /* 0xffffffe800c07947 */ /* 0x000fea000383ffff */
.L_x_2397:
[----:B------:R-:W-:Y:S01]  /*11ba0*/  BSSY B1, `(.L_x_2443) ;  /* 0x0000006000017945 */ /* 0x000fe20003800000 */
[----:B------:R-:W-:-:S07]  /*11bb0*/  IMAD.MOV.U32 R15, RZ, RZ, -0x1 ;  /* 0xffffffffff0f7424 */ /* 0x000fce00078e00ff */
[----:B01----:R-:W-:Y:S05]  /*11bc0*/  WARPSYNC.COLLECTIVE R15, `(.L_x_2444) ;  /* 0x000000000f0c7348 */ /* 0x003fea0003c00000 */
[----:B------:R-:W-:Y:S02]  /*11bd0*/  ELECT P6, UR62, PT ;  /* 0x00000000003e782f */ /* 0x000fe400038c0000 */
[----:B------:R-:W-:Y:S01]  /*11be0*/  MOV R14, UR62 ;  /* 0x0000003e000e7c02 */ /* 0x000fe20008000f00 */
[----:B01----:R-:W-:Y:S10]  /*11bf0*/  ENDCOLLECTIVE ;  /* 0x000000000000791b */ /* 0x003ff40003800000 */
.L_x_2444:
[----:B------:R-:W-:Y:S05]  /*11c00*/  BSYNC B1 ;  /* 0x0000000000017941 */ /* 0x000fea0003800000 */
.L_x_2443:
[----:B------:R-:W-:Y:S05]  /*11c10*/  BRA `(.L_x_2445) ;  /* 0xffffffe800b87947 */ /* 0x000fea000383ffff */
.L_x_2399:
[----:B0-----:R0:W1:Y:S02]  /*11c20*/  SYNCS.PHASECHK.TRANS64.TRYWAIT P0, [R6+URZ], R5 ;  /* 0x00000005060075a7 */ /* 0x001064000800017f */
[----:B-1----:R-:W-:Y:S05]  /*11c30*/  @!P0 NANOSLEEP.SYNCS 0x989680 ;  /* 0x009896800000895d */ /* 0x002fea0003900000 */
[----:B------:R-:W1:Y:S02]  /*11c40*/  @!P0 SYNCS.PHASECHK.TRANS64 P0, [R6+URZ], R5 ;  /* 0x00000005060085a7 */ /* 0x000e64000800007f */
[----:B-1----:R-:W-:Y:S05]  /*11c50*/  @!P0 BRA `(.L_x_2399) ;  /* 0xfffffffc00f08947 */ /* 0x002fea000383ffff */
[----:B------:R-:W-:Y:S05]  /*11c60*/  BRA `(.L_x_2446) ;  /* 0xffffffe800f07947 */ /* 0x000fea000383ffff */
.L_x_2400:
[----:B-1----:R1:W2:Y:S02]  /*11c70*/  SYNCS.PHASECHK.TRANS64.TRYWAIT P0, [R3+URZ], R2 ;  /* 0x00000002030075a7 */ /* 0x0022a4000800017f */
[----:B--2---:R-:W-:Y:S05]  /*11c80*/  @!P0 NANOSLEEP.SYNCS 0x989680 ;  /* 0x009896800000895d */ /* 0x004fea0003900000 */
[----:B------:R-:W2:Y:S02]  /*11c90*/  @!P0 SYNCS.PHASECHK.TRANS64 P0, [R3+URZ], R2 ;  /* 0x00000002030085a7 */ /* 0x000ea4000800007f */
[----:B--2---:R-:W-:Y:S05]  /*11ca0*/  @!P0 BRA `(.L_x_2400) ;  /* 0xfffffffc00f08947 */ /* 0x004fea000383ffff */
[----:B------:R-:W-:Y:S05]  /*11cb0*/  BRA `(.L_x_2447) ;  /* 0xffffffe800e47947 */ /* 0x000fea000383ffff */
.L_x_2402:
[----:B-1----:R1:W2:Y:S02]  /*11cc0*/  SYNCS.PHASECHK.TRANS64.TRYWAIT P0, [R18+URZ], R5 ;  /* 0x00000005120075a7 */ /* 0x0022a4000800017f */
[----:B--2---:R-:W-:Y:S05]  /*11cd0*/  @!P0 NANOSLEEP.SYNCS 0x989680 ;  /* 0x009896800000895d */ /* 0x004fea0003900000 */
[----:B------:R-:W2:Y:S02]  /*11ce0*/  @!P0 SYNCS.PHASECHK.TRANS64 P0, [R18+URZ], R5 ;  /* 0x00000005120085a7 */ /* 0x000ea4000800007f */
[----:B--2---:R-:W-:Y:S05]  /*11cf0*/  @!P0 BRA `(.L_x_2402) ;  /* 0xfffffffc00f08947 */ /* 0x004fea000383ffff */
[----:B------:R-:W-:Y:S05]  /*11d00*/  BRA `(.L_x_2448) ;  /* 0xffffffe800e87947 */ /* 0x000fea000383ffff */
.L_x_2449:
        /* <DEDUP_REMOVED lines=15> */
.L_x_3224:


//--------------------- .text._ZN7cutlass13device_kernelIN5flash11enable_sm90INS1_16FlashAttnFwdSm90INS1_25CollectiveMainloopFwdSm90ILi2EN4cute5tupleIJNS5_1CILi1EEES8_S8_EEENS6_IJNS7_ILi128EEESA_SA_EEELi128ENS_6half_tEfNS_4arch4Sm90ELb1ELb0ELb1ELb1ELb0ELb0ELb0ELb1ELb1ELb1ELb0ELb0EEENS1_21CollectiveEpilogueFwdISB_S9_SC_SE_Li256ELb1ELb1ELb0ELb0EEENS1_36VarlenDynamicPersistentTileSchedulerILi128ELi128ELi256ELi128ELb0ELb1ELb1ELb1ELb1ELb1EEEEEEEEEvNT_6ParamsE --------------------------
	.section	.text._ZN7cutlass13device_kernelIN5flash11enable_sm90INS1_16FlashAttnFwdSm90INS1_25CollectiveMainloopFwdSm90ILi2EN4cute5tupleIJNS5_1CILi1EEES8_S8_EEENS6_IJNS7_ILi128EEESA_SA_EEELi128ENS_6half_tEfNS_4arch4Sm90ELb1ELb0ELb1ELb1ELb0ELb0ELb0ELb1ELb1ELb1ELb0ELb0EEENS1_21CollectiveEpilogueFwdISB_S9_SC_SE_Li256ELb1ELb1ELb0ELb0EEENS1_36VarlenDynamicPersistentTileSchedulerILi128ELi128ELi256ELi128ELb0ELb1ELb1ELb1ELb1ELb1EEEEEEEEEvNT_6ParamsE,"ax",@progbits
	.align	128
.text._ZN7cutlass13device_kernelIN5flash11enable_sm90INS1_16FlashAttnFwdSm90INS1_25CollectiveMainloopFwdSm90ILi2EN4cute5tupleIJNS5_1CILi1EEES8_S8_EEENS6_IJNS7_ILi128EEESA_SA_EEELi128ENS_6half_tEfNS_4arch4Sm90ELb1ELb0ELb1ELb1ELb0ELb0ELb0ELb1ELb1ELb1ELb0ELb0EEENS1_21CollectiveEpilogueFwdISB_S9_SC_SE_Li256ELb1ELb1ELb0ELb0EEENS1_36VarlenDynamicPersistentTileSchedulerILi128ELi128ELi256ELi128ELb0ELb1ELb1ELb1ELb1ELb1EEEEEEEEEvNT_6ParamsE:
        .type           _ZN7cutlass13device_kernelIN5flash11enable_sm90INS1_16FlashAttnFwdSm90INS1_25CollectiveMainloopFwdSm90ILi2EN4cute5tupleIJNS5_1CILi1EEES8_S8_EEENS6_IJNS7_ILi128EEESA_SA_EEELi128ENS_6half_tEfNS_4arch4Sm90ELb1ELb0ELb1ELb1ELb0ELb0ELb0ELb1ELb1ELb1ELb0ELb0EEENS1_21CollectiveEpilogueFwdISB_S9_SC_SE_Li256ELb1ELb1ELb0ELb0EEENS1_36VarlenDynamicPersistentTileSchedulerILi128ELi128ELi256ELi128ELb0ELb1ELb1ELb1ELb1ELb1EEEEEEEEEvNT_6ParamsE,@function
        .size           _ZN7cutlass13device_kernelIN5flash11enable_sm90INS1_16FlashAttnFwdSm90INS1_25CollectiveMainloopFwdSm90ILi2EN4cute5tupleIJNS5_1CILi1EEES8_S8_EEENS6_IJNS7_ILi128EEESA_SA_EEELi128ENS_6half_tEfNS_4arch4Sm90ELb1ELb0ELb1ELb1ELb0ELb0ELb0ELb1ELb1ELb1ELb0ELb0EEENS1_21CollectiveEpilogueFwdISB_S9_SC_SE_Li256ELb1ELb1ELb0ELb0EEENS1_36VarlenDynamicPersistentTileSchedulerILi128ELi128ELi256ELi128ELb0ELb1ELb1ELb1ELb1ELb1EEEEEEEEEvNT_6ParamsE,(.L_x_3225 - _ZN7cutlass13device_kernelIN5flash11enable_sm90INS1_16FlashAttnFwdSm90INS1_25CollectiveMainloopFwdSm90ILi2EN4cute5tupleIJNS5_1CILi1EEES8_S8_EEENS6_IJNS7_ILi128EEESA_SA_EEELi128ENS_6half_tEfNS_4arch4Sm90ELb1ELb0ELb1ELb1ELb0ELb0ELb0ELb1ELb1ELb1ELb0ELb0EEENS1_21CollectiveEpilogueFwdISB_S9_SC_SE_Li256ELb1ELb1ELb0ELb0EEENS1_36VarlenDynamicPersistentTileSchedulerILi128ELi128ELi256ELi128ELb0ELb1ELb1ELb1ELb1ELb1EEEEEEEEEvNT_6ParamsE)
        .other          _ZN7cutlass13device_kernelIN5flash11enable_sm90INS1_16FlashAttnFwdSm90INS1_25CollectiveMainloopFwdSm90ILi2EN4cute5tupleIJNS5_1CILi1EEES8_S8_EEENS6_IJNS7_ILi128EEESA_SA_EEELi128ENS_6half_tEfNS_4arch4Sm90ELb1ELb0ELb1ELb1ELb0ELb0ELb0ELb1ELb1ELb1ELb0ELb0EEENS1_21CollectiveEpilogueFwdISB_S9_SC_SE_Li256ELb1ELb1ELb0ELb0EEENS1_36VarlenDynamicPersistentTileSchedulerILi128ELi128ELi256ELi128ELb0ELb1ELb1ELb1ELb1ELb1EEEEEEEEEvNT_6ParamsE,@"STO_CUDA_ENTRY STV_DEFAULT"
_ZN7cutlass13device_kernelIN5flash11enable_sm90INS1_16FlashAttnFwdSm90INS1_25CollectiveMainloopFwdSm90ILi2EN4cute5tupleIJNS5_1CILi1EEES8_S8_EEENS6_IJNS7_ILi128EEESA_SA_EEELi128ENS_6half_tEfNS_4arch4Sm90ELb1ELb0ELb1ELb1ELb0ELb0ELb0ELb1ELb1ELb1ELb0ELb0EEENS1_21CollectiveEpilogueFwdISB_S9_SC_SE_Li256ELb1ELb1ELb0ELb0EEENS1_36VarlenDynamicPersistentTileSchedulerILi128ELi128ELi256ELi128ELb0ELb1ELb1ELb1ELb1ELb1EEEEEEEEEvNT_6ParamsE:
        /* <DEDUP_REMOVED lines=17> */
.L_x_2451:
[----:B------:R-:W-:Y:S05]  /*0110*/  BSYNC B0 ;  /* 0x0000000000007941 */ /* 0x000fea0003800000 */
.L_x_2450:
        /* <DEDUP_REMOVED lines=40> */
.L_x_2452:
        /* <DEDUP_REMOVED lines=22> */
.L_x_2453:
        /* <DEDUP_REMOVED lines=18> */
.L_x_2454:
        /* <DEDUP_REMOVED lines=22> */
.L_x_2455:
        /* <DEDUP_REMOVED lines=22> */
.L_x_2456:
[----:B--2---:R-:W-:Y:S01]  /*08e0*/  ISETP.NE.AND P0, PT, R2, RZ, PT ;  /* 0x000000ff0200720c */ /* 0x004fe20003f05270 */
[----:B------:R-:W-:Y:S01]  /*08f0*/  IMAD.MOV.U32 R2, RZ, RZ, 0x1 ;  /* 0x00000001ff027424 */ /* 0x000fe200078e00ff */
[----:B------:R-:W-:Y:S01]  /*0900*/  NOP ;  /* 0x0000000000007918 */ /* 0x000fe20000000000 */
[----:B------:R-:W-:-:S03]  /*0910*/  ULDC.64 UR40, c[0x0][0x208] ;  /* 0x0000820000287ab9 */ /* 0x000fc60000000a00 */
[----:B------:R-:W-:-:S05]  /*0920*/  SEL R2, R2, 0x2, !P0 ;  /* 0x0000000202027807 */ /* 0x000fca0004000000 */
[----:B------:R2:W-:Y:S01]  /*0930*/  STL [R1+0x54], R2 ;  /* 0x0000540201007387 */ /* 0x0005e20000100800 */
[----:B01-34-:R-:W-:Y:S06]  /*0940*/  BAR.SYNC.DEFER_BLOCKING 0x0 ;  /* 0x0000000000007b1d */ /* 0x01bfec0000010000 */
[----:B------:R-:W-:Y:S05]  /*0950*/  @!P0 BRA `(.L_x_2457) ;  /* 0x000000bc00208947 */ /* 0x000fea0003800000 */
.L_x_2458:
        /* <DEDUP_REMOVED lines=24> */
[----:B------:R-:W-:Y:S02]  /*0ae0*/  IMAD.IADD R191, R197, 0x1, -R2 ;  /* 0x00000001c5bf7824 */ /* 0x000fe400078e0a02 */
[----:B------:R-:W-:-:S03]  /*0af0*/  IMAD.SHL.U32 R6, R4, 0x20, RZ ;  /* 0x0000002004067824 */ /* 0x000fc600078e00ff */
[----:B------:R-:W-:Y:S02]  /*0b00*/  SHF.R.S32.HI R8, RZ, 0x1f, R191 ;  /* 0x0000001fff087819 */ /* 0x000fe400000114bf */
[----:B------:R-:W-:Y:S02]  /*0b10*/  LEA.HI R2, R0, R197, RZ, 0x4 ;  /* 0x000000c500027211 */ /* 0x000fe400078f20ff */
[----:B------:R-:W-:Y:S02]  /*0b20*/  LEA.HI R9, R8, R191, RZ, 0x2 ;  /* 0x000000bf08097211 */ /* 0x000fe400078f10ff */
[----:B------:R-:W-:Y:S02]  /*0b30*/  LEA.HI R10, R0, R197, RZ, 0x2 ;  /* 0x000000c5000a7211 */ /* 0x000fe400078f10ff */
[----:B------:R-:W-:Y:S02]  /*0b40*/  LOP3.LUT R7, R6, 0xfffffc00, RZ, 0xc0, !PT ;  /* 0xfffffc0006077812 */ /* 0x000fe400078ec0ff */
[----:B------:R-:W-:-:S02]  /*0b50*/  SHF.R.S32.HI R6, RZ, 0x2, R9 ;  /* 0x00000002ff067819 */ /* 0x000fc40000011409 */
[----:B------:R-:W-:Y:S02]  /*0b60*/  SHF.R.S32.HI R11, RZ, 0x1f, R9 ;  /* 0x0000001fff0b7819 */ /* 0x000fe40000011409 */
[----:B------:R-:W-:Y:S02]  /*0b70*/  SHF.R.S32.HI R5, RZ, 0x4, R2 ;  /* 0x00000004ff057819 */ /* 0x000fe40000011402 */
[----:B------:R-:W-:Y:S02]  /*0b80*/  LOP3.LUT R4, R2, 0x3fffff0, RZ, 0xc0, !PT ;  /* 0x03fffff002047812 */ /* 0x000fe400078ec0ff */
[----:B------:R-:W-:Y:S02]  /*0b90*/  LOP3.LUT R10, R10, 0xfffffffc, RZ, 0xc0, !PT ;  /* 0xfffffffc0a0a7812 */ /* 0x000fe400078ec0ff */
[----:B------:R-:W-:Y:S02]  /*0ba0*/  LEA.HI R0, R0, R197, RZ, 0x3 ;  /* 0x000000c500007211 */ /* 0x000fe400078f18ff */
[----:B------:R-:W-:-:S02]  /*0bb0*/  LEA.HI R11, R11, R6, RZ, 0x3 ;  /* 0x000000060b0b7211 */ /* 0x000fc400078f18ff */
[----:B------:R-:W-:Y:S01]  /*0bc0*/  SHF.R.S32.HI R192, RZ, 0x7, R3 ;  /* 0x00000007ffc07819 */ /* 0x000fe20000011403 */
[C---:B------:R-:W-:Y:S01]  /*0bd0*/  IMAD.IADD R4, R197.reuse, 0x1, -R4 ;  /* 0x00000001c5047824 */ /* 0x040fe200078e0a04 */
[----:B------:R-:W-:Y:S01]  /*0be0*/  LEA.HI R2, R2, R5, RZ, 0x1 ;  /* 0x0000000502027211 */ /* 0x000fe200078f08ff */
[----:B------:R-:W-:Y:S01]  /*0bf0*/  IMAD.IADD R10, R197, 0x1, -R10 ;  /* 0x00000001c50a7824 */ /* 0x000fe200078e0a0a */
[----:B------:R-:W-:Y:S02]  /*0c00*/  LOP3.LUT R186, R0, 0xfffffff8, RZ, 0xc0, !PT ;  /* 0xfffffff800ba7812 */ /* 0x000fe400078ec0ff */
[----:B------:R-:W-:Y:S02]  /*0c10*/  LOP3.LUT R11, R11, 0xfffffff8, RZ, 0xc0, !PT ;  /* 0xfffffff80b0b7812 */ /* 0x000fe400078ec0ff */
[----:B------:R-:W-:Y:S02]  /*0c20*/  LEA.HI R8, R8, R191, RZ, 0x5 ;  /* 0x000000bf08087211 */ /* 0x000fe400078f28ff */
[----:B------:R-:W-:Y:S01]  /*0c30*/  LEA.HI R3, R3, R192, RZ, 0x1 ;  /* 0x000000c003037211 */ /* 0x000fe200078f08ff */
[----:B------:R-:W-:Y:S01]  /*0c40*/  IMAD R7, R4, 0x40, R7 ;  /* 0x0000004004077824 */ /* 0x000fe200078e0207 */
[----:B------:R-:W-:Y:S01]  /*0c50*/  LOP3.LUT R2, R2, 0x1ffffffe, RZ, 0xc0, !PT ;  /* 0x1ffffffe02027812 */ /* 0x000fe200078ec0ff */
[----:B------:R-:W-:Y:S01]  /*0c60*/  IMAD.IADD R186, R197, 0x1, -R186 ;  /* 0x00000001c5ba7824 */ /* 0x000fe200078e0aba */
[----:B------:R-:W-:Y:S01]  /*0c70*/  SHF.R.S32.HI R8, RZ, 0x5, R8 ;  /* 0x00000005ff087819 */ /* 0x000fe20000011408 */
[----:B------:R-:W-:Y:S01]  /*0c80*/  IMAD.IADD R11, R6, 0x1, -R11 ;  /* 0x00000001060b7824 */ /* 0x000fe200078e0a0b */
[----:B------:R-:W-:-:S02]  /*0c90*/  LEA.HI R4, R10, R10, RZ, 0x1 ;  /* 0x0000000a0a047211 */ /* 0x000fc400078f08ff */
[----:B------:R-:W-:Y:S01]  /*0ca0*/  LOP3.LUT R3, R3, 0x3fffffe, RZ, 0xc0, !PT ;  /* 0x03fffffe03037812 */ /* 0x000fe200078ec0ff */
[----:B------:R-:W-:Y:S01]  /*0cb0*/  IMAD.IADD R2, R5, 0x1, -R2 ;  /* 0x0000000105027824 */ /* 0x000fe200078e0a02 */
[----:B------:R-:W-:Y:S01]  /*0cc0*/  LOP3.LUT R5, R4, 0x1ffffffe, RZ, 0xc0, !PT ;  /* 0x1ffffffe04057812 */ /* 0x000fe200078ec0ff */
[----:B------:R-:W-:Y:S02]  /*0cd0*/  IMAD.SHL.U32 R19, R186, 0x8, RZ ;  /* 0x00000008ba137824 */ /* 0x000fe400078e00ff */
[----:B------:R-:W-:Y:S02]  /*0ce0*/  IMAD R8, R8, 0x10, R11 ;  /* 0x0000001008087824 */ /* 0x000fe400078e020b */
[----:B------:R-:W-:Y:S01]  /*0cf0*/  IMAD.IADD R3, R192, 0x1, -R3 ;  /* 0x00000001c0037824 */ /* 0x000fe200078e0a03 */
[----:B------:R-:W-:Y:S01]  /*0d00*/  LOP3.LUT R22, R9, 0x7ffffffc, RZ, 0xc0, !PT ;  /* 0x7ffffffc09167812 */ /* 0x000fe200078ec0ff */
[----:B------:R-:W-:Y:S02]  /*0d10*/  VIADD R185, R19, 0x40 ;  /* 0x0000004013b97836 */ /* 0x000fe40000000000 */
[----:B------:R-:W-:-:S02]  /*0d20*/  IMAD.IADD R10, R10, 0x1, -R5 ;  /* 0x000000010a0a7824 */ /* 0x000fc400078e0a05 */
[----:B------:R-:W-:Y:S01]  /*0d30*/  IMAD R193, R3, 0x40, R8 ;  /* 0x0000004003c17824 */ /* 0x000fe200078e0208 */
[----:B------:R-:W-:Y:S01]  /*0d40*/  SHF.R.S32.HI R189, RZ, 0x3, R0 ;  /* 0x00000003ffbd7819 */ /* 0x000fe20000011400 */
[----:B------:R-:W-:Y:S01]  /*0d50*/  IMAD R194, R2, 0x8, R7 ;  /* 0x0000000802c27824 */ /* 0x000fe200078e0207 */
[----:B------:R-:W-:Y:S01]  /*0d60*/  SHF.R.S32.HI R196, RZ, 0x1f, R19 ;  /* 0x0000001fffc47819 */ /* 0x000fe20000011413 */
[----:B------:R-:W-:Y:S01]  /*0d70*/  IMAD.MOV.U32 R190, RZ, RZ, RZ ;  /* 0x000000ffffbe7224 */ /* 0x000fe200078e00ff */
[----:B------:R-:W-:Y:S01]  /*0d80*/  SHF.R.S32.HI R195, RZ, 0x1f, R185 ;  /* 0x0000001fffc37819 */ /* 0x000fe200000114b9 */
[----:B------:R-:W-:Y:S02]  /*0d90*/  IMAD.IADD R22, R191, 0x1, -R22 ;  /* 0x00000001bf167824 */ /* 0x000fe400078e0a16 */
[----:B------:R-:W-:Y:S01]  /*0da0*/  IMAD R23, R10, 0x8, R193 ;  /* 0x000000080a177824 */ /* 0x000fe200078e02c1 */
[----:B------:R-:W-:Y:S01]  /*0db0*/  UMOV UR36, URZ ;  /* 0x0000003f00247c82 */ /* 0x000fe20008000000 */
[----:B------:R-:W-:Y:S01]  /*0dc0*/  UMOV UR37, URZ ;  /* 0x0000003f00257c82 */ /* 0x000fe20008000000 */
[----:B--2---:R-:W-:-:S07]  /*0dd0*/  LOP3.LUT R18, R12, 0x1, RZ, 0xfc, !PT ;  /* 0x000000010c127812 */ /* 0x004fce00078efcff */
.L_x_2512:
[----:B0-2---:R-:W0:Y:S01]  /*0de0*/  LDC.64 R2, c[0x0][0xc88] ;  /* 0x00032200ff027b82 */ /* 0x005e220000000a00 */
[----:B------:R-:W-:Y:S01]  /*0df0*/  ULDC.64 UR4, c[0x0][0xa28] ;  /* 0x00028a0000047ab9 */ /* 0x000fe20000000a00 */
[----:B------:R-:W-:Y:S01]  /*0e00*/  ULDC.64 UR6, c[0x0][0xa18] ;  /* 0x0002860000067ab9 */ /* 0x000fe20000000a00 */
[----:B------:R-:W-:Y:S01]  /*0e10*/  IMAD.MOV.U32 R7, RZ, RZ, RZ ;  /* 0x000000ffff077224 */ /* 0x000fe200078e00ff */
[----:B------:R-:W-:Y:S01]  /*0e20*/  ULDC.64 UR8, c[0x0][0xa20] ;  /* 0x0002880000087ab9 */ /* 0x000fe20000000a00 */
[----:B0-----:R-:W-:-:S05]  /*0e30*/  IMAD.WIDE R2, R47, 0x4, R2 ;  /* 0x000000042f027825 */ /* 0x001fca00078e0202 */
[----:B------:R-:W2:Y:S01]  /*0e40*/  LDG.E R184, desc[UR40][R2.64] ;  /* 0x0000002802b87981 */ /* 0x000ea2000c1e1900 */
[----:B------:R-:W-:Y:S02]  /*0e50*/  ISETP.NE.U32.AND P0, PT, RZ, UR4, PT ;  /* 0x00000004ff007c0c */ /* 0x000fe4000bf05070 */
[----:B------:R-:W-:Y:S02]  /*0e60*/  ISETP.NE.U32.AND P1, PT, RZ, UR6, PT ;  /* 0x00000006ff007c0c */ /* 0x000fe4000bf25070 */
[----:B------:R-:W-:Y:S02]  /*0e70*/  ISETP.NE.AND.EX P0, PT, RZ, UR5, PT, P0 ;  /* 0x00000005ff007c0c */ /* 0x000fe4000bf05300 */
[----:B------:R-:W-:Y:S02]  /*0e80*/  ISETP.NE.AND.EX P1, PT, RZ, UR7, PT, P1 ;  /* 0x00000007ff007c0c */ /* 0x000fe4000bf25310 */
[----:B--2---:R-:W-:-:S09]  /*0e90*/  SHF.R.S32.HI R188, RZ, 0x1f, R184 ;  /* 0x0000001fffbc7819 */ /* 0x004fd200000114b8 */
[----:B---34-:R-:W-:Y:S01]  /*0ea0*/  @P0 LEA R4, P2, R184, UR4, 0x2 ;  /* 0x00000004b8040c11 */ /* 0x018fe2000f8410ff */
[----:B------:R-:W-:-:S03]  /*0eb0*/  ULDC UR4, c[0x0][0x288] ;  /* 0x0000a20000047ab9 */ /* 0x000fc60000000800 */
[C-C-:B------:R-:W-:Y:S02]  /*0ec0*/  @P0 LEA.HI.X R5, R184.reuse, UR5, R188.reuse, 0x2, P2 ;  /* 0x00000005b8050c11 */ /* 0x140fe400090f14bc */
[C---:B------:R-:W-:Y:S01]  /*0ed0*/  @P1 LEA R2, P2, R184.reuse, UR6, 0x2 ;  /* 0x00000006b8021c11 */ /* 0x040fe2000f8410ff */
[----:B------:R-:W-:Y:S01]  /*0ee0*/  IMAD.U32 R17, RZ, RZ, UR4 ;  /* 0x00000004ff117e24 */ /* 0x000fe2000f8e00ff */
[----:B------:R-:W-:Y:S01]  /*0ef0*/  ULDC.64 UR4, c[0x0][0x418] ;  /* 0x0001060000047ab9 */ /* 0x000fe20000000a00 */
[----:B------:R0:W5:Y:S01]  /*0f00*/  @P0 LDG.E R7, desc[UR40][R4.64] ;  /* 0x0000002804070981 */ /* 0x000162000c1e1900 */
[----:B------:R-:W-:-:S05]  /*0f10*/  @P1 LEA.HI.X R3, R184, UR7, R188, 0x2, P2 ;  /* 0x00000007b8031c11 */ /* 0x000fca00090f14bc */
[----:B------:R0:W5:Y:S01]  /*0f20*/  @P1 LDG.E R17, desc[UR40][R2.64] ;  /* 0x0000002802111981 */ /* 0x000162000c1e1900 */
[----:B------:R-:W-:Y:S01]  /*0f30*/  UISETP.NE.U32.AND UP0, UPT, UR4, URZ, UPT ;  /* 0x0000003f0400728c */ /* 0x000fe2000bf05070 */
[----:B------:R-:W-:Y:S02]  /*0f40*/  ISETP.NE.U32.AND P2, PT, RZ, UR8, PT ;  /* 0x00000008ff007c0c */ /* 0x000fe4000bf45070 */
[----:B------:R-:W-:Y:S01]  /*0f50*/  ULDC UR4, c[0x0][0x424] ;  /* 0x0001090000047ab9 */ /* 0x000fe20000000800 */
[----:B------:R-:W-:Y:S01]  /*0f60*/  UISETP.NE.AND.EX UP0, UPT, UR5, URZ, UPT, UP0 ;  /* 0x0000003f0500728c */ /* 0x000fe2000bf05300 */
[----:B------:R-:W-:Y:S02]  /*0f70*/  ISETP.NE.AND.EX P2, PT, RZ, UR9, PT, P2 ;  /* 0x00000009ff007c0c */ /* 0x000fe4000bf45320 */
[----:B------:R-:W-:Y:S01]  /*0f80*/  ULDC UR5, c[0x0][0x2f0] ;  /* 0x0000bc0000057ab9 */ /* 0x000fe20000000800 */
[----:B------:R-:W-:-:S04]  /*0f90*/  USEL UR4, UR4, 0x1, UP0 ;  /* 0x0000000104047887 */ /* 0x000fc80008000000 */
[----:B------:R-:W-:Y:S01]  /*0fa0*/  UIMAD UR4, UR4, UR5, URZ ;  /* 0x00000005040472a4 */ /* 0x000fe2000f8e023f */
[----:B0-----:R-:W-:Y:S11]  /*0fb0*/  @P1 BRA `(.L_x_2459) ;  /* 0x0000000000241947 */ /* 0x001ff60003800000 */
        /* <DEDUP_REMOVED lines=8> */
[----:B--2---:R-:W-:-:S07]  /*1040*/  IMAD.IADD R17, R0, 0x1, -R17 ;  /* 0x0000000100117824 */ /* 0x004fce00078e0a11 */
.L_x_2459:
[----:B------:R-:W-:Y:S02]  /*1050*/  IMAD.U32 R16, RZ, RZ, UR4 ;  /* 0x00000004ff107e24 */ /* 0x000fe4000f8e00ff */
[----:B------:R-:W-:Y:S01]  /*1060*/  IMAD.MOV.U32 R187, RZ, RZ, R46 ;  /* 0x000000ffffbb7224 */ /* 0x000fe200078e002e */
[----:B------:R-:W-:Y:S06]  /*1070*/  @!P2 BRA `(.L_x_2460) ;  /* 0x000000000010a947 */ /* 0x000fec0003800000 */
[----:B------:R-:W-:-:S04]  /*1080*/  LEA R2, P0, R184, UR8, 0x2 ;  /* 0x00000008b8027c11 */ /* 0x000fc8000f8010ff */
[----:B------:R-:W-:-:S05]  /*1090*/  LEA.HI.X R3, R184, UR9, R188, 0x2, P0 ;  /* 0x00000009b8037c11 */ /* 0x000fca00080f14bc */
[----:B------:R0:W5:Y:S01]  /*10a0*/  LDG.E R16, desc[UR40][R2.64] ;  /* 0x0000002802107981 */ /* 0x000162000c1e1900 */
[----:B------:R-:W-:Y:S05]  /*10b0*/  BRA `(.L_x_2461) ;  /* 0x0000000000247947 */ /* 0x000fea0003800000 */
.L_x_2460:
[----:B------:R-:W-:Y:S02]  /*10c0*/  ULDC.64 UR4, c[0x0][0xa08] ;  /* 0x0002820000047ab9 */ /* 0x000fe40000000a00 */
[----:B------:R-:W-:-:S04]  /*10d0*/  ISETP.NE.U32.AND P0, PT, RZ, UR4, PT ;  /* 0x00000004ff007c0c */ /* 0x000fc8000bf05070 */
[----:B------:R-:W-:-:S13]  /*10e0*/  ISETP.NE.AND.EX P0, PT, RZ, UR5, PT, P0 ;  /* 0x00000005ff007c0c */ /* 0x000fda000bf05300 */
[----:B------:R-:W-:Y:S05]  /*10f0*/  @!P0 BRA `(.L_x_2461) ;  /* 0x0000000000148947 */ /* 0x000fea0003800000 */
[----:B------:R-:W0:Y:S02]  /*1100*/  LDC.64 R2, c[0x0][0xa08] ;  /* 0x00028200ff027b82 */ /* 0x000e240000000a00 */
[----:B0-----:R-:W-:-:S05]  /*1110*/  IMAD.WIDE R2, R184, 0x4, R2 ;  /* 0x00000004b8027825 */ /* 0x001fca00078e0202 */
[----:B------:R-:W2:Y:S04]  /*1120*/  LDG.E R16, desc[UR40][R2.64] ;  /* 0x0000002802107981 */ /* 0x000ea8000c1e1900 */
[----:B------:R-:W2:Y:S02]  /*1130*/  LDG.E R5, desc[UR40][R2.64+0x4] ;  /* 0x0000042802057981 */ /* 0x000ea4000c1e1900 */
[----:B--2---:R-:W-:-:S07]  /*1140*/  IMAD.IADD R16, R5, 0x1, -R16 ;  /* 0x0000000105107824 */ /* 0x004fce00078e0a10 */
.L_x_2461:
[----:B------:R-:W1:Y:S01]  /*1150*/  LDC R0, c[0x0][0x448] ;  /* 0x00011200ff007b82 */ /* 0x000e620000000800 */
[----:B0-----:R-:W-:Y:S01]  /*1160*/  IMAD.SHL.U32 R2, R45, 0x80, RZ ;  /* 0x000000802d027824 */ /* 0x001fe200078e00ff */
[----:B------:R-:W-:Y:S01]  /*1170*/  CS2R R150, SRZ ;  /* 0x0000000000967805 */ /* 0x000fe2000001ff00 */
[----:B-----5:R-:W-:Y:S01]  /*1180*/  IMAD.IADD R16, R16, 0x1, -R7 ;  /* 0x0000000110107824 */ /* 0x020fe200078e0a07 */
[----:B------:R-:W-:Y:S02]  /*1190*/  CS2R R148, SRZ ;  /* 0x0000000000947805 */ /* 0x000fe4000001ff00 */
[----:B------:R-:W-:Y:S02]  /*11a0*/  CS2R R146, SRZ ;  /* 0x0000000000927805 */ /* 0x000fe4000001ff00 */
[----:B------:R-:W-:Y:S02]  /*11b0*/  CS2R R144, SRZ ;  /* 0x0000000000907805 */ /* 0x000fe4000001ff00 */
[----:B------:R-:W-:-:S02]  /*11c0*/  CS2R R142, SRZ ;  /* 0x00000000008e7805 */ /* 0x000fc4000001ff00 */
[----:B------:R-:W-:Y:S02]  /*11d0*/  IADD3 R5, R16, 0x80, -R17 ;  /* 0x0000008010057810 */ /* 0x000fe40007ffe811 */
        /* <DEDUP_REMOVED lines=15> */
[----:B-1----:R-:W-:Y:S01]  /*12d0*/  ISETP.NE.AND P0, PT, R0, 0x1, PT ;  /* 0x000000010000780c */ /* 0x002fe20003f05270 */
[----:B------:R-:W-:Y:S01]  /*12e0*/  VIADD R0, R2, 0x7f ;  /* 0x0000007f02007836 */ /* 0x000fe20000000000 */
        /* <DEDUP_REMOVED lines=10> */
[----:B------:R-:W-:Y:S01]  /*1390*/  CS2R R90, SRZ ;  /* 0x00000000005a7805 */ /* 0x000fe2000001ff00 */
[----:B------:R-:W0:Y:S01]  /*13a0*/  @P0 LDC R3, c[0x0][0x44c] ;  /* 0x00011300ff030b82 */ /* 0x000e220000000800 */
[----:B------:R-:W-:Y:S02]  /*13b0*/  IMAD.MOV.U32 R21, RZ, RZ, RZ ;  /* 0x000000ffff157224 */ /* 0x000fe400078e00ff */
[----:B------:R-:W-:Y:S02]  /*13c0*/  IMAD.MOV.U32 R89, RZ, RZ, RZ ;  /* 0x000000ffff597224 */ /* 0x000fe400078e00ff */
[----:B------:R-:W-:-:S03]  /*13d0*/  IMAD.MOV.U32 R8, RZ, RZ, RZ ;  /* 0x000000ffff087224 */ /* 0x000fc600078e00ff */
[----:B------:R-:W1:Y:S01]  /*13e0*/  @P0 LDC R4, c[0x0][0x450] ;  /* 0x00011400ff040b82 */ /* 0x000e620000000800 */
[----:B0-----:R-:W-:-:S05]  /*13f0*/  @P0 IMAD.HI.U32 R3, R0, R3, RZ ;  /* 0x0000000300030227 */ /* 0x001fca00078e00ff */
[----:B-1----:R-:W-:Y:S01]  /*1400*/  @P0 SHF.R.U32.HI R0, RZ, R4, R3 ;  /* 0x00000004ff000219 */ /* 0x002fe20000011603 */
[----:B------:R-:W-:Y:S01]  /*1410*/  VIADD R3, R16, 0x7f ;  /* 0x0000007f10037836 */ /* 0x000fe20000000000 */
[----:B------:R-:W-:-:S03]  /*1420*/  PLOP3.LUT P0, PT, PT, PT, PT, 0x80, 0x0 ;  /* 0x000000000000781c */ /* 0x000fc60003f0f070 */
[----:B------:R-:W-:Y:S01]  /*1430*/  IMAD.IADD R5, R5, 0x1, R0 ;  /* 0x0000000105057824 */ /* 0x000fe200078e0200 */
[----:B------:R-:W-:-:S04]  /*1440*/  SHF.R.S32.HI R0, RZ, 0x1f, R3 ;  /* 0x0000001fff007819 */ /* 0x000fc80000011403 */
[----:B------:R-:W-:Y:S02]  /*1450*/  SHF.R.S32.HI R4, RZ, 0x1f, R5 ;  /* 0x0000001fff047819 */ /* 0x000fe40000011405 */
[----:B------:R-:W-:Y:S02]  /*1460*/  LEA.HI R0, R0, R3, RZ, 0x7 ;  /* 0x0000000300007211 */ /* 0x000fe400078f38ff */
[----:B------:R-:W-:Y:S02]  /*1470*/  LEA.HI R4, R4, R5, RZ, 0x7 ;  /* 0x0000000504047211 */ /* 0x000fe400078f38ff */
[----:B------:R-:W-:Y:S01]  /*1480*/  SHF.R.S32.HI R88, RZ, 0x7, R0 ;  /* 0x00000007ff587819 */ /* 0x000fe20000011400 */
[----:B------:R-:W-:Y:S01]  /*1490*/  IMAD.MOV.U32 R0, RZ, RZ, RZ ;  /* 0x000000ffff007224 */ /* 0x000fe200078e00ff */
[----:B------:R-:W-:-:S04]  /*14a0*/  SHF.R.S32.HI R3, RZ, 0x7, R4 ;  /* 0x00000007ff037819 */ /* 0x000fc80000011404 */
[----:B------:R-:W-:Y:S01]  /*14b0*/  VIMNMX R88, R88, R3, PT ;  /* 0x0000000358587248 */ /* 0x000fe20003fe0100 */
[----:B------:R-:W-:-:S03]  /*14c0*/  IMAD.MOV.U32 R3, RZ, RZ, RZ ;  /* 0x000000ffff037224 */ /* 0x000fc600078e00ff */
[----:B------:R-:W-:-:S13]  /*14d0*/  ISETP.GE.AND P1, PT, R88, 0x1, PT ;  /* 0x000000015800780c */ /* 0x000fda0003f26270 */
[----:B------:R-:W-:Y:S05]  /*14e0*/  @!P1 BRA `(.L_x_2462) ;  /* 0x0000009000589947 */ /* 0x000fea0003800000 */
        /* <DEDUP_REMOVED lines=31> */
.L_x_2463:
[----:B------:R-:W-:Y:S02]  /*16e0*/  LEA.HI R0, R190, R190, RZ, 0x1 ;  /* 0x000000bebe007211 */ /* 0x000fe400078f08ff */
[----:B------:R-:W-:Y:S02]  /*16f0*/  ISETP.NE.AND P0, PT, R18, 0x3, PT ;  /* 0x000000031200780c */ /* 0x000fe40003f05270 */
[----:B------:R-:W-:-:S05]  /*1700*/  LOP3.LUT R3, R0, 0xfffffffe, RZ, 0xc0, !PT ;  /* 0xfffffffe00037812 */ /* 0x000fca00078ec0ff */
[----:B------:R-:W-:-:S05]  /*1710*/  IMAD.IADD R0, R190, 0x1, -R3 ;  /* 0x00000001be007824 */ /* 0x000fca00078e0a03 */
[----:B------:R-:W-:-:S04]  /*1720*/  SHF.L.U32 R0, R0, 0x1f, RZ ;  /* 0x0000001f00007819 */ /* 0x000fc800000006ff */
[----:B------:R-:W0:Y:S02]  /*1730*/  SYNCS.PHASECHK.TRANS64.TRYWAIT P1, [UR38+0x28800], R0 ;  /* 0x02880000ff0075a7 */ /* 0x000e240008020166 */
[----:B0-----:R-:W-:Y:S05]  /*1740*/  @!P1 BRA `(.L_x_2464) ;  /* 0x0000011000209947 */ /* 0x001fea0003800000 */
.L_x_2634:
[----:B------:R-:W-:Y:S05]  /*1750*/  @!P0 BRA `(.L_x_2465) ;  /* 0x0000000000048947 */ /* 0x000fea0003800000 */
[----:B------:R-:W-:Y:S01]  /*1760*/  BPT.TRAP 0x1 ;  /* 0x000000040000795c */ /* 0x000fe20000300000 */
.L_x_2465:
[----:B0-----:R-:W-:Y:S02]  /*1770*/  IMAD.U32 R0, RZ, RZ, UR37 ;  /* 0x00000025ff007e24 */ /* 0x001fe4000f8e00ff */
[----:B------:R-:W-:-:S03]  /*1780*/  IMAD.U32 R3, RZ, RZ, UR36 ;  /* 0x00000024ff037e24 */ /* 0x000fc6000f8e00ff */
[----:B------:R-:W-:Y:S02]  /*1790*/  LEA R0, R0, UR38, 0x3 ;  /* 0x0000002600007c11 */ /* 0x000fe4000f8e18ff */
[----:B------:R-:W-:-:S04]  /*17a0*/  SHF.L.U32 R3, R3, 0x1f, RZ ;  /* 0x0000001f03037819 */ /* 0x000fc800000006ff */
[----:B------:R0:W1:Y:S01]  /*17b0*/  SYNCS.PHASECHK.TRANS64.TRYWAIT P2, [R0+URZ+0x28830], R3 ;  /* 0x02883003000075a7 */ /* 0x000062000804017f */
[----:B------:R-:W-:Y:S05]  /*17c0*/  @!P0 BRA `(.L_x_2466) ;  /* 0x0000000000048947 */ /* 0x000fea0003800000 */
[----:B------:R-:W-:Y:S01]  /*17d0*/  BPT.TRAP 0x1 ;  /* 0x000000040000795c */ /* 0x000fe20000300000 */
.L_x_2466:
[----:B------:R-:W2:Y:S02]  /*17e0*/  S2R R4, SR_TID.X ;  /* 0x0000000000047919 */ /* 0x000ea40000002100 */
[----:B--2---:R-:W-:Y:S01]  /*17f0*/  LOP3.LUT P1, RZ, R4, 0x7f, RZ, 0xc0, !PT ;  /* 0x0000007f04ff7812 */ /* 0x004fe2000782c0ff */
[----:B-1----:R-:W-:-:S12]  /*1800*/  @P2 BRA `(.L_x_2467) ;  /* 0x0000000000082947 */ /* 0x002fd80003800000 */
[----:B------:R-:W1:Y:S02]  /*1810*/  SYNCS.PHASECHK.TRANS64.TRYWAIT P2, [R0+URZ+0x28830], R3 ;  /* 0x02883003000075a7 */ /* 0x000e64000804017f */
[----:B-1----:R-:W-:Y:S05]  /*1820*/  @!P2 BRA `(.L_x_2468) ;  /* 0x000001100000a947 */ /* 0x002fea0003800000 */
.L_x_2467:
[----:B------:R-:W-:Y:S05]  /*1830*/  WARPSYNC.ALL ;  /* 0x0000000000007948 */ /* 0x000fea0003800000 */
[----:B------:R-:W-:Y:S01]  /*1840*/  UIADD3 UR4, UR38, 0x18400, URZ ;  /* 0x0001840026047890 */ /* 0x000fe2000fffe03f */
[----:B------:R-:W-:Y:S01]  /*1850*/  WARPGROUP.ARRIVE ;  /* 0x00000000000079c5 */ /* 0x000fe20000000000 */
[----:B------:R-:W-:Y:S01]  /*1860*/  ULOP3.LUT UR32, UR43, 0x10000, URZ, 0xfc, !UPT ;  /* 0x000100002b207892 */ /* 0x000fe2000f8efc3f */
[----:B------:R-:W2:Y:S01]  /*1870*/  LDC R8, c[0x0][0x448] ;  /* 0x00011200ff087b82 */ /* 0x000ea20000000800 */
        /* <DEDUP_REMOVED lines=24> */
[----:B--2---:R-:W-:Y:S01]  /*1a00*/  ISETP.NE.AND P2, PT, R8, 0x1, PT ;  /* 0x000000010800780c */ /* 0x004fe20003f45270 */
[----:B------:R-:W-:Y:S01]  /*1a10*/  UIADD3 UR14, UR34, 0x6, URZ ;  /* 0x00000006220e7890 */ /* 0x000fe2000fffe03f */
[----:B------:R-:W-:Y:S01]  /*1a20*/  IMAD.IADD R8, R23, 0x1, R2 ;  /* 0x0000000117087824 */ /* 0x000fe200078e0202 */
        /* <DEDUP_REMOVED lines=11> */
[----:B------:R-:W0:Y:S01]  /*1ae0*/  @P2 LDC R9, c[0x0][0x44c] ;  /* 0x00011300ff092b82 */ /* 0x000e220000000800 */
        /* <DEDUP_REMOVED lines=17> */
[----:B------:R-:W-:Y:S02]  /*1c00*/  CS2R R118, SRZ ;  /* 0x0000000000767805 */ /* 0x000fe4000001ff00 */
[----:B------:R-:W-:Y:S02]  /*1c10*/  CS2R R116, SRZ ;  /* 0x0000000000747805 */ /* 0x000fe4000001ff00 */
[----:B------:R-:W-:Y:S01]  /*1c20*/  CS2R R114, SRZ ;  /* 0x0000000000727805 */ /* 0x000fe2000001ff00 */
[----:B0-----:R-:W-:Y:S01]  /*1c30*/  @P2 IMAD.HI.U32 R9, R8, R9, RZ ;  /* 0x0000000908092227 */ /* 0x001fe200078e00ff */
[----:B------:R-:W-:-:S02]  /*1c40*/  WARPGROUP.DEPBAR.LE gsb0, 0x0 ;  /* 0x00008000000079c5 */ /* 0x000fc40000010000 */
[----:B------:R-:W-:-:S06]  /*1c50*/  WARPGROUP.ARRIVE ;  /* 0x00000000000079c5 */ /* 0x000fcc0000000000 */
[----:B------:R-:W-:Y:S01]  /*1c60*/  HGMMA.64x128x16.F32 R24, gdesc[UR4], R24, gsb0 ;  /* 0x01e00000041879f0 */ /* 0x000fe20008000818 */
[----:B------:R-:W-:Y:S01]  /*1c70*/  ULDC UR6, c[0x0][0x9d8] ;  /* 0x0002760000067ab9 */ /* 0x000fe20000000800 */
[----:B------:R-:W-:Y:S01]  /*1c80*/  ULDC UR7, c[0x0][0x988] ;  /* 0x0002620000077ab9 */ /* 0x000fe20000000800 */
        /* <DEDUP_REMOVED lines=31> */
[----:B------:R1:W2:Y:S01]  /*1e80*/  MUFU.TANH R99, R26 ;  /* 0x0000001a00637308 */ /* 0x0002a20000002400 */
[----:B0-----:R-:W0:Y:S01]  /*1e90*/  @P2 LDC R30, c[0x0][0x450] ;  /* 0x00011400ff1e2b82 */ /* 0x001e220000000800 */
[----:B------:R-:W-:Y:S01]  /*1ea0*/  FMUL.FTZ R43, R43, UR6 ;  /* 0x000000062b2b7c20 */ /* 0x000fe20008410000 */
[----:B------:R-:W-:Y:S01]  /*1eb0*/  FMUL.FTZ R46, R46, UR6 ;  /* 0x000000062e2e7c20 */ /* 0x000fe20008410000 */
[----:B------:R-:W-:Y:S01]  /*1ec0*/  FMUL.FTZ R47, R47, UR6 ;  /* 0x000000062f2f7c20 */ /* 0x000fe20008410000 */
[----:B------:R-:W-:Y:S01]  /*1ed0*/  FMUL.FTZ R50, R50, UR6 ;  /* 0x0000000632327c20 */ /* 0x000fe20008410000 */
[----:B------:R-:W-:Y:S01]  /*1ee0*/  FMUL.FTZ R51, R51, UR6 ;  /* 0x0000000633337c20 */ /* 0x000fe20008410000 */
[----:B------:R-:W-:Y:S01]  /*1ef0*/  FMUL.FTZ R54, R54, UR6 ;  /* 0x0000000636367c20 */ /* 0x000fe20008410000 */
[----:B------:R3:W4:Y:S01]  /*1f00*/  MUFU.TANH R32, R27 ;  /* 0x0000001b00207308 */ /* 0x0007220000002400 */
[----:B-1----:R-:W-:-:S02]  /*1f10*/  IMAD.MOV.U32 R26, RZ, RZ, R8 ;  /* 0x000000ffff1a7224 */ /* 0x002fc400078e0008 */
        /* <DEDUP_REMOVED lines=14> */
[----:B------:R-:W5:Y:S01]  /*2000*/  MUFU.TANH R34, R34 ;  /* 0x0000002200227308 */ /* 0x000f620000002400 */
[----:B0-----:R-:W-:Y:S01]  /*2010*/  @P2 SHF.R.U32.HI R26, RZ, R30, R9 ;  /* 0x0000001eff1a2219 */ /* 0x001fe20000011609 */
[----:B------:R-:W-:-:S02]  /*2020*/  IMAD.MOV.U32 R9, RZ, RZ, -0x80 ;  /* 0xffffff80ff097424 */ /* 0x000fc400078e00ff */
[----:B------:R-:W-:Y:S01]  /*2030*/  FMUL.FTZ R74, R74, UR6 ;  /* 0x000000064a4a7c20 */ /* 0x000fe20008410000 */
[----:B------:R-:W-:Y:S01]  /*2040*/  FMUL.FTZ R75, R75, UR6 ;  /* 0x000000064b4b7c20 */ /* 0x000fe20008410000 */
[----:B------:R-:W-:Y:S01]  /*2050*/  FMUL.FTZ R15, R37, UR6 ;  /* 0x00000006250f7c20 */ /* 0x000fe20008410000 */
[----:B------:R-:W0:Y:S01]  /*2060*/  SHFL.IDX PT, R8, R26, 0x1, 0x1c1f ;  /* 0x003c1f001a087f89 */ /* 0x000e2200000e0000 */
[----:B------:R-:W-:Y:S01]  /*2070*/  IMAD R9, R88, R9, 0x80 ;  /* 0x0000008058097424 */ /* 0x000fe200078e0209 */
[----:B------:R-:W5:Y:S01]  /*2080*/  MUFU.TANH R35, R35 ;  /* 0x0000002300237308 */ /* 0x000f620000002400 */
[----:B------:R-:W-:Y:S01]  /*2090*/  FMUL.FTZ R78, R78, UR6 ;  /* 0x000000064e4e7c20 */ /* 0x000fe20008410000 */
[----:B------:R-:W-:Y:S01]  /*20a0*/  FMUL.FTZ R79, R79, UR6 ;  /* 0x000000064f4f7c20 */ /* 0x000fe20008410000 */
[----:B---3--:R-:W-:Y:S02]  /*20b0*/  VIADD R27, R9, 0x1 ;  /* 0x00000001091b7836 */ /* 0x008fe40000000000 */
[----:B------:R-:W-:Y:S01]  /*20c0*/  FMUL.FTZ R11, R45, UR6 ;  /* 0x000000062d0b7c20 */ /* 0x000fe20008410000 */
[----:B------:R-:W-:-:S02]  /*20d0*/  IMAD.IADD R9, R16, 0x1, R9 ;  /* 0x0000000110097824 */ /* 0x000fc400078e0209 */
[----:B------:R-:W-:Y:S01]  /*20e0*/  FMUL.FTZ R14, R41, UR6 ;  /* 0x00000006290e7c20 */ /* 0x000fe20008410000 */
[C---:B------:R-:W-:Y:S01]  /*20f0*/  IMAD R27, R22.reuse, -0x2, R27 ;  /* 0xfffffffe161b7824 */ /* 0x040fe200078e021b */
[----:B------:R-:W3:Y:S01]  /*2100*/  MUFU.TANH R38, R38 ;  /* 0x0000002600267308 */ /* 0x000ee20000002400 */
[----:B------:R-:W-:Y:S02]  /*2110*/  IMAD R30, R22, -0x2, R9 ;  /* 0xfffffffe161e7824 */ /* 0x000fe400078e0209 */
[----:B------:R-:W-:Y:S01]  /*2120*/  FMUL.FTZ R82, R82, UR6 ;  /* 0x0000000652527c20 */ /* 0x000fe20008410000 */
[----:B------:R-:W-:Y:S01]  /*2130*/  FMUL.FTZ R83, R83, UR6 ;  /* 0x0000000653537c20 */ /* 0x000fe20008410000 */
[----:B------:R-:W-:Y:S01]  /*2140*/  IADD3 R97, -R17, R27, R16 ;  /* 0x0000001b11617210 */ /* 0x000fe20007ffe110 */
[----:B------:R-:W-:Y:S01]  /*2150*/  FMUL.FTZ R10, R49, UR6 ;  /* 0x00000006310a7c20 */ /* 0x000fe20008410000 */
[----:B------:R-:W-:Y:S01]  /*2160*/  FMUL.FTZ R86, R86, UR6 ;  /* 0x0000000656567c20 */ /* 0x000fe20008410000 */
[----:B------:R-:W-:Y:S01]  /*2170*/  FMUL.FTZ R5, R53, UR6 ;  /* 0x0000000635057c20 */ /* 0x000fe20008410000 */
[----:B------:R-:W3:Y:S01]  /*2180*/  MUFU.TANH R39, R39 ;  /* 0x0000002700277308 */ /* 0x000ee20000002400 */
[----:B------:R-:W-:Y:S01]  /*2190*/  FMUL.FTZ R87, R87, UR6 ;  /* 0x0000000657577c20 */ /* 0x000fe20008410000 */
[----:B------:R-:W3:Y:S01]  /*21a0*/  SHFL.IDX PT, R26, R26, RZ, 0x1c1f ;  /* 0x001c1fff1a1a7589 */ /* 0x000ee200000e0000 */
[----:B------:R-:W-:Y:S01]  /*21b0*/  FMUL.FTZ R20, R36, UR6 ;  /* 0x0000000624147c20 */ /* 0x000fe20008410000 */
[----:B------:R-:W-:Y:S01]  /*21c0*/  FMUL.FTZ R61, R61, UR6 ;  /* 0x000000063d3d7c20 */ /* 0x000fe20008410000 */
[----:B------:R-:W-:Y:S01]  /*21d0*/  FMUL.FTZ R65, R65, UR6 ;  /* 0x0000000641417c20 */ /* 0x000fe20008410000 */
[----:B0-----:R-:W-:Y:S01]  /*21e0*/  VIADDMNMX R9, R8, R97, R30, PT ;  /* 0x0000006108097246 */ /* 0x001fe2000380011e */
[----:B------:R-:W-:Y:S01]  /*21f0*/  FMUL.FTZ R13, R40, UR6 ;  /* 0x00000006280d7c20 */ /* 0x000fe20008410000 */
[----:B------:R-:W0:Y:S01]  /*2200*/  MUFU.TANH R42, R42 ;  /* 0x0000002a002a7308 */ /* 0x000e220000002400 */
[----:B------:R-:W-:Y:S01]  /*2210*/  FMUL.FTZ R69, R69, UR6 ;  /* 0x0000000645457c20 */ /* 0x000fe20008410000 */
[C---:B------:R-:W-:Y:S01]  /*2220*/  ISETP.GT.AND P3, PT, R9.reuse, RZ, PT ;  /* 0x000000ff0900720c */ /* 0x040fe20003f64270 */
[----:B------:R-:W-:Y:S01]  /*2230*/  FMUL.FTZ R12, R44, UR6 ;  /* 0x000000062c0c7c20 */ /* 0x000fe20008410000 */
[----:B------:R-:W-:Y:S01]  /*2240*/  ISETP.GT.AND P4, PT, R9, 0x1, PT ;  /* 0x000000010900780c */ /* 0x000fe20003f84270 */
[----:B------:R-:W-:Y:S01]  /*2250*/  FMUL.FTZ R73, R73, UR6 ;  /* 0x0000000649497c20 */ /* 0x000fe20008410000 */
[----:B------:R-:W-:Y:S01]  /*2260*/  ISETP.GT.AND P5, PT, R9, 0x8, PT ;  /* 0x000000080900780c */ /* 0x000fe20003fa4270 */
[----:B------:R-:W-:Y:S01]  /*2270*/  FMUL.FTZ R7, R48, UR6 ;  /* 0x0000000630077c20 */ /* 0x000fe20008410000 */
[----:B--2---:R-:W-:Y:S01]  /*2280*/  FSEL R99, R99, -INF , P3 ;  /* 0xff80000063637808 */ /* 0x004fe20001800000 */
[----:B------:R-:W2:Y:S01]  /*2290*/  MUFU.TANH R43, R43 ;  /* 0x0000002b002b7308 */ /* 0x000ea20000002400 */
[----:B----4-:R-:W-:Y:S01]  /*22a0*/  FSEL R32, R32, -INF , P4 ;  /* 0xff80000020207808 */ /* 0x010fe20002000000 */
[----:B------:R-:W-:Y:S01]  /*22b0*/  FMUL.FTZ R6, R52, UR6 ;  /* 0x0000000634067c20 */ /* 0x000fe20008410000 */
[----:B------:R-:W-:Y:S01]  /*22c0*/  ISETP.GT.AND P3, PT, R9, 0x9, PT ;  /* 0x000000090900780c */ /* 0x000fe20003f64270 */
[----:B------:R-:W-:Y:S01]  /*22d0*/  FMUL.FTZ R77, R77, UR6 ;  /* 0x000000064d4d7c20 */ /* 0x000fe20008410000 */
[----:B------:R-:W-:Y:S01]  /*22e0*/  FSEL R101, R101, -INF , P5 ;  /* 0xff80000065657808 */ /* 0x000fe20002800000 */
[----:B------:R-:W-:Y:S01]  /*22f0*/  FMUL.FTZ R3, R56, UR6 ;  /* 0x0000000638037c20 */ /* 0x000fe20008410000 */
[----:B------:R-:W-:Y:S01]  /*2300*/  FMNMX.FTZ R8, R99, R32, !PT ;  /* 0x0000002063087209 */ /* 0x000fe20007810000 */
[----:B------:R-:W4:Y:S01]  /*2310*/  MUFU.TANH R46, R46 ;  /* 0x0000002e002e7308 */ /* 0x000f220000002400 */
[----:B------:R-:W-:Y:S01]  /*2320*/  ISETP.GT.AND P4, PT, R9, 0x10, PT ;  /* 0x000000100900780c */ /* 0x000fe20003f84270 */
[----:B------:R-:W-:Y:S01]  /*2330*/  FMUL.FTZ R81, R81, UR6 ;  /* 0x0000000651517c20 */ /* 0x000fe20008410000 */
[----:B-1----:R-:W-:Y:S01]  /*2340*/  FSEL R103, R31, -INF , P3 ;  /* 0xff8000001f677808 */ /* 0x002fe20001800000 */
[----:B------:R-:W-:Y:S01]  /*2350*/  FMUL.FTZ R60, R60, UR6 ;  /* 0x000000063c3c7c20 */ /* 0x000fe20008410000 */
[----:B------:R-:W-:Y:S01]  /*2360*/  FMNMX.FTZ R8, R101, R8, !PT ;  /* 0x0000000865087209 */ /* 0x000fe20007810000 */
[----:B------:R-:W-:Y:S01]  /*2370*/  FMUL.FTZ R64, R64, UR6 ;  /* 0x0000000640407c20 */ /* 0x000fe20008410000 */
[----:B------:R-:W-:Y:S01]  /*2380*/  ISETP.GT.AND P3, PT, R9, 0x11, PT ;  /* 0x000000110900780c */ /* 0x000fe20003f64270 */
[----:B------:R-:W1:Y:S01]  /*2390*/  MUFU.TANH R47, R47 ;  /* 0x0000002f002f7308 */ /* 0x000e620000002400 */
[----:B-----5:R-:W-:Y:S01]  /*23a0*/  FSEL R105, R34, -INF , P4 ;  /* 0xff80000022697808 */ /* 0x020fe20002000000 */
[----:B------:R-:W-:Y:S01]  /*23b0*/  FMUL.FTZ R85, R85, UR6 ;  /* 0x0000000655557c20 */ /* 0x000fe20008410000 */
[----:B------:R-:W-:Y:S01]  /*23c0*/  FMNMX.FTZ R8, R103, R8, !PT ;  /* 0x0000000867087209 */ /* 0x000fe20007810000 */
[----:B------:R-:W-:Y:S01]  /*23d0*/  FMUL.FTZ R68, R68, UR6 ;  /* 0x0000000644447c20 */ /* 0x000fe20008410000 */
[----:B------:R-:W-:Y:S01]  /*23e0*/  ISETP.GT.AND P4, PT, R9, 0x18, PT ;  /* 0x000000180900780c */ /* 0x000fe20003f84270 */
[----:B------:R-:W-:Y:S01]  /*23f0*/  FMUL.FTZ R72, R72, UR6 ;  /* 0x0000000648487c20 */ /* 0x000fe20008410000 */
[----:B------:R-:W-:Y:S01]  /*2400*/  FSEL R107, R35, -INF , P3 ;  /* 0xff800000236b7808 */ /* 0x000fe20001800000 */
[----:B------:R-:W5:Y:S01]  /*2410*/  MUFU.TANH R50, R50 ;  /* 0x0000003200327308 */ /* 0x000f620000002400 */
[----:B------:R-:W-:Y:S01]  /*2420*/  FMNMX.FTZ R8, R105, R8, !PT ;  /* 0x0000000869087209 */ /* 0x000fe20007810000 */
[----:B------:R-:W-:Y:S01]  /*2430*/  FMUL.FTZ R76, R76, UR6 ;  /* 0x000000064c4c7c20 */ /* 0x000fe20008410000 */
[----:B------:R-:W-:Y:S01]  /*2440*/  ISETP.GT.AND P3, PT, R9, 0x19, PT ;  /* 0x000000190900780c */ /* 0x000fe20003f64270 */
[----:B------:R-:W-:Y:S01]  /*2450*/  FMUL.FTZ R80, R80, UR6 ;  /* 0x0000000650507c20 */ /* 0x000fe20008410000 */
[----:B---3--:R-:W-:Y:S01]  /*2460*/  FSEL R109, R38, -INF , P4 ;  /* 0xff800000266d7808 */ /* 0x008fe20002000000 */
[----:B------:R-:W-:Y:S01]  /*2470*/  FMUL.FTZ R84, R84, UR6 ;  /* 0x0000000654547c20 */ /* 0x000fe20008410000 */
[----:B------:R-:W-:Y:S01]  /*2480*/  FMNMX.FTZ R8, R107, R8, !PT ;  /* 0x000000086b087209 */ /* 0x000fe20007810000 */
[----:B------:R-:W3:Y:S01]  /*2490*/  MUFU.TANH R51, R51 ;  /* 0x0000003300337308 */ /* 0x000ee20000002400 */
[----:B------:R-:W-:Y:S01]  /*24a0*/  ISETP.GT.AND P4, PT, R9, 0x20, PT ;  /* 0x000000200900780c */ /* 0x000fe20003f84270 */
[----:B------:R3:W-:Y:S01]  /*24b0*/  @!P1 SYNCS.ARRIVE.TRANS64.RED.A1T0 RZ, [R0+URZ], RZ ;  /* 0x000000ff00ff99a7 */ /* 0x0007e2000810043f */
[----:B------:R-:W-:-:S02]  /*24c0*/  FSEL R111, R39, -INF , P3 ;  /* 0xff800000276f7808 */ /* 0x000fc40001800000 */
[----:B------:R-:W-:Y:S02]  /*24d0*/  FMNMX.FTZ R8, R109, R8, !PT ;  /* 0x000000086d087209 */ /* 0x000fe40007810000 */
[----:B------:R-:W-:Y:S01]  /*24e0*/  ISETP.GT.AND P3, PT, R9, 0x21, PT ;  /* 0x000000210900780c */ /* 0x000fe20003f64270 */
[----:B------:R-:W-:Y:S01]  /*24f0*/  MUFU.TANH R54, R54 ;  /* 0x0000003600367308 */ /* 0x000fe20000002400 */
[----:B0-----:R-:W-:Y:S02]  /*2500*/  FSEL R113, R42, -INF , P4 ;  /* 0xff8000002a717808 */ /* 0x001fe40002000000 */
[----:B------:R-:W-:Y:S02]  /*2510*/  FMNMX.FTZ R8, R111, R8, !PT ;  /* 0x000000086f087209 */ /* 0x000fe40007810000 */
[----:B------:R-:W-:Y:S02]  /*2520*/  ISETP.GT.AND P4, PT, R9, 0x28, PT ;  /* 0x000000280900780c */ /* 0x000fe40003f84270 */
[----:B--2---:R-:W-:Y:S01]  /*2530*/  FSEL R95, R43, -INF , P3 ;  /* 0xff8000002b5f7808 */ /* 0x004fe20001800000 */
[----:B------:R-:W0:Y:S01]  /*2540*/  MUFU.TANH R55, R55 ;  /* 0x0000003700377308 */ /* 0x000e220000002400 */
[----:B------:R-:W-:Y:S01]  /*2550*/  FMNMX.FTZ R34, R113, R8, !PT ;  /* 0x0000000871227209 */ /* 0x000fe20007810000 */
[----:B------:R-:W-:Y:S01]  /*2560*/  FMUL.FTZ R8, R71, UR6 ;  /* 0x0000000647087c20 */ /* 0x000fe20008410000 */
[----:B------:R-:W-:-:S02]  /*2570*/  ISETP.GT.AND P3, PT, R9, 0x29, PT ;  /* 0x000000290900780c */ /* 0x000fc40003f64270 */
[----:B----4-:R-:W-:Y:S02]  /*2580*/  FSEL R93, R46, -INF , P4 ;  /* 0xff8000002e5d7808 */ /* 0x010fe40002000000 */
[----:B------:R-:W-:Y:S01]  /*2590*/  FMNMX.FTZ R34, R95, R34, !PT ;  /* 0x000000225f227209 */ /* 0x000fe20007810000 */
[----:B------:R-:W-:Y:S01]  /*25a0*/  MUFU.TANH R57, R58 ;  /* 0x0000003a00397308 */ /* 0x000fe20000002400 */
[----:B------:R-:W-:Y:S02]  /*25b0*/  ISETP.GT.AND P4, PT, R9, 0x30, PT ;  /* 0x000000300900780c */ /* 0x000fe40003f84270 */
[----:B-1----:R-:W-:Y:S02]  /*25c0*/  FSEL R91, R47, -INF , P3 ;  /* 0xff8000002f5b7808 */ /* 0x002fe40001800000 */
[----:B------:R-:W-:Y:S02]  /*25d0*/  FMNMX.FTZ R34, R93, R34, !PT ;  /* 0x000000225d227209 */ /* 0x000fe40007810000 */
[----:B------:R-:W-:Y:S01]  /*25e0*/  ISETP.GT.AND P3, PT, R9, 0x31, PT ;  /* 0x000000310900780c */ /* 0x000fe20003f64270 */
[----:B------:R-:W1:Y:S01]  /*25f0*/  MUFU.TANH R27, R59 ;  /* 0x0000003b001b7308 */ /* 0x000e620000002400 */
[----:B-----5:R-:W-:-:S02]  /*2600*/  FSEL R71, R50, -INF , P4 ;  /* 0xff80000032477808 */ /* 0x020fc40002000000 */
[----:B------:R-:W-:Y:S01]  /*2610*/  FMNMX.FTZ R34, R91, R34, !PT ;  /* 0x000000225b227209 */ /* 0x000fe20007810000 */
[----:B------:R-:W2:Y:S01]  /*2620*/  @P2 LDC R50, c[0x0][0x450] ;  /* 0x00011400ff322b82 */ /* 0x000ea20000000800 */
[----:B------:R-:W-:Y:S02]  /*2630*/  ISETP.GT.AND P4, PT, R9, 0x38, PT ;  /* 0x000000380900780c */ /* 0x000fe40003f84270 */
[----:B------:R-:W-:Y:S01]  /*2640*/  FMNMX.FTZ R34, R71, R34, !PT ;  /* 0x0000002247227209 */ /* 0x000fe20007810000 */
[----:B------:R3:W-:Y:S01]  /*2650*/  MUFU.TANH R33, R67 ;  /* 0x0000004300217308 */ /* 0x0007e20000002400 */
[----:B------:R-:W-:-:S04]  /*2660*/  VIADDMNMX R30, R26, R97, R30, PT ;  /* 0x000000611a1e7246 */ /* 0x000fc8000380011e */
[----:B------:R-:W-:-:S03]  /*2670*/  ISETP.GT.AND P5, PT, R30, 0x8, PT ;  /* 0x000000081e00780c */ /* 0x000fc60003fa4270 */
[----:B------:R-:W4:Y:S01]  /*2680*/  MUFU.TANH R62, R62 ;  /* 0x0000003e003e7308 */ /* 0x000f220000002400 */
[----:B---3--:R-:W-:Y:S02]  /*2690*/  FSEL R67, R51, -INF , P3 ;  /* 0xff80000033437808 */ /* 0x008fe40001800000 */
[----:B------:R-:W-:Y:S02]  /*26a0*/  ISETP.GT.AND P3, PT, R9, 0x39, PT ;  /* 0x000000390900780c */ /* 0x000fe40003f64270 */
[----:B------:R-:W-:Y:S02]  /*26b0*/  FMNMX.FTZ R34, R67, R34, !PT ;  /* 0x0000002243227209 */ /* 0x000fe40007810000 */
[----:B0-----:R-:W-:Y:S01]  /*26c0*/  FSEL R59, R55, -INF , P3 ;  /* 0xff800000373b7808 */ /* 0x001fe20001800000 */
[----:B------:R0:W3:Y:S01]  /*26d0*/  MUFU.TANH R29, R63 ;  /* 0x0000003f001d7308 */ /* 0x0000e20000002400 */
[----:B------:R-:W-:-:S04]  /*26e0*/  ISETP.GT.AND P3, PT, R9, 0x41, PT ;  /* 0x000000410900780c */ /* 0x000fc80003f64270 */
[----:B-1----:R-:W-:Y:S02]  /*26f0*/  FSEL R55, R27, -INF , P3 ;  /* 0xff8000001b377808 */ /* 0x002fe40001800000 */
[C---:B------:R-:W-:Y:S01]  /*2700*/  ISETP.GT.AND P3, PT, R9.reuse, 0x49, PT ;  /* 0x000000490900780c */ /* 0x040fe20003f64270 */
[----:B------:R-:W1:Y:S01]  /*2710*/  MUFU.TANH R66, R66 ;  /* 0x0000004200427308 */ /* 0x000e620000002400 */
        /* <DEDUP_REMOVED lines=8> */
[----:B----4-:R-:W-:Y:S01]  /*27a0*/  FSEL R27, R62, -INF , P4 ;  /* 0xff8000003e1b7808 */ /* 0x010fe20002000000 */
[----:B------:R-:W4:Y:S01]  /*27b0*/  MUFU.TANH R8, R8 ;  /* 0x0000000800087308 */ /* 0x000f220000002400 */
[----:B------:R-:W-:Y:S02]  /*27c0*/  FMNMX.FTZ R34, R55, R34, !PT ;  /* 0x0000002237227209 */ /* 0x000fe40007810000 */
[----:B------:R-:W-:Y:S02]  /*27d0*/  ISETP.GT.AND P4, PT, R9, 0x50, PT ;  /* 0x000000500900780c */ /* 0x000fe40003f84270 */
[----:B---3--:R-:W-:-:S02]  /*27e0*/  FSEL R31, R29, -INF , P3 ;  /* 0xff8000001d1f7808 */ /* 0x008fc40001800000 */
[----:B------:R-:W-:Y:S01]  /*27f0*/  FMNMX.FTZ R34, R27, R34, !PT ;  /* 0x000000221b227209 */ /* 0x000fe20007810000 */
[----:B------:R-:W3:Y:S01]  /*2800*/  MUFU.TANH R39, R74 ;  /* 0x0000004a00277308 */ /* 0x000ee20000002400 */
[----:B------:R-:W-:Y:S02]  /*2810*/  ISETP.GT.AND P3, PT, R9, 0x51, PT ;  /* 0x000000510900780c */ /* 0x000fe40003f64270 */
[----:B-1----:R-:W-:Y:S02]  /*2820*/  FSEL R29, R66, -INF , P4 ;  /* 0xff800000421d7808 */ /* 0x002fe40002000000 */
[----:B------:R-:W-:Y:S02]  /*2830*/  FMNMX.FTZ R34, R31, R34, !PT ;  /* 0x000000221f227209 */ /* 0x000fe40007810000 */
[----:B------:R-:W-:Y:S01]  /*2840*/  ISETP.GT.AND P4, PT, R9, 0x58, PT ;  /* 0x000000580900780c */ /* 0x000fe20003f84270 */
[----:B------:R-:W1:Y:S01]  /*2850*/  MUFU.TANH R37, R75 ;  /* 0x0000004b00257308 */ /* 0x000e620000002400 */
[----:B------:R-:W-:-:S02]  /*2860*/  FSEL R33, R33, -INF , P3 ;  /* 0xff80000021217808 */ /* 0x000fc40001800000 */
[----:B------:R-:W-:Y:S02]  /*2870*/  FMNMX.FTZ R34, R29, R34, !PT ;  /* 0x000000221d227209 */ /* 0x000fe40007810000 */
[----:B------:R-:W-:Y:S02]  /*2880*/  ISETP.GT.AND P3, PT, R9, 0x59, PT ;  /* 0x000000590900780c */ /* 0x000fe40003f64270 */
[----:B0-----:R-:W-:Y:S01]  /*2890*/  FSEL R35, R35, -INF , P4 ;  /* 0xff80000023237808 */ /* 0x001fe20002000000 */
[----:B------:R-:W0:Y:S01]  /*28a0*/  MUFU.TANH R43, R78 ;  /* 0x0000004e002b7308 */ /* 0x000e220000002400 */
[----:B------:R-:W-:Y:S02]  /*28b0*/  FMNMX.FTZ R34, R33, R34, !PT ;  /* 0x0000002221227209 */ /* 0x000fe40007810000 */
[----:B------:R-:W-:Y:S02]  /*28c0*/  ISETP.GT.AND P4, PT, R9, 0x60, PT ;  /* 0x000000600900780c */ /* 0x000fe40003f84270 */
[----:B----4-:R-:W-:-:S02]  /*28d0*/  FSEL R41, R8, -INF , P3 ;  /* 0xff80000008297808 */ /* 0x010fc40001800000 */
[----:B------:R-:W-:Y:S01]  /*28e0*/  FMNMX.FTZ R34, R35, R34, !PT ;  /* 0x0000002223227209 */ /* 0x000fe20007810000 */
[----:B------:R-:W4:Y:S01]  /*28f0*/  MUFU.TANH R45, R79 ;  /* 0x0000004f002d7308 */ /* 0x000f220000002400 */
[----:B------:R-:W-:Y:S02]  /*2900*/  ISETP.GT.AND P3, PT, R9, 0x61, PT ;  /* 0x000000610900780c */ /* 0x000fe40003f64270 */
[----:B---3--:R-:W-:Y:S02]  /*2910*/  FSEL R39, R39, -INF , P4 ;  /* 0xff80000027277808 */ /* 0x008fe40002000000 */
[----:B------:R-:W-:Y:S02]  /*2920*/  FMNMX.FTZ R34, R41, R34, !PT ;  /* 0x0000002229227209 */ /* 0x000fe40007810000 */
[----:B------:R-:W-:Y:S01]  /*2930*/  ISETP.GT.AND P4, PT, R9, 0x68, PT ;  /* 0x000000680900780c */ /* 0x000fe20003f84270 */
[----:B------:R-:W3:Y:S01]  /*2940*/  MUFU.TANH R47, R82 ;  /* 0x00000052002f7308 */ /* 0x000ee20000002400 */
[----:B-1----:R-:W-:-:S02]  /*2950*/  FSEL R37, R37, -INF , P3 ;  /* 0xff80000025257808 */ /* 0x002fc40001800000 */
        /* <DEDUP_REMOVED lines=8> */
[----:B------:R-:W1:Y:S01]  /*29e0*/  MUFU.TANH R53, R86 ;  /* 0x0000005600357308 */ /* 0x000e620000002400 */
[----:B------:R-:W-:Y:S02]  /*29f0*/  ISETP.GT.AND P3, PT, R9, 0x71, PT ;  /* 0x000000710900780c */ /* 0x000fe40003f64270 */
[----:B---3--:R-:W-:Y:S02]  /*2a00*/  FSEL R47, R47, -INF , P4 ;  /* 0xff8000002f2f7808 */ /* 0x008fe40002000000 */
[----:B------:R-:W-:Y:S02]  /*2a10*/  FMNMX.FTZ R34, R45, R34, !PT ;  /* 0x000000222d227209 */ /* 0x000fe40007810000 */
[----:B------:R-:W-:Y:S01]  /*2a20*/  ISETP.GT.AND P4, PT, R9, 0x78, PT ;  /* 0x000000780900780c */ /* 0x000fe20003f84270 */
[----:B------:R-:W3:Y:S01]  /*2a30*/  MUFU.TANH R51, R87 ;  /* 0x0000005700337308 */ /* 0x000ee20000002400 */
[----:B0-----:R-:W-:-:S02]  /*2a40*/  FSEL R49, R49, -INF , P3 ;  /* 0xff80000031317808 */ /* 0x001fc40001800000 */
[----:B------:R-:W-:Y:S02]  /*2a50*/  FMNMX.FTZ R34, R47, R34, !PT ;  /* 0x000000222f227209 */ /* 0x000fe40007810000 */
[----:B------:R-:W-:Y:S02]  /*2a60*/  ISETP.GT.AND P3, PT, R9, 0x79, PT ;  /* 0x000000790900780c */ /* 0x000fe40003f64270 */
[----:B------:R-:W-:Y:S01]  /*2a70*/  FMNMX.FTZ R34, R49, R34, !PT ;  /* 0x0000002231227209 */ /* 0x000fe20007810000 */
[----:B------:R-:W-:Y:S01]  /*2a80*/  MUFU.TANH R21, R21 ;  /* 0x0000001500157308 */ /* 0x000fe20000002400 */
[----:B-1----:R-:W-:Y:S02]  /*2a90*/  FSEL R53, R53, -INF , P4 ;  /* 0xff80000035357808 */ /* 0x002fe40002000000 */
[----:B------:R-:W-:Y:S02]  /*2aa0*/  ISETP.GT.AND P4, PT, R30, 0x1, PT ;  /* 0x000000011e00780c */ /* 0x000fe40003f84270 */
[----:B------:R-:W-:-:S03]  /*2ab0*/  FMNMX.FTZ R34, R53, R34, !PT ;  /* 0x0000002235227209 */ /* 0x000fc60007810000 */
[----:B------:R-:W0:Y:S01]  /*2ac0*/  MUFU.TANH R89, R89 ;  /* 0x0000005900597308 */ /* 0x000e220000002400 */
[----:B---3--:R-:W-:-:S04]  /*2ad0*/  FSEL R51, R51, -INF , P3 ;  /* 0xff80000033337808 */ /* 0x008fc80001800000 */
[----:B------:R-:W-:-:S03]  /*2ae0*/  FMNMX.FTZ R34, R51, R34, !PT ;  /* 0x0000002233227209 */ /* 0x000fc60007810000 */
[----:B------:R-:W1:Y:S02]  /*2af0*/  MUFU.TANH R90, R90 ;  /* 0x0000005a005a7308 */ /* 0x000e640000002400 */
[----:B------:R-:W3:Y:S06]  /*2b00*/  SHFL.BFLY PT, R9, R34, 0x2, 0x1f ;  /* 0x0c401f0022097f89 */ /* 0x000eec00000e0000 */
[----:B------:R-:W4:Y:S01]  /*2b10*/  MUFU.TANH R28, R28 ;  /* 0x0000001c001c7308 */ /* 0x000f220000002400 */
[----:B0-----:R-:W-:Y:S02]  /*2b20*/  FSEL R89, R89, -INF , P4 ;  /* 0xff80000059597808 */ /* 0x001fe40002000000 */
[----:B------:R-:W-:-:S05]  /*2b30*/  ISETP.GT.AND P4, PT, R30, 0x10, PT ;  /* 0x000000101e00780c */ /* 0x000fca0003f84270 */
[----:B------:R-:W-:Y:S08]  /*2b40*/  MUFU.TANH R24, R24 ;  /* 0x0000001800187308 */ /* 0x000ff00000002400 */
[----:B------:R-:W0:Y:S01]  /*2b50*/  MUFU.TANH R25, R25 ;  /* 0x0000001900197308 */ /* 0x000e220000002400 */
[----:B---3--:R-:W-:-:S05]  /*2b60*/  FMNMX.FTZ R9, R34, R9, !PT ;  /* 0x0000000922097209 */ /* 0x008fca0007810000 */
[----:B------:R-:W3:Y:S02]  /*2b70*/  SHFL.BFLY PT, R8, R9, 0x1, 0x1f ;  /* 0x0c201f0009087f89 */ /* 0x000ee400000e0000 */
[----:B------:R-:W-:Y:S08]  /*2b80*/  MUFU.TANH R20, R20 ;  /* 0x0000001400147308 */ /* 0x000ff00000002400 */
[----:B------:R1:W-:Y:S08]  /*2b90*/  MUFU.TANH R36, R61 ;  /* 0x0000003d00247308 */ /* 0x0003f00000002400 */
[----:B------:R-:W5:Y:S01]  /*2ba0*/  MUFU.TANH R15, R15 ;  /* 0x0000000f000f7308 */ /* 0x000f620000002400 */
[----:B-1----:R-:W-:-:S02]  /*2bb0*/  FSEL R61, R90, -INF , P5 ;  /* 0xff8000005a3d7808 */ /* 0x002fc40002800000 */
[----:B---3--:R-:W-:Y:S01]  /*2bc0*/  FMNMX.FTZ R9, R9, R8, !PT ;  /* 0x0000000809097209 */ /* 0x008fe20007810000 */
[----:B------:R-:W-:-:S04]  /*2bd0*/  IMAD.U32 R8, RZ, RZ, UR7 ;  /* 0x00000007ff087e24 */ /* 0x000fc8000f8e00ff */
[----:B------:R4:W-:Y:S01]  /*2be0*/  MUFU.TANH R38, R65 ;  /* 0x0000004100267308 */ /* 0x0009e20000002400 */
[C---:B------:R-:W-:Y:S01]  /*2bf0*/  FSETP.NEU.FTZ.AND P3, PT, R9.reuse, -INF , PT ;  /* 0xff8000000900780b */ /* 0x040fe20003f7d000 */
[----:B------:R-:W-:-:S05]  /*2c00*/  FMUL.FTZ R34, R9, R8 ;  /* 0x0000000809227220 */ /* 0x000fca0000410000 */
[----:B------:R-:W-:Y:S01]  /*2c10*/  FSEL R42, R34, RZ, P3 ;  /* 0x000000ff222a7208 */ /* 0x000fe20001800000 */
[----:B------:R-:W-:Y:S01]  /*2c20*/  MUFU.TANH R13, R13 ;  /* 0x0000000d000d7308 */ /* 0x000fe20000002400 */
[----:B------:R-:W-:-:S03]  /*2c30*/  ISETP.GT.AND P3, PT, R30, RZ, PT ;  /* 0x000000ff1e00720c */ /* 0x000fc60003f64270 */
[-CC-:B------:R-:W-:Y:S01]  /*2c40*/  FFMA.FTZ R32, R32, R8.reuse, -R42.reuse ;  /* 0x0000000820207223 */ /* 0x180fe2000001082a */
[----:B------:R-:W-:Y:S01]  /*2c50*/  FSEL R21, R21, -INF , P3 ;  /* 0xff80000015157808 */ /* 0x000fe20001800000 */
[-CC-:B------:R-:W-:Y:S01]  /*2c60*/  FFMA.FTZ R175, R93, R8.reuse, -R42.reuse ;  /* 0x000000085daf7223 */ /* 0x180fe2000001082a */
[----:B------:R-:W-:Y:S01]  /*2c70*/  ISETP.GT.AND P3, PT, R30, 0x9, PT ;  /* 0x000000091e00780c */ /* 0x000fe20003f64270 */
[----:B------:R1:W-:Y:S01]  /*2c80*/  MUFU.EX2 R26, R32 ;  /* 0x00000020001a7308 */ /* 0x0003e20000000800 */
[-CC-:B------:R-:W-:Y:S01]  /*2c90*/  FFMA.FTZ R169, R71, R8.reuse, -R42.reuse ;  /* 0x0000000847a97223 */ /* 0x180fe2000001082a */
[-CC-:B------:R-:W-:Y:S01]  /*2ca0*/  FFMA.FTZ R171, R63, R8.reuse, -R42.reuse ;  /* 0x000000083fab7223 */ /* 0x180fe2000001082a */
[----:B----4-:R-:W-:Y:S01]  /*2cb0*/  FSEL R65, R28, -INF , P3 ;  /* 0xff8000001c417808 */ /* 0x010fe20001800000 */
[-CC-:B------:R-:W-:Y:S01]  /*2cc0*/  FFMA.FTZ R181, R99, R8.reuse, -R42.reuse ;  /* 0x0000000863b57223 */ /* 0x180fe2000001082a */
[C---:B------:R-:W-:Y:S01]  /*2cd0*/  ISETP.GT.AND P3, PT, R30.reuse, 0x11, PT ;  /* 0x000000111e00780c */ /* 0x040fe20003f64270 */
[-CC-:B------:R-:W-:Y:S01]  /*2ce0*/  FFMA.FTZ R183, R101, R8.reuse, -R42.reuse ;  /* 0x0000000865b77223 */ /* 0x180fe2000001082a */
[-CC-:B------:R-:W-:Y:S01]  /*2cf0*/  FFMA.FTZ R103, R103, R8.reuse, -R42.reuse ;  /* 0x0000000867677223 */ /* 0x180fe2000001082a */
[----:B------:R3:W-:Y:S01]  /*2d00*/  MUFU.TANH R40, R69 ;  /* 0x0000004500287308 */ /* 0x0007e20000002400 */
[----:B-1----:R-:W-:Y:S01]  /*2d10*/  FMNMX.FTZ R32, R21, R89, !PT ;  /* 0x0000005915207209 */ /* 0x002fe20007810000 */
[-CC-:B------:R-:W-:Y:S01]  /*2d20*/  FFMA.FTZ R153, R57, R8.reuse, -R42.reuse ;  /* 0x0000000839997223 */ /* 0x180fe2000001082a */
[----:B0-----:R-:W-:Y:S01]  /*2d30*/  FSEL R25, R25, -INF , P3 ;  /* 0xff80000019197808 */ /* 0x001fe20001800000 */
[--C-:B------:R-:W-:Y:S01]  /*2d40*/  FFMA.FTZ R155, R27, R8, -R42.reuse ;  /* 0x000000081b9b7223 */ /* 0x100fe2000001082a */
[----:B------:R-:W-:Y:S01]  /*2d50*/  FMNMX.FTZ R32, R61, R32, !PT ;  /* 0x000000203d207209 */ /* 0x000fe20007810000 */
[-CC-:B------:R-:W-:Y:S01]  /*2d60*/  FFMA.FTZ R177, R105, R8.reuse, -R42.reuse ;  /* 0x0000000869b17223 */ /* 0x180fe2000001082a */
[----:B------:R-:W-:Y:S01]  /*2d70*/  ISETP.GT.AND P3, PT, R30, 0x19, PT ;  /* 0x000000191e00780c */ /* 0x000fe20003f64270 */
[----:B------:R-:W0:Y:S01]  /*2d80*/  MUFU.TANH R14, R14 ;  /* 0x0000000e000e7308 */ /* 0x000e220000002400 */
[----:B---3--:R-:W-:Y:S01]  /*2d90*/  FSEL R69, R24, -INF , P4 ;  /* 0xff80000018457808 */ /* 0x008fe20002000000 */
[--C-:B------:R-:W-:Y:S01]  /*2da0*/  FFMA.FTZ R24, R55, R8, -R42.reuse ;  /* 0x0000000837187223 */ /* 0x100fe2000001082a */
[----:B------:R-:W-:Y:S01]  /*2db0*/  FMNMX.FTZ R32, R65, R32, !PT ;  /* 0x0000002041207209 */ /* 0x000fe20007810000 */
[-CC-:B------:R-:W-:Y:S01]  /*2dc0*/  FFMA.FTZ R179, R109, R8.reuse, -R42.reuse ;  /* 0x000000086db37223 */ /* 0x180fe2000001082a */
[C---:B------:R-:W-:Y:S01]  /*2dd0*/  ISETP.GT.AND P4, PT, R30.reuse, 0x18, PT ;  /* 0x000000181e00780c */ /* 0x040fe20003f84270 */
[--C-:B------:R-:W-:Y:S01]  /*2de0*/  FFMA.FTZ R173, R113, R8, -R42.reuse ;  /* 0x0000000871ad7223 */ /* 0x100fe2000001082a */
[----:B------:R-:W-:Y:S01]  /*2df0*/  FMNMX.FTZ R32, R69, R32, !PT ;  /* 0x0000002045207209 */ /* 0x000fe20007810000 */
[----:B------:R-:W-:Y:S01]  /*2e00*/  MUFU.TANH R12, R12 ;  /* 0x0000000c000c7308 */ /* 0x000fe20000002400 */
[----:B-----5:R-:W-:Y:S01]  /*2e10*/  FSEL R15, R15, -INF , P3 ;  /* 0xff8000000f0f7808 */ /* 0x020fe20001800000 */
[--C-:B------:R-:W-:Y:S01]  /*2e20*/  FFMA.FTZ R157, R29, R8, -R42.reuse ;  /* 0x000000081d9d7223 */ /* 0x100fe2000001082a */
[----:B------:R-:W-:Y:S01]  /*2e30*/  FMNMX.FTZ R32, R25, R32, !PT ;  /* 0x0000002019207209 */ /* 0x000fe20007810000 */
[-CC-:B------:R-:W-:Y:S01]  /*2e40*/  FFMA.FTZ R159, R35, R8.reuse, -R42.reuse ;  /* 0x00000008239f7223 */ /* 0x180fe2000001082a */
[----:B------:R-:W-:Y:S01]  /*2e50*/  ISETP.GT.AND P3, PT, R30, 0x21, PT ;  /* 0x000000211e00780c */ /* 0x000fe20003f64270 */
[-CC-:B------:R-:W-:Y:S01]  /*2e60*/  FFMA.FTZ R161, R39, R8.reuse, -R42.reuse ;  /* 0x0000000827a17223 */ /* 0x180fe2000001082a */
[-CC-:B------:R-:W-:Y:S01]  /*2e70*/  FFMA.FTZ R163, R43, R8.reuse, -R42.reuse ;  /* 0x000000082ba37223 */ /* 0x180fe2000001082a */
[----:B------:R1:W-:Y:S01]  /*2e80*/  MUFU.TANH R44, R73 ;  /* 0x00000049002c7308 */ /* 0x0003e20000002400 */
[----:B0-----:R-:W-:Y:S01]  /*2e90*/  FSEL R75, R14, -INF , P3 ;  /* 0xff8000000e4b7808 */ /* 0x001fe20001800000 */
[-CC-:B------:R-:W-:Y:S01]  /*2ea0*/  FFMA.FTZ R14, R59, R8.reuse, -R42.reuse ;  /* 0x000000083b0e7223 */ /* 0x180fe2000001082a */
[----:B------:R-:W-:Y:S01]  /*2eb0*/  ISETP.GT.AND P3, PT, R30, 0x29, PT ;  /* 0x000000291e00780c */ /* 0x000fe20003f64270 */
[-CC-:B------:R-:W-:Y:S01]  /*2ec0*/  FFMA.FTZ R165, R47, R8.reuse, -R42.reuse ;  /* 0x000000082fa57223 */ /* 0x180fe2000001082a */
[-CC-:B------:R-:W-:Y:S01]  /*2ed0*/  FFMA.FTZ R49, R49, R8.reuse, -R42.reuse ;  /* 0x0000000831317223 */ /* 0x180fe2000001082a */
[-CC-:B------:R-:W-:Y:S01]  /*2ee0*/  FFMA.FTZ R167, R53, R8.reuse, -R42.reuse ;  /* 0x0000000835a77223 */ /* 0x180fe2000001082a */
[-CC-:B------:R-:W-:Y:S01]  /*2ef0*/  FFMA.FTZ R51, R51, R8.reuse, -R42.reuse ;  /* 0x0000000833337223 */ /* 0x180fe2000001082a */
[----:B------:R-:W0:Y:S01]  /*2f00*/  MUFU.TANH R11, R11 ;  /* 0x0000000b000b7308 */ /* 0x000e220000002400 */
[----:B-1----:R-:W-:Y:S01]  /*2f10*/  FSEL R73, R20, -INF , P4 ;  /* 0xff80000014497808 */ /* 0x002fe20002000000 */
[----:B------:R-:W-:Y:S01]  /*2f20*/  FFMA.FTZ R20, R107, R8, -R42 ;  /* 0x000000086b147223 */ /* 0x000fe2000001082a */
[----:B------:R-:W-:-:S02]  /*2f30*/  ISETP.GT.AND P4, PT, R30, 0x20, PT ;  /* 0x000000201e00780c */ /* 0x000fc40003f84270 */
[----:B------:R-:W-:Y:S02]  /*2f40*/  CS2R R112, SRZ ;  /* 0x0000000000707805 */ /* 0x000fe4000001ff00 */
[----:B------:R-:W-:Y:S02]  /*2f50*/  FMNMX.FTZ R32, R73, R32, !PT ;  /* 0x0000002049207209 */ /* 0x000fe40007810000 */
[----:B------:R-:W-:Y:S02]  /*2f60*/  CS2R R108, SRZ ;  /* 0x00000000006c7805 */ /* 0x000fe4000001ff00 */
[----:B------:R-:W-:Y:S01]  /*2f70*/  FSEL R13, R13, -INF , P4 ;  /* 0xff8000000d0d7808 */ /* 0x000fe20002000000 */
[----:B------:R-:W1:Y:S01]  /*2f80*/  MUFU.TANH R7, R7 ;  /* 0x0000000700077308 */ /* 0x000e620000002400 */
[----:B------:R-:W-:Y:S02]  /*2f90*/  FMNMX.FTZ R32, R15, R32, !PT ;  /* 0x000000200f207209 */ /* 0x000fe40007810000 */
[----:B------:R-:W-:-:S02]  /*2fa0*/  CS2R R106, SRZ ;  /* 0x00000000006a7805 */ /* 0x000fc4000001ff00 */
[----:B------:R-:W-:Y:S02]  /*2fb0*/  ISETP.GT.AND P4, PT, R30, 0x28, PT ;  /* 0x000000281e00780c */ /* 0x000fe40003f84270 */
[----:B------:R-:W-:Y:S02]  /*2fc0*/  CS2R R104, SRZ ;  /* 0x0000000000687805 */ /* 0x000fe4000001ff00 */
[----:B------:R-:W-:Y:S01]  /*2fd0*/  FMNMX.FTZ R32, R13, R32, !PT ;  /* 0x000000200d207209 */ /* 0x000fe20007810000 */
[----:B------:R-:W-:Y:S03]  /*2fe0*/  MUFU.TANH R10, R10 ;  /* 0x0000000a000a7308 */ /* 0x000fe60000002400 */
[----:B------:R-:W-:Y:S02]  /*2ff0*/  FMNMX.FTZ R32, R75, R32, !PT ;  /* 0x000000204b207209 */ /* 0x000fe40007810000 */
[----:B0-----:R-:W-:-:S02]  /*3000*/  FSEL R79, R11, -INF , P3 ;  /* 0xff8000000b4f7808 */ /* 0x001fc40001800000 */
[----:B------:R-:W-:Y:S01]  /*3010*/  ISETP.GT.AND P3, PT, R30, 0x31, PT ;  /* 0x000000311e00780c */ /* 0x000fe20003f64270 */
[----:B------:R-:W0:Y:S08]  /*3020*/  MUFU.TANH R6, R6 ;  /* 0x0000000600067308 */ /* 0x000e300000002400 */
[----:B------:R3:W-:Y:S08]  /*3030*/  MUFU.TANH R46, R77 ;  /* 0x0000004d002e7308 */ /* 0x0007f00000002400 */
[----:B------:R-:W-:Y:S01]  /*3040*/  MUFU.TANH R5, R5 ;  /* 0x0000000500057308 */ /* 0x000fe20000002400 */
[----:B---3--:R-:W-:Y:S01]  /*3050*/  FSEL R77, R12, -INF , P4 ;  /* 0xff8000000c4d7808 */ /* 0x008fe20002000000 */
[----:B------:R-:W-:Y:S01]  /*3060*/  FFMA.FTZ R12, R111, R8, -R42 ;  /* 0x000000086f0c7223 */ /* 0x000fe2000001082a */
[----:B------:R-:W-:-:S02]  /*3070*/  ISETP.GT.AND P4, PT, R30, 0x30, PT ;  /* 0x000000301e00780c */ /* 0x000fc40003f84270 */
[----:B------:R-:W-:Y:S02]  /*3080*/  CS2R R110, SRZ ;  /* 0x00000000006e7805 */ /* 0x000fe4000001ff00 */
[----:B------:R-:W-:Y:S02]  /*3090*/  FMNMX.FTZ R32, R77, R32, !PT ;  /* 0x000000204d207209 */ /* 0x000fe40007810000 */
[----:B-1----:R-:W-:Y:S01]  /*30a0*/  FSEL R7, R7, -INF , P4 ;  /* 0xff80000007077808 */ /* 0x002fe20002000000 */
[----:B------:R-:W1:Y:S01]  /*30b0*/  MUFU.TANH R3, R3 ;  /* 0x0000000300037308 */ /* 0x000e620000002400 */
[----:B------:R-:W-:Y:S02]  /*30c0*/  FMNMX.FTZ R32, R79, R32, !PT ;  /* 0x000000204f207209 */ /* 0x000fe40007810000 */
[----:B------:R-:W-:Y:S02]  /*30d0*/  ISETP.GT.AND P4, PT, R30, 0x38, PT ;  /* 0x000000381e00780c */ /* 0x000fe40003f84270 */
[----:B------:R-:W-:-:S02]  /*30e0*/  FMNMX.FTZ R32, R7, R32, !PT ;  /* 0x0000002007207209 */ /* 0x000fc40007810000 */
[----:B0-----:R-:W-:Y:S01]  /*30f0*/  FSEL R83, R6, -INF , P4 ;  /* 0xff80000006537808 */ /* 0x001fe20002000000 */
[----:B------:R-:W-:Y:S01]  /*3100*/  MUFU.TANH R4, R4 ;  /* 0x0000000400047308 */ /* 0x000fe20000002400 */
[----:B------:R-:W-:Y:S01]  /*3110*/  ISETP.GT.AND P4, PT, R30, 0x40, PT ;  /* 0x000000401e00780c */ /* 0x000fe20003f84270 */
[----:B------:R-:W-:-:S06]  /*3120*/  FFMA.FTZ R6, R95, R8, -R42 ;  /* 0x000000085f067223 */ /* 0x000fcc000001082a */
[----:B------:R0:W-:Y:S01]  /*3130*/  MUFU.TANH R48, R81 ;  /* 0x0000005100307308 */ /* 0x0001e20000002400 */
[----:B-1----:R-:W-:Y:S02]  /*3140*/  FSEL R3, R3, -INF , P4 ;  /* 0xff80000003037808 */ /* 0x002fe40002000000 */
[----:B------:R-:W-:-:S05]  /*3150*/  ISETP.GT.AND P4, PT, R30, 0x48, PT ;  /* 0x000000481e00780c */ /* 0x000fca0003f84270 */
[----:B------:R-:W1:Y:S01]  /*3160*/  MUFU.TANH R60, R60 ;  /* 0x0000003c003c7308 */ /* 0x000e620000002400 */
[----:B0-----:R-:W-:Y:S01]  /*3170*/  FSEL R81, R10, -INF , P3 ;  /* 0xff8000000a517808 */ /* 0x001fe20001800000 */
[----:B------:R-:W-:Y:S01]  /*3180*/  FFMA.FTZ R10, R67, R8, -R42 ;  /* 0x00000008430a7223 */ /* 0x000fe2000001082a */
[C---:B------:R-:W-:Y:S02]  /*3190*/  ISETP.GT.AND P3, PT, R30.reuse, 0x39, PT ;  /* 0x000000391e00780c */ /* 0x040fe40003f64270 */
[----:B------:R-:W-:Y:S02]  /*31a0*/  FMNMX.FTZ R32, R81, R32, !PT ;  /* 0x0000002051207209 */ /* 0x000fe40007810000 */
[----:B------:R-:W-:Y:S01]  /*31b0*/  FSEL R5, R5, -INF , P3 ;  /* 0xff80000005057808 */ /* 0x000fe20001800000 */
[----:B------:R-:W0:Y:S01]  /*31c0*/  MUFU.TANH R64, R64 ;  /* 0x0000004000407308 */ /* 0x000e220000002400 */
[----:B------:R-:W-:Y:S02]  /*31d0*/  FMNMX.FTZ R32, R83, R32, !PT ;  /* 0x0000002053207209 */ /* 0x000fe40007810000 */
[----:B------:R-:W-:-:S02]  /*31e0*/  ISETP.GT.AND P3, PT, R30, 0x41, PT ;  /* 0x000000411e00780c */ /* 0x000fc40003f64270 */
[----:B------:R-:W-:-:S03]  /*31f0*/  FMNMX.FTZ R32, R5, R32, !PT ;  /* 0x0000002005207209 */ /* 0x000fc60007810000 */
[----:B------:R3:W-:Y:S01]  /*3200*/  MUFU.TANH R34, R85 ;  /* 0x0000005500227308 */ /* 0x0007e20000002400 */
[----:B------:R-:W-:Y:S02]  /*3210*/  FMNMX.FTZ R32, R3, R32, !PT ;  /* 0x0000002003207209 */ /* 0x000fe40007810000 */
[----:B-1----:R-:W-:Y:S02]  /*3220*/  FSEL R87, R60, -INF , P4 ;  /* 0xff8000003c577808 */ /* 0x002fe40002000000 */
[----:B------:R-:W-:-:S03]  /*3230*/  ISETP.GT.AND P4, PT, R30, 0x50, PT ;  /* 0x000000501e00780c */ /* 0x000fc60003f84270 */
[----:B------:R-:W1:Y:S01]  /*3240*/  MUFU.TANH R68, R68 ;  /* 0x0000004400447308 */ /* 0x000e620000002400 */
[----:B---3--:R-:W-:Y:S01]  /*3250*/  FSEL R85, R4, -INF , P3 ;  /* 0xff80000004557808 */ /* 0x008fe20001800000 */
[----:B------:R-:W-:Y:S01]  /*3260*/  FFMA.FTZ R4, R91, R8, -R42 ;  /* 0x000000085b047223 */ /* 0x000fe2000001082a */
[----:B------:R-:W-:Y:S02]  /*3270*/  ISETP.GT.AND P3, PT, R30, 0x49, PT ;  /* 0x000000491e00780c */ /* 0x000fe40003f64270 */
[----:B------:R-:W-:Y:S02]  /*3280*/  FMNMX.FTZ R32, R85, R32, !PT ;  /* 0x0000002055207209 */ /* 0x000fe40007810000 */
[----:B------:R-:W-:Y:S01]  /*3290*/  FSEL R91, R36, -INF , P3 ;  /* 0xff800000245b7808 */ /* 0x000fe20001800000 */
[----:B------:R-:W3:Y:S01]  /*32a0*/  MUFU.TANH R72, R72 ;  /* 0x0000004800487308 */ /* 0x000ee20000002400 */
[----:B------:R-:W-:Y:S02]  /*32b0*/  FMNMX.FTZ R32, R87, R32, !PT ;  /* 0x0000002057207209 */ /* 0x000fe40007810000 */
[----:B------:R-:W-:-:S02]  /*32c0*/  ISETP.GT.AND P3, PT, R30, 0x51, PT ;  /* 0x000000511e00780c */ /* 0x000fc40003f64270 */
[----:B0-----:R-:W-:Y:S02]  /*32d0*/  FSEL R93, R64, -INF , P4 ;  /* 0xff800000405d7808 */ /* 0x001fe40002000000 */
[----:B------:R-:W-:Y:S01]  /*32e0*/  FMNMX.FTZ R32, R91, R32, !PT ;  /* 0x000000205b207209 */ /* 0x000fe20007810000 */
[----:B------:R-:W0:Y:S01]  /*32f0*/  MUFU.TANH R76, R76 ;  /* 0x0000004c004c7308 */ /* 0x000e220000002400 */
[----:B------:R-:W-:Y:S02]  /*3300*/  ISETP.GT.AND P4, PT, R30, 0x58, PT ;  /* 0x000000581e00780c */ /* 0x000fe40003f84270 */
[----:B------:R-:W-:Y:S01]  /*3310*/  FSEL R71, R38, -INF , P3 ;  /* 0xff80000026477808 */ /* 0x000fe20001800000 */
[----:B------:R-:W-:Y:S01]  /*3320*/  FFMA.FTZ R38, R45, R8, -R42 ;  /* 0x000000082d267223 */ /* 0x000fe2000001082a */
[----:B------:R-:W-:Y:S02]  /*3330*/  FMNMX.FTZ R32, R93, R32, !PT ;  /* 0x000000205d207209 */ /* 0x000fe40007810000 */
[----:B------:R-:W-:Y:S01]  /*3340*/  ISETP.GT.AND P3, PT, R30, 0x59, PT ;  /* 0x000000591e00780c */ /* 0x000fe20003f64270 */
[----:B------:R-:W4:Y:S01]  /*3350*/  MUFU.TANH R80, R80 ;  /* 0x0000005000507308 */ /* 0x000f220000002400 */
[----:B-1----:R-:W-:-:S02]  /*3360*/  FSEL R95, R68, -INF , P4 ;  /* 0xff800000445f7808 */ /* 0x002fc40002000000 */
[----:B------:R-:W-:Y:S02]  /*3370*/  FMNMX.FTZ R32, R71, R32, !PT ;  /* 0x0000002047207209 */ /* 0x000fe40007810000 */
[----:B------:R-:W-:Y:S02]  /*3380*/  ISETP.GT.AND P4, PT, R30, 0x60, PT ;  /* 0x000000601e00780c */ /* 0x000fe40003f84270 */
[----:B------:R-:W-:Y:S01]  /*3390*/  FSEL R67, R40, -INF , P3 ;  /* 0xff80000028437808 */ /* 0x000fe20001800000 */
[----:B------:R-:W-:Y:S01]  /*33a0*/  MUFU.TANH R84, R84 ;  /* 0x0000005400547308 */ /* 0x000fe20000002400 */
        /* <DEDUP_REMOVED lines=9> */
[----:B------:R-:W1:Y:S01]  /*3440*/  MUFU.EX2 R181, R181 ;  /* 0x000000b500b57308 */ /* 0x000e620000000800 */
[----:B0-----:R-:W-:-:S02]  /*3450*/  FSEL R99, R76, -INF , P4 ;  /* 0xff8000004c637808 */ /* 0x001fc40002000000 */
[----:B------:R-:W-:Y:S02]  /*3460*/  FMNMX.FTZ R32, R63, R32, !PT ;  /* 0x000000203f207209 */ /* 0x000fe40007810000 */
[----:B------:R-:W-:Y:S02]  /*3470*/  ISETP.GT.AND P4, PT, R30, 0x70, PT ;  /* 0x000000701e00780c */ /* 0x000fe40003f84270 */
[----:B------:R-:W-:Y:S01]  /*3480*/  FSEL R59, R46, -INF , P3 ;  /* 0xff8000002e3b7808 */ /* 0x000fe20001800000 */
[----:B------:R-:W0:Y:S01]  /*3490*/  MUFU.EX2 R183, R183 ;  /* 0x000000b700b77308 */ /* 0x000e220000000800 */
[----:B------:R-:W-:Y:S02]  /*34a0*/  FMNMX.FTZ R32, R99, R32, !PT ;  /* 0x0000002063207209 */ /* 0x000fe40007810000 */
[----:B------:R-:W-:Y:S02]  /*34b0*/  ISETP.GT.AND P3, PT, R30, 0x71, PT ;  /* 0x000000711e00780c */ /* 0x000fe40003f64270 */
[----:B----4-:R-:W-:-:S02]  /*34c0*/  FSEL R101, R80, -INF , P4 ;  /* 0xff80000050657808 */ /* 0x010fc40002000000 */
[----:B------:R-:W-:Y:S01]  /*34d0*/  FMNMX.FTZ R32, R59, R32, !PT ;  /* 0x000000203b207209 */ /* 0x000fe20007810000 */
[----:B------:R-:W3:Y:S01]  /*34e0*/  MUFU.EX2 R177, R177 ;  /* 0x000000b100b17308 */ /* 0x000ee20000000800 */
[----:B------:R-:W-:Y:S01]  /*34f0*/  ISETP.GT.AND P4, PT, R30, 0x78, PT ;  /* 0x000000781e00780c */ /* 0x000fe20003f84270 */
[----:B-1----:R-:W-:Y:S01]  /*3500*/  FADD.FTZ R46, R181, R26 ;  /* 0x0000001ab52e7221 */ /* 0x002fe20000010000 */
[----:B------:R-:W-:Y:S02]  /*3510*/  FSEL R57, R48, -INF , P3 ;  /* 0xff80000030397808 */ /* 0x000fe40001800000 */
[----:B------:R-:W-:Y:S02]  /*3520*/  FMNMX.FTZ R32, R101, R32, !PT ;  /* 0x0000002065207209 */ /* 0x000fe40007810000 */
[----:B------:R-:W-:Y:S01]  /*3530*/  ISETP.GT.AND P3, PT, R30, 0x79, PT ;  /* 0x000000791e00780c */ /* 0x000fe20003f64270 */
[----:B------:R-:W-:Y:S01]  /*3540*/  FFMA.FTZ R30, R31, R8, -R42 ;  /* 0x000000081f1e7223 */ /* 0x000fe2000001082a */
[----:B------:R-:W-:Y:S01]  /*3550*/  FSEL R103, R84, -INF , P4 ;  /* 0xff80000054677808 */ /* 0x000fe20002000000 */
[----:B------:R-:W1:Y:S01]  /*3560*/  MUFU.EX2 R20, R20 ;  /* 0x0000001400147308 */ /* 0x000e620000000800 */
[----:B------:R-:W-:-:S02]  /*3570*/  FMNMX.FTZ R32, R57, R32, !PT ;  /* 0x0000002039207209 */ /* 0x000fc40007810000 */
[----:B------:R-:W-:Y:S01]  /*3580*/  FSEL R55, R34, -INF , P3 ;  /* 0xff80000022377808 */ /* 0x000fe20001800000 */
[--C-:B------:R-:W-:Y:S01]  /*3590*/  FFMA.FTZ R34, R41, R8, -R42.reuse ;  /* 0x0000000829227223 */ /* 0x100fe2000001082a */
[----:B------:R-:W-:Y:S02]  /*35a0*/  FMNMX.FTZ R32, R103, R32, !PT ;  /* 0x0000002067207209 */ /* 0x000fe40007810000 */
[----:B------:R-:W-:Y:S01]  /*35b0*/  F2FP.F16.F32.PACK_AB R181, R26, R181 ;  /* 0x000000b51ab5723e */ /* 0x000fe200000000ff */
[----:B------:R-:W4:Y:S01]  /*35c0*/  MUFU.EX2 R179, R179 ;  /* 0x000000b300b37308 */ /* 0x000f220000000800 */
[----:B------:R-:W-:Y:S01]  /*35d0*/  FMNMX.FTZ R11, R55, R32, !PT ;  /* 0x00000020370b7209 */ /* 0x000fe20007810000 */
[----:B------:R-:W-:-:S04]  /*35e0*/  FFMA.FTZ R32, R33, R8, -R42 ;  /* 0x0000000821207223 */ /* 0x000fc8000001082a */
[----:B------:R-:W5:Y:S02]  /*35f0*/  SHFL.BFLY PT, R36, R11, 0x2, 0x1f ;  /* 0x0c401f000b247f89 */ /* 0x000f6400000e0000 */
[----:B------:R-:W-:Y:S08]  /*3600*/  MUFU.EX2 R12, R12 ;  /* 0x0000000c000c7308 */ /* 0x000ff00000000800 */
[----:B------:R-:W-:Y:S08]  /*3610*/  MUFU.EX2 R173, R173 ;  /* 0x000000ad00ad7308 */ /* 0x000ff00000000800 */
[----:B------:R-:W-:Y:S01]  /*3620*/  MUFU.EX2 R6, R6 ;  /* 0x0000000600067308 */ /* 0x000fe20000000800 */
[----:B-----5:R-:W-:Y:S01]  /*3630*/  FMNMX.FTZ R27, R11, R36, !PT ;  /* 0x000000240b1b7209 */ /* 0x020fe20007810000 */
[----:B------:R-:W-:-:S06]  /*3640*/  FFMA.FTZ R36, R37, R8, -R42 ;  /* 0x0000000825247223 */ /* 0x000fcc000001082a */
[----:B------:R-:W-:Y:S01]  /*3650*/  MUFU.EX2 R175, R175 ;  /* 0x000000af00af7308 */ /* 0x000fe20000000800 */
[----:B------:R-:W5:Y:S07]  /*3660*/  SHFL.BFLY PT, R40, R27, 0x1, 0x1f ;  /* 0x0c201f001b287f89 */ /* 0x000f6e00000e0000 */
[----:B------:R-:W-:Y:S08]  /*3670*/  MUFU.EX2 R4, R4 ;  /* 0x0000000400047308 */ /* 0x000ff00000000800 */
[----:B------:R-:W-:Y:S08]  /*3680*/  MUFU.EX2 R169, R169 ;  /* 0x000000a900a97308 */ /* 0x000ff00000000800 */
[----:B------:R-:W-:Y:S01]  /*3690*/  MUFU.EX2 R10, R10 ;  /* 0x0000000a000a7308 */ /* 0x000fe20000000800 */
[----:B-----5:R-:W-:-:S04]  /*36a0*/  FMNMX.FTZ R11, R27, R40, !PT ;  /* 0x000000281b0b7209 */ /* 0x020fc80007810000 */
[C---:B------:R-:W-:Y:S01]  /*36b0*/  FSETP.NEU.FTZ.AND P3, PT, R11.reuse, -INF , PT ;  /* 0xff8000000b00780b */ /* 0x040fe20003f7d000 */
[-C--:B------:R-:W-:Y:S02]  /*36c0*/  FMUL.FTZ R27, R11, R8.reuse ;  /* 0x000000080b1b7220 */ /* 0x080fe40000410000 */
[----:B------:R-:W-:Y:S03]  /*36d0*/  MUFU.EX2 R171, R171 ;  /* 0x000000ab00ab7308 */ /* 0x000fe60000000800 */
[----:B------:R-:W-:Y:S02]  /*36e0*/  FSEL R42, R27, RZ, P3 ;  /* 0x000000ff1b2a7208 */ /* 0x000fe40001800000 */
[----:B------:R-:W5:Y:S03]  /*36f0*/  @P2 LDC R27, c[0x0][0x44c] ;  /* 0x00011300ff1b2b82 */ /* 0x000f660000000800 */
        /* <DEDUP_REMOVED lines=17> */
[----:B0-----:R-:W-:Y:S01]  /*3810*/  FADD.FTZ R15, R183, R46 ;  /* 0x0000002eb70f7221 */ /* 0x001fe20000010000 */
[-CC-:B------:R-:W-:Y:S01]  /*3820*/  FFMA.FTZ R81, R81, R8.reuse, -R42.reuse ;  /* 0x0000000851517223 */ /* 0x180fe2000001082a */
[-CC-:B------:R-:W-:Y:S01]  /*3830*/  FFMA.FTZ R83, R83, R8.reuse, -R42.reuse ;  /* 0x0000000853537223 */ /* 0x180fe2000001082a */
[-CC-:B------:R-:W-:Y:S01]  /*3840*/  FFMA.FTZ R3, R3, R8.reuse, -R42.reuse ;  /* 0x0000000803037223 */ /* 0x180fe2000001082a */
[----:B------:R-:W-:Y:S01]  /*3850*/  FADD.FTZ R46, R28, R15 ;  /* 0x0000000f1c2e7221 */ /* 0x000fe20000010000 */
[-CC-:B------:R-:W-:Y:S01]  /*3860*/  FFMA.FTZ R85, R85, R8.reuse, -R42.reuse ;  /* 0x0000000855557223 */ /* 0x180fe2000001082a */
[-C--:B------:R-:W-:Y:S01]  /*3870*/  FFMA.FTZ R87, R87, R8.reuse, -R42 ;  /* 0x0000000857577223 */ /* 0x080fe2000001082a */
[----:B------:R-:W0:Y:S01]  /*3880*/  MUFU.EX2 R180, R89 ;  /* 0x0000005900b47308 */ /* 0x000e220000000800 */
[----:B---3--:R-:W-:Y:S01]  /*3890*/  FADD.FTZ R15, R177, R46 ;  /* 0x0000002eb10f7221 */ /* 0x008fe20000010000 */
[-CC-:B------:R-:W-:Y:S01]  /*38a0*/  FFMA.FTZ R91, R91, R8.reuse, -R42.reuse ;  /* 0x000000085b5b7223 */ /* 0x180fe2000001082a */
[-CC-:B------:R-:W-:Y:S01]  /*38b0*/  FFMA.FTZ R93, R93, R8.reuse, -R42.reuse ;  /* 0x000000085d5d7223 */ /* 0x180fe2000001082a */
[-CC-:B------:R-:W-:Y:S01]  /*38c0*/  FFMA.FTZ R71, R71, R8.reuse, -R42.reuse ;  /* 0x0000000847477223 */ /* 0x180fe2000001082a */
[C---:B-1----:R-:W-:Y:S01]  /*38d0*/  FADD.FTZ R46, R20.reuse, R15 ;  /* 0x0000000f142e7221 */ /* 0x042fe20000010000 */
[-CC-:B------:R-:W-:Y:S01]  /*38e0*/  FFMA.FTZ R95, R95, R8.reuse, -R42.reuse ;  /* 0x000000085f5f7223 */ /* 0x180fe2000001082a */
[----:B------:R-:W-:Y:S01]  /*38f0*/  F2FP.F16.F32.PACK_AB R177, R20, R177 ;  /* 0x000000b114b1723e */ /* 0x000fe200000000ff */
[----:B------:R-:W1:Y:S01]  /*3900*/  MUFU.EX2 R61, R61 ;  /* 0x0000003d003d7308 */ /* 0x000e620000000800 */
[-CC-:B------:R-:W-:Y:S01]  /*3910*/  FFMA.FTZ R67, R67, R8.reuse, -R42.reuse ;  /* 0x0000000843437223 */ /* 0x180fe2000001082a */
[-CC-:B------:R-:W-:Y:S01]  /*3920*/  FFMA.FTZ R97, R97, R8.reuse, -R42.reuse ;  /* 0x0000000861617223 */ /* 0x180fe2000001082a */
[-CC-:B------:R-:W-:Y:S01]  /*3930*/  FFMA.FTZ R63, R63, R8.reuse, -R42.reuse ;  /* 0x000000083f3f7223 */ /* 0x180fe2000001082a */
[-CC-:B------:R-:W-:Y:S01]  /*3940*/  FFMA.FTZ R99, R99, R8.reuse, -R42.reuse ;  /* 0x0000000863637223 */ /* 0x180fe2000001082a */
[-CC-:B------:R-:W-:Y:S01]  /*3950*/  FFMA.FTZ R59, R59, R8.reuse, -R42.reuse ;  /* 0x000000083b3b7223 */ /* 0x180fe2000001082a */
[-CC-:B------:R-:W-:Y:S01]  /*3960*/  FFMA.FTZ R101, R101, R8.reuse, -R42.reuse ;  /* 0x0000000865657223 */ /* 0x180fe2000001082a */
[----:B------:R-:W-:Y:S01]  /*3970*/  FFMA.FTZ R57, R57, R8, -R42 ;  /* 0x0000000839397223 */ /* 0x000fe2000001082a */
[----:B------:R-:W3:Y:S01]  /*3980*/  MUFU.EX2 R182, R65 ;  /* 0x0000004100b67308 */ /* 0x000ee20000000800 */
[----:B-----5:R-:W-:-:S04]  /*3990*/  @P2 IMAD.HI.U32 R27, R2, R27, RZ ;  /* 0x0000001b021b2227 */ /* 0x020fc800078e00ff */
[-CC-:B------:R-:W-:Y:S01]  /*39a0*/  FFMA.FTZ R103, R103, R8.reuse, -R42.reuse ;  /* 0x0000000867677223 */ /* 0x180fe2000001082a */
[----:B------:R-:W-:Y:S01]  /*39b0*/  FFMA.FTZ R42, R55, R8, -R42 ;  /* 0x00000008372a7223 */ /* 0x000fe2000001082a */
[----:B------:R-:W-:Y:S01]  /*39c0*/  F2FP.F16.F32.PACK_AB R183, R28, R183 ;  /* 0x000000b71cb7723e */ /* 0x000fe200000000ff */
[----:B------:R-:W5:Y:S08]  /*39d0*/  MUFU.EX2 R69, R69 ;  /* 0x0000004500457308 */ /* 0x000f700000000800 */
[----:B------:R4:W-:Y:S08]  /*39e0*/  MUFU.EX2 R170, R5 ;  /* 0x0000000500aa7308 */ /* 0x0009f00000000800 */
[----:B------:R2:W5:Y:S01]  /*39f0*/  MUFU.EX2 R176, R25 ;  /* 0x0000001900b07308 */ /* 0x0005620000000800 */
[----:B----4-:R-:W-:Y:S01]  /*3a00*/  FADD.FTZ R5, R179, R46 ;  /* 0x0000002eb3057221 */ /* 0x010fe20000010000 */
[----:B0-----:R-:W-:Y:S01]  /*3a10*/  FADD.FTZ R46, R21, R180 ;  /* 0x000000b4152e7221 */ /* 0x001fe20000010000 */
[----:B------:R-:W-:-:S02]  /*3a20*/  F2FP.F16.F32.PACK_AB R179, R12, R179 ;  /* 0x000000b30cb3723e */ /* 0x000fc400000000ff */
[----:B------:R-:W-:Y:S01]  /*3a30*/  FADD.FTZ R48, R12, R5 ;  /* 0x000000050c307221 */ /* 0x000fe20000010000 */
[----:B-1----:R-:W-:Y:S01]  /*3a40*/  FADD.FTZ R5, R61, R46 ;  /* 0x0000002e3d057221 */ /* 0x002fe20000010000 */
[----:B------:R-:W-:Y:S01]  /*3a50*/  F2FP.F16.F32.PACK_AB R180, R180, R21 ;  /* 0x00000015b4b4723e */ /* 0x000fe200000000ff */
[----:B------:R-:W0:Y:S01]  /*3a60*/  MUFU.EX2 R73, R73 ;  /* 0x0000004900497308 */ /* 0x000e220000000800 */
[----:B------:R-:W-:Y:S01]  /*3a70*/  FADD.FTZ R15, R173, R48 ;  /* 0x00000030ad0f7221 */ /* 0x000fe20000010000 */
[----:B---3--:R-:W-:Y:S01]  /*3a80*/  FADD.FTZ R0, R182, R5 ;  /* 0x00000005b6007221 */ /* 0x008fe20000010000 */
[----:B--2---:R-:W-:Y:S01]  /*3a90*/  IMAD.MOV.U32 R25, RZ, RZ, R2 ;  /* 0x000000ffff197224 */ /* 0x004fe200078e0002 */
[----:B------:R-:W-:Y:S01]  /*3aa0*/  @P2 SHF.R.U32.HI R25, RZ, R50, R27 ;  /* 0x00000032ff192219 */ /* 0x000fe2000001161b */
[C---:B------:R-:W-:Y:S01]  /*3ab0*/  FADD.FTZ R46, R6.reuse, R15 ;  /* 0x0000000f062e7221 */ /* 0x040fe20000010000 */
[----:B-----5:R-:W-:Y:S01]  /*3ac0*/  FADD.FTZ R5, R69, R0 ;  /* 0x0000000045057221 */ /* 0x020fe20000010000 */
[----:B------:R-:W-:Y:S01]  /*3ad0*/  F2FP.F16.F32.PACK_AB R173, R6, R173 ;  /* 0x000000ad06ad723e */ /* 0x000fe200000000ff */
[----:B------:R-:W1:Y:S01]  /*3ae0*/  MUFU.EX2 R13, R13 ;  /* 0x0000000d000d7308 */ /* 0x000e620000000800 */
[----:B------:R-:W-:Y:S01]  /*3af0*/  FADD.FTZ R15, R175, R46 ;  /* 0x0000002eaf0f7221 */ /* 0x000fe20000010000 */
[----:B------:R-:W-:Y:S01]  /*3b00*/  FADD.FTZ R0, R176, R5 ;  /* 0x00000005b0007221 */ /* 0x000fe20000010000 */
[----:B------:R-:W-:-:S02]  /*3b10*/  F2FP.F16.F32.PACK_AB R175, R4, R175 ;  /* 0x000000af04af723e */ /* 0x000fc400000000ff */
[----:B------:R-:W-:Y:S01]  /*3b20*/  FADD.FTZ R46, R4, R15 ;  /* 0x0000000f042e7221 */ /* 0x000fe20000010000 */
[----:B------:R-:W-:Y:S02]  /*3b30*/  IADD3 R25, R25, R16, -R17 ;  /* 0x0000001019197210 */ /* 0x000fe40007ffe811 */
[----:B------:R-:W2:Y:S01]  /*3b40*/  MUFU.EX2 R172, R75 ;  /* 0x0000004b00ac7308 */ /* 0x000ea20000000800 */
[----:B0-----:R-:W-:Y:S01]  /*3b50*/  FADD.FTZ R5, R73, R0 ;  /* 0x0000000049057221 */ /* 0x001fe20000010000 */
[----:B------:R-:W-:Y:S01]  /*3b60*/  FADD.FTZ R15, R169, R46 ;  /* 0x0000002ea90f7221 */ /* 0x000fe20000010000 */
[----:B------:R-:W-:Y:S02]  /*3b70*/  SHF.R.S32.HI R48, RZ, 0x1f, R25 ;  /* 0x0000001fff307819 */ /* 0x000fe40000011419 */
[----:B------:R-:W-:Y:S01]  /*3b80*/  FADD.FTZ R0, R178, R5 ;  /* 0x00000005b2007221 */ /* 0x000fe20000010000 */
[----:B------:R-:W-:Y:S01]  /*3b90*/  FADD.FTZ R46, R10, R15 ;  /* 0x0000000f0a2e7221 */ /* 0x000fe20000010000 */
[----:B------:R-:W-:Y:S01]  /*3ba0*/  LEA.HI R48, R48, R25, RZ, 0x7 ;  /* 0x0000001930307211 */ /* 0x000fe200078f38ff */
[----:B------:R-:W0:Y:S01]  /*3bb0*/  MUFU.EX2 R77, R77 ;  /* 0x0000004d004d7308 */ /* 0x000e220000000800 */
[----:B-1----:R-:W-:Y:S01]  /*3bc0*/  FADD.FTZ R5, R13, R0 ;  /* 0x000000000d057221 */ /* 0x002fe20000010000 */
[----:B------:R-:W-:Y:S01]  /*3bd0*/  FADD.FTZ R15, R171, R46 ;  /* 0x0000002eab0f7221 */ /* 0x000fe20000010000 */
[----:B------:R-:W-:-:S02]  /*3be0*/  F2FP.F16.F32.PACK_AB R169, R10, R169 ;  /* 0x000000a90aa9723e */ /* 0x000fc400000000ff */
[C---:B------:R-:W-:Y:S01]  /*3bf0*/  F2FP.F16.F32.PACK_AB R171, R14.reuse, R171 ;  /* 0x000000ab0eab723e */ /* 0x040fe200000000ff */
[----:B------:R-:W-:Y:S01]  /*3c00*/  FADD.FTZ R46, R14, R15 ;  /* 0x0000000f0e2e7221 */ /* 0x000fe20000010000 */
[----:B------:R-:W-:Y:S01]  /*3c10*/  F2FP.F16.F32.PACK_AB R182, R182, R61 ;  /* 0x0000003db6b6723e */ /* 0x000fe200000000ff */
[----:B------:R-:W1:Y:S01]  /*3c20*/  MUFU.EX2 R153, R153 ;  /* 0x0000009900997308 */ /* 0x000e620000000800 */
[----:B--2---:R-:W-:Y:S01]  /*3c30*/  FADD.FTZ R0, R172, R5 ;  /* 0x00000005ac007221 */ /* 0x004fe20000010000 */
[----:B------:R-:W-:Y:S02]  /*3c40*/  F2FP.F16.F32.PACK_AB R176, R176, R69 ;  /* 0x00000045b0b0723e */ /* 0x000fe400000000ff */
[----:B------:R-:W-:Y:S02]  /*3c50*/  F2FP.F16.F32.PACK_AB R178, R178, R73 ;  /* 0x00000049b2b2723e */ /* 0x000fe400000000ff */
[----:B------:R-:W-:Y:S02]  /*3c60*/  F2FP.F16.F32.PACK_AB R172, R172, R13 ;  /* 0x0000000dacac723e */ /* 0x000fe400000000ff */
        /* <DEDUP_REMOVED lines=17> */
[----:B------:R-:W-:-:S04]  /*3d80*/  SHF.R.S32.HI R7, RZ, 0x7, R48 ;  /* 0x00000007ff077819 */ /* 0x000fc80000011430 */
[----:B------:R-:W0:Y:S01]  /*3d90*/  MUFU.EX2 R157, R157 ;  /* 0x0000009d009d7308 */ /* 0x000e220000000800 */
[C---:B-1----:R-:W-:Y:S01]  /*3da0*/  FADD.FTZ R46, R30.reuse, R15 ;  /* 0x0000000f1e2e7221 */ /* 0x042fe20000010000 */
[----:B------:R-:W-:Y:S02]  /*3db0*/  VIMNMX R7, RZ, R7, !PT ;  /* 0x00000007ff077248 */ /* 0x000fe40007fe0100 */
[----:B------:R-:W-:-:S04]  /*3dc0*/  F2FP.F16.F32.PACK_AB R155, R30, R155 ;  /* 0x0000009b1e9b723e */ /* 0x000fc800000000ff */
[----:B------:R-:W1:Y:S01]  /*3dd0*/  MUFU.EX2 R32, R32 ;  /* 0x0000002000207308 */ /* 0x000e620000000800 */
[----:B--2---:R-:W-:-:S04]  /*3de0*/  FADD.FTZ R5, R83, R0 ;  /* 0x0000000053057221 */ /* 0x004fc80000010000 */
[C---:B------:R-:W-:Y:S01]  /*3df0*/  FADD.FTZ R0, R170.reuse, R5 ;  /* 0x00000005aa007221 */ /* 0x040fe20000010000 */
[----:B------:R-:W-:Y:S02]  /*3e00*/  F2FP.F16.F32.PACK_AB R170, R170, R83 ;  /* 0x00000053aaaa723e */ /* 0x000fe400000000ff */
        /* <DEDUP_REMOVED lines=70> */
[----:B------:R-:W-:Y:S01]  /*4270*/  VIADD R4, R88, 0xfffffffe ;  /* 0xfffffffe58047836 */ /* 0x000fe20000000000 */
[----:B------:R-:W-:-:S04]  /*4280*/  CS2R R88, SRZ ;  /* 0x0000000000587805 */ /* 0x000fc8000001ff00 */
[----:B------:R-:W-:Y:S02]  /*4290*/  ISETP.GE.AND P3, PT, R4, R7, PT ;  /* 0x000000070400720c */ /* 0x000fe40003f66270 */
[C---:B--2---:R-:W-:Y:S01]  /*42a0*/  F2FP.F16.F32.PACK_AB R166, R42.reuse, R103 ;  /* 0x000000672aa6723e */ /* 0x044fe200000000ff */
[----:B------:R-:W-:Y:S01]  /*42b0*/  FADD.FTZ R3, R42, R3 ;  /* 0x000000032a037221 */ /* 0x000fe20000010000 */
[----:B------:R-:W-:Y:S01]  /*42c0*/  CS2R R102, SRZ ;  /* 0x0000000000667805 */ /* 0x000fe2000001ff00 */
[C---:B0-----:R-:W-:Y:S01]  /*42d0*/  FADD.FTZ R0, R44.reuse, R15 ;  /* 0x0000000f2c007221 */ /* 0x041fe20000010000 */
[----:B------:R-:W-:-:S07]  /*42e0*/  F2FP.F16.F32.PACK_AB R167, R44, R167 ;  /* 0x000000a72ca7723e */ /* 0x000fce00000000ff */
[----:B------:R-:W-:Y:S05]  /*42f0*/  @!P3 BRA `(.L_x_2469) ;  /* 0x000000300054b947 */ /* 0x000fea0003800000 */
[----:B------:R-:W-:Y:S01]  /*4300*/  IMAD.MOV.U32 R6, RZ, RZ, R9 ;  /* 0x000000ffff067224 */ /* 0x000fe200078e0009 */
[----:B------:R-:W-:Y:S01]  /*4310*/  UMOV UR43, UR36 ;  /* 0x00000024002b7c82 */ /* 0x000fe20008000000 */
[----:B------:R-:W-:Y:S01]  /*4320*/  IMAD.MOV.U32 R5, RZ, RZ, R11 ;  /* 0x000000ffff057224 */ /* 0x000fe200078e000b */
[----:B------:R-:W-:Y:S01]  /*4330*/  UMOV UR44, UR37 ;  /* 0x00000025002c7c82 */ /* 0x000fe20008000000 */
[----:B------:R-:W-:Y:S01]  /*4340*/  IMAD.MOV.U32 R151, RZ, RZ, RZ ;  /* 0x000000ffff977224 */ /* 0x000fe200078e00ff */
[----:B------:R-:W-:-:S06]  /*4350*/  ULDC UR45, c[0x0][0x9d8] ;  /* 0x00027600002d7ab9 */ /* 0x000fcc0000000800 */
.L_x_2478:
        /* <DEDUP_REMOVED lines=9> */
.L_x_2471:
[----:B------:R-:W-:Y:S01]  /*43f0*/  ULEA UR6, UR37, UR38, 0x3 ;  /* 0x0000002625067291 */ /* 0x000fe2000f8e183f */
[----:B------:R-:W-:-:S05]  /*4400*/  IMAD.U32 R8, RZ, RZ, UR36 ;  /* 0x00000024ff087e24 */ /* 0x000fca000f8e00ff */
[----:B------:R-:W-:-:S04]  /*4410*/  SHF.L.U32 R8, R8, 0x1f, RZ ;  /* 0x0000001f08087819 */ /* 0x000fc800000006ff */
[----:B------:R0:W1:Y:S01]  /*4420*/  SYNCS.PHASECHK.TRANS64.TRYWAIT P3, [UR6+0x28830], R8 ;  /* 0x02883008ff0075a7 */ /* 0x0000620008060146 */
[----:B------:R-:W-:Y:S05]  /*4430*/  @!P0 BRA `(.L_x_2472) ;  /* 0x0000000000048947 */ /* 0x000fea0003800000 */
[----:B------:R-:W-:Y:S01]  /*4440*/  BPT.TRAP 0x1 ;  /* 0x000000040000795c */ /* 0x000fe20000300000 */
.L_x_2472:
[----:B-1----:R-:W-:Y:S05]  /*4450*/  @P3 BRA `(.L_x_2470) ;  /* 0x0000000000083947 */ /* 0x002fea0003800000 */
[----:B------:R-:W1:Y:S02]  /*4460*/  SYNCS.PHASECHK.TRANS64.TRYWAIT P3, [UR6+0x28830], R8 ;  /* 0x02883008ff0075a7 */ /* 0x000e640008060146 */
[----:B-1----:R-:W-:Y:S05]  /*4470*/  @!P3 BRA `(.L_x_2473) ;  /* 0x000000e40000b947 */ /* 0x002fea0003800000 */
.L_x_2470:
[----:B-1----:R-:W1:Y:S01]  /*4480*/  S2R R9, SR_TID.X ;  /* 0x0000000000097919 */ /* 0x002e620000002100 */
[----:B------:R-:W-:Y:S01]  /*4490*/  ULEA UR34, UR37, UR42, 0xb ;  /* 0x0000002a25227291 */ /* 0x000fe2000f8e583f */
[----:B------:R-:W-:Y:S01]  /*44a0*/  UMOV UR35, 0x40000040 ;  /* 0x4000004000237882 */ /* 0x000fe20000000000 */
[----:B------:R-:W-:Y:S02]  /*44b0*/  UMOV UR7, 0x40000040 ;  /* 0x4000004000077882 */ /* 0x000fe40000000000 */
[----:B------:R-:W-:Y:S02]  /*44c0*/  UIADD3 UR6, UR34, 0x2, URZ ;  /* 0x0000000222067890 */ /* 0x000fe4000fffe03f */
        /* <DEDUP_REMOVED lines=12> */
[----:B-1----:R-:W-:-:S05]  /*4590*/  SHF.R.U32.HI R9, RZ, 0x7, R9 ;  /* 0x00000007ff097819 */ /* 0x002fca0000011609 */
[----:B0-----:R-:W-:-:S05]  /*45a0*/  VIADD R8, R9, 0x8 ;  /* 0x0000000809087836 */ /* 0x001fca0000000000 */
[----:B------:R0:W-:Y:S06]  /*45b0*/  BAR.SYNC.DEFER_BLOCKING R8, 0x100 ;  /* 0x000400080000751d */ /* 0x0001ec0000010000 */
        /* <DEDUP_REMOVED lines=27> */
.L_x_2475:
[----:B------:R-:W-:Y:S01]  /*4770*/  ULEA UR6, UR44, UR38, 0x3 ;  /* 0x000000262c067291 */ /* 0x000fe2000f8e183f */
[----:B------:R-:W-:-:S05]  /*4780*/  IMAD.U32 R8, RZ, RZ, UR43 ;  /* 0x0000002bff087e24 */ /* 0x000fca000f8e00ff */
[----:B------:R-:W-:-:S04]  /*4790*/  SHF.L.U32 R8, R8, 0x1f, RZ ;  /* 0x0000001f08087819 */ /* 0x000fc800000006ff */
[----:B------:R0:W1:Y:S01]  /*47a0*/  SYNCS.PHASECHK.TRANS64.TRYWAIT P3, [UR6+0x28850], R8 ;  /* 0x02885008ff0075a7 */ /* 0x0000620008060146 */
[----:B------:R-:W-:Y:S05]  /*47b0*/  @!P0 BRA `(.L_x_2476) ;  /* 0x0000000000048947 */ /* 0x000fea0003800000 */
[----:B------:R-:W-:Y:S01]  /*47c0*/  BPT.TRAP 0x1 ;  /* 0x000000040000795c */ /* 0x000fe20000300000 */
.L_x_2476:
[----:B-1----:R-:W-:Y:S05]  /*47d0*/  @P3 BRA `(.L_x_2474) ;  /* 0x0000000000083947 */ /* 0x002fea0003800000 */
[----:B------:R-:W1:Y:S02]  /*47e0*/  SYNCS.PHASECHK.TRANS64.TRYWAIT P3, [UR6+0x28850], R8 ;  /* 0x02885008ff0075a7 */ /* 0x000e640008060146 */
[----:B-1----:R-:W-:Y:S05]  /*47f0*/  @!P3 BRA `(.L_x_2477) ;  /* 0x000000e00038b947 */ /* 0x002fea0003800000 */
.L_x_2474:
[----:B------:R-:W-:Y:S01]  /*4800*/  UIADD3 UR6, UR38, 0x400, URZ ;  /* 0x0000040026067890 */ /* 0x000fe2000fffe03f */
[----:B------:R-:W-:Y:S01]  /*4810*/  WARPGROUP.ARRIVE ;  /* 0x00000000000079c5 */ /* 0x000fe20000000000 */
[----:B------:R-:W-:Y:S01]  /*4820*/  UMOV UR7, 0x40000040 ;  /* 0x4000004000077882 */ /* 0x000fe20000000000 */
[----:B------:R-:W-:Y:S01]  /*4830*/  UMOV UR11, 0x40000040 ;  /* 0x40000040000b7882 */ /* 0x000fe20000000000 */
[----:B------:R-:W-:Y:S01]  /*4840*/  USHF.R.U32.HI UR6, URZ, 0x4, UR6 ;  /* 0x000000043f067899 */ /* 0x000fe20008011606 */
[----:B------:R-:W-:Y:S01]  /*4850*/  FMUL.FTZ R14, R33, UR45 ;  /* 0x0000002d210e7c20 */ /* 0x000fe20008410000 */
[----:B------:R-:W-:Y:S01]  /*4860*/  FMUL.FTZ R15, R32, UR45 ;  /* 0x0000002d200f7c20 */ /* 0x000fe20008410000 */
[----:B------:R-:W2:Y:S01]  /*4870*/  @P2 LDC R33, c[0x0][0x44c] ;  /* 0x00011300ff212b82 */ /* 0x000ea20000000800 */
[----:B------:R-:W-:Y:S01]  /*4880*/  ULOP3.LUT UR6, UR6, 0x3fff, URZ, 0xc0, !UPT ;  /* 0x00003fff06067892 */ /* 0x000fe2000f8ec03f */
[----:B------:R-:W-:Y:S01]  /*4890*/  FMUL.FTZ R10, R24, UR45 ;  /* 0x0000002d180a7c20 */ /* 0x000fe20008410000 */
[----:B------:R-:W-:Y:S01]  /*48a0*/  FMUL.FTZ R24, R41, UR45 ;  /* 0x0000002d29187c20 */ /* 0x000fe20008410000 */
[----:B------:R-:W-:Y:S01]  /*48b0*/  FMUL.FTZ R199, R39, UR45 ;  /* 0x0000002d27c77c20 */ /* 0x000fe20008410000 */
[----:B------:R-:W-:Y:S01]  /*48c0*/  ULOP3.LUT UR6, UR6, 0x4000000, URZ, 0xfc, !UPT ;  /* 0x0400000006067892 */ /* 0x000fe2000f8efc3f */
[----:B------:R-:W-:-:S02]  /*48d0*/  IMAD.MOV.U32 R39, RZ, RZ, -0x80 ;  /* 0xffffff80ff277424 */ /* 0x000fc400078e00ff */
[----:B01----:R-:W-:Y:S01]  /*48e0*/  FMUL.FTZ R8, R26, UR45 ;  /* 0x0000002d1a087c20 */ /* 0x003fe20008410000 */
[----:B------:R-:W0:Y:S01]  /*48f0*/  @P2 LDC R32, c[0x0][0x450] ;  /* 0x00011400ff202b82 */ /* 0x000e220000000800 */
[----:B------:R-:W-:Y:S01]  /*4900*/  ULEA UR6, UR44, UR6, 0xb ;  /* 0x000000062c067291 */ /* 0x000fe2000f8e583f */
[----:B------:R-:W-:Y:S02]  /*4910*/  IMAD R39, R4, R39, 0x1 ;  /* 0x0000000104277424 */ /* 0x000fe400078e0227 */
[----:B------:R-:W-:Y:S01]  /*4920*/  FMUL.FTZ R21, R36, UR45 ;  /* 0x0000002d24157c20 */ /* 0x000fe20008410000 */
[----:B------:R-:W-:Y:S01]  /*4930*/  FMUL.FTZ R9, R27, UR45 ;  /* 0x0000002d1b097c20 */ /* 0x000fe20008410000 */
[----:B------:R-:W-:Y:S01]  /*4940*/  UIADD3 UR10, UR6, 0x80, URZ ;  /* 0x00000080060a7890 */ /* 0x000fe2000fffe03f */
[----:B------:R-:W-:Y:S01]  /*4950*/  IMAD R36, R22, -0x2, R39 ;  /* 0xfffffffe16247824 */ /* 0x000fe200078e0227 */
[----:B------:R-:W1:Y:S01]  /*4960*/  MUFU.TANH R8, R8 ;  /* 0x0000000800087308 */ /* 0x000e620000002400 */
[----:B------:R-:W-:Y:S01]  /*4970*/  FMUL.FTZ R11, R25, UR45 ;  /* 0x0000002d190b7c20 */ /* 0x000fe20008410000 */
[----:B------:R-:W-:Y:S01]  /*4980*/  FMUL.FTZ R203, R31, UR45 ;  /* 0x0000002d1fcb7c20 */ /* 0x000fe20008410000 */
[----:B------:R-:W-:Y:S01]  /*4990*/  HGMMA.64x128x16.F32 R88, R180, gdesc[UR4].tnspB, R88, gsb0 ;  /* 0x41e00004b4587df0 */ /* 0x000fe20008000858 */
[----:B------:R-:W-:Y:S01]  /*49a0*/  IADD3 R36, -R17, R36, R16 ;  /* 0x0000002411247210 */ /* 0x000fe20007ffe110 */
        /* <DEDUP_REMOVED lines=39> */
[----:B------:R-:W-:Y:S01]  /*4c20*/  UMOV UR7, 0x40000040 ;  /* 0x4000004000077882 */ /* 0x000fe20000000000 */
[----:B------:R-:W1:Y:S01]  /*4c30*/  S2R R198, SR_TID.X ;  /* 0x0000000000c67919 */ /* 0x000e620000002100 */
[----:B------:R-:W-:-:S02]  /*4c40*/  UMOV UR43, UR36 ;  /* 0x00000024002b7c82 */ /* 0x000fc40008000000 */
[----:B------:R-:W-:Y:S08]  /*4c50*/  MUFU.TANH R35, R35 ;  /* 0x0000002300237308 */ /* 0x000ff00000002400 */
[----:B------:R-:W-:Y:S08]  /*4c60*/  MUFU.TANH R54, R54 ;  /* 0x0000003600367308 */ /* 0x000ff00000002400 */
[----:B------:R-:W-:Y:S08]  /*4c70*/  MUFU.TANH R55, R55 ;  /* 0x0000003700377308 */ /* 0x000ff00000002400 */
[----:B------:R3:W-:Y:S01]  /*4c80*/  MUFU.TANH R49, R58 ;  /* 0x0000003a00317308 */ /* 0x0007e20000002400 */
[----:B-1----:R-:W-:-:S07]  /*4c90*/  SHF.R.U32.HI R198, RZ, 0x7, R198 ;  /* 0x00000007ffc67819 */ /* 0x002fce00000116c6 */
[----:B------:R-:W-:Y:S01]  /*4ca0*/  MUFU.TANH R59, R59 ;  /* 0x0000003b003b7308 */ /* 0x000fe20000002400 */
[----:B---3--:R-:W-:-:S07]  /*4cb0*/  FMUL.FTZ R58, R80, UR45 ;  /* 0x0000002d503a7c20 */ /* 0x008fce0008410000 */
        /* <DEDUP_REMOVED lines=12> */
[----:B------:R-:W-:Y:S01]  /*4d80*/  UIADD3 UR10, UR6, 0x100, URZ ;  /* 0x00000100060a7890 */ /* 0x000fe2000fffe03f */
[----:B------:R-:W-:-:S05]  /*4d90*/  UMOV UR11, 0x40000040 ;  /* 0x40000040000b7882 */ /* 0x000fca0000000000 */
        /* <DEDUP_REMOVED lines=20> */
[----:B------:R-:W-:Y:S02]  /*4ee0*/  IMAD.IADD R34, R23, 0x1, R2 ;  /* 0x0000000117227824 */ /* 0x000fe400078e0202 */
[----:B------:R-:W-:Y:S01]  /*4ef0*/  FMUL.FTZ R179, R38, UR45 ;  /* 0x0000002d26b37c20 */ /* 0x000fe20008410000 */
[----:B------:R-:W-:Y:S01]  /*4f00*/  MUFU.TANH R52, R52 ;  /* 0x0000003400347308 */ /* 0x000fe20000002400 */
[----:B------:R-:W-:Y:S01]  /*4f10*/  HGMMA.64x128x16.F32 R88, R172, gdesc[UR8].tnspB, R88, gsb0 ;  /* 0x41e00008ac587df0 */ /* 0x000fe20008000858 */
[----:B------:R-:W-:Y:S01]  /*4f20*/  UIADD3 UR10, UR6, 0x180, URZ ;  /* 0x00000180060a7890 */ /* 0x000fe2000fffe03f */
[----:B--2---:R-:W-:Y:S01]  /*4f30*/  @P2 IMAD.HI.U32 R33, R34, R33, RZ ;  /* 0x0000002122212227 */ /* 0x004fe200078e00ff */
[----:B------:R-:W-:-:S04]  /*4f40*/  UMOV UR11, 0x40000040 ;  /* 0x40000040000b7882 */ /* 0x000fc80000000000 */
[----:B------:R-:W-:Y:S01]  /*4f50*/  MUFU.TANH R177, R177 ;  /* 0x000000b100b17308 */ /* 0x000fe20000002400 */
[----:B0-----:R-:W-:Y:S01]  /*4f60*/  @P2 SHF.R.U32.HI R34, RZ, R32, R33 ;  /* 0x00000020ff222219 */ /* 0x001fe20000011621 */
[----:B------:R-:W-:Y:S01]  /*4f70*/  FMUL.FTZ R33, R57, UR45 ;  /* 0x0000002d39217c20 */ /* 0x000fe20008410000 */
[----:B------:R-:W-:Y:S01]  /*4f80*/  FMUL.FTZ R32, R56, UR45 ;  /* 0x0000002d38207c20 */ /* 0x000fe20008410000 */
[----:B------:R-:W-:Y:S02]  /*4f90*/  FMUL.FTZ R56, R77, UR45 ;  /* 0x0000002d4d387c20 */ /* 0x000fe40008410000 */
[----:B------:R-:W0:Y:S02]  /*4fa0*/  SHFL.IDX PT, R41, R34, 0x1, 0x1c1f ;  /* 0x003c1f0022297f89 */ /* 0x000e2400000e0000 */
[----:B------:R-:W-:Y:S08]  /*4fb0*/  MUFU.TANH R179, R179 ;  /* 0x000000b300b37308 */ /* 0x000ff00000002400 */
[----:B------:R-:W-:Y:S08]  /*4fc0*/  MUFU.TANH R57, R82 ;  /* 0x0000005200397308 */ /* 0x000ff00000002400 */
[----:B------:R-:W-:Y:S01]  /*4fd0*/  MUFU.TANH R32, R32 ;  /* 0x0000002000207308 */ /* 0x000fe20000002400 */
[----:B0-----:R-:W-:-:S07]  /*4fe0*/  IMAD.IADD R40, R36, 0x1, R41 ;  /* 0x0000000124287824 */ /* 0x001fce00078e0229 */
[----:B------:R-:W-:Y:S01]  /*4ff0*/  MUFU.TANH R33, R33 ;  /* 0x0000002100217308 */ /* 0x000fe20000002400 */
[C---:B------:R-:W-:Y:S02]  /*5000*/  ISETP.GT.AND P3, PT, R40.reuse, RZ, PT ;  /* 0x000000ff2800720c */ /* 0x040fe40003f64270 */
[----:B------:R-:W-:Y:S02]  /*5010*/  ISETP.GT.AND P4, PT, R40, 0x1, PT ;  /* 0x000000012800780c */ /* 0x000fe40003f84270 */
[----:B------:R-:W-:-:S03]  /*5020*/  FSEL R181, R8, -INF , P3 ;  /* 0xff80000008b57808 */ /* 0x000fc60001800000 */
[----:B------:R-:W-:Y:S01]  /*5030*/  MUFU.TANH R50, R50 ;  /* 0x0000003200327308 */ /* 0x000fe20000002400 */
[C---:B------:R-:W-:Y:S02]  /*5040*/  ISETP.GT.AND P3, PT, R40.reuse, 0x8, PT ;  /* 0x000000082800780c */ /* 0x040fe40003f64270 */
[----:B------:R-:W-:Y:S02]  /*5050*/  FSEL R205, R9, -INF , P4 ;  /* 0xff80000009cd7808 */ /* 0x000fe40002000000 */
[----:B------:R-:W-:Y:S02]  /*5060*/  FMNMX.FTZ R8, R181, R6, !PT ;  /* 0x00000006b5087209 */ /* 0x000fe40007810000 */
[----:B------:R-:W-:Y:S01]  /*5070*/  ISETP.GT.AND P4, PT, R40, 0x9, PT ;  /* 0x000000092800780c */ /* 0x000fe20003f84270 */
[----:B------:R-:W-:Y:S01]  /*5080*/  MUFU.TANH R56, R56 ;  /* 0x0000003800387308 */ /* 0x000fe20000002400 */
[----:B------:R-:W-:Y:S02]  /*5090*/  FMNMX.FTZ R8, R205, R8, !PT ;  /* 0x00000008cd087209 */ /* 0x000fe40007810000 */
[----:B----4-:R-:W-:-:S02]  /*50a0*/  FSEL R203, R203, -INF , P4 ;  /* 0xff800000cbcb7808 */ /* 0x010fc40002000000 */
[----:B------:R-:W-:-:S03]  /*50b0*/  ISETP.GT.AND P4, PT, R40, 0x11, PT ;  /* 0x000000112800780c */ /* 0x000fc60003f84270 */
[----:B------:R-:W-:Y:S01]  /*50c0*/  MUFU.TANH R58, R58 ;  /* 0x0000003a003a7308 */ /* 0x000fe20000002400 */
[----:B-----5:R-:W-:Y:S02]  /*50d0*/  FSEL R201, R201, -INF , P4 ;  /* 0xff800000c9c97808 */ /* 0x020fe40002000000 */
[----:B------:R-:W-:-:S04]  /*50e0*/  ISETP.GT.AND P4, PT, R40, 0x19, PT ;  /* 0x000000192800780c */ /* 0x000fc80003f84270 */
[----:B------:R-:W-:Y:S01]  /*50f0*/  FSEL R199, R199, -INF , P4 ;  /* 0xff800000c7c77808 */ /* 0x000fe20002000000 */
[----:B------:R-:W-:Y:S01]  /*5100*/  MUFU.TANH R64, R64 ;  /* 0x0000004000407308 */ /* 0x000fe20000002400 */
[----:B------:R-:W-:Y:S01]  /*5110*/  ISETP.GT.AND P4, PT, R40, 0x21, PT ;  /* 0x000000212800780c */ /* 0x000fe20003f84270 */
[----:B------:R-:W-:Y:S02]  /*5120*/  WARPGROUP.DEPBAR.LE gsb0, 0x0 ;  /* 0x00008000000079c5 */ /* 0x000fe40000010000 */
[----:B------:R-:W-:Y:S01]  /*5130*/  WARPGROUP.ARRIVE ;  /* 0x00000000000079c5 */ /* 0x000fe20000000000 */
[----:B------:R-:W-:Y:S01]  /*5140*/  FMUL.FTZ R172, R30, UR45 ;  /* 0x0000002d1eac7c20 */ /* 0x000fe20008410000 */
[----:B------:R-:W-:Y:S01]  /*5150*/  FMUL.FTZ R173, R42, UR45 ;  /* 0x0000002d2aad7c20 */ /* 0x000fe20008410000 */
[----:B------:R-:W-:Y:S01]  /*5160*/  FMUL.FTZ R175, R43, UR45 ;  /* 0x0000002d2baf7c20 */ /* 0x000fe20008410000 */
[----:B------:R-:W-:Y:S01]  /*5170*/  FMUL.FTZ R30, R53, UR45 ;  /* 0x0000002d351e7c20 */ /* 0x000fe20008410000 */
[----:B------:R-:W-:Y:S01]  /*5180*/  MUFU.TANH R43, R70 ;  /* 0x00000046002b7308 */ /* 0x000fe20000002400 */
[----:B------:R-:W-:Y:S01]  /*5190*/  HGMMA.64x128x16.F32 R88, R168, gdesc[UR8].tnspB, R88, gsb0 ;  /* 0x41e00008a8587df0 */ /* 0x000fe20008000858 */
[----:B------:R-:W-:Y:S01]  /*51a0*/  UIADD3 UR10, UR6, 0x200, URZ ;  /* 0x00000200060a7890 */ /* 0x000fe2000fffe03f */
[----:B------:R-:W-:Y:S01]  /*51b0*/  FMUL.FTZ R42, R65, UR45 ;  /* 0x0000002d412a7c20 */ /* 0x000fe20008410000 */
[----:B------:R-:W-:Y:S01]  /*51c0*/  UMOV UR11, 0x40000040 ;  /* 0x40000040000b7882 */ /* 0x000fe20000000000 */
[----:B------:R-:W0:Y:S03]  /*51d0*/  SHFL.IDX PT, R65, R34, RZ, 0x1c1f ;  /* 0x001c1fff22417589 */ /* 0x000e2600000e0000 */
[----:B------:R-:W1:Y:S08]  /*51e0*/  MUFU.TANH R172, R172 ;  /* 0x000000ac00ac7308 */ /* 0x000e700000002400 */
[----:B------:R-:W2:Y:S08]  /*51f0*/  MUFU.TANH R173, R173 ;  /* 0x000000ad00ad7308 */ /* 0x000eb00000002400 */
[----:B------:R-:W3:Y:S01]  /*5200*/  MUFU.TANH R175, R175 ;  /* 0x000000af00af7308 */ /* 0x000ee20000002400 */
[----:B-1----:R-:W-:-:S02]  /*5210*/  FSEL R183, R172, -INF , P3 ;  /* 0xff800000acb77808 */ /* 0x002fc40001800000 */
[C---:B------:R-:W-:Y:S02]  /*5220*/  ISETP.GT.AND P3, PT, R40.reuse, 0x10, PT ;  /* 0x000000102800780c */ /* 0x040fe40003f64270 */
[----:B------:R-:W-:Y:S02]  /*5230*/  FMNMX.FTZ R8, R183, R8, !PT ;  /* 0x00000008b7087209 */ /* 0x000fe40007810000 */
[----:B------:R-:W-:Y:S01]  /*5240*/  FSEL R177, R177, -INF , P3 ;  /* 0xff800000b1b17808 */ /* 0x000fe20001800000 */
[----:B------:R-:W-:Y:S01]  /*5250*/  MUFU.TANH R53, R74 ;  /* 0x0000004a00357308 */ /* 0x000fe20000002400 */
[----:B------:R-:W-:Y:S02]  /*5260*/  FMNMX.FTZ R8, R203, R8, !PT ;  /* 0x00000008cb087209 */ /* 0x000fe40007810000 */
[----:B------:R-:W-:Y:S02]  /*5270*/  ISETP.GT.AND P3, PT, R40, 0x18, PT ;  /* 0x000000182800780c */ /* 0x000fe40003f64270 */
[----:B------:R-:W-:-:S02]  /*5280*/  FMNMX.FTZ R8, R177, R8, !PT ;  /* 0x00000008b1087209 */ /* 0x000fc40007810000 */
[----:B------:R-:W-:Y:S01]  /*5290*/  FSEL R179, R179, -INF , P3 ;  /* 0xff800000b3b37808 */ /* 0x000fe20001800000 */
[----:B------:R-:W-:Y:S01]  /*52a0*/  MUFU.TANH R30, R30 ;  /* 0x0000001e001e7308 */ /* 0x000fe20000002400 */
[----:B------:R-:W-:Y:S02]  /*52b0*/  FMNMX.FTZ R8, R201, R8, !PT ;  /* 0x00000008c9087209 */ /* 0x000fe40007810000 */
[----:B------:R-:W-:Y:S02]  /*52c0*/  ISETP.GT.AND P3, PT, R40, 0x20, PT ;  /* 0x000000202800780c */ /* 0x000fe40003f64270 */
[----:B------:R-:W-:Y:S02]  /*52d0*/  FMNMX.FTZ R8, R179, R8, !PT ;  /* 0x00000008b3087209 */ /* 0x000fe40007810000 */
[----:B--2---:R-:W-:Y:S01]  /*52e0*/  FSEL R173, R173, -INF , P3 ;  /* 0xff800000adad7808 */ /* 0x004fe20001800000 */
[----:B------:R-:W-:Y:S01]  /*52f0*/  MUFU.TANH R42, R42 ;  /* 0x0000002a002a7308 */ /* 0x000fe20000002400 */
[----:B------:R-:W-:-:S02]  /*5300*/  FMNMX.FTZ R8, R199, R8, !PT ;  /* 0x00000008c7087209 */ /* 0x000fc40007810000 */
[C---:B------:R-:W-:Y:S02]  /*5310*/  ISETP.GT.AND P3, PT, R40.reuse, 0x28, PT ;  /* 0x000000282800780c */ /* 0x040fe40003f64270 */
[----:B---3--:R-:W-:Y:S02]  /*5320*/  FSEL R175, R175, -INF , P4 ;  /* 0xff800000afaf7808 */ /* 0x008fe40002000000 */
[----:B------:R-:W-:Y:S02]  /*5330*/  FMNMX.FTZ R8, R173, R8, !PT ;  /* 0x00000008ad087209 */ /* 0x000fe40007810000 */
[----:B------:R-:W-:Y:S02]  /*5340*/  ISETP.GT.AND P4, PT, R40, 0x29, PT ;  /* 0x000000292800780c */ /* 0x000fe40003f84270 */
[----:B------:R-:W-:Y:S01]  /*5350*/  FMNMX.FTZ R8, R175, R8, !PT ;  /* 0x00000008af087209 */ /* 0x000fe20007810000 */
[----:B------:R-:W-:Y:S02]  /*5360*/  WARPGROUP.DEPBAR.LE gsb0, 0x0 ;  /* 0x00008000000079c5 */ /* 0x000fe40000010000 */
[----:B------:R-:W-:Y:S01]  /*5370*/  WARPGROUP.ARRIVE ;  /* 0x00000000000079c5 */ /* 0x000fe20000000000 */
[----:B------:R-:W-:Y:S01]  /*5380*/  FMUL.FTZ R171, R46, UR45 ;  /* 0x0000002d2eab7c20 */ /* 0x000fe20008410000 */
[----:B------:R-:W-:Y:S01]  /*5390*/  FMUL.FTZ R169, R47, UR45 ;  /* 0x0000002d2fa97c20 */ /* 0x000fe20008410000 */
[----:B------:R-:W-:Y:S01]  /*53a0*/  FMUL.FTZ R46, R68, UR45 ;  /* 0x0000002d442e7c20 */ /* 0x000fe20008410000 */
[----:B------:R0:W-:Y:S02]  /*53b0*/  MUFU.TANH R47, R66 ;  /* 0x00000042002f7308 */ /* 0x0001e40000002400 */
[----:B------:R-:W-:Y:S01]  /*53c0*/  HGMMA.64x128x16.F32 R88, R152, gdesc[UR8].tnspB, R88, gsb0 ;  /* 0x41e0000898587df0 */ /* 0x000fe20008000858 */
[----:B------:R-:W-:Y:S01]  /*53d0*/  UIADD3 UR10, UR6, 0x280, URZ ;  /* 0x00000280060a7890 */ /* 0x000fe2000fffe03f */
[----:B------:R-:W-:-:S04]  /*53e0*/  UMOV UR11, 0x40000040 ;  /* 0x40000040000b7882 */ /* 0x000fc80000000000 */
[----:B------:R-:W1:Y:S01]  /*53f0*/  MUFU.TANH R171, R171 ;  /* 0x000000ab00ab7308 */ /* 0x000e620000002400 */
[----:B0-----:R-:W-:-:S05]  /*5400*/  IMAD.IADD R66, R36, 0x1, R65 ;  /* 0x0000000124427824 */ /* 0x001fca00078e0241 */
[C---:B------:R-:W-:Y:S02]  /*5410*/  ISETP.GT.AND P5, PT, R66.reuse, 0x1, PT ;  /* 0x000000014200780c */ /* 0x040fe40003fa4270 */
[----:B------:R-:W0:Y:S02]  /*5420*/  MUFU.TANH R169, R169 ;  /* 0x000000a900a97308 */ /* 0x000e240000002400 */
[----:B------:R-:W-:Y:S02]  /*5430*/  FSEL R65, R11, -INF , P5 ;  /* 0xff8000000b417808 */ /* 0x000fe40002800000 */
[----:B------:R-:W-:-:S04]  /*5440*/  ISETP.GT.AND P5, PT, R66, 0x9, PT ;  /* 0x000000094200780c */ /* 0x000fc80003fa4270 */
[----:B------:R-:W-:Y:S01]  /*5450*/  FSEL R69, R12, -INF , P5 ;  /* 0xff8000000c457808 */ /* 0x000fe20002800000 */
[----:B------:R-:W-:Y:S01]  /*5460*/  MUFU.TANH R46, R46 ;  /* 0x0000002e002e7308 */ /* 0x000fe20000002400 */
[----:B-1----:R-:W-:Y:S02]  /*5470*/  FSEL R171, R171, -INF , P3 ;  /* 0xff800000abab7808 */ /* 0x002fe40001800000 */
[----:B------:R-:W-:Y:S02]  /*5480*/  ISETP.GT.AND P3, PT, R40, 0x30, PT ;  /* 0x000000302800780c */ /* 0x000fe40003f64270 */
[----:B------:R-:W-:Y:S02]  /*5490*/  FMNMX.FTZ R8, R171, R8, !PT ;  /* 0x00000008ab087209 */ /* 0x000fe40007810000 */
[----:B------:R-:W-:Y:S02]  /*54a0*/  ISETP.GT.AND P5, PT, R66, 0x11, PT ;  /* 0x000000114200780c */ /* 0x000fe40003fa4270 */
[----:B0-----:R-:W-:-:S02]  /*54b0*/  FSEL R169, R169, -INF , P4 ;  /* 0xff800000a9a97808 */ /* 0x001fc40002000000 */
[----:B------:R-:W-:Y:S02]  /*54c0*/  ISETP.GT.AND P4, PT, R40, 0x31, PT ;  /* 0x000000312800780c */ /* 0x000fe40003f84270 */
[----:B------:R-:W-:Y:S02]  /*54d0*/  FMNMX.FTZ R8, R169, R8, !PT ;  /* 0x00000008a9087209 */ /* 0x000fe40007810000 */
[----:B------:R-:W-:Y:S02]  /*54e0*/  FSEL R73, R14, -INF , P5 ;  /* 0xff8000000e497808 */ /* 0x000fe40002800000 */
[----:B------:R-:W-:-:S04]  /*54f0*/  ISETP.GT.AND P5, PT, R66, 0x19, PT ;  /* 0x000000194200780c */ /* 0x000fc80003fa4270 */
[----:B------:R-:W-:Y:S02]  /*5500*/  FSEL R77, R20, -INF , P5 ;  /* 0xff800000144d7808 */ /* 0x000fe40002800000 */
[----:B------:R-:W-:Y:S01]  /*5510*/  ISETP.GT.AND P5, PT, R66, 0x21, PT ;  /* 0x000000214200780c */ /* 0x000fe20003fa4270 */
[----:B------:R-:W-:Y:S02]  /*5520*/  WARPGROUP.DEPBAR.LE gsb0, 0x0 ;  /* 0x00008000000079c5 */ /* 0x000fe40000010000 */
[----:B------:R-:W-:Y:S01]  /*5530*/  FSEL R155, R37, -INF , P3 ;  /* 0xff800000259b7808 */ /* 0x000fe20001800000 */
[----:B------:R-:W-:Y:S01]  /*5540*/  WARPGROUP.ARRIVE ;  /* 0x00000000000079c5 */ /* 0x000fe20000000000 */
[C---:B------:R-:W-:Y:S02]  /*5550*/  ISETP.GT.AND P3, PT, R40.reuse, 0x38, PT ;  /* 0x000000382800780c */ /* 0x040fe40003f64270 */
        /* <DEDUP_REMOVED lines=11> */
[----:B------:R-:W-:Y:S01]  /*5610*/  FSEL R41, R55, -INF , P4 ;  /* 0xff80000037297808 */ /* 0x000fe20002000000 */
[----:B------:R-:W-:Y:S01]  /*5620*/  FMUL.FTZ R54, R76, UR45 ;  /* 0x0000002d4c367c20 */ /* 0x000fe20008410000 */
[----:B------:R-:W-:Y:S01]  /*5630*/  FMNMX.FTZ R38, R75, R38, !PT ;  /* 0x000000264b267209 */ /* 0x000fe20007810000 */
[----:B------:R-:W-:Y:S01]  /*5640*/  UIADD3 UR6, UR6, 0x380, URZ ;  /* 0x0000038006067890 */ /* 0x000fe2000fffe03f */
[----:B------:R-:W-:-:S02]  /*5650*/  ISETP.GT.AND P4, PT, R40, 0x41, PT ;  /* 0x000000412800780c */ /* 0x000fc40003f84270 */
[----:B------:R-:W-:Y:S01]  /*5660*/  FSEL R49, R49, -INF , P3 ;  /* 0xff80000031317808 */ /* 0x000fe20001800000 */
[----:B------:R-:W-:Y:S01]  /*5670*/  MUFU.TANH R54, R54 ;  /* 0x0000003600367308 */ /* 0x000fe20000002400 */
[----:B------:R-:W-:Y:S02]  /*5680*/  FMNMX.FTZ R38, R41, R38, !PT ;  /* 0x0000002629267209 */ /* 0x000fe40007810000 */
[C---:B------:R-:W-:Y:S02]  /*5690*/  ISETP.GT.AND P3, PT, R40.reuse, 0x48, PT ;  /* 0x000000482800780c */ /* 0x040fe40003f64270 */
[----:B------:R-:W-:Y:S02]  /*56a0*/  FSEL R35, R59, -INF , P4 ;  /* 0xff8000003b237808 */ /* 0x000fe40002000000 */
[----:B------:R-:W-:Y:S02]  /*56b0*/  FMNMX.FTZ R38, R49, R38, !PT ;  /* 0x0000002631267209 */ /* 0x000fe40007810000 */
[----:B------:R-:W-:-:S02]  /*56c0*/  ISETP.GT.AND P4, PT, R40, 0x49, PT ;  /* 0x000000492800780c */ /* 0x000fc40003f84270 */
[----:B------:R-:W-:Y:S02]  /*56d0*/  FSEL R45, R45, -INF , P3 ;  /* 0xff8000002d2d7808 */ /* 0x000fe40001800000 */
        /* <DEDUP_REMOVED lines=19> */
[----:B------:R-:W-:Y:S02]  /*5810*/  ISETP.GT.AND P3, PT, R40, 0x68, PT ;  /* 0x000000682800780c */ /* 0x000fe40003f64270 */
[----:B0-----:R-:W-:Y:S02]  /*5820*/  FSEL R55, R8, -INF , P4 ;  /* 0xff80000008377808 */ /* 0x001fe40002000000 */
[----:B------:R-:W-:Y:S02]  /*5830*/  FMNMX.FTZ R38, R53, R38, !PT ;  /* 0x0000002635267209 */ /* 0x000fe40007810000 */
[----:B------:R-:W-:-:S02]  /*5840*/  ISETP.GT.AND P4, PT, R40, 0x69, PT ;  /* 0x000000692800780c */ /* 0x000fc40003f84270 */
[----:B------:R-:W-:Y:S02]  /*5850*/  FSEL R59, R78, -INF , P3 ;  /* 0xff8000004e3b7808 */ /* 0x000fe40001800000 */
[----:B------:R-:W-:Y:S02]  /*5860*/  FMNMX.FTZ R38, R55, R38, !PT ;  /* 0x0000002637267209 */ /* 0x000fe40007810000 */
[----:B------:R-:W-:Y:S02]  /*5870*/  ISETP.GT.AND P3, PT, R40, 0x70, PT ;  /* 0x000000702800780c */ /* 0x000fe40003f64270 */
[----:B------:R-:W-:Y:S02]  /*5880*/  FSEL R67, R79, -INF , P4 ;  /* 0xff8000004f437808 */ /* 0x000fe40002000000 */
[----:B------:R-:W-:Y:S01]  /*5890*/  FMNMX.FTZ R8, R59, R38, !PT ;  /* 0x000000263b087209 */ /* 0x000fe20007810000 */
[----:B------:R-:W-:Y:S01]  /*58a0*/  FMUL.FTZ R38, R60, UR45 ;  /* 0x0000002d3c267c20 */ /* 0x000fe20008410000 */
[----:B------:R-:W-:Y:S01]  /*58b0*/  ISETP.GT.AND P4, PT, R40, 0x71, PT ;  /* 0x000000712800780c */ /* 0x000fe20003f84270 */
[----:B------:R-:W-:Y:S01]  /*58c0*/  FMUL.FTZ R60, R81, UR45 ;  /* 0x0000002d513c7c20 */ /* 0x000fe20008410000 */
[----:B------:R-:W-:-:S02]  /*58d0*/  FSEL R57, R57, -INF , P3 ;  /* 0xff80000039397808 */ /* 0x000fc40001800000 */
[----:B------:R-:W-:Y:S01]  /*58e0*/  FMNMX.FTZ R8, R67, R8, !PT ;  /* 0x0000000843087209 */ /* 0x000fe20007810000 */
[----:B------:R-:W0:Y:S01]  /*58f0*/  MUFU.TANH R38, R38 ;  /* 0x0000002600267308 */ /* 0x000e220000002400 */
[C---:B------:R-:W-:Y:S02]  /*5900*/  ISETP.GT.AND P3, PT, R40.reuse, 0x78, PT ;  /* 0x000000782800780c */ /* 0x040fe40003f64270 */
[----:B------:R-:W-:Y:S02]  /*5910*/  FSEL R63, R63, -INF , P4 ;  /* 0xff8000003f3f7808 */ /* 0x000fe40002000000 */
[----:B------:R-:W-:Y:S02]  /*5920*/  FMNMX.FTZ R8, R57, R8, !PT ;  /* 0x0000000839087209 */ /* 0x000fe40007810000 */
[----:B------:R-:W-:Y:S01]  /*5930*/  ISETP.GT.AND P4, PT, R40, 0x79, PT ;  /* 0x000000792800780c */ /* 0x000fe20003f84270 */
[----:B------:R-:W-:Y:S01]  /*5940*/  FMUL.FTZ R40, R61, UR45 ;  /* 0x0000002d3d287c20 */ /* 0x000fe20008410000 */
[----:B------:R-:W-:Y:S01]  /*5950*/  FSEL R61, R86, -INF , P3 ;  /* 0xff800000563d7808 */ /* 0x000fe20001800000 */
[----:B------:R-:W-:Y:S01]  /*5960*/  MUFU.TANH R60, R60 ;  /* 0x0000003c003c7308 */ /* 0x000fe20000002400 */
[----:B------:R-:W-:-:S02]  /*5970*/  FMNMX.FTZ R8, R63, R8, !PT ;  /* 0x000000083f087209 */ /* 0x000fc40007810000 */
[----:B------:R-:W-:Y:S02]  /*5980*/  FSEL R71, R71, -INF , P4 ;  /* 0xff80000047477808 */ /* 0x000fe40002000000 */
[----:B------:R-:W-:Y:S02]  /*5990*/  FMNMX.FTZ R8, R61, R8, !PT ;  /* 0x000000083d087209 */ /* 0x000fe40007810000 */
[----:B------:R-:W-:Y:S01]  /*59a0*/  ISETP.GT.AND P4, PT, R66, RZ, PT ;  /* 0x000000ff4200720c */ /* 0x000fe20003f84270 */
[----:B------:R-:W1:Y:S01]  /*59b0*/  MUFU.TANH R40, R40 ;  /* 0x0000002800287308 */ /* 0x000e620000002400 */
[----:B------:R-:W-:Y:S02]  /*59c0*/  FMNMX.FTZ R8, R71, R8, !PT ;  /* 0x0000000847087209 */ /* 0x000fe40007810000 */
[----:B------:R-:W-:Y:S02]  /*59d0*/  FSEL R36, R10, -INF , P4 ;  /* 0xff8000000a247808 */ /* 0x000fe40002000000 */
[----:B------:R-:W-:Y:S01]  /*59e0*/  ISETP.GT.AND P4, PT, R66, 0x8, PT ;  /* 0x000000084200780c */ /* 0x000fe20003f84270 */
[----:B------:R-:W2:Y:S01]  /*59f0*/  SHFL.BFLY PT, R9, R8, 0x2, 0x1f ;  /* 0x0c401f0008097f89 */ /* 0x000ea200000e0000 */
[----:B------:R-:W-:-:S02]  /*5a00*/  FSEL R79, R24, -INF , P5 ;  /* 0xff800000184f7808 */ /* 0x000fc40002800000 */
[----:B------:R-:W-:Y:S02]  /*5a10*/  FSEL R13, R13, -INF , P4 ;  /* 0xff8000000d0d7808 */ /* 0x000fe40002000000 */
[C---:B------:R-:W-:Y:S02]  /*5a20*/  ISETP.GT.AND P4, PT, R66.reuse, 0x10, PT ;  /* 0x000000104200780c */ /* 0x040fe40003f84270 */
[C---:B------:R-:W-:Y:S02]  /*5a30*/  ISETP.GT.AND P5, PT, R66.reuse, 0x29, PT ;  /* 0x000000294200780c */ /* 0x040fe40003fa4270 */
[----:B------:R-:W-:Y:S02]  /*5a40*/  FSEL R15, R15, -INF , P4 ;  /* 0xff8000000f0f7808 */ /* 0x000fe40002000000 */
[----:B------:R-:W-:Y:S02]  /*5a50*/  ISETP.GT.AND P4, PT, R66, 0x18, PT ;  /* 0x000000184200780c */ /* 0x000fe40003f84270 */
[----:B------:R-:W-:-:S02]  /*5a60*/  FSEL R27, R27, -INF , P5 ;  /* 0xff8000001b1b7808 */ /* 0x000fc40002800000 */
[----:B------:R-:W-:Y:S02]  /*5a70*/  FSEL R21, R21, -INF , P4 ;  /* 0xff80000015157808 */ /* 0x000fe40002000000 */
[C---:B------:R-:W-:Y:S02]  /*5a80*/  ISETP.GT.AND P4, PT, R66.reuse, 0x20, PT ;  /* 0x000000204200780c */ /* 0x040fe40003f84270 */
[C---:B------:R-:W-:Y:S02]  /*5a90*/  ISETP.GT.AND P5, PT, R66.reuse, 0x31, PT ;  /* 0x000000314200780c */ /* 0x040fe40003fa4270 */
[----:B------:R-:W-:Y:S02]  /*5aa0*/  FSEL R25, R25, -INF , P4 ;  /* 0xff80000019197808 */ /* 0x000fe40002000000 */
[----:B------:R-:W-:Y:S02]  /*5ab0*/  ISETP.GT.AND P4, PT, R66, 0x28, PT ;  /* 0x000000284200780c */ /* 0x000fe40003f84270 */
[----:B--2---:R-:W-:-:S02]  /*5ac0*/  FMNMX.FTZ R9, R8, R9, !PT ;  /* 0x0000000908097209 */ /* 0x004fc40007810000 */
[----:B------:R-:W2:Y:S01]  /*5ad0*/  LDC R8, c[0x0][0x988] ;  /* 0x00026200ff087b82 */ /* 0x000ea20000000800 */
[----:B------:R-:W-:Y:S02]  /*5ae0*/  FSEL R81, R26, -INF , P4 ;  /* 0xff8000001a517808 */ /* 0x000fe40002000000 */
[----:B------:R-:W3:Y:S01]  /*5af0*/  SHFL.BFLY PT, R62, R9, 0x1, 0x1f ;  /* 0x0c201f00093e7f89 */ /* 0x000ee200000e0000 */
[----:B------:R-:W-:Y:S02]  /*5b00*/  WARPGROUP.DEPBAR.LE gsb0, 0x0 ;  /* 0x00008000000079c5 */ /* 0x000fe40000010000 */
[----:B------:R-:W-:Y:S01]  /*5b10*/  WARPGROUP.ARRIVE ;  /* 0x00000000000079c5 */ /* 0x000fe20000000000 */
[----:B------:R-:W-:Y:S02]  /*5b20*/  ISETP.GT.AND P4, PT, R66, 0x30, PT ;  /* 0x000000304200780c */ /* 0x000fe40003f84270 */
[----:B------:R-:W-:Y:S02]  /*5b30*/  FSEL R83, R28, -INF , P5 ;  /* 0xff8000001c537808 */ /* 0x000fe40002800000 */
[----:B------:R-:W-:Y:S01]  /*5b40*/  FSEL R29, R29, -INF , P4 ;  /* 0xff8000001d1d7808 */ /* 0x000fe20002000000 */
[----:B------:R-:W-:Y:S01]  /*5b50*/  HGMMA.64x128x16.F32 R88, R160, gdesc[UR8].tnspB, R88, gsb0 ;  /* 0x41e00008a0587df0 */ /* 0x000fe20008000858 */
[----:B------:R-:W-:-:S02]  /*5b60*/  ISETP.GT.AND P4, PT, R66, 0x38, PT ;  /* 0x000000384200780c */ /* 0x000fc40003f84270 */
[C---:B------:R-:W-:Y:S02]  /*5b70*/  ISETP.GT.AND P5, PT, R66.reuse, 0x39, PT ;  /* 0x000000394200780c */ /* 0x040fe40003fa4270 */
[----:B------:R-:W-:Y:S02]  /*5b80*/  FSEL R31, R31, -INF , P4 ;  /* 0xff8000001f1f7808 */ /* 0x000fe40002000000 */
[----:B------:R-:W-:Y:S02]  /*5b90*/  ISETP.GT.AND P4, PT, R66, 0x40, PT ;  /* 0x000000404200780c */ /* 0x000fe40003f84270 */
[----:B------:R-:W-:Y:S02]  /*5ba0*/  FSEL R85, R30, -INF , P5 ;  /* 0xff8000001e557808 */ /* 0x000fe40002800000 */
[----:B------:R-:W-:Y:S02]  /*5bb0*/  ISETP.GT.AND P5, PT, R66, 0x41, PT ;  /* 0x000000414200780c */ /* 0x000fe40003fa4270 */
[----:B------:R-:W-:-:S02]  /*5bc0*/  FSEL R159, R32, -INF , P4 ;  /* 0xff800000209f7808 */ /* 0x000fc40002000000 */
[----:B---3--:R-:W-:Y:S01]  /*5bd0*/  FMNMX.FTZ R9, R9, R62, !PT ;  /* 0x0000003e09097209 */ /* 0x008fe20007810000 */
[----:B------:R-:W-:Y:S01]  /*5be0*/  FMUL.FTZ R62, R84, UR45 ;  /* 0x0000002d543e7c20 */ /* 0x000fe20008410000 */
[C---:B------:R-:W-:Y:S02]  /*5bf0*/  ISETP.GT.AND P4, PT, R66.reuse, 0x48, PT ;  /* 0x000000484200780c */ /* 0x040fe40003f84270 */
[C---:B------:R-:W-:Y:S01]  /*5c00*/  FSETP.NEU.FTZ.AND P3, PT, R9.reuse, -INF , PT ;  /* 0xff8000000900780b */ /* 0x040fe20003f7d000 */
[----:B--2---:R-:W-:Y:S01]  /*5c10*/  FMUL.FTZ R68, R9, R8 ;  /* 0x0000000809447220 */ /* 0x004fe20000410000 */
[----:B------:R-:W-:Y:S01]  /*5c20*/  FSEL R33, R33, -INF , P5 ;  /* 0xff80000021217808 */ /* 0x000fe20002800000 */
[----:B------:R-:W2:Y:S01]  /*5c30*/  MUFU.TANH R62, R62 ;  /* 0x0000003e003e7308 */ /* 0x000ea20000002400 */
[----:B------:R-:W-:Y:S02]  /*5c40*/  ISETP.GT.AND P5, PT, R66, 0x49, PT ;  /* 0x000000494200780c */ /* 0x000fe40003fa4270 */
[----:B------:R-:W-:-:S02]  /*5c50*/  FSEL R34, R68, RZ, P3 ;  /* 0x000000ff44227208 */ /* 0x000fc40001800000 */
[----:B------:R-:W-:Y:S02]  /*5c60*/  FMNMX.FTZ R68, R36, R5, !PT ;  /* 0x0000000524447209 */ /* 0x000fe40007810000 */
[----:B0-----:R-:W-:Y:S01]  /*5c70*/  FSEL R87, R38, -INF , P4 ;  /* 0xff80000026577808 */ /* 0x001fe20002000000 */
[--C-:B------:R-:W-:Y:S01]  /*5c80*/  FFMA.FTZ R24, R175, R8, -R34.reuse ;  /* 0x00000008af187223 */ /* 0x100fe20000010822 */
[----:B------:R-:W-:Y:S01]  /*5c90*/  FMNMX.FTZ R68, R65, R68, !PT ;  /* 0x0000004441447209 */ /* 0x000fe20007810000 */
[-CC-:B------:R-:W-:Y:S01]  /*5ca0*/  FFMA.FTZ R175, R171, R8.reuse, -R34.reuse ;  /* 0x00000008abaf7223 */ /* 0x180fe20000010822 */
[----:B------:R-:W-:Y:S01]  /*5cb0*/  ISETP.GT.AND P4, PT, R66, 0x50, PT ;  /* 0x000000504200780c */ /* 0x000fe20003f84270 */
[--C-:B------:R-:W-:Y:S01]  /*5cc0*/  FFMA.FTZ R20, R199, R8, -R34.reuse ;  /* 0x00000008c7147223 */ /* 0x100fe20000010822 */
[----:B------:R-:W-:Y:S01]  /*5cd0*/  FMNMX.FTZ R68, R13, R68, !PT ;  /* 0x000000440d447209 */ /* 0x000fe20007810000 */
[-CC-:B------:R-:W-:Y:S01]  /*5ce0*/  FFMA.FTZ R14, R201, R8.reuse, -R34.reuse ;  /* 0x00000008c90e7223 */ /* 0x180fe20000010822 */
[----:B-1----:R-:W-:Y:S01]  /*5cf0*/  FSEL R157, R40, -INF , P5 ;  /* 0xff800000289d7808 */ /* 0x002fe20002800000 */
[--C-:B------:R-:W-:Y:S01]  /*5d00*/  FFMA.FTZ R12, R203, R8, -R34.reuse ;  /* 0x00000008cb0c7223 */ /* 0x100fe20000010822 */
[----:B------:R-:W-:Y:S01]  /*5d10*/  FMNMX.FTZ R68, R69, R68, !PT ;  /* 0x0000004445447209 */ /* 0x000fe20007810000 */
[-CC-:B------:R-:W-:Y:S01]  /*5d20*/  FFMA.FTZ R26, R169, R8.reuse, -R34.reuse ;  /* 0x00000008a91a7223 */ /* 0x180fe20000010822 */
[----:B------:R-:W-:Y:S01]  /*5d30*/  ISETP.GT.AND P5, PT, R66, 0x51, PT ;  /* 0x000000514200780c */ /* 0x000fe20003fa4270 */
[--C-:B------:R-:W-:Y:S01]  /*5d40*/  FFMA.FTZ R169, R155, R8, -R34.reuse ;  /* 0x000000089ba97223 */ /* 0x100fe20000010822 */
        /* <DEDUP_REMOVED lines=35> */
[----:B------:R-:W-:Y:S01]  /*5f80*/  IMAD.U32 R52, RZ, RZ, UR37 ;  /* 0x00000025ff347e24 */ /* 0x000fe2000f8e00ff */
[----:B------:R-:W-:Y:S01]  /*5f90*/  FMNMX.FTZ R68, R83, R68, !PT ;  /* 0x0000004453447209 */ /* 0x000fe20007810000 */
[----:B------:R-:W-:Y:S01]  /*5fa0*/  MUFU.EX2 R183, R183 ;  /* 0x000000b700b77308 */ /* 0x000fe20000000800 */
[----:B------:R-:W-:Y:S01]  /*5fb0*/  ISETP.GT.AND P4, PT, R66, 0x68, PT ;  /* 0x000000684200780c */ /* 0x000fe20003f84270 */
[--C-:B------:R-:W-:Y:S01]  /*5fc0*/  FFMA.FTZ R153, R49, R8, -R34.reuse ;  /* 0x0000000831997223 */ /* 0x100fe20000010822 */
[----:B------:R-:W-:Y:S01]  /*5fd0*/  FMNMX.FTZ R68, R31, R68, !PT ;  /* 0x000000441f447209 */ /* 0x000fe20007810000 */
[-CC-:B------:R-:W-:Y:S01]  /*5fe0*/  FFMA.FTZ R38, R35, R8.reuse, -R34.reuse ;  /* 0x0000000823267223 */ /* 0x180fe20000010822 */
[----:B------:R-:W-:Y:S01]  /*5ff0*/  FSEL R205, R50, -INF , P5 ;  /* 0xff80000032cd7808 */ /* 0x000fe20002800000 */
[--C-:B------:R-:W-:Y:S01]  /*6000*/  FFMA.FTZ R35, R45, R8, -R34.reuse ;  /* 0x000000082d237223 */ /* 0x100fe20000010822 */
        /* <DEDUP_REMOVED lines=11> */
[----:B------:R-:W-:Y:S01]  /*60c0*/  FFMA.FTZ R49, R61, R8, -R34 ;  /* 0x000000083d317223 */ /* 0x000fe20000010822 */
[----:B------:R-:W-:Y:S01]  /*60d0*/  FMNMX.FTZ R68, R87, R68, !PT ;  /* 0x0000004457447209 */ /* 0x000fe20007810000 */
[----:B------:R-:W-:Y:S01]  /*60e0*/  IMAD.U32 R54, RZ, RZ, UR44 ;  /* 0x0000002cff367e24 */ /* 0x000fe2000f8e00ff */
[----:B------:R-:W-:Y:S01]  /*60f0*/  FSEL R209, R56, -INF , P5 ;  /* 0xff80000038d17808 */ /* 0x000fe20002800000 */
[----:B------:R-:W-:Y:S01]  /*6100*/  UMOV UR44, UR37 ;  /* 0x00000025002c7c82 */ /* 0x000fe20008000000 */
[----:B------:R-:W-:Y:S01]  /*6110*/  FMNMX.FTZ R68, R157, R68, !PT ;  /* 0x000000449d447209 */ /* 0x000fe20007810000 */
[----:B------:R-:W-:Y:S01]  /*6120*/  MUFU.EX2 R14, R14 ;  /* 0x0000000e000e7308 */ /* 0x000fe20000000800 */
[----:B------:R-:W-:-:S02]  /*6130*/  ISETP.GT.AND P5, PT, R66, 0x71, PT ;  /* 0x000000714200780c */ /* 0x000fc40003fa4270 */
[----:B------:R-:W-:Y:S02]  /*6140*/  FMNMX.FTZ R68, R171, R68, !PT ;  /* 0x00000044ab447209 */ /* 0x000fe40007810000 */
[----:B------:R-:W-:Y:S02]  /*6150*/  FSEL R75, R58, -INF , P4 ;  /* 0xff8000003a4b7808 */ /* 0x000fe40002000000 */
[----:B------:R-:W-:Y:S01]  /*6160*/  FMNMX.FTZ R68, R199, R68, !PT ;  /* 0x00000044c7447209 */ /* 0x000fe20007810000 */
[----:B------:R-:W-:Y:S01]  /*6170*/  MUFU.EX2 R179, R179 ;  /* 0x000000b300b37308 */ /* 0x000fe20000000800 */
[----:B------:R-:W-:Y:S02]  /*6180*/  ISETP.GT.AND P4, PT, R66, 0x78, PT ;  /* 0x000000784200780c */ /* 0x000fe40003f84270 */
[----:B------:R-:W-:Y:S02]  /*6190*/  FMNMX.FTZ R68, R201, R68, !PT ;  /* 0x00000044c9447209 */ /* 0x000fe40007810000 */
[----:B------:R-:W-:-:S02]  /*61a0*/  FSEL R211, R60, -INF , P5 ;  /* 0xff8000003cd37808 */ /* 0x000fc40002800000 */
[----:B------:R-:W-:Y:S01]  /*61b0*/  FMNMX.FTZ R68, R203, R68, !PT ;  /* 0x00000044cb447209 */ /* 0x000fe20007810000 */
[----:B------:R-:W-:Y:S01]  /*61c0*/  MUFU.EX2 R20, R20 ;  /* 0x0000001400147308 */ /* 0x000fe20000000800 */
[----:B------:R-:W-:Y:S02]  /*61d0*/  ISETP.GT.AND P5, PT, R66, 0x79, PT ;  /* 0x000000794200780c */ /* 0x000fe40003fa4270 */
[----:B------:R-:W-:Y:S02]  /*61e0*/  FMNMX.FTZ R68, R155, R68, !PT ;  /* 0x000000449b447209 */ /* 0x000fe40007810000 */
[----:B--2---:R-:W-:Y:S02]  /*61f0*/  FSEL R213, R62, -INF , P4 ;  /* 0xff8000003ed57808 */ /* 0x004fe40002000000 */
[----:B------:R-:W-:Y:S01]  /*6200*/  FMNMX.FTZ R68, R205, R68, !PT ;  /* 0x00000044cd447209 */ /* 0x000fe20007810000 */
[----:B------:R-:W-:Y:S01]  /*6210*/  MUFU.EX2 R173, R173 ;  /* 0x000000ad00ad7308 */ /* 0x000fe20000000800 */
[----:B------:R-:W-:-:S02]  /*6220*/  FSEL R215, R64, -INF , P5 ;  /* 0xff80000040d77808 */ /* 0x000fc40002800000 */
[----:B------:R-:W-:Y:S02]  /*6230*/  FMNMX.FTZ R68, R207, R68, !PT ;  /* 0x00000044cf447209 */ /* 0x000fe40007810000 */
[----:B------:R-:W-:Y:S02]  /*6240*/  FSEL R53, R9, RZ, P3 ;  /* 0x000000ff09357208 */ /* 0x000fe40001800000 */
[----:B------:R-:W-:Y:S01]  /*6250*/  FMNMX.FTZ R68, R209, R68, !PT ;  /* 0x00000044d1447209 */ /* 0x000fe20007810000 */
[----:B------:R-:W-:Y:S01]  /*6260*/  MUFU.EX2 R24, R24 ;  /* 0x0000001800187308 */ /* 0x000fe20000000800 */
[----:B------:R-:W-:Y:S01]  /*6270*/  @!P1 LEA R52, R52, UR38, 0x3 ;  /* 0x0000002634349c11 */ /* 0x000fe2000f8e18ff */
[----:B------:R-:W-:Y:S01]  /*6280*/  FADD.FTZ R53, -R53, R6 ;  /* 0x0000000635357221 */ /* 0x000fe20000010100 */
[----:B------:R-:W-:Y:S02]  /*6290*/  FMNMX.FTZ R68, R75, R68, !PT ;  /* 0x000000444b447209 */ /* 0x000fe40007810000 */
[----:B------:R-:W-:Y:S01]  /*62a0*/  @!P1 LEA R54, R54, UR38, 0x3 ;  /* 0x0000002636369c11 */ /* 0x000fe2000f8e18ff */
[----:B------:R-:W-:-:S02]  /*62b0*/  WARPGROUP.DEPBAR.LE gsb0, 0x0 ;  /* 0x00008000000079c5 */ /* 0x000fc40000010000 */
[----:B------:R-:W-:Y:S01]  /*62c0*/  WARPGROUP.ARRIVE ;  /* 0x00000000000079c5 */ /* 0x000fe20000000000 */
[----:B------:R-:W-:Y:S01]  /*62d0*/  FMNMX.FTZ R68, R211, R68, !PT ;  /* 0x00000044d3447209 */ /* 0x000fe20007810000 */
[----:B------:R-:W-:Y:S01]  /*62e0*/  FMUL.FTZ R53, R53, R8 ;  /* 0x0000000835357220 */ /* 0x000fe20000410000 */
[----:B------:R-:W-:Y:S01]  /*62f0*/  @!P1 VIADD R52, R52, 0x28840 ;  /* 0x0002884034349836 */ /* 0x000fe20000000000 */
[----:B------:R-:W-:Y:S01]  /*6300*/  MUFU.EX2 R175, R175 ;  /* 0x000000af00af7308 */ /* 0x000fe20000000800 */
[----:B------:R-:W-:Y:S01]  /*6310*/  FMNMX.FTZ R68, R213, R68, !PT ;  /* 0x00000044d5447209 */ /* 0x000fe20007810000 */
[----:B------:R-:W-:Y:S01]  /*6320*/  HGMMA.64x128x16.F32 R88, R164, gdesc[UR4].tnspB, R88, gsb0 ;  /* 0x41e00004a4587df0 */ /* 0x000fe20008000858 */
[C---:B------:R-:W-:Y:S01]  /*6330*/  ISETP.GT.AND P3, PT, R4.reuse, R7, PT ;  /* 0x000000070400720c */ /* 0x040fe20003f64270 */
[----:B------:R-:W-:Y:S01]  /*6340*/  VIADD R4, R4, 0xffffffff ;  /* 0xffffffff04047836 */ /* 0x000fe20000000000 */
[----:B------:R-:W-:Y:S02]  /*6350*/  FMNMX.FTZ R68, R215, R68, !PT ;  /* 0x00000044d7447209 */ /* 0x000fe40007810000 */
[----:B------:R-:W-:Y:S01]  /*6360*/  @!P1 PRMT R52, RZ, 0x654, R52 ;  /* 0x00000654ff349816 */ /* 0x000fe20000000034 */
        /* <DEDUP_REMOVED lines=10> */
[----:B0-----:R-:W-:Y:S01]  /*6410*/  FMNMX.FTZ R11, R47, R48, !PT ;  /* 0x000000302f0b7209 */ /* 0x001fe20007810000 */
[----:B------:R-:W-:-:S06]  /*6420*/  FFMA.FTZ R47, R57, R8, -R34 ;  /* 0x00000008392f7223 */ /* 0x000fcc0000010822 */
[----:B------:R-:W-:Y:S01]  /*6430*/  MUFU.EX2 R35, R35 ;  /* 0x0000002300237308 */ /* 0x000fe20000000800 */
[-CC-:B------:R-:W-:Y:S01]  /*6440*/  FFMA.FTZ R48, R63, R8.reuse, -R34.reuse ;  /* 0x000000083f307223 */ /* 0x180fe20000010822 */
[C---:B------:R-:W-:Y:S01]  /*6450*/  FSETP.NEU.FTZ.AND P4, PT, R11.reuse, -INF , PT ;  /* 0xff8000000b00780b */ /* 0x040fe20003f9d000 */
[-C--:B------:R-:W-:Y:S01]  /*6460*/  FMUL.FTZ R50, R11, R8.reuse ;  /* 0x000000080b327220 */ /* 0x080fe20000410000 */
[----:B------:R-:W-:Y:S02]  /*6470*/  FFMA.FTZ R34, R71, R8, -R34 ;  /* 0x0000000847227223 */ /* 0x000fe40000010822 */
[----:B------:R-:W-:Y:S02]  /*6480*/  FSEL R6, R11, RZ, P4 ;  /* 0x000000ff0b067208 */ /* 0x000fe40002000000 */
[----:B------:R-:W-:Y:S01]  /*6490*/  FSEL R50, R50, RZ, P4 ;  /* 0x000000ff32327208 */ /* 0x000fe20002000000 */
[----:B------:R-:W-:Y:S02]  /*64a0*/  MUFU.EX2 R40, R40 ;  /* 0x0000002800287308 */ /* 0x000fe40000000800 */
[----:B------:R-:W-:-:S02]  /*64b0*/  FADD.FTZ R5, -R6, R5 ;  /* 0x0000000506057221 */ /* 0x000fc40000010100 */
[-CC-:B------:R-:W-:Y:S01]  /*64c0*/  FFMA.FTZ R180, R36, R8.reuse, -R50.reuse ;  /* 0x0000000824b47223 */ /* 0x180fe20000010832 */
[-CC-:B------:R-:W-:Y:S01]  /*64d0*/  FFMA.FTZ R51, R65, R8.reuse, -R50.reuse ;  /* 0x0000000841337223 */ /* 0x180fe20000010832 */
[-C--:B------:R-:W-:Y:S01]  /*64e0*/  FMUL.FTZ R5, R5, R8.reuse ;  /* 0x0000000805057220 */ /* 0x080fe20000410000 */
[-CC-:B------:R-:W-:Y:S01]  /*64f0*/  FFMA.FTZ R182, R13, R8.reuse, -R50.reuse ;  /* 0x000000080db67223 */ /* 0x180fe20000010832 */
[----:B------:R-:W0:Y:S01]  /*6500*/  MUFU.EX2 R6, R53 ;  /* 0x0000003500067308 */ /* 0x000e220000000800 */
[-CC-:B------:R-:W-:Y:S01]  /*6510*/  FFMA.FTZ R13, R69, R8.reuse, -R50.reuse ;  /* 0x00000008450d7223 */ /* 0x180fe20000010832 */
[-CC-:B------:R-:W-:Y:S01]  /*6520*/  FFMA.FTZ R176, R15, R8.reuse, -R50.reuse ;  /* 0x000000080fb07223 */ /* 0x180fe20000010832 */
[----:B------:R-:W-:Y:S01]  /*6530*/  IADD3 R36, -R198, 0xb, RZ ;  /* 0x0000000bc6247810 */ /* 0x000fe20007ffe1ff */
        /* <DEDUP_REMOVED lines=11> */
[--C-:B------:R-:W-:Y:S01]  /*65f0*/  FFMA.FTZ R31, R85, R8, -R50.reuse ;  /* 0x00000008551f7223 */ /* 0x100fe20000010832 */
[----:B------:R-:W1:Y:S01]  /*6600*/  MUFU.EX2 R5, R5 ;  /* 0x0000000500057308 */ /* 0x000e620000000800 */
[----:B0-----:R-:W-:Y:S01]  /*6610*/  FFMA.FTZ R53, R6, R0, R181 ;  /* 0x0000000006357223 */ /* 0x001fe200000100b5 */
[-CC-:B------:R-:W-:Y:S01]  /*6620*/  FFMA.FTZ R152, R159, R8.reuse, -R50.reuse ;  /* 0x000000089f987223 */ /* 0x180fe20000010832 */
[-CC-:B------:R-:W-:Y:S01]  /*6630*/  FFMA.FTZ R33, R33, R8.reuse, -R50.reuse ;  /* 0x0000000821217223 */ /* 0x180fe20000010832 */
[-CC-:B------:R-:W-:Y:S01]  /*6640*/  FFMA.FTZ R154, R87, R8.reuse, -R50.reuse ;  /* 0x00000008579a7223 */ /* 0x180fe20000010832 */
[C---:B------:R-:W-:Y:S01]  /*6650*/  FADD.FTZ R0, R10.reuse, R53 ;  /* 0x000000350a007221 */ /* 0x040fe20000010000 */
[----:B------:R-:W-:Y:S01]  /*6660*/  F2FP.F16.F32.PACK_AB R181, R10, R181 ;  /* 0x000000b50ab5723e */ /* 0x000fe200000000ff */
[-C--:B------:R-:W-:Y:S01]  /*6670*/  FFMA.FTZ R156, R171, R8.reuse, -R50 ;  /* 0x00000008ab9c7223 */ /* 0x080fe20000010832 */
[----:B------:R-:W0:Y:S01]  /*6680*/  MUFU.EX2 R51, R51 ;  /* 0x0000003300337308 */ /* 0x000e220000000800 */
[----:B------:R-:W-:Y:S01]  /*6690*/  FADD.FTZ R53, R183, R0 ;  /* 0x00000000b7357221 */ /* 0x000fe20000010000 */
[-CC-:B------:R-:W-:Y:S01]  /*66a0*/  FFMA.FTZ R158, R201, R8.reuse, -R50.reuse ;  /* 0x00000008c99e7223 */ /* 0x180fe20000010832 */
[-CC-:B------:R-:W-:Y:S01]  /*66b0*/  FFMA.FTZ R203, R203, R8.reuse, -R50.reuse ;  /* 0x00000008cbcb7223 */ /* 0x180fe20000010832 */
[-CC-:B------:R-:W-:Y:S01]  /*66c0*/  FFMA.FTZ R155, R155, R8.reuse, -R50.reuse ;  /* 0x000000089b9b7223 */ /* 0x180fe20000010832 */
[C---:B------:R-:W-:Y:S01]  /*66d0*/  FADD.FTZ R0, R12.reuse, R53 ;  /* 0x000000350c007221 */ /* 0x040fe20000010000 */
[-CC-:B------:R-:W-:Y:S01]  /*66e0*/  FFMA.FTZ R53, R199, R8.reuse, -R50.reuse ;  /* 0x00000008c7357223 */ /* 0x180fe20000010832 */
[-CC-:B------:R-:W-:Y:S01]  /*66f0*/  FFMA.FTZ R205, R205, R8.reuse, -R50.reuse ;  /* 0x00000008cdcd7223 */ /* 0x180fe20000010832 */
[----:B------:R-:W2:Y:S01]  /*6700*/  MUFU.EX2 R182, R182 ;  /* 0x000000b600b67308 */ /* 0x000ea20000000800 */
[-CC-:B------:R-:W-:Y:S01]  /*6710*/  FFMA.FTZ R207, R207, R8.reuse, -R50.reuse ;  /* 0x00000008cfcf7223 */ /* 0x180fe20000010832 */
[-CC-:B------:R-:W-:Y:S01]  /*6720*/  FFMA.FTZ R209, R209, R8.reuse, -R50.reuse ;  /* 0x00000008d1d17223 */ /* 0x180fe20000010832 */
[-CC-:B------:R-:W-:Y:S01]  /*6730*/  FFMA.FTZ R75, R75, R8.reuse, -R50.reuse ;  /* 0x000000084b4b7223 */ /* 0x180fe20000010832 */
[-CC-:B------:R-:W-:Y:S01]  /*6740*/  FFMA.FTZ R211, R211, R8.reuse, -R50.reuse ;  /* 0x00000008d3d37223 */ /* 0x180fe20000010832 */
[----:B------:R-:W-:Y:S01]  /*6750*/  FFMA.FTZ R213, R213, R8, -R50 ;  /* 0x00000008d5d57223 */ /* 0x000fe20000010832 */
[----:B------:R-:W-:-:S02]  /*6760*/  F2FP.F16.F32.PACK_AB R183, R12, R183 ;  /* 0x000000b70cb7723e */ /* 0x000fc400000000ff */
[----:B------:R-:W3:Y:S01]  /*6770*/  MUFU.EX2 R13, R13 ;  /* 0x0000000d000d7308 */ /* 0x000ee20000000800 */
[----:B------:R-:W-:-:S07]  /*6780*/  F2FP.F16.F32.PACK_AB R171, R41, R30 ;  /* 0x0000001e29ab723e */ /* 0x000fce00000000ff */
[----:B------:R-:W4:Y:S08]  /*6790*/  MUFU.EX2 R176, R176 ;  /* 0x000000b000b07308 */ /* 0x000f300000000800 */
[----:B------:R-:W5:Y:S01]  /*67a0*/  MUFU.EX2 R15, R15 ;  /* 0x0000000f000f7308 */ /* 0x000f620000000800 */
[----:B------:R-:W-:Y:S02]  /*67b0*/  WARPGROUP.DEPBAR.LE gsb0, 0x0 ;  /* 0x00008000000079c5 */ /* 0x000fe40000010000 */
[----:B------:R2:W-:Y:S06]  /*67c0*/  BAR.ARV R36, 0x100 ;  /* 0x000400240000751d */ /* 0x0005ec0000002000 */
[----:B------:R0:W-:Y:S01]  /*67d0*/  @!P1 SYNCS.ARRIVE.TRANS64.RED.A1T0 RZ, [R52+URZ], RZ ;  /* 0x000000ff34ff99a7 */ /* 0x0001e2000810043f */
[----:B------:R-:W5:Y:S01]  /*67e0*/  MUFU.EX2 R178, R178 ;  /* 0x000000b200b27308 */ /* 0x000f620000000800 */
[-C--:B-1----:R-:W-:Y:S01]  /*67f0*/  FMUL.FTZ R88, R88, R5.reuse ;  /* 0x0000000558587220 */ /* 0x082fe20000410000 */
[-C--:B------:R-:W-:Y:S01]  /*6800*/  FMUL.FTZ R89, R89, R5.reuse ;  /* 0x0000000559597220 */ /* 0x080fe20000410000 */
[-C--:B------:R-:W-:Y:S01]  /*6810*/  FMUL.FTZ R92, R92, R5.reuse ;  /* 0x000000055c5c7220 */ /* 0x080fe20000410000 */
[-C--:B------:R-:W-:Y:S01]  /*6820*/  FMUL.FTZ R93, R93, R5.reuse ;  /* 0x000000055d5d7220 */ /* 0x080fe20000410000 */
[-C--:B------:R-:W-:Y:S01]  /*6830*/  FMUL.FTZ R96, R96, R5.reuse ;  /* 0x0000000560607220 */ /* 0x080fe20000410000 */
[----:B------:R-:W-:Y:S01]  /*6840*/  FMUL.FTZ R97, R97, R5 ;  /* 0x0000000561617220 */ /* 0x000fe20000410000 */
[----:B0-----:R-:W-:Y:S01]  /*6850*/  FFMA.FTZ R52, R5, R3, R180 ;  /* 0x0000000305347223 */ /* 0x001fe200000100b4 */
[----:B------:R-:W0:Y:S01]  /*6860*/  MUFU.EX2 R21, R21 ;  /* 0x0000001500157308 */ /* 0x000e220000000800 */
[-CC-:B------:R-:W-:Y:S01]  /*6870*/  FFMA.FTZ R3, R157, R8.reuse, -R50.reuse ;  /* 0x000000089d037223 */ /* 0x180fe20000010832 */
[----:B------:R-:W-:Y:S01]  /*6880*/  FFMA.FTZ R50, R215, R8, -R50 ;  /* 0x00000008d7327223 */ /* 0x000fe20000010832 */
[----:B------:R-:W-:Y:S01]  /*6890*/  FADD.FTZ R55, R51, R52 ;  /* 0x0000003433377221 */ /* 0x000fe20000010000 */
[----:B------:R-:W-:-:S02]  /*68a0*/  @!P1 VIADD R52, R54, 0x28860 ;  /* 0x0002886036349836 */ /* 0x000fc40000000000 */
[-C--:B------:R-:W-:Y:S01]  /*68b0*/  FMUL.FTZ R100, R100, R5.reuse ;  /* 0x0000000564647220 */ /* 0x080fe20000410000 */
[-C--:B------:R-:W-:Y:S01]  /*68c0*/  FMUL.FTZ R101, R101, R5.reuse ;  /* 0x0000000565657220 */ /* 0x080fe20000410000 */
[----:B--2---:R-:W-:Y:S01]  /*68d0*/  FADD.FTZ R36, R182, R55 ;  /* 0x00000037b6247221 */ /* 0x004fe20000010000 */
[----:B------:R-:W1:Y:S01]  /*68e0*/  MUFU.EX2 R172, R172 ;  /* 0x000000ac00ac7308 */ /* 0x000e620000000800 */
[C---:B---3--:R-:W-:Y:S01]  /*68f0*/  F2FP.F16.F32.PACK_AB R182, R13.reuse, R182 ;  /* 0x000000b60db6723e */ /* 0x048fe200000000ff */
[-C--:B------:R-:W-:Y:S01]  /*6900*/  FMUL.FTZ R104, R104, R5.reuse ;  /* 0x0000000568687220 */ /* 0x080fe20000410000 */
[----:B------:R-:W-:Y:S01]  /*6910*/  FADD.FTZ R55, R13, R36 ;  /* 0x000000240d377221 */ /* 0x000fe20000010000 */
[----:B------:R-:W-:Y:S01]  /*6920*/  @!P1 PRMT R52, RZ, 0x654, R52 ;  /* 0x00000654ff349816 */ /* 0x000fe20000000034 */
[-C--:B------:R-:W-:Y:S01]  /*6930*/  FMUL.FTZ R105, R105, R5.reuse ;  /* 0x0000000569697220 */ /* 0x080fe20000410000 */
[-C--:B------:R-:W-:Y:S01]  /*6940*/  FMUL.FTZ R108, R108, R5.reuse ;  /* 0x000000056c6c7220 */ /* 0x080fe20000410000 */
[----:B----4-:R-:W-:Y:S01]  /*6950*/  FADD.FTZ R36, R176, R55 ;  /* 0x00000037b0247221 */ /* 0x010fe20000010000 */
[----:B------:R-:W-:Y:S01]  /*6960*/  FADD.FTZ R55, R177, R0 ;  /* 0x00000000b1377221 */ /* 0x000fe20000010000 */
[----:B------:R-:W2:Y:S01]  /*6970*/  MUFU.EX2 R25, R25 ;  /* 0x0000001900197308 */ /* 0x000ea20000000800 */
[C---:B-----5:R-:W-:Y:S01]  /*6980*/  F2FP.F16.F32.PACK_AB R176, R15.reuse, R176 ;  /* 0x000000b00fb0723e */ /* 0x060fe200000000ff */
[----:B------:R-:W-:Y:S01]  /*6990*/  FADD.FTZ R57, R15, R36 ;  /* 0x000000240f397221 */ /* 0x000fe20000010000 */
[----:B------:R-:W-:Y:S01]  /*69a0*/  FADD.FTZ R0, R14, R55 ;  /* 0x000000370e007221 */ /* 0x000fe20000010000 */
[----:B------:R3:W-:Y:S01]  /*69b0*/  @!P1 SYNCS.ARRIVE.TRANS64.RED.A1T0 RZ, [R52+URZ], RZ ;  /* 0x000000ff34ff99a7 */ /* 0x0007e2000810043f */
[-C--:B------:R-:W-:Y:S01]  /*69c0*/  FMUL.FTZ R109, R109, R5.reuse ;  /* 0x000000056d6d7220 */ /* 0x080fe20000410000 */
[----:B------:R-:W-:Y:S01]  /*69d0*/  FADD.FTZ R36, R178, R57 ;  /* 0x00000039b2247221 */ /* 0x000fe20000010000 */
[----:B------:R-:W-:Y:S01]  /*69e0*/  FADD.FTZ R55, R179, R0 ;  /* 0x00000000b3377221 */ /* 0x000fe20000010000 */
[----:B------:R-:W4:Y:S01]  /*69f0*/  MUFU.EX2 R174, R174 ;  /* 0x000000ae00ae7308 */ /* 0x000f220000000800 */
[-C--:B------:R-:W-:Y:S01]  /*6a00*/  FMUL.FTZ R112, R112, R5.reuse ;  /* 0x0000000570707220 */ /* 0x080fe20000410000 */
[----:B0-----:R-:W-:Y:S01]  /*6a10*/  FADD.FTZ R57, R21, R36 ;  /* 0x0000002415397221 */ /* 0x001fe20000010000 */
[----:B------:R-:W-:Y:S01]  /*6a20*/  FADD.FTZ R0, R20, R55 ;  /* 0x0000003714007221 */ /* 0x000fe20000010000 */
[-C--:B------:R-:W-:Y:S01]  /*6a30*/  FMUL.FTZ R113, R113, R5.reuse ;  /* 0x0000000571717220 */ /* 0x080fe20000410000 */
[-C--:B------:R-:W-:Y:S01]  /*6a40*/  FMUL.FTZ R116, R116, R5.reuse ;  /* 0x0000000574747220 */ /* 0x080fe20000410000 */
[----:B-1----:R-:W-:Y:S01]  /*6a50*/  FADD.FTZ R36, R172, R57 ;  /* 0x00000039ac247221 */ /* 0x002fe20000010000 */
[----:B------:R-:W-:Y:S01]  /*6a60*/  FADD.FTZ R55, R173, R0 ;  /* 0x00000000ad377221 */ /* 0x000fe20000010000 */
[----:B------:R-:W0:Y:S01]  /*6a70*/  MUFU.EX2 R27, R27 ;  /* 0x0000001b001b7308 */ /* 0x000e220000000800 */
[-C--:B------:R-:W-:Y:S01]  /*6a80*/  FMUL.FTZ R117, R117, R5.reuse ;  /* 0x0000000575757220 */ /* 0x080fe20000410000 */
[----:B--2---:R-:W-:Y:S01]  /*6a90*/  FADD.FTZ R57, R25, R36 ;  /* 0x0000002419397221 */ /* 0x004fe20000010000 */
[----:B------:R-:W-:Y:S01]  /*6aa0*/  FADD.FTZ R0, R24, R55 ;  /* 0x0000003718007221 */ /* 0x000fe20000010000 */
[-C--:B------:R-:W-:Y:S01]  /*6ab0*/  FMUL.FTZ R120, R120, R5.reuse ;  /* 0x0000000578787220 */ /* 0x080fe20000410000 */
[-C--:B------:R-:W-:Y:S01]  /*6ac0*/  FMUL.FTZ R121, R121, R5.reuse ;  /* 0x0000000579797220 */ /* 0x080fe20000410000 */
[-C--:B------:R-:W-:Y:S01]  /*6ad0*/  FMUL.FTZ R124, R124, R5.reuse ;  /* 0x000000057c7c7220 */ /* 0x080fe20000410000 */
[----:B------:R-:W-:Y:S01]  /*6ae0*/  FADD.FTZ R55, R175, R0 ;  /* 0x00000000af377221 */ /* 0x000fe20000010000 */
[----:B------:R-:W1:Y:S01]  /*6af0*/  MUFU.EX2 R168, R168 ;  /* 0x000000a800a87308 */ /* 0x000e620000000800 */
[----:B----4-:R-:W-:Y:S01]  /*6b00*/  FADD.FTZ R36, R174, R57 ;  /* 0x00000039ae247221 */ /* 0x010fe20000010000 */
[-C--:B------:R-:W-:Y:S01]  /*6b10*/  FMUL.FTZ R125, R125, R5.reuse ;  /* 0x000000057d7d7220 */ /* 0x080fe20000410000 */
[----:B------:R-:W-:Y:S01]  /*6b20*/  FADD.FTZ R0, R26, R55 ;  /* 0x000000371a007221 */ /* 0x000fe20000010000 */
[-C--:B------:R-:W-:Y:S01]  /*6b30*/  FMUL.FTZ R128, R128, R5.reuse ;  /* 0x0000000580807220 */ /* 0x080fe20000410000 */
[-C--:B------:R-:W-:Y:S01]  /*6b40*/  FMUL.FTZ R129, R129, R5.reuse ;  /* 0x0000000581817220 */ /* 0x080fe20000410000 */
[-C--:B------:R-:W-:Y:S01]  /*6b50*/  FMUL.FTZ R132, R132, R5.reuse ;  /* 0x0000000584847220 */ /* 0x080fe20000410000 */
[----:B------:R-:W-:Y:S01]  /*6b60*/  FADD.FTZ R55, R169, R0 ;  /* 0x00000000a9377221 */ /* 0x000fe20000010000 */
[----:B------:R-:W2:Y:S01]  /*6b70*/  MUFU.EX2 R29, R29 ;  /* 0x0000001d001d7308 */ /* 0x000ea20000000800 */
[----:B0-----:R-:W-:Y:S01]  /*6b80*/  FADD.FTZ R57, R27, R36 ;  /* 0x000000241b397221 */ /* 0x001fe20000010000 */
[-C--:B------:R-:W-:Y:S01]  /*6b90*/  FMUL.FTZ R133, R133, R5.reuse ;  /* 0x0000000585857220 */ /* 0x080fe20000410000 */
[----:B------:R-:W-:Y:S01]  /*6ba0*/  FADD.FTZ R55, R28, R55 ;  /* 0x000000371c377221 */ /* 0x000fe20000010000 */
[-C--:B------:R-:W-:Y:S01]  /*6bb0*/  FMUL.FTZ R136, R136, R5.reuse ;  /* 0x0000000588887220 */ /* 0x080fe20000410000 */
[-C--:B------:R-:W-:Y:S01]  /*6bc0*/  FMUL.FTZ R137, R137, R5.reuse ;  /* 0x0000000589897220 */ /* 0x080fe20000410000 */
[-C--:B------:R-:W-:Y:S01]  /*6bd0*/  FMUL.FTZ R140, R140, R5.reuse ;  /* 0x000000058c8c7220 */ /* 0x080fe20000410000 */
[----:B------:R-:W-:Y:S01]  /*6be0*/  FADD.FTZ R10, R30, R55 ;  /* 0x000000371e0a7221 */ /* 0x000fe20000010000 */
[----:B------:R-:W0:Y:S01]  /*6bf0*/  MUFU.EX2 R170, R170 ;  /* 0x000000aa00aa7308 */ /* 0x000e220000000800 */
[----:B-1----:R-:W-:Y:S01]  /*6c00*/  FADD.FTZ R36, R168, R57 ;  /* 0x00000039a8247221 */ /* 0x002fe20000010000 */
[-C--:B------:R-:W-:Y:S01]  /*6c10*/  FMUL.FTZ R141, R141, R5.reuse ;  /* 0x000000058d8d7220 */ /* 0x080fe20000410000 */
[----:B------:R-:W-:Y:S01]  /*6c20*/  FADD.FTZ R10, R41, R10 ;  /* 0x0000000a290a7221 */ /* 0x000fe20000010000 */
[-C--:B------:R-:W-:Y:S01]  /*6c30*/  FMUL.FTZ R144, R144, R5.reuse ;  /* 0x0000000590907220 */ /* 0x080fe20000410000 */
[-C--:B------:R-:W-:Y:S01]  /*6c40*/  FMUL.FTZ R145, R145, R5.reuse ;  /* 0x0000000591917220 */ /* 0x080fe20000410000 */
[-C--:B------:R-:W-:Y:S01]  /*6c50*/  FMUL.FTZ R148, R148, R5.reuse ;  /* 0x0000000594947220 */ /* 0x080fe20000410000 */
[----:B------:R-:W-:Y:S01]  /*6c60*/  FMUL.FTZ R149, R149, R5 ;  /* 0x0000000595957220 */ /* 0x000fe20000410000 */
        /* <DEDUP_REMOVED lines=25> */
[----:B--2---:R-:W-:Y:S01]  /*6e00*/  FADD.FTZ R0, R152, R13 ;  /* 0x0000000d98007221 */ /* 0x004fe20000010000 */
[----:B------:R-:W-:Y:S01]  /*6e10*/  FADD.FTZ R13, R153, R10 ;  /* 0x0000000a990d7221 */ /* 0x000fe20000010000 */
[-C--:B------:R-:W-:Y:S01]  /*6e20*/  FMUL.FTZ R126, R126, R6.reuse ;  /* 0x000000067e7e7220 */ /* 0x080fe20000410000 */
[-C--:B------:R-:W-:Y:S01]  /*6e30*/  FMUL.FTZ R127, R127, R6.reuse ;  /* 0x000000067f7f7220 */ /* 0x080fe20000410000 */
[-C--:B------:R-:W-:Y:S01]  /*6e40*/  FMUL.FTZ R130, R130, R6.reuse ;  /* 0x0000000682827220 */ /* 0x080fe20000410000 */
[-C--:B------:R-:W-:Y:S01]  /*6e50*/  FMUL.FTZ R131, R131, R6.reuse ;  /* 0x0000000683837220 */ /* 0x080fe20000410000 */
[-C--:B------:R-:W-:Y:S01]  /*6e60*/  FMUL.FTZ R134, R134, R6.reuse ;  /* 0x0000000686867220 */ /* 0x080fe20000410000 */
[----:B------:R-:W2:Y:S01]  /*6e70*/  MUFU.EX2 R3, R3 ;  /* 0x0000000300037308 */ /* 0x000ea20000000800 */
        /* <DEDUP_REMOVED lines=8> */
[----:B-1----:R-:W-:Y:S01]  /*6f00*/  FADD.FTZ R10, R154, R15 ;  /* 0x0000000f9a0a7221 */ /* 0x002fe20000010000 */
[----:B------:R-:W-:Y:S01]  /*6f10*/  FADD.FTZ R13, R40, R13 ;  /* 0x0000000d280d7221 */ /* 0x000fe20000010000 */
        /* <DEDUP_REMOVED lines=8> */
[----:B------:R-:W-:Y:S01]  /*6fa0*/  IMAD.MOV.U32 R6, RZ, RZ, R9 ;  /* 0x000000ffff067224 */ /* 0x000fe200078e0009 */
[----:B------:R-:W-:Y:S01]  /*6fb0*/  F2FP.F16.F32.PACK_AB R177, R14, R177 ;  /* 0x000000b10eb1723e */ /* 0x000fe200000000ff */
[----:B------:R-:W-:Y:S01]  /*6fc0*/  IMAD.MOV.U32 R5, RZ, RZ, R11 ;  /* 0x000000ffff057224 */ /* 0x000fe200078e000b */
[----:B------:R-:W-:-:S02]  /*6fd0*/  F2FP.F16.F32.PACK_AB R180, R51, R180 ;  /* 0x000000b433b4723e */ /* 0x000fc400000000ff */
[----:B------:R-:W2:Y:S01]  /*6fe0*/  MUFU.EX2 R37, R37 ;  /* 0x0000002500257308 */ /* 0x000ea20000000800 */
[----:B0-----:R-:W-:Y:S01]  /*6ff0*/  FADD.FTZ R10, R32, R13 ;  /* 0x0000000d200a7221 */ /* 0x001fe20000010000 */
[----:B------:R-:W-:Y:S02]  /*7000*/  F2FP.F16.F32.PACK_AB R178, R21, R178 ;  /* 0x000000b215b2723e */ /* 0x000fe400000000ff */
[----:B------:R-:W-:Y:S02]  /*7010*/  F2FP.F16.F32.PACK_AB R179, R20, R179 ;  /* 0x000000b314b3723e */ /* 0x000fe400000000ff */
[----:B------:R-:W-:Y:S02]  /*7020*/  F2FP.F16.F32.PACK_AB R172, R25, R172 ;  /* 0x000000ac19ac723e */ /* 0x000fe400000000ff */
[----:B------:R-:W0:Y:S01]  /*7030*/  MUFU.EX2 R53, R53 ;  /* 0x0000003500357308 */ /* 0x000e220000000800 */
[----:B-1----:R-:W-:Y:S01]  /*7040*/  FADD.FTZ R0, R156, R15 ;  /* 0x0000000f9c007221 */ /* 0x002fe20000010000 */
[----:B------:R-:W-:-:S02]  /*7050*/  F2FP.F16.F32.PACK_AB R173, R24, R173 ;  /* 0x000000ad18ad723e */ /* 0x000fc400000000ff */
[----:B------:R-:W-:Y:S02]  /*7060*/  F2FP.F16.F32.PACK_AB R174, R27, R174 ;  /* 0x000000ae1bae723e */ /* 0x000fe400000000ff */
[----:B------:R-:W-:Y:S02]  /*7070*/  F2FP.F16.F32.PACK_AB R175, R26, R175 ;  /* 0x000000af1aaf723e */ /* 0x000fe400000000ff */
[----:B------:R-:W1:Y:S01]  /*7080*/  MUFU.EX2 R39, R39 ;  /* 0x0000002700277308 */ /* 0x000e620000000800 */
[----:B--2---:R-:W-:Y:S01]  /*7090*/  FADD.FTZ R10, R37, R10 ;  /* 0x0000000a250a7221 */ /* 0x004fe20000010000 */
[----:B------:R-:W-:Y:S02]  /*70a0*/  F2FP.F16.F32.PACK_AB R168, R29, R168 ;  /* 0x000000a81da8723e */ /* 0x000fe400000000ff */
[----:B------:R-:W-:Y:S02]  /*70b0*/  F2FP.F16.F32.PACK_AB R169, R28, R169 ;  /* 0x000000a91ca9723e */ /* 0x000fe400000000ff */
        /* <DEDUP_REMOVED lines=8> */
[----:B------:R-:W-:-:S06]  /*7140*/  F2FP.F16.F32.PACK_AB R157, R37, R32 ;  /* 0x00000020259d723e */ /* 0x000fcc00000000ff */
[----:B------:R-:W1:Y:S01]  /*7150*/  MUFU.EX2 R203, R203 ;  /* 0x000000cb00cb7308 */ /* 0x000e620000000800 */
[----:B--2---:R-:W-:-:S07]  /*7160*/  FADD.FTZ R13, R158, R13 ;  /* 0x0000000d9e0d7221 */ /* 0x004fce0000010000 */
[----:B------:R-:W2:Y:S01]  /*7170*/  MUFU.EX2 R43, R43 ;  /* 0x0000002b002b7308 */ /* 0x000ea20000000800 */
[C---:B0-----:R-:W-:Y:S01]  /*7180*/  FADD.FTZ R0, R42.reuse, R15 ;  /* 0x0000000f2a007221 */ /* 0x041fe20000010000 */
[----:B------:R-:W-:-:S06]  /*7190*/  F2FP.F16.F32.PACK_AB R159, R42, R39 ;  /* 0x000000272a9f723e */ /* 0x000fcc00000000ff */
[----:B------:R0:W4:Y:S01]  /*71a0*/  MUFU.EX2 R160, R155 ;  /* 0x0000009b00a07308 */ /* 0x0001220000000800 */
[C---:B-1----:R-:W-:Y:S01]  /*71b0*/  FADD.FTZ R13, R203.reuse, R13 ;  /* 0x0000000dcb0d7221 */ /* 0x042fe20000010000 */
[----:B------:R-:W-:-:S06]  /*71c0*/  F2FP.F16.F32.PACK_AB R158, R203, R158 ;  /* 0x0000009ecb9e723e */ /* 0x000fcc00000000ff */
[----:B------:R-:W1:Y:S01]  /*71d0*/  MUFU.EX2 R44, R44 ;  /* 0x0000002c002c7308 */ /* 0x000e620000000800 */
[----:B--2---:R-:W-:Y:S01]  /*71e0*/  FADD.FTZ R3, R43, R0 ;  /* 0x000000002b037221 */ /* 0x004fe20000010000 */
[----:B0-----:R-:W-:-:S06]  /*71f0*/  F2FP.F16.F32.PACK_AB R155, R40, R35 ;  /* 0x00000023289b723e */ /* 0x001fcc00000000ff */
[----:B------:R-:W0:Y:S01]  /*7200*/  MUFU.EX2 R205, R205 ;  /* 0x000000cd00cd7308 */ /* 0x000e220000000800 */
[----:B----4-:R-:W-:-:S07]  /*7210*/  FADD.FTZ R13, R160, R13 ;  /* 0x0000000da00d7221 */ /* 0x010fce0000010000 */
        /* <DEDUP_REMOVED lines=12> */
[----:B------:R-:W-:-:S06]  /*72e0*/  F2FP.F16.F32.PACK_AB R163, R46, R45 ;  /* 0x0000002d2ea3723e */ /* 0x000fcc00000000ff */
        /* <DEDUP_REMOVED lines=12> */
[----:B------:R-:W-:-:S06]  /*73b0*/  F2FP.F16.F32.PACK_AB R164, R211, R164 ;  /* 0x000000a4d3a4723e */ /* 0x000fcc00000000ff */
[----:B------:R-:W1:Y:S01]  /*73c0*/  MUFU.EX2 R50, R50 ;  /* 0x0000003200327308 */ /* 0x000e620000000800 */
[----:B0-----:R-:W-:-:S07]  /*73d0*/  FADD.FTZ R0, R49, R0 ;  /* 0x0000000031007221 */ /* 0x001fce0000010000 */
[----:B------:R-:W0:Y:S01]  /*73e0*/  MUFU.EX2 R34, R34 ;  /* 0x0000002200227308 */ /* 0x000e220000000800 */
[----:B--2---:R-:W-:-:S04]  /*73f0*/  FADD.FTZ R13, R166, R13 ;  /* 0x0000000da60d7221 */ /* 0x004fc80000010000 */
[C---:B-1----:R-:W-:Y:S01]  /*7400*/  FADD.FTZ R3, R50.reuse, R13 ;  /* 0x0000000d32037221 */ /* 0x042fe20000010000 */
[----:B------:R-:W-:Y:S01]  /*7410*/  F2FP.F16.F32.PACK_AB R166, R50, R166 ;  /* 0x000000a632a6723e */ /* 0x000fe200000000ff */
[C---:B0-----:R-:W-:Y:S01]  /*7420*/  FADD.FTZ R0, R34.reuse, R0 ;  /* 0x0000000022007221 */ /* 0x041fe20000010000 */
[----:B------:R-:W-:Y:S01]  /*7430*/  F2FP.F16.F32.PACK_AB R167, R34, R49 ;  /* 0x0000003122a7723e */ /* 0x000fe200000000ff */
[----:B---3--:R-:W-:Y:S06]  /*7440*/  @P3 BRA `(.L_x_2478) ;  /* 0xffffffcc00c43947 */ /* 0x008fec000383ffff */
.L_x_2469:
[----:B------:R-:W-:-:S13]  /*7450*/  ISETP.GE.AND P2, PT, R4, RZ, PT ;  /* 0x000000ff0400720c */ /* 0x000fda0003f46270 */
[----:B------:R-:W-:Y:S05]  /*7460*/  @!P2 BRA `(.L_x_2479) ;  /* 0x000000280004a947 */ /* 0x000fea0003800000 */
[----:B------:R-:W-:Y:S01]  /*7470*/  IMAD.MOV.U32 R6, RZ, RZ, R9 ;  /* 0x000000ffff067224 */ /* 0x000fe200078e0009 */
[----:B------:R-:W-:Y:S01]  /*7480*/  UMOV UR43, UR36 ;  /* 0x00000024002b7c82 */ /* 0x000fe20008000000 */
[----:B------:R-:W-:Y:S01]  /*7490*/  IMAD.MOV.U32 R10, RZ, RZ, R11 ;  /* 0x000000ffff0a7224 */ /* 0x000fe200078e000b */
[----:B------:R-:W-:Y:S01]  /*74a0*/  UMOV UR44, UR37 ;  /* 0x00000025002c7c82 */ /* 0x000fe20008000000 */
[----:B------:R-:W-:-:S05]  /*74b0*/  ULDC UR45, c[0x0][0x9d8] ;  /* 0x00027600002d7ab9 */ /* 0x000fca0000000800 */
.L_x_2488:
        /* <DEDUP_REMOVED lines=9> */
.L_x_2481:
[----:B------:R-:W-:Y:S01]  /*7550*/  ULEA UR6, UR37, UR38, 0x3 ;  /* 0x0000002625067291 */ /* 0x000fe2000f8e183f */
[----:B------:R-:W-:-:S05]  /*7560*/  IMAD.U32 R5, RZ, RZ, UR36 ;  /* 0x00000024ff057e24 */ /* 0x000fca000f8e00ff */
[----:B------:R-:W-:-:S04]  /*7570*/  SHF.L.U32 R5, R5, 0x1f, RZ ;  /* 0x0000001f05057819 */ /* 0x000fc800000006ff */
[----:B------:R0:W1:Y:S01]  /*7580*/  SYNCS.PHASECHK.TRANS64.TRYWAIT P2, [UR6+0x28830], R5 ;  /* 0x02883005ff0075a7 */ /* 0x0000620008040146 */
[----:B------:R-:W-:Y:S05]  /*7590*/  @!P0 BRA `(.L_x_2482) ;  /* 0x0000000000048947 */ /* 0x000fea0003800000 */
[----:B------:R-:W-:Y:S01]  /*75a0*/  BPT.TRAP 0x1 ;  /* 0x000000040000795c */ /* 0x000fe20000300000 */
.L_x_2482:
[----:B-1----:R-:W-:Y:S05]  /*75b0*/  @P2 BRA `(.L_x_2480) ;  /* 0x0000000000082947 */ /* 0x002fea0003800000 */
[----:B------:R-:W1:Y:S02]  /*75c0*/  SYNCS.PHASECHK.TRANS64.TRYWAIT P2, [UR6+0x28830], R5 ;  /* 0x02883005ff0075a7 */ /* 0x000e640008040146 */
[----:B-1----:R-:W-:Y:S05]  /*75d0*/  @!P2 BRA `(.L_x_2483) ;  /* 0x000000b000d8a947 */ /* 0x002fea0003800000 */
.L_x_2480:
[----:B------:R-:W2:Y:S01]  /*75e0*/  S2R R7, SR_TID.X ;  /* 0x0000000000077919 */ /* 0x000ea20000002100 */
        /* <DEDUP_REMOVED lines=16> */
[----:B--2---:R-:W-:-:S05]  /*76f0*/  SHF.R.U32.HI R7, RZ, 0x7, R7 ;  /* 0x00000007ff077819 */ /* 0x004fca0000011607 */
[----:B01----:R-:W-:-:S05]  /*7700*/  VIADD R5, R7, 0x8 ;  /* 0x0000000807057836 */ /* 0x003fca0000000000 */
        /* <DEDUP_REMOVED lines=28> */
.L_x_2485:
[----:B------:R-:W-:Y:S01]  /*78d0*/  ULEA UR6, UR44, UR38, 0x3 ;  /* 0x000000262c067291 */ /* 0x000fe2000f8e183f */
[----:B------:R-:W-:-:S05]  /*78e0*/  IMAD.U32 R5, RZ, RZ, UR43 ;  /* 0x0000002bff057e24 */ /* 0x000fca000f8e00ff */
[----:B------:R-:W-:-:S04]  /*78f0*/  SHF.L.U32 R5, R5, 0x1f, RZ ;  /* 0x0000001f05057819 */ /* 0x000fc800000006ff */
[----:B------:R0:W1:Y:S01]  /*7900*/  SYNCS.PHASECHK.TRANS64.TRYWAIT P2, [UR6+0x28850], R5 ;  /* 0x02885005ff0075a7 */ /* 0x0000620008040146 */
[----:B------:R-:W-:Y:S05]  /*7910*/  @!P0 BRA `(.L_x_2486) ;  /* 0x0000000000048947 */ /* 0x000fea0003800000 */
[----:B------:R-:W-:Y:S01]  /*7920*/  BPT.TRAP 0x1 ;  /* 0x000000040000795c */ /* 0x000fe20000300000 */
.L_x_2486:
[----:B-1----:R-:W-:Y:S05]  /*7930*/  @P2 BRA `(.L_x_2484) ;  /* 0x0000000000082947 */ /* 0x002fea0003800000 */
[----:B------:R-:W1:Y:S02]  /*7940*/  SYNCS.PHASECHK.TRANS64.TRYWAIT P2, [UR6+0x28850], R5 ;  /* 0x02885005ff0075a7 */ /* 0x000e640008040146 */
[----:B-1----:R-:W-:Y:S05]  /*7950*/  @!P2 BRA `(.L_x_2487) ;  /* 0x000000b00010a947 */ /* 0x002fea0003800000 */
.L_x_2484:
[----:B------:R-:W-:Y:S01]  /*7960*/  UIADD3 UR6, UR38, 0x400, URZ ;  /* 0x0000040026067890 */ /* 0x000fe2000fffe03f */
[----:B------:R-:W-:Y:S01]  /*7970*/  WARPGROUP.ARRIVE ;  /* 0x00000000000079c5 */ /* 0x000fe20000000000 */
[----:B------:R-:W-:Y:S01]  /*7980*/  UMOV UR7, 0x40000040 ;  /* 0x4000004000077882 */ /* 0x000fe20000000000 */
[----:B------:R-:W-:Y:S01]  /*7990*/  UMOV UR11, 0x40000040 ;  /* 0x40000040000b7882 */ /* 0x000fe20000000000 */
[----:B------:R-:W-:Y:S01]  /*79a0*/  USHF.R.U32.HI UR6, URZ, 0x4, UR6 ;  /* 0x000000043f067899 */ /* 0x000fe20008011606 */
[----:B01----:R-:W-:Y:S01]  /*79b0*/  FMUL.FTZ R5, R24, UR45 ;  /* 0x0000002d18057c20 */ /* 0x003fe20008410000 */
[----:B------:R-:W-:Y:S01]  /*79c0*/  FMUL.FTZ R7, R25, UR45 ;  /* 0x0000002d19077c20 */ /* 0x000fe20008410000 */
[----:B------:R-:W-:Y:S01]  /*79d0*/  FMUL.FTZ R9, R28, UR45 ;  /* 0x0000002d1c097c20 */ /* 0x000fe20008410000 */
[----:B------:R-:W-:Y:S01]  /*79e0*/  ULOP3.LUT UR6, UR6, 0x3fff, URZ, 0xc0, !UPT ;  /* 0x00003fff06067892 */ /* 0x000fe2000f8ec03f */
[----:B------:R-:W-:Y:S01]  /*79f0*/  FMUL.FTZ R21, R29, UR45 ;  /* 0x0000002d1d157c20 */ /* 0x000fe20008410000 */
[----:B------:R-:W-:Y:S01]  /*7a00*/  FMUL.FTZ R15, R27, UR45 ;  /* 0x0000002d1b0f7c20 */ /* 0x000fe20008410000 */
[----:B------:R-:W0:Y:S01]  /*7a10*/  MUFU.TANH R5, R5 ;  /* 0x0000000500057308 */ /* 0x000e220000002400 */
[----:B------:R-:W-:Y:S01]  /*7a20*/  ULOP3.LUT UR6, UR6, 0x4000000, URZ, 0xfc, !UPT ;  /* 0x0400000006067892 */ /* 0x000fe2000f8efc3f */
[----:B------:R-:W-:Y:S01]  /*7a30*/  FMUL.FTZ R27, R32, UR45 ;  /* 0x0000002d201b7c20 */ /* 0x000fe20008410000 */
[----:B------:R-:W-:Y:S01]  /*7a40*/  FMUL.FTZ R29, R33, UR45 ;  /* 0x0000002d211d7c20 */ /* 0x000fe20008410000 */
[----:B------:R-:W-:Y:S01]  /*7a50*/  FMUL.FTZ R33, R35, UR45 ;  /* 0x0000002d23217c20 */ /* 0x000fe20008410000 */
[----:B------:R-:W-:Y:S01]  /*7a60*/  ULEA UR6, UR44, UR6, 0xb ;  /* 0x000000062c067291 */ /* 0x000fe2000f8e583f */
[----:B------:R-:W-:Y:S01]  /*7a70*/  FMUL.FTZ R35, R36, UR45 ;  /* 0x0000002d24237c20 */ /* 0x000fe20008410000 */
[----:B------:R-:W-:Y:S01]  /*7a80*/  FMUL.FTZ R37, R37, UR45 ;  /* 0x0000002d25257c20 */ /* 0x000fe20008410000 */
[----:B------:R-:W1:Y:S01]  /*7a90*/  MUFU.TANH R7, R7 ;  /* 0x0000000700077308 */ /* 0x000e620000002400 */
[----:B------:R-:W-:Y:S01]  /*7aa0*/  UIADD3 UR10, UR6, 0x80, URZ ;  /* 0x00000080060a7890 */ /* 0x000fe2000fffe03f */
[----:B------:R-:W-:Y:S01]  /*7ab0*/  FMUL.FTZ R41, R41, UR45 ;  /* 0x0000002d29297c20 */ /* 0x000fe20008410000 */
[----:B------:R-:W-:Y:S01]  /*7ac0*/  FMUL.FTZ R201, R44, UR45 ;  /* 0x0000002d2cc97c20 */ /* 0x000fe20008410000 */
[----:B------:R-:W-:Y:S01]  /*7ad0*/  FMUL.FTZ R203, R49, UR45 ;  /* 0x0000002d31cb7c20 */ /* 0x000fe20008410000 */
[----:B------:R-:W-:Y:S01]  /*7ae0*/  FMUL.FTZ R205, R52, UR45 ;  /* 0x0000002d34cd7c20 */ /* 0x000fe20008410000 */
[----:B------:R-:W-:Y:S01]  /*7af0*/  HGMMA.64x128x16.F32 R88, R180, gdesc[UR4].tnspB, R88, gsb0 ;  /* 0x41e00004b4587df0 */ /* 0x000fe20008000858 */
        /* <DEDUP_REMOVED lines=55> */
[----:B------:R-:W-:Y:S01]  /*7e70*/  UMOV UR7, 0x40000040 ;  /* 0x4000004000077882 */ /* 0x000fe20000000000 */
[----:B------:R-:W0:Y:S01]  /*7e80*/  S2R R198, SR_TID.X ;  /* 0x0000000000c67919 */ /* 0x000e220000002100 */
[----:B------:R-:W-:Y:S01]  /*7e90*/  MUFU.TANH R201, R201 ;  /* 0x000000c900c97308 */ /* 0x000fe20000002400 */
[----:B-1----:R-:W-:Y:S01]  /*7ea0*/  FMNMX.FTZ R8, R37, R8, !PT ;  /* 0x0000000825087209 */ /* 0x002fe20007810000 */
[----:B------:R-:W-:Y:S01]  /*7eb0*/  UMOV UR43, UR36 ;  /* 0x00000024002b7c82 */ /* 0x000fe20008000000 */
[C---:B------:R-:W-:Y:S01]  /*7ec0*/  ISETP.GT.AND P2, PT, R4.reuse, RZ, PT ;  /* 0x000000ff0400720c */ /* 0x040fe20003f44270 */
[----:B------:R-:W-:-:S04]  /*7ed0*/  VIADD R4, R4, 0xffffffff ;  /* 0xffffffff04047836 */ /* 0x000fc80000000000 */
[----:B------:R-:W-:Y:S08]  /*7ee0*/  MUFU.TANH R203, R203 ;  /* 0x000000cb00cb7308 */ /* 0x000ff00000002400 */
[----:B------:R-:W-:Y:S08]  /*7ef0*/  MUFU.TANH R205, R205 ;  /* 0x000000cd00cd7308 */ /* 0x000ff00000002400 */
[----:B------:R-:W-:Y:S01]  /*7f00*/  MUFU.TANH R207, R207 ;  /* 0x000000cf00cf7308 */ /* 0x000fe20000002400 */
[----:B0-----:R-:W-:-:S07]  /*7f10*/  SHF.R.U32.HI R198, RZ, 0x7, R198 ;  /* 0x00000007ffc67819 */ /* 0x001fce00000116c6 */
        /* <DEDUP_REMOVED lines=8> */
[----:B------:R-:W-:Y:S01]  /*7fa0*/  MUFU.TANH R215, R215 ;  /* 0x000000d700d77308 */ /* 0x000fe20000002400 */
[----:B------:R-:W-:Y:S02]  /*7fb0*/  WARPGROUP.DEPBAR.LE gsb0, 0x0 ;  /* 0x00008000000079c5 */ /* 0x000fe40000010000 */
[----:B------:R-:W-:Y:S01]  /*7fc0*/  WARPGROUP.ARRIVE ;  /* 0x00000000000079c5 */ /* 0x000fe20000000000 */
[----:B------:R-:W-:-:S04]  /*7fd0*/  FMUL.FTZ R183, R40, UR45 ;  /* 0x0000002d28b77c20 */ /* 0x000fc80008410000 */
[----:B------:R-:W1:Y:S01]  /*7fe0*/  MUFU.TANH R25, R25 ;  /* 0x0000001900197308 */ /* 0x000e620000002400 */
[----:B------:R-:W-:Y:S01]  /*7ff0*/  FMUL.FTZ R181, R38, UR45 ;  /* 0x0000002d26b57c20 */ /* 0x000fe20008410000 */
[----:B0-----:R-:W-:Y:S01]  /*8000*/  FMNMX.FTZ R14, R17, R14, !PT ;  /* 0x0000000e110e7209 */ /* 0x001fe20007810000 */
[----:B------:R-:W-:Y:S01]  /*8010*/  HGMMA.64x128x16.F32 R88, R176, gdesc[UR8].tnspB, R88, gsb0 ;  /* 0x41e00008b0587df0 */ /* 0x000fe20008000858 */
[----:B------:R-:W-:Y:S01]  /*8020*/  UIADD3 UR10, UR6, 0x100, URZ ;  /* 0x00000100060a7890 */ /* 0x000fe2000fffe03f */
[----:B------:R-:W-:-:S03]  /*8030*/  UMOV UR11, 0x40000040 ;  /* 0x40000040000b7882 */ /* 0x000fc60000000000 */
[----:B------:R-:W0:Y:S08]  /*8040*/  MUFU.TANH R183, R183 ;  /* 0x000000b700b77308 */ /* 0x000e300000002400 */
[----:B------:R-:W2:Y:S01]  /*8050*/  MUFU.TANH R31, R31 ;  /* 0x0000001f001f7308 */ /* 0x000ea20000002400 */
[----:B-1----:R-:W-:-:S07]  /*8060*/  FMNMX.FTZ R14, R25, R14, !PT ;  /* 0x0000000e190e7209 */ /* 0x002fce0007810000 */
[----:B------:R-:W1:Y:S01]  /*8070*/  MUFU.TANH R33, R33 ;  /* 0x0000002100217308 */ /* 0x000e620000002400 */
[----:B0-----:R-:W-:-:S04]  /*8080*/  FMNMX.FTZ R8, R183, R8, !PT ;  /* 0x00000008b7087209 */ /* 0x001fc80007810000 */
[----:B------:R-:W-:-:S03]  /*8090*/  FMNMX.FTZ R8, R41, R8, !PT ;  /* 0x0000000829087209 */ /* 0x000fc60007810000 */
[----:B------:R-:W-:Y:S01]  /*80a0*/  MUFU.TANH R217, R217 ;  /* 0x000000d900d97308 */ /* 0x000fe20000002400 */
[----:B------:R-:W-:Y:S02]  /*80b0*/  FMNMX.FTZ R8, R201, R8, !PT ;  /* 0x00000008c9087209 */ /* 0x000fe40007810000 */
[----:B--2---:R-:W-:-:S05]  /*80c0*/  FMNMX.FTZ R14, R31, R14, !PT ;  /* 0x0000000e1f0e7209 */ /* 0x004fca0007810000 */
        /* <DEDUP_REMOVED lines=42> */
[----:B------:R-:W-:-:S02]  /*8370*/  FMNMX.FTZ R14, R49, R14, !PT ;  /* 0x0000000e310e7209 */ /* 0x000fc40007810000 */
[----:B------:R-:W-:Y:S02]  /*8380*/  FMNMX.FTZ R8, R211, R8, !PT ;  /* 0x00000008d3087209 */ /* 0x000fe40007810000 */
[----:B------:R-:W-:Y:S01]  /*8390*/  FMNMX.FTZ R14, R51, R14, !PT ;  /* 0x0000000e330e7209 */ /* 0x000fe20007810000 */
[----:B------:R-:W2:Y:S01]  /*83a0*/  MUFU.TANH R57, R57 ;  /* 0x0000003900397308 */ /* 0x000ea20000002400 */
[----:B------:R-:W-:Y:S02]  /*83b0*/  FMNMX.FTZ R8, R213, R8, !PT ;  /* 0x00000008d5087209 */ /* 0x000fe40007810000 */
[----:B0-----:R-:W-:Y:S02]  /*83c0*/  FMNMX.FTZ R14, R53, R14, !PT ;  /* 0x0000000e350e7209 */ /* 0x001fe40007810000 */
[----:B------:R-:W-:-:S03]  /*83d0*/  FMNMX.FTZ R8, R215, R8, !PT ;  /* 0x00000008d7087209 */ /* 0x000fc60007810000 */
[----:B------:R-:W0:Y:S01]  /*83e0*/  MUFU.TANH R59, R59 ;  /* 0x0000003b003b7308 */ /* 0x000e220000002400 */
[----:B-1----:R-:W-:-:S07]  /*83f0*/  FMNMX.FTZ R14, R55, R14, !PT ;  /* 0x0000000e370e7209 */ /* 0x002fce0007810000 */
[----:B------:R-:W1:Y:S01]  /*8400*/  MUFU.TANH R61, R61 ;  /* 0x0000003d003d7308 */ /* 0x000e620000002400 */
[----:B--2---:R-:W-:-:S07]  /*8410*/  FMNMX.FTZ R14, R57, R14, !PT ;  /* 0x0000000e390e7209 */ /* 0x004fce0007810000 */
[----:B------:R-:W2:Y:S01]  /*8420*/  MUFU.TANH R63, R63 ;  /* 0x0000003f003f7308 */ /* 0x000ea20000002400 */
[----:B0-----:R-:W-:-:S07]  /*8430*/  FMNMX.FTZ R14, R59, R14, !PT ;  /* 0x0000000e3b0e7209 */ /* 0x001fce0007810000 */
[----:B------:R-:W-:Y:S01]  /*8440*/  MUFU.TANH R67, R67 ;  /* 0x0000004300437308 */ /* 0x000fe20000002400 */
[----:B-1----:R-:W-:-:S07]  /*8450*/  FMNMX.FTZ R14, R61, R14, !PT ;  /* 0x0000000e3d0e7209 */ /* 0x002fce0007810000 */
[----:B------:R-:W-:Y:S01]  /*8460*/  MUFU.TANH R69, R69 ;  /* 0x0000004500457308 */ /* 0x000fe20000002400 */
[----:B--2---:R-:W-:-:S07]  /*8470*/  FMNMX.FTZ R14, R63, R14, !PT ;  /* 0x0000000e3f0e7209 */ /* 0x004fce0007810000 */
        /* <DEDUP_REMOVED lines=39> */
[----:B------:R-:W-:-:S03]  /*86f0*/  FMNMX.FTZ R14, R85, R14, !PT ;  /* 0x0000000e550e7209 */ /* 0x000fc60007810000 */
[----:B------:R-:W1:Y:S01]  /*8700*/  SHFL.BFLY PT, R11, R8, 0x2, 0x1f ;  /* 0x0c401f00080b7f89 */ /* 0x000e6200000e0000 */
[----:B0-----:R-:W-:Y:S02]  /*8710*/  FMNMX.FTZ R14, R83, R14, !PT ;  /* 0x0000000e530e7209 */ /* 0x001fe40007810000 */
[----:B-1----:R-:W-:Y:S02]  /*8720*/  FMNMX.FTZ R11, R8, R11, !PT ;  /* 0x0000000b080b7209 */ /* 0x002fe40007810000 */
[----:B------:R-:W0:Y:S03]  /*8730*/  LDC R8, c[0x0][0x988] ;  /* 0x00026200ff087b82 */ /* 0x000e260000000800 */
[----:B------:R-:W1:Y:S02]  /*8740*/  SHFL.BFLY PT, R12, R11, 0x1, 0x1f ;  /* 0x0c201f000b0c7f89 */ /* 0x000e6400000e0000 */
[----:B-1----:R-:W-:-:S05]  /*8750*/  FMNMX.FTZ R11, R11, R12, !PT ;  /* 0x0000000c0b0b7209 */ /* 0x002fca0007810000 */
[----:B0-----:R-:W-:-:S04]  /*8760*/  FMUL.FTZ R12, R11, R8 ;  /* 0x000000080b0c7220 */ /* 0x001fc80000410000 */
[-CC-:B------:R-:W-:Y:S01]  /*8770*/  FFMA.FTZ R182, R9, R8.reuse, -R12.reuse ;  /* 0x0000000809b67223 */ /* 0x180fe2000001080c */
[-CC-:B------:R-:W-:Y:S01]  /*8780*/  FFMA.FTZ R180, R7, R8.reuse, -R12.reuse ;  /* 0x0000000807b47223 */ /* 0x180fe2000001080c */
[-CC-:B------:R-:W-:Y:S01]  /*8790*/  FFMA.FTZ R7, R21, R8.reuse, -R12.reuse ;  /* 0x0000000815077223 */ /* 0x180fe2000001080c */
[-CC-:B------:R-:W-:Y:S01]  /*87a0*/  FFMA.FTZ R176, R27, R8.reuse, -R12.reuse ;  /* 0x000000081bb07223 */ /* 0x180fe2000001080c */
[----:B------:R-:W-:Y:S02]  /*87b0*/  WARPGROUP.DEPBAR.LE gsb0, 0x0 ;  /* 0x00008000000079c5 */ /* 0x000fe40000010000 */
[----:B------:R-:W-:Y:S01]  /*87c0*/  WARPGROUP.ARRIVE ;  /* 0x00000000000079c5 */ /* 0x000fe20000000000 */
[----:B------:R-:W-:Y:S01]  /*87d0*/  FMUL.FTZ R169, R86, UR45 ;  /* 0x0000002d56a97c20 */ /* 0x000fe20008410000 */
[-CC-:B------:R-:W-:Y:S01]  /*87e0*/  FFMA.FTZ R21, R29, R8.reuse, -R12.reuse ;  /* 0x000000081d157223 */ /* 0x180fe2000001080c */
        /* <DEDUP_REMOVED lines=21> */
[----:B------:R-:W-:Y:S01]  /*8940*/  FADD.FTZ R171, -R11, R10 ;  /* 0x0000000a0bab7221 */ /* 0x000fe20000010100 */
[----:B0-----:R-:W-:Y:S01]  /*8950*/  FMNMX.FTZ R14, R169, R14, !PT ;  /* 0x0000000ea90e7209 */ /* 0x001fe20007810000 */
[----:B------:R-:W-:Y:S02]  /*8960*/  MUFU.EX2 R5, R5 ;  /* 0x0000000500057308 */ /* 0x000fe40000000800 */
[----:B------:R-:W-:Y:S01]  /*8970*/  FMUL.FTZ R10, R171, R8 ;  /* 0x00000008ab0a7220 */ /* 0x000fe20000410000 */
[----:B------:R-:W-:Y:S01]  /*8980*/  FMNMX.FTZ R9, R87, R14, !PT ;  /* 0x0000000e57097209 */ /* 0x000fe20007810000 */
[----:B------:R-:W-:-:S04]  /*8990*/  FFMA.FTZ R14, R221, R8, -R12 ;  /* 0x00000008dd0e7223 */ /* 0x000fc8000001080c */
[----:B------:R-:W0:Y:S01]  /*89a0*/  SHFL.BFLY PT, R16, R9, 0x2, 0x1f ;  /* 0x0c401f0009107f89 */ /* 0x000e2200000e0000 */
[----:B------:R-:W1:Y:S08]  /*89b0*/  MUFU.EX2 R10, R10 ;  /* 0x0000000a000a7308 */ /* 0x000e700000000800 */
[----:B------:R-:W2:Y:S08]  /*89c0*/  MUFU.EX2 R180, R180 ;  /* 0x000000b400b47308 */ /* 0x000eb00000000800 */
[----:B------:R-:W3:Y:S01]  /*89d0*/  MUFU.EX2 R182, R182 ;  /* 0x000000b600b67308 */ /* 0x000ee20000000800 */
[----:B-1----:R-:W-:Y:S01]  /*89e0*/  FFMA.FTZ R3, R10, R3, R5 ;  /* 0x000000030a037223 */ /* 0x002fe20000010005 */
[----:B0-----:R-:W-:Y:S01]  /*89f0*/  FMNMX.FTZ R24, R9, R16, !PT ;  /* 0x0000001009187209 */ /* 0x001fe20007810000 */
[----:B------:R-:W-:-:S05]  /*8a00*/  FFMA.FTZ R16, R225, R8, -R12 ;  /* 0x00000008e1107223 */ /* 0x000fca000001080c */
[----:B------:R-:W0:Y:S01]  /*8a10*/  MUFU.EX2 R7, R7 ;  /* 0x0000000700077308 */ /* 0x000e220000000800 */
[C---:B--2---:R-:W-:Y:S01]  /*8a20*/  FADD.FTZ R3, R180.reuse, R3 ;  /* 0x00000003b4037221 */ /* 0x044fe20000010000 */
[----:B------:R-:W-:Y:S01]  /*8a30*/  F2FP.F16.F32.PACK_AB R180, R180, R5 ;  /* 0x00000005b4b4723e */ /* 0x000fe200000000ff */
[----:B------:R-:W1:Y:S05]  /*8a40*/  SHFL.BFLY PT, R9, R24, 0x1, 0x1f ;  /* 0x0c201f0018097f89 */ /* 0x000e6a00000e0000 */
[----:B------:R-:W-:Y:S01]  /*8a50*/  MUFU.EX2 R176, R176 ;  /* 0x000000b000b07308 */ /* 0x000fe20000000800 */
[----:B---3--:R-:W-:-:S07]  /*8a60*/  FADD.FTZ R44, R182, R3 ;  /* 0x00000003b62c7221 */ /* 0x008fce0000010000 */
[----:B------:R-:W-:Y:S01]  /*8a70*/  MUFU.EX2 R21, R21 ;  /* 0x0000001500157308 */ /* 0x000fe20000000800 */
[----:B0-----:R-:W-:-:S07]  /*8a80*/  F2FP.F16.F32.PACK_AB R182, R7, R182 ;  /* 0x000000b607b6723e */ /* 0x001fce00000000ff */
[----:B------:R-:W-:Y:S01]  /*8a90*/  MUFU.EX2 R178, R178 ;  /* 0x000000b200b27308 */ /* 0x000fe20000000800 */
[----:B-1----:R-:W-:-:S07]  /*8aa0*/  FMNMX.FTZ R9, R24, R9, !PT ;  /* 0x0000000918097209 */ /* 0x002fce0007810000 */
        /* <DEDUP_REMOVED lines=12> */
[----:B------:R-:W-:Y:S01]  /*8b70*/  FFMA.FTZ R155, R215, R8, -R12 ;  /* 0x00000008d79b7223 */ /* 0x000fe2000001080c */
[----:B------:R-:W-:Y:S01]  /*8b80*/  MUFU.EX2 R170, R170 ;  /* 0x000000aa00aa7308 */ /* 0x000fe20000000800 */
[----:B------:R-:W-:Y:S01]  /*8b90*/  HGMMA.64x128x16.F32 R88, R156, gdesc[UR8].tnspB, R88, gsb0 ;  /* 0x41e000089c587df0 */ /* 0x000fe20008000858 */
[----:B------:R-:W-:Y:S01]  /*8ba0*/  UIADD3 UR10, UR6, 0x300, URZ ;  /* 0x00000300060a7890 */ /* 0x000fe2000fffe03f */
[----:B------:R-:W-:Y:S01]  /*8bb0*/  UMOV UR11, 0x40000040 ;  /* 0x40000040000b7882 */ /* 0x000fe20000000000 */
[----:B------:R-:W-:-:S04]  /*8bc0*/  UIADD3 UR6, UR6, 0x380, URZ ;  /* 0x0000038006067890 */ /* 0x000fc8000fffe03f */
        /* <DEDUP_REMOVED lines=8> */
[----:B------:R-:W1:Y:S08]  /*8c50*/  MUFU.EX2 R203, R203 ;  /* 0x000000cb00cb7308 */ /* 0x000e700000000800 */
        /* <DEDUP_REMOVED lines=10> */
[-C--:B------:R-:W-:Y:S01]  /*8d00*/  FMUL.FTZ R12, R9, R8.reuse ;  /* 0x00000008090c7220 */ /* 0x080fe20000410000 */
[----:B------:R-:W-:Y:S01]  /*8d10*/  HGMMA.64x128x16.F32 R88, R160, gdesc[UR8].tnspB, R88, gsb0 ;  /* 0x41e00008a0587df0 */ /* 0x000fe20008000858 */
[----:B------:R-:W-:Y:S02]  /*8d20*/  MUFU.EX2 R156, R156 ;  /* 0x0000009c009c7308 */ /* 0x000fe40000000800 */
[----:B------:R-:W-:Y:S01]  /*8d30*/  FFMA.FTZ R183, R17, R8, -R12 ;  /* 0x0000000811b77223 */ /* 0x000fe2000001080c */
[----:B------:R-:W-:-:S02]  /*8d40*/  IMAD.U32 R17, RZ, RZ, UR37 ;  /* 0x00000025ff117e24 */ /* 0x000fc4000f8e00ff */
[-CC-:B------:R-:W-:Y:S01]  /*8d50*/  FFMA.FTZ R177, R31, R8.reuse, -R12.reuse ;  /* 0x000000081fb17223 */ /* 0x180fe2000001080c */
[-CC-:B------:R-:W-:Y:S01]  /*8d60*/  FFMA.FTZ R26, R25, R8.reuse, -R12.reuse ;  /* 0x00000008191a7223 */ /* 0x180fe2000001080c */
[----:B------:R-:W-:Y:S01]  /*8d70*/  IADD3 R25, -R198, 0xb, RZ ;  /* 0x0000000bc6197810 */ /* 0x000fe20007ffe1ff */
[-CC-:B------:R-:W-:Y:S01]  /*8d80*/  FFMA.FTZ R28, R33, R8.reuse, -R12.reuse ;  /* 0x00000008211c7223 */ /* 0x180fe2000001080c */
[----:B------:R-:W-:Y:S01]  /*8d90*/  @!P1 LEA R17, R17, UR38, 0x3 ;  /* 0x0000002611119c11 */ /* 0x000fe2000f8e18ff */
[----:B------:R-:W-:Y:S01]  /*8da0*/  MUFU.EX2 R183, R183 ;  /* 0x000000b700b77308 */ /* 0x000fe20000000800 */
[-CC-:B------:R-:W-:Y:S01]  /*8db0*/  FFMA.FTZ R179, R181, R8.reuse, -R12.reuse ;  /* 0x00000008b5b37223 */ /* 0x180fe2000001080c */
[-CC-:B------:R-:W-:Y:S01]  /*8dc0*/  FFMA.FTZ R30, R39, R8.reuse, -R12.reuse ;  /* 0x00000008271e7223 */ /* 0x180fe2000001080c */
[-CC-:B------:R-:W-:Y:S01]  /*8dd0*/  FFMA.FTZ R173, R199, R8.reuse, -R12.reuse ;  /* 0x00000008c7ad7223 */ /* 0x180fe2000001080c */
[----:B------:R-:W-:Y:S02]  /*8de0*/  @!P1 VIADD R31, R17, 0x28840 ;  /* 0x00028840111f9836 */ /* 0x000fe40000000000 */
[-CC-:B------:R-:W-:Y:S01]  /*8df0*/  FFMA.FTZ R32, R43, R8.reuse, -R12.reuse ;  /* 0x000000082b207223 */ /* 0x180fe2000001080c */
[-CC-:B------:R-:W-:Y:S01]  /*8e00*/  FFMA.FTZ R175, R45, R8.reuse, -R12.reuse ;  /* 0x000000082daf7223 */ /* 0x180fe2000001080c */
[-CC-:B------:R-:W-:Y:S01]  /*8e10*/  FFMA.FTZ R34, R47, R8.reuse, -R12.reuse ;  /* 0x000000082f227223 */ /* 0x180fe2000001080c */
[----:B------:R-:W-:Y:S01]  /*8e20*/  MUFU.EX2 R26, R26 ;  /* 0x0000001a001a7308 */ /* 0x000fe20000000800 */
[----:B------:R-:W-:Y:S01]  /*8e30*/  @!P1 PRMT R31, RZ, 0x654, R31 ;  /* 0x00000654ff1f9816 */ /* 0x000fe2000000001f */
        /* <DEDUP_REMOVED lines=33> */
[----:B------:R-:W-:Y:S01]  /*9050*/  FADD.FTZ R161, -R9, R6 ;  /* 0x0000000609a17221 */ /* 0x000fe20000010100 */
[-CC-:B------:R-:W-:Y:S01]  /*9060*/  FFMA.FTZ R6, R13, R8.reuse, -R12.reuse ;  /* 0x000000080d067223 */ /* 0x180fe2000001080c */
[-CC-:B------:R-:W-:Y:S01]  /*9070*/  FFMA.FTZ R13, R15, R8.reuse, -R12.reuse ;  /* 0x000000080f0d7223 */ /* 0x180fe2000001080c */
[-C--:B------:R-:W-:Y:S01]  /*9080*/  FFMA.FTZ R15, R49, R8.reuse, -R12 ;  /* 0x00000008310f7223 */ /* 0x080fe2000001080c */
[----:B------:R-:W-:Y:S01]  /*9090*/  FMUL.FTZ R161, R161, R8 ;  /* 0x00000008a1a17220 */ /* 0x000fe20000410000 */
[----:B------:R-:W-:Y:S01]  /*90a0*/  HGMMA.64x128x16.F32 R88, R164, gdesc[UR4].tnspB, R88, gsb0 ;  /* 0x41e00004a4587df0 */ /* 0x000fe20008000858 */
[----:B------:R-:W-:Y:S01]  /*90b0*/  MUFU.EX2 R67, R67 ;  /* 0x0000004300437308 */ /* 0x000fe20000000800 */
[----:B0-----:R-:W-:Y:S02]  /*90c0*/  F2FP.F16.F32.PACK_AB R160, R201, R14 ;  /* 0x0000000ec9a0723e */ /* 0x001fe400000000ff */
[----:B-1----:R-:W-:-:S05]  /*90d0*/  F2FP.F16.F32.PACK_AB R162, R203, R16 ;  /* 0x00000010cba2723e */ /* 0x002fca00000000ff */
        /* <DEDUP_REMOVED lines=23> */
[-C--:B------:R-:W-:Y:S01]  /*9250*/  FMUL.FTZ R88, R88, R10.reuse ;  /* 0x0000000a58587220 */ /* 0x080fe20000410000 */
[----:B0-----:R-:W-:Y:S01]  /*9260*/  FADD.FTZ R25, R183, R42 ;  /* 0x0000002ab7197221 */ /* 0x001fe20000010000 */
[----:B------:R-:W-:Y:S01]  /*9270*/  F2FP.F16.F32.PACK_AB R183, R26, R183 ;  /* 0x000000b71ab7723e */ /* 0x000fe200000000ff */
[-C--:B------:R-:W-:Y:S01]  /*9280*/  FMUL.FTZ R89, R89, R10.reuse ;  /* 0x0000000a59597220 */ /* 0x080fe20000410000 */
[----:B------:R-:W-:Y:S01]  /*9290*/  FMUL.FTZ R92, R92, R10 ;  /* 0x0000000a5c5c7220 */ /* 0x000fe20000410000 */
[----:B------:R-:W-:Y:S01]  /*92a0*/  FADD.FTZ R42, R26, R25 ;  /* 0x000000191a2a7221 */ /* 0x000fe20000010000 */
[----:B------:R-:W-:Y:S01]  /*92b0*/  FFMA.FTZ R25, R65, R8, -R12 ;  /* 0x0000000841197223 */ /* 0x000fe2000001080c */
[----:B-1----:R-:W-:Y:S01]  /*92c0*/  IMAD.U32 R31, RZ, RZ, UR44 ;  /* 0x0000002cff1f7e24 */ /* 0x002fe2000f8e00ff */
[----:B------:R-:W-:Y:S01]  /*92d0*/  UMOV UR44, UR37 ;  /* 0x00000025002c7c82 */ /* 0x000fe20008000000 */
[-C--:B------:R-:W-:Y:S01]  /*92e0*/  FMUL.FTZ R93, R93, R10.reuse ;  /* 0x0000000a5d5d7220 */ /* 0x080fe20000410000 */
[-C--:B------:R-:W-:Y:S01]  /*92f0*/  FMUL.FTZ R96, R96, R10.reuse ;  /* 0x0000000a60607220 */ /* 0x080fe20000410000 */
[-C--:B------:R-:W-:Y:S01]  /*9300*/  FMUL.FTZ R97, R97, R10.reuse ;  /* 0x0000000a61617220 */ /* 0x080fe20000410000 */
[----:B------:R-:W-:Y:S01]  /*9310*/  @!P1 LEA R31, R31, UR38, 0x3 ;  /* 0x000000261f1f9c11 */ /* 0x000fe2000f8e18ff */
[----:B------:R-:W0:Y:S01]  /*9320*/  MUFU.EX2 R25, R25 ;  /* 0x0000001900197308 */ /* 0x000e220000000800 */
[-C--:B------:R-:W-:Y:S01]  /*9330*/  FMUL.FTZ R100, R100, R10.reuse ;  /* 0x0000000a64647220 */ /* 0x080fe20000410000 */
[-C--:B------:R-:W-:Y:S01]  /*9340*/  FMUL.FTZ R101, R101, R10.reuse ;  /* 0x0000000a65657220 */ /* 0x080fe20000410000 */
[----:B------:R-:W-:Y:S01]  /*9350*/  FMUL.FTZ R104, R104, R10 ;  /* 0x0000000a68687220 */ /* 0x000fe20000410000 */
[----:B------:R-:W-:-:S02]  /*9360*/  @!P1 VIADD R31, R31, 0x28860 ;  /* 0x000288601f1f9836 */ /* 0x000fc40000000000 */
        /* <DEDUP_REMOVED lines=10> */
[----:B------:R-:W-:Y:S01]  /*9410*/  FADD.FTZ R31, R177, R42 ;  /* 0x0000002ab11f7221 */ /* 0x000fe20000010000 */
[-C--:B------:R-:W-:Y:S01]  /*9420*/  FMUL.FTZ R117, R117, R10.reuse ;  /* 0x0000000a75757220 */ /* 0x080fe20000410000 */
[-C--:B------:R-:W-:Y:S01]  /*9430*/  FMUL.FTZ R120, R120, R10.reuse ;  /* 0x0000000a78787220 */ /* 0x080fe20000410000 */
        /* <DEDUP_REMOVED lines=16> */
[----:B------:R-:W-:Y:S01]  /*9540*/  FMUL.FTZ R137, R137, R10 ;  /* 0x0000000a89897220 */ /* 0x000fe20000410000 */
[----:B------:R-:W-:Y:S01]  /*9550*/  FADD.FTZ R42, R32, R31 ;  /* 0x0000001f202a7221 */ /* 0x000fe20000010000 */
[-C--:B------:R-:W-:Y:S01]  /*9560*/  FFMA.FTZ R31, R169, R8.reuse, -R12 ;  /* 0x00000008a91f7223 */ /* 0x080fe2000001080c */
[----:B------:R-:W-:Y:S01]  /*9570*/  FADD.FTZ R33, R29, R44 ;  /* 0x0000002c1d217221 */ /* 0x000fe20000010000 */
[----:B------:R-:W-:Y:S01]  /*9580*/  FFMA.FTZ R12, R87, R8, -R12 ;  /* 0x00000008570c7223 */ /* 0x000fe2000001080c */
        /* <DEDUP_REMOVED lines=12> */
[----:B------:R-:W2:Y:S01]  /*9650*/  MUFU.EX2 R12, R12 ;  /* 0x0000000c000c7308 */ /* 0x000ea20000000800 */
        /* <DEDUP_REMOVED lines=30> */
[----:B0-----:R-:W-:Y:S01]  /*9840*/  FADD.FTZ R26, R25, R26 ;  /* 0x0000001a191a7221 */ /* 0x001fe20000010000 */
        /* <DEDUP_REMOVED lines=39> */
[----:B-1----:R-:W-:Y:S01]  /*9ac0*/  FADD.FTZ R26, R31, R26 ;  /* 0x0000001a1f1a7221 */ /* 0x002fe20000010000 */
[----:B------:R-:W-:Y:S01]  /*9ad0*/  F2FP.F16.F32.PACK_AB R153, R40, R17 ;  /* 0x000000112899723e */ /* 0x000fe200000000ff */
[----:B------:R-:W-:Y:S01]  /*9ae0*/  FMUL.FTZ R123, R123, R207 ;  /* 0x000000cf7b7b7220 */ /* 0x000fe20000410000 */
[----:B------:R-:W-:Y:S01]  /*9af0*/  FADD.FTZ R3, R205, R0 ;  /* 0x00000000cd037221 */ /* 0x000fe20000010000 */
[----:B------:R-:W-:Y:S01]  /*9b00*/  F2FP.F16.F32.PACK_AB R157, R67, R25 ;  /* 0x00000019439d723e */ /* 0x000fe200000000ff */
[----:B--2---:R-:W-:Y:S01]  /*9b10*/  FADD.FTZ R0, R12, R26 ;  /* 0x0000001a0c007221 */ /* 0x004fe20000010000 */
        /* <DEDUP_REMOVED lines=22> */
.L_x_2479:
[----:B------:R-:W-:Y:S06]  /*9c80*/  BAR.ARV 0x8, 0x180 ;  /* 0x0206000000007b1d */ /* 0x000fec0000002000 */
[----:B------:R-:W-:Y:S05]  /*9c90*/  @!P0 BRA `(.L_x_2489) ;  /* 0x0000000000048947 */ /* 0x000fea0003800000 */
[----:B------:R-:W-:Y:S01]  /*9ca0*/  BPT.TRAP 0x1 ;  /* 0x000000040000795c */ /* 0x000fe20000300000 */
.L_x_2489:
[----:B------:R-:W-:Y:S01]  /*9cb0*/  ULEA UR5, UR37, UR38, 0x3 ;  /* 0x0000002625057291 */ /* 0x000fe2000f8e183f */
[----:B------:R-:W-:-:S05]  /*9cc0*/  IMAD.U32 R4, RZ, RZ, UR36 ;  /* 0x00000024ff047e24 */ /* 0x000fca000f8e00ff */
[----:B------:R-:W-:-:S04]  /*9cd0*/  SHF.L.U32 R4, R4, 0x1f, RZ ;  /* 0x0000001f04047819 */ /* 0x000fc800000006ff */
[----:B------:R0:W1:Y:S01]  /*9ce0*/  SYNCS.PHASECHK.TRANS64.TRYWAIT P2, [UR5+0x28850], R4 ;  /* 0x02885004ff0075a7 */ /* 0x0000620008040145 */
[----:B------:R-:W-:Y:S05]  /*9cf0*/  @!P0 BRA `(.L_x_2490) ;  /* 0x0000000000048947 */ /* 0x000fea0003800000 */
[----:B------:R-:W-:Y:S01]  /*9d00*/  BPT.TRAP 0x1 ;  /* 0x000000040000795c */ /* 0x000fe20000300000 */
.L_x_2490:
[----:B-1----:R-:W-:Y:S05]  /*9d10*/  @P2 BRA `(.L_x_2491) ;  /* 0x0000000000082947 */ /* 0x002fea0003800000 */
[----:B------:R-:W1:Y:S02]  /*9d20*/  SYNCS.PHASECHK.TRANS64.TRYWAIT P0, [UR5+0x28850], R4 ;  /* 0x02885004ff0075a7 */ /* 0x000e640008000145 */
[----:B-1----:R-:W-:Y:S05]  /*9d30*/  @!P0 BRA `(.L_x_2492) ;  /* 0x0000008c00308947 */ /* 0x002fea0003800000 */
.L_x_2491:
[----:B------:R-:W-:Y:S01]  /*9d40*/  UIADD3 UR38, UR38, 0x400, URZ ;  /* 0x0000040026267890 */ /* 0x000fe2000fffe03f */
[----:B------:R-:W-:Y:S01]  /*9d50*/  WARPGROUP.ARRIVE ;  /* 0x00000000000079c5 */ /* 0x000fe20000000000 */
[----:B------:R-:W-:Y:S01]  /*9d60*/  UMOV UR7, 0x40000040 ;  /* 0x4000004000077882 */ /* 0x000fe20000000000 */
[----:B01----:R-:W0:Y:S01]  /*9d70*/  SHFL.BFLY PT, R4, R3, 0x2, 0x1f ;  /* 0x0c401f0003047f89 */ /* 0x003e2200000e0000 */
[----:B------:R-:W-:Y:S01]  /*9d80*/  USHF.R.U32.HI UR38, URZ, 0x4, UR38 ;  /* 0x000000043f267899 */ /* 0x000fe20008011626 */
[----:B------:R-:W-:Y:S02]  /*9d90*/  IMAD.MOV.U32 R10, RZ, RZ, RZ ;  /* 0x000000ffff0a7224 */ /* 0x000fe400078e00ff */
[----:B------:R-:W1:Y:S01]  /*9da0*/  SHFL.BFLY PT, R5, R0, 0x2, 0x1f ;  /* 0x0c401f0000057f89 */ /* 0x000e6200000e0000 */
[----:B------:R-:W-:Y:S01]  /*9db0*/  ULOP3.LUT UR38, UR38, 0x3fff, URZ, 0xc0, !UPT ;  /* 0x00003fff26267892 */ /* 0x000fe2000f8ec03f */
[----:B------:R-:W-:-:S03]  /*9dc0*/  VIADD R190, R190, 0x1 ;  /* 0x00000001bebe7836 */ /* 0x000fc60000000000 */
        /* <DEDUP_REMOVED lines=16> */
[----:B------:R-:W-:Y:S02]  /*9ed0*/  IMAD.MOV.U32 R5, RZ, RZ, RZ ;  /* 0x000000ffff057224 */ /* 0x000fe400078e00ff */
[----:B-1----:R-:W-:Y:S02]  /*9ee0*/  FADD.FTZ R14, R6, R7 ;  /* 0x00000007060e7221 */ /* 0x002fe40000010000 */
[----:B------:R-:W-:Y:S01]  /*9ef0*/  FSETP.NE.FTZ.AND P0, PT, R13, RZ, PT ;  /* 0x000000ff0d00720b */ /* 0x000fe20003f15000 */
[----:B------:R-:W-:Y:S02]  /*9f00*/  IMAD.U32 R6, RZ, RZ, UR5 ;  /* 0x00000005ff067e24 */ /* 0x000fe4000f8e00ff */
[----:B------:R-:W-:Y:S02]  /*9f10*/  FSETP.NE.FTZ.AND P2, PT, R14, RZ, PT ;  /* 0x000000ff0e00720b */ /* 0x000fe40003f55000 */
[----:B------:R-:W-:-:S08]  /*9f20*/  @!P1 VIADD R6, R6, 0x28860 ;  /* 0x0002886006069836 */ /* 0x000fd00000000000 */
[----:B------:R-:W0:Y:S01]  /*9f30*/  @P0 MUFU.LG2 R7, R13 ;  /* 0x0000000d00070308 */ /* 0x000e220000000c00 */
[C---:B------:R-:W-:Y:S02]  /*9f40*/  @P0 FMUL.FTZ R4, R8.reuse, 0.69314718246459960938 ;  /* 0x3f31721808040820 */ /* 0x040fe40000410000 */
[----:B------:R-:W-:-:S05]  /*9f50*/  @P2 FMUL.FTZ R15, R8, 0.69314718246459960938 ;  /* 0x3f317218080f2820 */ /* 0x000fca0000410000 */
        /* <DEDUP_REMOVED lines=111> */
.L_x_2462:
        /* <DEDUP_REMOVED lines=12> */
[----:B------:R-:W-:Y:S01]  /*a710*/  IMAD.MOV.U32 R48, RZ, RZ, RZ ;  /* 0x000000ffff307224 */ /* 0x000fe200078e00ff */
[----:B------:R-:W-:Y:S01]  /*a720*/  F2FP.F16.F32.PACK_AB R128, R129, R128 ;  /* 0x000000808180723e */ /* 0x000fe200000000ff */
[----:B-1----:R-:W1:Y:S01]  /*a730*/  LDC R44, c[0x0][0xbe8] ;  /* 0x0002fa00ff2c7b82 */ /* 0x002e620000000800 */
        /* <DEDUP_REMOVED lines=17> */
[--C-:B------:R-:W-:Y:S01]  /*a850*/  IMAD.X R15, RZ, RZ, R5.reuse, P4 ;  /* 0x000000ffff0f7224 */ /* 0x100fe200020e0605 */
[----:B------:R-:W-:Y:S02]  /*a860*/  LOP3.LUT R14, R35, 0x380, RZ, 0xc0, !PT ;  /* 0x00000380230e7812 */ /* 0x000fe400078ec0ff */
[----:B------:R-:W-:Y:S01]  /*a870*/  SHF.R.U64 R9, R9, 0x3, RZ ;  /* 0x0000000309097819 */ /* 0x000fe200000012ff */
[----:B------:R-:W-:Y:S01]  /*a880*/  IMAD.X R27, RZ, RZ, R5, P6 ;  /* 0x000000ffff1b7224 */ /* 0x000fe200030e0605 */
[----:B------:R-:W-:Y:S01]  /*a890*/  LOP3.LUT R10, R31, 0x380, RZ, 0xc0, !PT ;  /* 0x000003801f0a7812 */ /* 0x000fe200078ec0ff */
[----:B------:R-:W-:Y:S01]  /*a8a0*/  BAR.SYNC.DEFER_BLOCKING 0x1, 0x100 ;  /* 0x0044000000007b1d */ /* 0x000fe20000010000 */
[----:B------:R-:W-:-:S02]  /*a8b0*/  IADD3 R33, P5, R4, 0x40, RZ ;  /* 0x0000004004217810 */ /* 0x000fc40007fbe0ff */
[C---:B------:R-:W-:Y:S02]  /*a8c0*/  IADD3 R37, P3, R4.reuse, 0x4000, RZ ;  /* 0x0000400004257810 */ /* 0x040fe40007f7e0ff */
[C---:B------:R-:W-:Y:S01]  /*a8d0*/  IADD3 R39, P2, R4.reuse, 0x4020, RZ ;  /* 0x0000402004277810 */ /* 0x040fe20007f5e0ff */
[--C-:B------:R-:W-:Y:S01]  /*a8e0*/  IMAD.X R25, RZ, RZ, R5.reuse, P5 ;  /* 0x000000ffff197224 */ /* 0x100fe200028e0605 */
[C---:B------:R-:W-:Y:S01]  /*a8f0*/  IADD3 R30, P1, R4.reuse, 0x4040, RZ ;  /* 0x00004040041e7810 */ /* 0x040fe20007f3e0ff */
[--C-:B------:R-:W-:Y:S01]  /*a900*/  IMAD.X R13, RZ, RZ, R5.reuse, P3 ;  /* 0x000000ffff0d7224 */ /* 0x100fe200018e0605 */
[----:B------:R-:W-:Y:S01]  /*a910*/  IADD3 R41, P0, R4, 0x4060, RZ ;  /* 0x0000406004297810 */ /* 0x000fe20007f1e0ff */
[--C-:B------:R-:W-:Y:S01]  /*a920*/  IMAD.X R11, RZ, RZ, R5.reuse, P2 ;  /* 0x000000ffff0b7224 */ /* 0x100fe200010e0605 */
[----:B------:R-:W-:Y:S02]  /*a930*/  SHF.R.U64 R14, R14, 0x3, RZ ;  /* 0x000000030e0e7819 */ /* 0x000fe400000012ff */
[----:B------:R-:W-:Y:S01]  /*a940*/  LOP3.LUT R4, R9, R4, RZ, 0x3c, !PT ;  /* 0x0000000409047212 */ /* 0x000fe200078e3cff */
[--C-:B------:R-:W-:Y:S01]  /*a950*/  IMAD.X R9, RZ, RZ, R5.reuse, P1 ;  /* 0x000000ffff097224 */ /* 0x100fe200008e0605 */
[----:B------:R-:W-:Y:S01]  /*a960*/  SHF.R.U64 R10, R10, 0x3, RZ ;  /* 0x000000030a0a7819 */ /* 0x000fe200000012ff */
[----:B------:R-:W-:Y:S01]  /*a970*/  IMAD.X R29, RZ, RZ, R5, P0 ;  /* 0x000000ffff1d7224 */ /* 0x000fe200000e0605 */
[----:B------:R-:W-:-:S02]  /*a980*/  LOP3.LUT R14, R14, R35, RZ, 0x3c, !PT ;  /* 0x000000230e0e7212 */ /* 0x000fc400078e3cff */
[----:B------:R-:W-:Y:S02]  /*a990*/  LOP3.LUT R12, R33, 0x380, RZ, 0xc0, !PT ;  /* 0x00000380210c7812 */ /* 0x000fe400078ec0ff */
[----:B------:R-:W-:Y:S02]  /*a9a0*/  MOV R35, R4 ;  /* 0x0000000400237202 */ /* 0x000fe40000000f00 */
[----:B------:R-:W-:Y:S02]  /*a9b0*/  LOP3.LUT R28, R37, 0x380, RZ, 0xc0, !PT ;  /* 0x00000380251c7812 */ /* 0x000fe400078ec0ff */
[----:B------:R-:W-:Y:S02]  /*a9c0*/  F2FP.F16.F32.PACK_AB R4, R89, R8 ;  /* 0x000000085904723e */ /* 0x000fe400000000ff */
[----:B------:R-:W-:Y:S02]  /*a9d0*/  LOP3.LUT R26, R10, R31, RZ, 0x3c, !PT ;  /* 0x0000001f0a1a7212 */ /* 0x000fe400078e3cff */
[----:B------:R-:W-:-:S02]  /*a9e0*/  LOP3.LUT R8, R39, 0x380, RZ, 0xc0, !PT ;  /* 0x0000038027087812 */ /* 0x000fc400078ec0ff */
[----:B------:R-:W-:Y:S02]  /*a9f0*/  LOP3.LUT R10, R30, 0x380, RZ, 0xc0, !PT ;  /* 0x000003801e0a7812 */ /* 0x000fe400078ec0ff */
[----:B------:R-:W-:Y:S02]  /*aa00*/  SHF.R.U64 R12, R12, 0x3, RZ ;  /* 0x000000030c0c7819 */ /* 0x000fe400000012ff */
[----:B------:R-:W-:Y:S02]  /*aa10*/  SHF.R.U64 R28, R28, 0x3, RZ ;  /* 0x000000031c1c7819 */ /* 0x000fe400000012ff */
[----:B------:R-:W-:Y:S02]  /*aa20*/  SHF.R.U64 R8, R8, 0x3, RZ ;  /* 0x0000000308087819 */ /* 0x000fe400000012ff */
[----:B------:R-:W-:Y:S02]  /*aa30*/  SHF.R.U64 R21, R10, 0x3, RZ ;  /* 0x000000030a157819 */ /* 0x000fe400000012ff */
[----:B------:R-:W-:-:S02]  /*aa40*/  LOP3.LUT R24, R12, R33, RZ, 0x3c, !PT ;  /* 0x000000210c187212 */ /* 0x000fc400078e3cff */
[----:B------:R-:W-:Y:S02]  /*aa50*/  LOP3.LUT R12, R28, R37, RZ, 0x3c, !PT ;  /* 0x000000251c0c7212 */ /* 0x000fe400078e3cff */
[----:B------:R-:W-:Y:S01]  /*aa60*/  LOP3.LUT R28, R41, 0x380, RZ, 0xc0, !PT ;  /* 0x00000380291c7812 */ /* 0x000fe200078ec0ff */
[----:B------:R-:W2:Y:S01]  /*aa70*/  LDC.64 R36, c[0x0][0xc00] ;  /* 0x00030000ff247b82 */ /* 0x000ea20000000a00 */
[----:B------:R-:W-:Y:S02]  /*aa80*/  LOP3.LUT R10, R8, R39, RZ, 0x3c, !PT ;  /* 0x00000027080a7212 */ /* 0x000fe400078e3cff */
[----:B------:R-:W-:Y:S02]  /*aa90*/  F2FP.F16.F32.PACK_AB R5, R91, R90 ;  /* 0x0000005a5b05723e */ /* 0x000fe400000000ff */
[----:B------:R-:W-:Y:S02]  /*aaa0*/  LOP3.LUT R8, R21, R30, RZ, 0x3c, !PT ;  /* 0x0000001e15087212 */ /* 0x000fe400078e3cff */
[----:B------:R-:W-:Y:S01]  /*aab0*/  SHF.R.U64 R28, R28, 0x3, RZ ;  /* 0x000000031c1c7819 */ /* 0x000fe200000012ff */
[----:B------:R3:W-:Y:S01]  /*aac0*/  STSM.16.M88.4 [R35], R4 ;  /* 0x0000000423007844 */ /* 0x0007e20000000200 */
        /* <DEDUP_REMOVED lines=8> */
[----:B------:R-:W-:Y:S01]  /*ab50*/  MOV R32, R14 ;  /* 0x0000000e00207202 */ /* 0x000fe20000000f00 */
[----:B------:R-:W-:Y:S01]  /*ab60*/  STSM.16.M88.4 [R34], R8 ;  /* 0x0000000822007844 */ /* 0x000fe20000000200 */
[----:B------:R-:W-:Y:S02]  /*ab70*/  MOV R31, R12 ;  /* 0x0000000c001f7202 */ /* 0x000fe40000000f00 */
[----:B---3--:R-:W-:Y:S02]  /*ab80*/  F2FP.F16.F32.PACK_AB R4, R105, R104 ;  /* 0x000000686904723e */ /* 0x008fe400000000ff */
[----:B------:R-:W-:Y:S02]  /*ab90*/  F2FP.F16.F32.PACK_AB R5, R107, R106 ;  /* 0x0000006a6b05723e */ /* 0x000fe400000000ff */
[----:B------:R-:W-:-:S02]  /*aba0*/  F2FP.F16.F32.PACK_AB R6, R109, R108 ;  /* 0x0000006c6d06723e */ /* 0x000fc400000000ff */
[----:B------:R-:W-:Y:S02]  /*abb0*/  F2FP.F16.F32.PACK_AB R7, R111, R110 ;  /* 0x0000006e6f07723e */ /* 0x000fe400000000ff */
[----:B------:R-:W-:Y:S02]  /*abc0*/  LOP3.LUT R28, R28, R41, RZ, 0x3c, !PT ;  /* 0x000000291c1c7212 */ /* 0x000fe400078e3cff */
[----:B------:R-:W-:Y:S01]  /*abd0*/  F2FP.F16.F32.PACK_AB R12, R113, R112 ;  /* 0x00000070710c723e */ /* 0x000fe200000000ff */
[----:B------:R3:W-:Y:S01]  /*abe0*/  STSM.16.M88.4 [R33], R4 ;  /* 0x0000000421007844 */ /* 0x0007e20000000200 */
[----:B------:R-:W-:Y:S02]  /*abf0*/  F2FP.F16.F32.PACK_AB R13, R115, R114 ;  /* 0x00000072730d723e */ /* 0x000fe400000000ff */
[----:B------:R-:W-:Y:S02]  /*ac00*/  F2FP.F16.F32.PACK_AB R14, R117, R116 ;  /* 0x00000074750e723e */ /* 0x000fe400000000ff */
[----:B------:R-:W-:-:S02]  /*ac10*/  F2FP.F16.F32.PACK_AB R15, R119, R118 ;  /* 0x00000076770f723e */ /* 0x000fc400000000ff */
[----:B------:R-:W-:Y:S02]  /*ac20*/  F2FP.F16.F32.PACK_AB R24, R121, R120 ;  /* 0x000000787918723e */ /* 0x000fe400000000ff */
[----:B------:R-:W-:Y:S01]  /*ac30*/  F2FP.F16.F32.PACK_AB R25, R123, R122 ;  /* 0x0000007a7b19723e */ /* 0x000fe200000000ff */
[----:B------:R4:W-:Y:S01]  /*ac40*/  STSM.16.M88.4 [R32], R12 ;  /* 0x0000000c20007844 */ /* 0x0009e20000000200 */
[----:B------:R-:W-:Y:S02]  /*ac50*/  F2FP.F16.F32.PACK_AB R26, R125, R124 ;  /* 0x0000007c7d1a723e */ /* 0x000fe400000000ff */
[----:B------:R-:W-:Y:S02]  /*ac60*/  F2FP.F16.F32.PACK_AB R27, R127, R126 ;  /* 0x0000007e7f1b723e */ /* 0x000fe400000000ff */
[----:B------:R-:W-:Y:S01]  /*ac70*/  MOV R28, R28 ;  /* 0x0000001c001c7202 */ /* 0x000fe20000000f00 */
[----:B---3--:R-:W-:Y:S01]  /*ac80*/  IMAD.SHL.U32 R5, R184, 0x4, RZ ;  /* 0x00000004b8057824 */ /* 0x008fe200078e00ff */
[----:B------:R-:W-:Y:S01]  /*ac90*/  ISETP.NE.U32.AND P2, PT, RZ, UR4, PT ;  /* 0x00000004ff007c0c */ /* 0x000fe2000bf45070 */
[----:B------:R4:W-:Y:S01]  /*aca0*/  STSM.16.M88.4 [R31], R24 ;  /* 0x000000181f007844 */ /* 0x0009e20000000200 */
[----:B--2---:R-:W-:-:S02]  /*acb0*/  ISETP.NE.U32.AND P0, PT, R36, RZ, PT ;  /* 0x000000ff2400720c */ /* 0x004fc40003f05070 */
[----:B------:R-:W-:Y:S01]  /*acc0*/  SHF.L.U64.HI R10, R184, 0x2, R188 ;  /* 0x00000002b80a7819 */ /* 0x000fe200000102bc */
[----:B------:R4:W-:Y:S01]  /*acd0*/  STSM.16.M88.4 [R30], R128 ;  /* 0x000000801e007844 */ /* 0x0009e20000000200 */
[----:B------:R-:W-:Y:S02]  /*ace0*/  ISETP.NE.AND.EX P2, PT, RZ, UR5, PT, P2 ;  /* 0x00000005ff007c0c */ /* 0x000fe4000bf45320 */
[----:B------:R-:W-:Y:S01]  /*acf0*/  ISETP.NE.AND.EX P0, PT, R37, RZ, PT, P0 ;  /* 0x000000ff2500720c */ /* 0x000fe20003f05300 */
[----:B------:R4:W-:Y:S01]  /*ad00*/  STSM.16.M88.4 [R21], R136 ;  /* 0x0000008815007844 */ /* 0x0009e20000000200 */
[----:B------:R-:W-:-:S03]  /*ad10*/  IADD3 R6, P1, R5, R36, RZ ;  /* 0x0000002405067210 */ /* 0x000fc60007f3e0ff */
[----:B------:R4:W-:Y:S02]  /*ad20*/  STSM.16.M88.4 [R28], R144 ;  /* 0x000000901c007844 */ /* 0x0009e40000000200 */
[----:B------:R-:W-:Y:S01]  /*ad30*/  IMAD.X R7, R10, 0x1, R37, P1 ;  /* 0x000000010a077824 */ /* 0x000fe200008e0625 */
[----:B------:R-:W-:Y:S03]  /*ad40*/  BAR.SYNC.DEFER_BLOCKING 0x1, 0x100 ;  /* 0x0044000000007b1d */ /* 0x000fe60000010000 */
[----:B------:R-:W-:-:S03]  /*ad50*/  @P2 IADD3 R4, P3, R5, UR4, RZ ;  /* 0x0000000405042c10 */ /* 0x000fc6000ff7e0ff */
[----:B------:R-:W-:Y:S01]  /*ad60*/  ULDC UR4, c[0x0][0xa88] ;  /* 0x0002a20000047ab9 */ /* 0x000fe20000000800 */
[----:B------:R-:W-:Y:S01]  /*ad70*/  @P2 IADD3.X R5, R10, UR5, RZ, P3, !PT ;  /* 0x000000050a052c10 */ /* 0x000fe20009ffe4ff */
[----:B------:R-:W-:Y:S01]  /*ad80*/  IMAD.U32 R9, RZ, RZ, UR4 ;  /* 0x00000004ff097e24 */ /* 0x000fe2000f8e00ff */
[----:B------:R4:W5:Y:S01]  /*ad90*/  @P0 LDG.E R48, desc[UR40][R6.64] ;  /* 0x0000002806300981 */ /* 0x000962000c1e1900 */
[----:B-1----:R-:W-:-:S04]  /*ada0*/  ISETP.NE.AND P1, PT, R44, 0x1, PT ;  /* 0x000000012c00780c */ /* 0x002fc80003f25270 */
[----:B------:R4:W5:Y:S09]  /*adb0*/  @P2 LDG.E R9, desc[UR40][R4.64] ;  /* 0x0000002804092981 */ /* 0x000972000c1e1900 */
[----:B------:R-:W1:Y:S08]  /*adc0*/  @P1 LDC R8, c[0x0][0xbec] ;  /* 0x0002fb00ff081b82 */ /* 0x000e700000000800 */
[----:B------:R-:W2:Y:S01]  /*add0*/  @P1 LDC R11, c[0x0][0xbf0] ;  /* 0x0002fc00ff0b1b82 */ /* 0x000ea20000000800 */
[----:B----4-:R-:W-:Y:S05]  /*ade0*/  @P2 BRA `(.L_x_2495) ;  /* 0x0000000000102947 */ /* 0x010fea0003800000 */
[----:B------:R-:W-:Y:S05]  /*adf0*/  @!P0 BRA `(.L_x_2495) ;  /* 0x00000000000c8947 */ /* 0x000fea0003800000 */
[----:B------:R-:W3:Y:S04]  /*ae00*/  LDG.E R4, desc[UR40][R6.64] ;  /* 0x0000002806047981 */ /* 0x000ee8000c1e1900 */
[----:B-----5:R-:W3:Y:S02]  /*ae10*/  LDG.E R9, desc[UR40][R6.64+0x4] ;  /* 0x0000042806097981 */ /* 0x020ee4000c1e1900 */
[----:B---3--:R-:W-:-:S07]  /*ae20*/  IMAD.IADD R9, R9, 0x1, -R4 ;  /* 0x0000000109097824 */ /* 0x008fce00078e0a04 */
.L_x_2495:
[----:B------:R-:W-:Y:S01]  /*ae30*/  SHF.R.S32.HI R54, RZ, 0x1f, R187 ;  /* 0x0000001fff367819 */ /* 0x000fe200000114bb */
[----:B------:R-:W-:Y:S01]  /*ae40*/  IMAD.IADD R15, R23, 0x1, R2 ;  /* 0x00000001170f7824 */ /* 0x000fe200078e0202 */
[----:B------:R-:W-:Y:S01]  /*ae50*/  ULDC.64 UR4, c[0x0][0xb90] ;  /* 0x0002e40000047ab9 */ /* 0x000fe20000000a00 */
[----:B-----5:R-:W-:Y:S01]  /*ae60*/  SHF.R.S32.HI R49, RZ, 0x1f, R48 ;  /* 0x0000001fff317819 */ /* 0x020fe20000011430 */
[----:B------:R-:W-:Y:S01]  /*ae70*/  IMAD.IADD R24, R193, 0x1, R2 ;  /* 0x00000001c1187824 */ /* 0x000fe200078e0202 */
[----:B------:R-:W-:Y:S01]  /*ae80*/  SEL R188, R188, RZ, !P0 ;  /* 0x000000ffbcbc7207 */ /* 0x000fe20004000000 */
[----:B------:R-:W-:Y:S01]  /*ae90*/  IMAD R4, R54, UR4, RZ ;  /* 0x0000000436047c24 */ /* 0x000fe2000f8e02ff */
[----:B------:R-:W-:Y:S01]  /*aea0*/  SEL R55, R184, RZ, !P0 ;  /* 0x000000ffb8377207 */ /* 0x000fe20004000000 */
[----:B-1----:R-:W-:-:S04]  /*aeb0*/  @P1 IMAD.HI.U32 R6, R15, R8, RZ ;  /* 0x000000080f061227 */ /* 0x002fc800078e00ff */
[----:B------:R-:W-:Y:S01]  /*aec0*/  IMAD.MOV.U32 R7, RZ, RZ, R15 ;  /* 0x000000ffff077224 */ /* 0x000fe200078e000f */
[----:B--2---:R-:W-:Y:S01]  /*aed0*/  @P1 SHF.R.U32.HI R7, RZ, R11, R6 ;  /* 0x0000000bff071219 */ /* 0x004fe20000011606 */
        /* <DEDUP_REMOVED lines=9> */
[----:B------:R-:W-:Y:S01]  /*af70*/  IMAD.WIDE.U32 R4, R55, UR4, R4 ;  /* 0x0000000437047c25 */ /* 0x000fe2000f8e0004 */
[----:B------:R-:W-:Y:S02]  /*af80*/  IADD3 R41, P6, R16, 0x4000, RZ ;  /* 0x0000400010297810 */ /* 0x000fe40007fde0ff */
[----:B------:R-:W-:Y:S01]  /*af90*/  LOP3.LUT R12, R21, 0x380, RZ, 0xc0, !PT ;  /* 0x00000380150c7812 */ /* 0x000fe200078ec0ff */
[----:B------:R-:W-:Y:S01]  /*afa0*/  IMAD R11, R44, R13, R15 ;  /* 0x0000000d2c0b7224 */ /* 0x000fe200078e020f */
[----:B------:R-:W-:Y:S01]  /*afb0*/  SHF.R.S32.HI R13, RZ, 0x1f, R7 ;  /* 0x0000001fff0d7819 */ /* 0x000fe20000011407 */
[----:B------:R-:W-:Y:S01]  /*afc0*/  IMAD R8, R55, UR5, R6 ;  /* 0x0000000537087c24 */ /* 0x000fe2000f8e0206 */
[----:B------:R-:W-:Y:S01]  /*afd0*/  IADD3 R4, P2, R7, R4, RZ ;  /* 0x0000000407047210 */ /* 0x000fe20007f5e0ff */
[----:B------:R-:W-:Y:S01]  /*afe0*/  ULDC.64 UR4, c[0x0][0xb88] ;  /* 0x0002e20000047ab9 */ /* 0x000fe20000000a00 */
[----:B------:R-:W-:Y:S01]  /*aff0*/  SHF.R.S32.HI R6, RZ, 0x1f, R11 ;  /* 0x0000001fff067819 */ /* 0x000fe2000001140b */
[----:B------:R-:W-:Y:S01]  /*b000*/  IMAD R57, R9, R44, RZ ;  /* 0x0000002c09397224 */ /* 0x000fe200078e02ff */
[----:B------:R-:W-:-:S02]  /*b010*/  IADD3.X R5, R13, R5, R8, P2, !PT ;  /* 0x000000050d057210 */ /* 0x000fc400017fe408 */
[----:B------:R-:W-:Y:S01]  /*b020*/  IADD3 R15, P3, R16, 0x2000, RZ ;  /* 0x00002000100f7810 */ /* 0x000fe20007f7e0ff */
[----:B------:R-:W-:Y:S01]  /*b030*/  IMAD R8, R6, UR4, RZ ;  /* 0x0000000406087c24 */ /* 0x000fe2000f8e02ff */
[----:B------:R-:W-:Y:S01]  /*b040*/  SHF.R.U64 R12, R12, 0x3, RZ ;  /* 0x000000030c0c7819 */ /* 0x000fe200000012ff */
[----:B------:R-:W-:Y:S01]  /*b050*/  IMAD.WIDE.U32 R4, R11, UR4, R4 ;  /* 0x000000040b047c25 */ /* 0x000fe2000f8e0004 */
[----:B------:R-:W-:Y:S02]  /*b060*/  LOP3.LUT R7, R15, 0x380, RZ, 0xc0, !PT ;  /* 0x000003800f077812 */ /* 0x000fe400078ec0ff */
[----:B------:R-:W-:Y:S01]  /*b070*/  IADD3 R37, P5, R16, 0x5000, RZ ;  /* 0x0000500010257810 */ /* 0x000fe20007fbe0ff */
[----:B------:R-:W-:Y:S01]  /*b080*/  IMAD R13, R11, UR5, R8 ;  /* 0x000000050b0d7c24 */ /* 0x000fe2000f8e0208 */
[----:B------:R-:W-:Y:S01]  /*b090*/  ULDC.64 UR4, c[0x0][0xb50] ;  /* 0x0002d40000047ab9 */ /* 0x000fe20000000a00 */
[----:B------:R-:W-:Y:S02]  /*b0a0*/  SHF.R.U64 R6, R7, 0x3, RZ ;  /* 0x0000000307067819 */ /* 0x000fe400000012ff */
[----:B------:R-:W-:Y:S01]  /*b0b0*/  IMAD.IADD R5, R5, 0x1, R13 ;  /* 0x0000000105057824 */ /* 0x000fe200078e020d */
[----:B------:R-:W-:Y:S01]  /*b0c0*/  LEA R10, P4, R4, UR4, 0x2 ;  /* 0x00000004040a7c11 */ /* 0x000fe2000f8810ff */
[----:B------:R-:W-:Y:S01]  /*b0d0*/  IMAD.X R13, RZ, RZ, R17, P0 ;  /* 0x000000ffff0d7224 */ /* 0x000fe200000e0611 */
[----:B------:R-:W-:-:S02]  /*b0e0*/  IADD3 R7, P2, R16, 0x3000, RZ ;  /* 0x0000300010077810 */ /* 0x000fc40007f5e0ff */
[----:B------:R-:W-:Y:S01]  /*b0f0*/  LEA.HI.X R14, R4, UR5, R5, 0x2, P4 ;  /* 0x00000005040e7c11 */ /* 0x000fe2000a0f1405 */
[----:B------:R-:W-:Y:S01]  /*b100*/  SHFL.IDX PT, R50, R10, RZ, 0x1c1f ;  /* 0x001c1fff0a327589 */ /* 0x000fe200000e0000 */
[----:B------:R-:W-:Y:S01]  /*b110*/  LOP3.LUT P0, RZ, R191, 0x3, RZ, 0xc0, !PT ;  /* 0x00000003bfff7812 */ /* 0x000fe2000780c0ff */
[----:B------:R-:W-:Y:S01]  /*b120*/  IMAD.X R9, RZ, RZ, R17, P2 ;  /* 0x000000ffff097224 */ /* 0x000fe200010e0611 */
[----:B------:R-:W-:Y:S01]  /*b130*/  LOP3.LUT R8, R7, 0x380, RZ, 0xc0, !PT ;  /* 0x0000038007087812 */ /* 0x000fe200078ec0ff */
[----:B------:R-:W1:Y:S01]  /*b140*/  SHFL.IDX PT, R51, R14, RZ, 0x1c1f ;  /* 0x001c1fff0e337589 */ /* 0x000e6200000e0000 */
[CC--:B------:R-:W-:Y:S01]  /*b150*/  ISETP.GE.OR P2, PT, R24.reuse, R57.reuse, P0 ;  /* 0x000000391800720c */ /* 0x0c0fe20000746670 */
[----:B------:R-:W-:Y:S01]  /*b160*/  VIADD R4, R24, 0x8 ;  /* 0x0000000818047836 */ /* 0x000fe20000000000 */
[C---:B------:R-:W-:Y:S01]  /*b170*/  IADD3 R33, P4, R16.reuse, 0x6000, RZ ;  /* 0x0000600010217810 */ /* 0x040fe20007f9e0ff */
[----:B------:R-:W-:Y:S01]  /*b180*/  SHFL.IDX PT, R52, R10, 0x1, 0x1c1f ;  /* 0x003c1f000a347f89 */ /* 0x000fe200000e0000 */
[----:B------:R-:W-:Y:S01]  /*b190*/  LOP3.LUT R11, R16, 0x380, RZ, 0xc0, !PT ;  /* 0x00000380100b7812 */ /* 0x000fe200078ec0ff */
[----:B------:R-:W-:Y:S01]  /*b1a0*/  ULDC.64 UR4, c[0x0][0xaa0] ;  /* 0x0002a80000047ab9 */ /* 0x000fe20000000a00 */
[----:B------:R-:W-:Y:S01]  /*b1b0*/  ISETP.GE.OR P0, PT, R4, R57, P0 ;  /* 0x000000390400720c */ /* 0x000fe20000706670 */
[----:B------:R-:W2:Y:S01]  /*b1c0*/  SHFL.IDX PT, R53, R14, 0x1, 0x1c1f ;  /* 0x003c1f000e357f89 */ /* 0x000ea200000e0000 */
[----:B------:R-:W-:-:S02]  /*b1d0*/  SHF.R.U64 R8, R8, 0x3, RZ ;  /* 0x0000000308087819 */ /* 0x000fc400000012ff */
[----:B------:R-:W-:Y:S02]  /*b1e0*/  LOP3.LUT R12, R12, R21, RZ, 0x3c, !PT ;  /* 0x000000150c0c7212 */ /* 0x000fe400078e3cff */
[----:B------:R-:W3:Y:S01]  /*b1f0*/  @P1 LDC R21, c[0x0][0xbec] ;  /* 0x0002fb00ff151b82 */ /* 0x000ee20000000800 */
[----:B------:R-:W-:Y:S02]  /*b200*/  LOP3.LUT R40, R41, 0x380, RZ, 0xc0, !PT ;  /* 0x0000038029287812 */ /* 0x000fe400078ec0ff */
[----:B------:R-:W-:Y:S02]  /*b210*/  LOP3.LUT R36, R37, 0x380, RZ, 0xc0, !PT ;  /* 0x0000038025247812 */ /* 0x000fe400078ec0ff */
[----:B------:R-:W-:Y:S02]  /*b220*/  LOP3.LUT R32, R33, 0x380, RZ, 0xc0, !PT ;  /* 0x0000038021207812 */ /* 0x000fe400078ec0ff */
[----:B------:R-:W-:Y:S02]  /*b230*/  SHF.R.U64 R11, R11, 0x3, RZ ;  /* 0x000000030b0b7819 */ /* 0x000fe400000012ff */
[----:B------:R-:W-:Y:S01]  /*b240*/  LOP3.LUT R8, R8, R7, RZ, 0x3c, !PT ;  /* 0x0000000708087212 */ /* 0x000fe200078e3cff */
[----:B------:R-:W-:Y:S01]  /*b250*/  IMAD.X R7, RZ, RZ, R17, P3 ;  /* 0x000000ffff077224 */ /* 0x000fe200018e0611 */
[----:B-1----:R1:W-:Y:S01]  /*b260*/  @!P2 ST.E desc[UR40][R50.64], R3 ;  /* 0x000000033200a985 */ /* 0x0023e2000c101928 */
[----:B------:R-:W-:-:S02]  /*b270*/  IADD3 R5, P3, R16, 0x7000, RZ ;  /* 0x0000700010057810 */ /* 0x000fc40007f7e0ff */
[----:B------:R-:W-:Y:S02]  /*b280*/  SHF.R.U64 R40, R40, 0x3, RZ ;  /* 0x0000000328287819 */ /* 0x000fe400000012ff */
[----:B------:R-:W-:Y:S01]  /*b290*/  SHF.R.U64 R36, R36, 0x3, RZ ;  /* 0x0000000324247819 */ /* 0x000fe200000012ff */
[--C-:B------:R-:W-:Y:S01]  /*b2a0*/  IMAD.X R29, RZ, RZ, R17.reuse, P3 ;  /* 0x000000ffff1d7224 */ /* 0x100fe200018e0611 */
[----:B------:R-:W-:Y:S01]  /*b2b0*/  SHF.R.U64 R32, R32, 0x3, RZ ;  /* 0x0000000320207819 */ /* 0x000fe200000012ff */
[----:B--2---:R2:W-:Y:S01]  /*b2c0*/  @!P0 ST.E desc[UR40][R52.64], R0 ;  /* 0x0000000034008985 */ /* 0x0045e2000c101928 */
[----:B------:R-:W-:Y:S02]  /*b2d0*/  LOP3.LUT R16, R11, R16, RZ, 0x3c, !PT ;  /* 0x000000100b107212 */ /* 0x000fe400078e3cff */
[----:B------:R-:W-:Y:S01]  /*b2e0*/  LOP3.LUT R40, R40, R41, RZ, 0x3c, !PT ;  /* 0x0000002928287212 */ /* 0x000fe200078e3cff */
[----:B-1----:R-:W-:Y:S01]  /*b2f0*/  IMAD R3, R49, UR4, RZ ;  /* 0x0000000431037c24 */ /* 0x002fe2000f8e02ff */
[----:B------:R-:W-:Y:S01]  /*b300*/  LOP3.LUT R36, R36, R37, RZ, 0x3c, !PT ;  /* 0x0000002524247212 */ /* 0x000fe200078e3cff */
[----:B------:R-:W1:Y:S01]  /*b310*/  @P1 LDC R49, c[0x0][0xbf0] ;  /* 0x0002fc00ff311b82 */ /* 0x000e620000000800 */
[----:B------:R-:W-:Y:S01]  /*b320*/  LOP3.LUT R32, R32, R33, RZ, 0x3c, !PT ;  /* 0x0000002120207212 */ /* 0x000fe200078e3cff */
[--C-:B------:R-:W-:Y:S01]  /*b330*/  IMAD.X R41, RZ, RZ, R17.reuse, P6 ;  /* 0x000000ffff297224 */ /* 0x100fe200030e0611 */
[----:B------:R4:W5:Y:S01]  /*b340*/  LD.E.128 R24, desc[UR40][R16.64] ;  /* 0x0000002810187980 */ /* 0x000962000c101d00 */
[--C-:B------:R-:W-:Y:S01]  /*b350*/  IMAD.X R37, RZ, RZ, R17.reuse, P5 ;  /* 0x000000ffff257224 */ /* 0x100fe200028e0611 */
[----:B------:R-:W-:Y:S01]  /*b360*/  LOP3.LUT R4, R5, 0x380, RZ, 0xc0, !PT ;  /* 0x0000038005047812 */ /* 0x000fe200078ec0ff */
[----:B------:R-:W-:Y:S01]  /*b370*/  IMAD.X R33, RZ, RZ, R17, P4 ;  /* 0x000000ffff217224 */ /* 0x000fe200020e0611 */
[----:B------:R-:W-:Y:S01]  /*b380*/  LOP3.LUT R6, R6, R15, RZ, 0x3c, !PT ;  /* 0x0000000f06067212 */ /* 0x000fe200078e3cff */
[----:B------:R-:W-:Y:S01]  /*b390*/  IMAD R3, R48, UR5, R3 ;  /* 0x0000000530037c24 */ /* 0x000fe2000f8e0203 */
[----:B------:R-:W-:Y:S01]  /*b3a0*/  SHF.R.U64 R4, R4, 0x3, RZ ;  /* 0x0000000304047819 */ /* 0x000fe200000012ff */
[----:B------:R-:W5:Y:S01]  /*b3b0*/  LD.E.128 R12, desc[UR40][R12.64] ;  /* 0x000000280c0c7980 */ /* 0x000f62000c101d00 */
[----:B----4-:R-:W-:Y:S01]  /*b3c0*/  IMAD.WIDE.U32 R16, R48, UR4, RZ ;  /* 0x0000000430107c25 */ /* 0x010fe2000f8e00ff */
[----:B------:R-:W-:Y:S01]  /*b3d0*/  ULDC.64 UR4, c[0x0][0xae8] ;  /* 0x0002ba0000047ab9 */ /* 0x000fe20000000a00 */
[----:B------:R-:W-:Y:S01]  /*b3e0*/  LOP3.LUT R28, R4, R5, RZ, 0x3c, !PT ;  /* 0x00000005041c7212 */ /* 0x000fe200078e3cff */
[----:B------:R-:W5:Y:S01]  /*b3f0*/  LD.E.128 R8, desc[UR40][R8.64] ;  /* 0x0000002808087980 */ /* 0x000f62000c101d00 */
[----:B------:R-:W-:-:S02]  /*b400*/  IMAD.IADD R17, R17, 0x1, R3 ;  /* 0x0000000111117824 */ /* 0x000fc400078e0203 */
[----:B------:R-:W-:Y:S01]  /*b410*/  IMAD R3, R186, 0x20, R189 ;  /* 0x00000020ba037824 */ /* 0x000fe200078e02bd */
[----:B------:R-:W5:Y:S01]  /*b420*/  LD.E.128 R4, desc[UR40][R6.64] ;  /* 0x0000002806047980 */ /* 0x000f62000c101d00 */
[----:B--2---:R-:W-:Y:S02]  /*b430*/  IMAD R0, R54, UR4, RZ ;  /* 0x0000000436007c24 */ /* 0x004fe4000f8e02ff */
[----:B------:R-:W-:Y:S01]  /*b440*/  IMAD.IADD R48, R2, 0x1, R3 ;  /* 0x0000000102307824 */ /* 0x000fe200078e0203 */
[----:B------:R-:W5:Y:S01]  /*b450*/  LD.E.128 R40, desc[UR40][R40.64] ;  /* 0x0000002828287980 */ /* 0x000f62000c101d00 */
[C---:B------:R-:W-:Y:S02]  /*b460*/  IMAD R3, R187.reuse, UR5, R0 ;  /* 0x00000005bb037c24 */ /* 0x040fe4000f8e0200 */
[----:B------:R-:W-:Y:S01]  /*b470*/  IMAD.WIDE.U32 R16, R187, UR4, R16 ;  /* 0x00000004bb107c25 */ /* 0x000fe2000f8e0010 */
[----:B------:R-:W-:Y:S01]  /*b480*/  ULDC.64 UR4, c[0x0][0xaf0] ;  /* 0x0002bc0000047ab9 */ /* 0x000fe20000000a00 */
[----:B------:R-:W5:Y:S02]  /*b490*/  LD.E.128 R36, desc[UR40][R36.64] ;  /* 0x0000002824247980 */ /* 0x000f64000c101d00 */
[----:B---3--:R-:W-:-:S02]  /*b4a0*/  @P1 IMAD.HI.U32 R0, R48, R21, RZ ;  /* 0x0000001530001227 */ /* 0x008fc400078e00ff */
[----:B------:R-:W5:Y:S02]  /*b4b0*/  LD.E.128 R32, desc[UR40][R32.64] ;  /* 0x0000002820207980 */ /* 0x000f64000c101d00 */
[----:B------:R-:W-:Y:S02]  /*b4c0*/  IMAD.IADD R17, R17, 0x1, R3 ;  /* 0x0000000111117824 */ /* 0x000fe400078e0203 */
[----:B------:R-:W-:Y:S01]  /*b4d0*/  IMAD.MOV.U32 R3, RZ, RZ, R48 ;  /* 0x000000ffff037224 */ /* 0x000fe200078e0030 */
[----:B-1----:R-:W-:Y:S01]  /*b4e0*/  @P1 SHF.R.U32.HI R3, RZ, R49, R0 ;  /* 0x00000031ff031219 */ /* 0x002fe20000011600 */
[----:B------:R-:W-:Y:S01]  /*b4f0*/  IMAD R21, R188, UR4, RZ ;  /* 0x00000004bc157c24 */ /* 0x000fe2000f8e02ff */
[----:B------:R-:W5:Y:S01]  /*b500*/  LD.E.128 R28, desc[UR40][R28.64] ;  /* 0x000000281c1c7980 */ /* 0x000f62000c101d00 */
[C---:B------:R-:W-:Y:S01]  /*b510*/  IMAD.WIDE.U32 R16, R55.reuse, UR4, R16 ;  /* 0x0000000437107c25 */ /* 0x040fe2000f8e0010 */
[----:B------:R-:W-:Y:S01]  /*b520*/  SHF.R.S32.HI R0, RZ, 0x1f, R3 ;  /* 0x0000001fff007819 */ /* 0x000fe20000011403 */
        /* <DEDUP_REMOVED lines=12> */
[----:B------:R-:W-:-:S03]  /*b5f0*/  IMAD R49, R3, UR5, R0 ;  /* 0x0000000503317c24 */ /* 0x000fc6000f8e0200 */
[----:B------:R-:W-:Y:S01]  /*b600*/  SHF.R.S32.HI R0, RZ, 0x1f, R21 ;  /* 0x0000001fff007819 */ /* 0x000fe20000011415 */
[----:B------:R-:W-:Y:S01]  /*b610*/  IMAD.WIDE.U32 R16, R3, UR4, R16 ;  /* 0x0000000403107c25 */ /* 0x000fe2000f8e0010 */
[----:B------:R-:W-:-:S03]  /*b620*/  ULDC.64 UR4, c[0x0][0xad8] ;  /* 0x0002b60000047ab9 */ /* 0x000fc60000000a00 */
[----:B------:R-:W-:Y:S02]  /*b630*/  IMAD.IADD R48, R189, 0x1, R2 ;  /* 0x00000001bd307824 */ /* 0x000fe400078e0202 */
[----:B------:R-:W-:Y:S02]  /*b640*/  IMAD R2, R0, UR4, RZ ;  /* 0x0000000400027c24 */ /* 0x000fe4000f8e02ff */
[----:B------:R-:W-:Y:S02]  /*b650*/  IMAD.IADD R17, R17, 0x1, R49 ;  /* 0x0000000111117824 */ /* 0x000fe400078e0231 */
[C---:B------:R-:W-:Y:S02]  /*b660*/  IMAD R49, R21.reuse, UR5, R2 ;  /* 0x0000000515317c24 */ /* 0x040fe4000f8e0202 */
[----:B------:R-:W-:Y:S01]  /*b670*/  IMAD.WIDE.U32 R2, R21, UR4, R16 ;  /* 0x0000000415027c25 */ /* 0x000fe2000f8e0010 */
[----:B------:R-:W-:Y:S01]  /*b680*/  ISETP.GE.AND P2, PT, R48, R57, PT ;  /* 0x000000393000720c */ /* 0x000fe20003f46270 */
[----:B------:R-:W-:-:S02]  /*b690*/  ULDC.64 UR4, c[0x0][0xa80] ;  /* 0x0002a00000047ab9 */ /* 0x000fc40000000a00 */
[----:B------:R-:W-:Y:S01]  /*b6a0*/  VIADD R0, R48, 0x20 ;  /* 0x0000002030007836 */ /* 0x000fe20000000000 */
[----:B------:R-:W-:Y:S01]  /*b6b0*/  LEA R21, P3, R2, UR4, 0x1 ;  /* 0x0000000402157c11 */ /* 0x000fe2000f8608ff */
[----:B------:R-:W-:Y:S02]  /*b6c0*/  IMAD.IADD R3, R3, 0x1, R49 ;  /* 0x0000000103037824 */ /* 0x000fe400078e0231 */
[----:B0-----:R-:W-:Y:S01]  /*b6d0*/  VIADD R20, R20, 0x28820 ;  /* 0x0002882014147836 */ /* 0x001fe20000000000 */
        /* <DEDUP_REMOVED lines=19> */
.L_x_2497:
[----:B------:R-:W-:Y:S05]  /*b810*/  BSYNC B1 ;  /* 0x0000000000017941 */ /* 0x000fea0003800000 */
.L_x_2496:
        /* <DEDUP_REMOVED lines=13> */
.L_x_2499:
[----:B------:R-:W-:Y:S05]  /*b8f0*/  BSYNC B1 ;  /* 0x0000000000017941 */ /* 0x000fea0003800000 */
.L_x_2498:
[----:B----4-:R4:W0:Y:S01]  /*b900*/  SHFL.IDX PT, R0, R44, 0x2, 0x181f ;  /* 0x00581f002c007f89 */ /* 0x01082200000e0000 */
[----:B------:R-:W-:Y:S03]  /*b910*/  BSSY B1, `(.L_x_2500) ;  /* 0x000000c000017945 */ /* 0x000fe60003800000 */
[----:B---3-5:R4:W3:Y:S01]  /*b920*/  SHFL.IDX PT, R12, R21, 0x2, 0x181f ;  /* 0x00581f00150c7f89 */ /* 0x0288e200000e0000 */
[----:B------:R-:W-:Y:S05]  /*b930*/  @P1 BRA `(.L_x_2501) ;  /* 0x0000000000241947 */ /* 0x000fea0003800000 */
[----:B------:R-:W-:Y:S02]  /*b940*/  ULDC UR4, c[0x0][0xac8] ;  /* 0x0002b20000047ab9 */ /* 0x000fe40000000800 */
        /* <DEDUP_REMOVED lines=8> */
.L_x_2501:
[----:B------:R-:W-:Y:S05]  /*b9d0*/  BSYNC B1 ;  /* 0x0000000000017941 */ /* 0x000fea0003800000 */
.L_x_2500:
[----:B0-----:R-:W-:Y:S01]  /*b9e0*/  VIADD R0, R48, 0x60 ;  /* 0x0000006030007836 */ /* 0x001fe20000000000 */
[----:B--2-4-:R-:W0:Y:S04]  /*b9f0*/  SHFL.IDX PT, R44, R44, 0x3, 0x181f ;  /* 0x00781f002c2c7f89 */ /* 0x014e2800000e0000 */
[----:B------:R-:W-:Y:S01]  /*ba00*/  ISETP.GE.AND P0, PT, R0, R57, PT ;  /* 0x000000390000720c */ /* 0x000fe20003f06270 */
[----:B------:R2:W4:-:S12]  /*ba10*/  SHFL.IDX PT, R4, R21, 0x3, 0x181f ;  /* 0x00781f0015047f89 */ /* 0x00051800000e0000 */
[----:B--2---:R-:W-:Y:S05]  /*ba20*/  @P0 BRA `(.L_x_2502) ;  /* 0x0000000800d80947 */ /* 0x004fea0003800000 */
[----:B------:R-:W-:Y:S02]  /*ba30*/  ULDC UR4, c[0x0][0xac8] ;  /* 0x0002b20000047ab9 */ /* 0x000fe40000000800 */
[----:B------:R-:W-:-:S13]  /*ba40*/  ISETP.GE.AND P1, PT, R19, UR4, PT ;  /* 0x0000000413007c0c */ /* 0x000fda000bf26270 */
[----:B----4-:R-:W-:-:S04]  /*ba50*/  @!P1 LEA R2, P0, R19, R4, 0x1 ;  /* 0x0000000413029211 */ /* 0x010fc800078008ff */
[----:B0-----:R-:W-:Y:S02]  /*ba60*/  @!P1 LEA.HI.X R3, R19, R44, R196, 0x1, P0 ;  /* 0x0000002c13039211 */ /* 0x001fe400000f0cc4 */
[----:B------:R-:W-:-:S03]  /*ba70*/  ISETP.GE.AND P0, PT, R185, UR4, PT ;  /* 0x00000004b9007c0c */ /* 0x000fc6000bf06270 */
[----:B------:R2:W-:Y:S10]  /*ba80*/  @!P1 ST.E.128 desc[UR40][R2.64], R8 ;  /* 0x0000000802009985 */ /* 0x0005f4000c101d28 */
[----:B------:R-:W-:Y:S05]  /*ba90*/  @P0 BRA `(.L_x_2502) ;  /* 0x0000000800bc0947 */ /* 0x000fea0003800000 */
[----:B--2---:R-:W-:-:S04]  /*baa0*/  LEA R2, P0, R185, R4, 0x1 ;  /* 0x00000004b9027211 */ /* 0x004fc800078008ff */
[----:B------:R-:W-:-:S05]  /*bab0*/  LEA.HI.X R3, R185, R44, R195, 0x1, P0 ;  /* 0x0000002cb9037211 */ /* 0x000fca00000f0cc3 */
[----:B------:R0:W-:Y:S01]  /*bac0*/  ST.E.128 desc[UR40][R2.64], R28 ;  /* 0x0000001c02007985 */ /* 0x0001e2000c101d28 */
[----:B------:R-:W-:Y:S05]  /*bad0*/  BRA `(.L_x_2502) ;  /* 0x0000000800ac7947 */ /* 0x000fea0003800000 */
.L_x_2494:
[----:B------:R-:W2:Y:S01]  /*bae0*/  LDC.64 R6, c[0x0][0xc00] ;  /* 0x00030000ff067b82 */ /* 0x000ea20000000a00 */
[----:B------:R-:W-:Y:S01]  /*baf0*/  ULDC.64 UR4, c[0x0][0xc08] ;  /* 0x0003020000047ab9 */ /* 0x000fe20000000a00 */
[----:B------:R-:W-:-:S06]  /*bb00*/  IMAD.MOV.U32 R3, RZ, RZ, RZ ;  /* 0x000000ffff037224 */ /* 0x000fcc00078e00ff */
[----:B------:R-:W3:Y:S01]  /*bb10*/  LDC.64 R4, c[0x0][0xc00] ;  /* 0x00030000ff047b82 */ /* 0x000ee20000000a00 */
[----:B------:R-:W-:-:S04]  /*bb20*/  ISETP.NE.U32.AND P1, PT, RZ, UR4, PT ;  /* 0x00000004ff007c0c */ /* 0x000fc8000bf25070 */
[----:B------:R-:W-:-:S03]  /*bb30*/  ISETP.NE.AND.EX P1, PT, RZ, UR5, PT, P1 ;  /* 0x00000005ff007c0c */ /* 0x000fc6000bf25310 */
[----:B------:R-:W4:Y:S01]  /*bb40*/  LDC R17, c[0x0][0xbe8] ;  /* 0x0002fa00ff117b82 */ /* 0x000f220000000800 */
[----:B--2---:R-:W-:-:S04]  /*bb50*/  ISETP.NE.U32.AND P0, PT, R6, RZ, PT ;  /* 0x000000ff0600720c */ /* 0x004fc80003f05070 */
[----:B------:R-:W-:Y:S01]  /*bb60*/  ISETP.NE.AND.EX P0, PT, R7, RZ, PT, P0 ;  /* 0x000000ff0700720c */ /* 0x000fe20003f05300 */
[----:B---3--:R-:W-:-:S04]  /*bb70*/  IMAD.WIDE R6, R184, 0x4, R4 ;  /* 0x00000004b8067825 */ /* 0x008fc800078e0204 */
[----:B------:R-:W2:Y:S01]  /*bb80*/  @P1 LDC.64 R4, c[0x0][0xc08] ;  /* 0x00030200ff041b82 */ /* 0x000ea20000000a00 */
[----:B------:R-:W-:Y:S02]  /*bb90*/  ULDC UR4, c[0x0][0xa88] ;  /* 0x0002a20000047ab9 */ /* 0x000fe40000000800 */
[----:B------:R-:W-:-:S05]  /*bba0*/  IMAD.U32 R0, RZ, RZ, UR4 ;  /* 0x00000004ff007e24 */ /* 0x000fca000f8e00ff */
[----:B------:R3:W5:Y:S01]  /*bbb0*/  @P0 LDG.E R3, desc[UR40][R6.64] ;  /* 0x0000002806030981 */ /* 0x000762000c1e1900 */
[----:B--2---:R-:W-:-:S05]  /*bbc0*/  @P1 IMAD.WIDE R4, R184, 0x4, R4 ;  /* 0x00000004b8041825 */ /* 0x004fca00078e0204 */
[----:B------:R3:W5:Y:S01]  /*bbd0*/  @P1 LDG.E R0, desc[UR40][R4.64] ;  /* 0x0000002804001981 */ /* 0x000762000c1e1900 */
[----:B----4-:R-:W-:Y:S02]  /*bbe0*/  ISETP.NE.AND P2, PT, R17, 0x1, PT ;  /* 0x000000011100780c */ /* 0x010fe40003f45270 */
[----:B------:R-:W-:-:S11]  /*bbf0*/  ISETP.GE.AND P3, PT, R197, 0x80, PT ;  /* 0x00000080c500780c */ /* 0x000fd60003f66270 */
[----:B------:R-:W2:Y:S08]  /*bc00*/  @P2 LDC R16, c[0x0][0xbec] ;  /* 0x0002fb00ff102b82 */ /* 0x000eb00000000800 */
[----:B------:R-:W4:Y:S01]  /*bc10*/  @P2 LDC R21, c[0x0][0xbf0] ;  /* 0x0002fc00ff152b82 */ /* 0x000f220000000800 */
[----:B---3--:R-:W-:Y:S05]  /*bc20*/  @P1 BRA `(.L_x_2503) ;  /* 0x0000000000101947 */ /* 0x008fea0003800000 */
[----:B------:R-:W-:Y:S05]  /*bc30*/  @!P0 BRA `(.L_x_2503) ;  /* 0x00000000000c8947 */ /* 0x000fea0003800000 */
[----:B------:R-:W3:Y:S04]  /*bc40*/  LDG.E R5, desc[UR40][R6.64] ;  /* 0x0000002806057981 */ /* 0x000ee8000c1e1900 */
[----:B-----5:R-:W3:Y:S02]  /*bc50*/  LDG.E R0, desc[UR40][R6.64+0x4] ;  /* 0x0000042806007981 */ /* 0x020ee4000c1e1900 */
[----:B---3--:R-:W-:-:S07]  /*bc60*/  IMAD.IADD R0, R0, 0x1, -R5 ;  /* 0x0000000100007824 */ /* 0x008fce00078e0a05 */
.L_x_2503:
[----:B------:R-:W-:Y:S01]  /*bc70*/  BSSY B1, `(.L_x_2504) ;  /* 0x000002d000017945 */ /* 0x000fe20003800000 */
[----:B------:R-:W-:Y:S02]  /*bc80*/  SHF.R.S32.HI R12, RZ, 0x1f, R187 ;  /* 0x0000001fff0c7819 */ /* 0x000fe400000114bb */
[----:B------:R-:W-:Y:S02]  /*bc90*/  SEL R13, R184, RZ, !P0 ;  /* 0x000000ffb80d7207 */ /* 0x000fe40004000000 */
[----:B------:R-:W-:Y:S02]  /*bca0*/  SEL R188, R188, RZ, !P0 ;  /* 0x000000ffbcbc7207 */ /* 0x000fe40004000000 */
[----:B-----5:R-:W-:Y:S01]  /*bcb0*/  SHF.R.S32.HI R10, RZ, 0x1f, R3 ;  /* 0x0000001fff0a7819 */ /* 0x020fe20000011403 */
[----:B------:R-:W-:Y:S06]  /*bcc0*/  @P3 BRA `(.L_x_2505) ;  /* 0x00000000009c3947 */ /* 0x000fec0003800000 */
[----:B------:R-:W3:Y:S01]  /*bcd0*/  S2R R5, SR_TID.X ;  /* 0x0000000000057919 */ /* 0x000ee20000002100 */
[----:B------:R-:W5:Y:S02]  /*bce0*/  LDC R14, c[0x0][0xbe8] ;  /* 0x0002fa00ff0e7b82 */ /* 0x000f640000000800 */
[----:B-----5:R-:W-:Y:S01]  /*bcf0*/  IMAD R4, R0, R14, RZ ;  /* 0x0000000e00047224 */ /* 0x020fe200078e02ff */
[----:B---3--:R-:W-:-:S04]  /*bd00*/  IADD3 R11, R2, -0x80, R5 ;  /* 0xffffff80020b7810 */ /* 0x008fc80007ffe005 */
[----:B------:R-:W-:-:S13]  /*bd10*/  ISETP.GE.AND P0, PT, R11, R4, PT ;  /* 0x000000040b00720c */ /* 0x000fda0003f06270 */
[----:B------:R-:W-:Y:S05]  /*bd20*/  @P0 BRA `(.L_x_2505) ;  /* 0x0000000000840947 */ /* 0x000fea0003800000 */
[----:B------:R-:W-:Y:S01]  /*bd30*/  ISETP.NE.AND P0, PT, R14, 0x1, PT ;  /* 0x000000010e00780c */ /* 0x000fe20003f05270 */
[----:B------:R-:W-:Y:S01]  /*bd40*/  ULDC.64 UR4, c[0x0][0xb90] ;  /* 0x0002e40000047ab9 */ /* 0x000fe20000000a00 */
[----:B------:R-:W-:Y:S02]  /*bd50*/  IMAD.MOV.U32 R4, RZ, RZ, R3 ;  /* 0x000000ffff047224 */ /* 0x000fe400078e0003 */
        /* <DEDUP_REMOVED lines=30> */
.L_x_2505:
[----:B------:R-:W-:Y:S05]  /*bf40*/  BSYNC B1 ;  /* 0x0000000000017941 */ /* 0x000fea0003800000 */
.L_x_2504:
[----:B------:R-:W-:Y:S01]  /*bf50*/  ULDC.64 UR4, c[0x0][0xaa0] ;  /* 0x0002a80000047ab9 */ /* 0x000fe20000000a00 */
[----:B------:R-:W-:Y:S01]  /*bf60*/  BSSY B1, `(.L_x_2506) ;  /* 0x0000038000017945 */ /* 0x000fe20003800000 */
[----:B------:R-:W-:-:S04]  /*bf70*/  IMAD R4, R10, UR4, RZ ;  /* 0x000000040a047c24 */ /* 0x000fc8000f8e02ff */
[C---:B---3--:R-:W-:Y:S02]  /*bf80*/  IMAD R7, R3.reuse, UR5, R4 ;  /* 0x0000000503077c24 */ /* 0x048fe4000f8e0204 */
[----:B------:R-:W-:Y:S01]  /*bf90*/  IMAD.WIDE.U32 R4, R3, UR4, RZ ;  /* 0x0000000403047c25 */ /* 0x000fe2000f8e00ff */
[----:B------:R-:W-:-:S03]  /*bfa0*/  ULDC.64 UR4, c[0x0][0xae8] ;  /* 0x0002ba0000047ab9 */ /* 0x000fc60000000a00 */
[----:B------:R-:W-:Y:S02]  /*bfb0*/  IMAD R3, R186, 0x20, R189 ;  /* 0x00000020ba037824 */ /* 0x000fe400078e02bd */
        /* <DEDUP_REMOVED lines=25> */
[----:B------:R-:W-:Y:S02]  /*c150*/  IMAD.IADD R5, R5, 0x1, R9 ;  /* 0x0000000105057824 */ /* 0x000fe400078e0209 */
        /* <DEDUP_REMOVED lines=11> */
[----:B------:R2:W3:Y:S02]  /*c210*/  SHFL.IDX PT, R2, R4, RZ, 0x181f ;  /* 0x00181fff04027589 */ /* 0x0004e400000e0000 */
[----:B------:R-:W-:Y:S02]  /*c220*/  ISETP.GE.AND P0, PT, R0, R17, PT ;  /* 0x000000110000720c */ /* 0x000fe40003f06270 */
[----:B------:R2:W4:Y:S01]  /*c230*/  SHFL.IDX PT, R0, R5, RZ, 0x181f ;  /* 0x00181fff05007589 */ /* 0x00052200000e0000 */
[----:B------:R-:W-:Y:S10]  /*c240*/  @P2 BRA `(.L_x_2507) ;  /* 0x0000000000242947 */ /* 0x000ff40003800000 */
[----:B------:R-:W-:Y:S02]  /*c250*/  ULDC UR4, c[0x0][0xac8] ;  /* 0x0002b20000047ab9 */ /* 0x000fe40000000800 */
        /* <DEDUP_REMOVED lines=8> */
.L_x_2507:
[----:B------:R-:W-:Y:S05]  /*c2e0*/  BSYNC B1 ;  /* 0x0000000000017941 */ /* 0x000fea0003800000 */
.L_x_2506:
[----:B----4-:R4:W0:Y:S01]  /*c2f0*/  SHFL.IDX PT, R0, R5, 0x1, 0x181f ;  /* 0x00381f0005007f89 */ /* 0x01082200000e0000 */
[----:B------:R-:W-:Y:S03]  /*c300*/  BSSY B1, `(.L_x_2508) ;  /* 0x000000c000017945 */ /* 0x000fe60003800000 */
[----:B---3--:R4:W3:Y:S01]  /*c310*/  SHFL.IDX PT, R2, R4, 0x1, 0x181f ;  /* 0x00381f0004027f89 */ /* 0x0088e200000e0000 */
        /* <DEDUP_REMOVED lines=10> */
.L_x_2509:
[----:B------:R-:W-:Y:S05]  /*c3c0*/  BSYNC B1 ;  /* 0x0000000000017941 */ /* 0x000fea0003800000 */
.L_x_2508:
[----:B0-----:R0:W0:Y:S01]  /*c3d0*/  SHFL.IDX PT, R0, R5, 0x2, 0x181f ;  /* 0x00581f0005007f89 */ /* 0x00102200000e0000 */
[----:B------:R-:W-:Y:S03]  /*c3e0*/  BSSY B1, `(.L_x_2510) ;  /* 0x000000c000017945 */ /* 0x000fe60003800000 */
[----:B---3--:R3:W0:Y:S01]  /*c3f0*/  SHFL.IDX PT, R2, R4, 0x2, 0x181f ;  /* 0x00581f0004027f89 */ /* 0x00862200000e0000 */
        /* <DEDUP_REMOVED lines=10> */
.L_x_2511:
[----:B------:R-:W-:Y:S05]  /*c4a0*/  BSYNC B1 ;  /* 0x0000000000017941 */ /* 0x000fea0003800000 */
.L_x_2510:
[----:B0-----:R-:W-:Y:S01]  /*c4b0*/  VIADD R0, R8, 0x60 ;  /* 0x0000006008007836 */ /* 0x001fe20000000000 */
[----:B------:R0:W0:Y:S04]  /*c4c0*/  SHFL.IDX PT, R6, R5, 0x3, 0x181f ;  /* 0x00781f0005067f89 */ /* 0x00002800000e0000 */
[----:B------:R-:W-:Y:S01]  /*c4d0*/  ISETP.GE.AND P0, PT, R0, R17, PT ;  /* 0x000000110000720c */ /* 0x000fe20003f06270 */
[----:B------:R0:W0:-:S12]  /*c4e0*/  SHFL.IDX PT, R2, R4, 0x3, 0x181f ;  /* 0x00781f0004027f89 */ /* 0x00001800000e0000 */
[----:B------:R-:W-:Y:S05]  /*c4f0*/  @P0 BRA `(.L_x_2502) ;  /* 0x0000000000240947 */ /* 0x000fea0003800000 */
[----:B------:R-:W-:Y:S02]  /*c500*/  ULDC UR4, c[0x0][0xac8] ;  /* 0x0002b20000047ab9 */ /* 0x000fe40000000800 */
        /* <DEDUP_REMOVED lines=8> */
.L_x_2502:
[----:B------:R-:W-:Y:S05]  /*c590*/  BSYNC B0 ;  /* 0x0000000000007941 */ /* 0x000fea0003800000 */
.L_x_2493:
[----:B------:R-:W-:Y:S02]  /*c5a0*/  ULDC UR4, c[0x0][0xc3c] ;  /* 0x00030f0000047ab9 */ /* 0x000fe40000000800 */
[----:B-1----:R-:W-:-:S13]  /*c5b0*/  ISETP.GE.AND P0, PT, R47, UR4, PT ;  /* 0x000000042f007c0c */ /* 0x002fda000bf06270 */
[----:B------:R-:W-:Y:S05]  /*c5c0*/  @!P0 BRA `(.L_x_2512) ;  /* 0xffffff4800048947 */ /* 0x000fea000383ffff */
[----:B------:R-:W-:Y:S05]  /*c5d0*/  EXIT ;  /* 0x000000000000794d */ /* 0x000fea0003800000 */
.L_x_2457:
[----:B------:R-:W-:-:S08]  /*c5e0*/  NOP ;  /* 0x0000000000007918 */ /* 0x000fd00000000000 */
[----:B--2---:R-:W0:-:S00]  /*c5f0*/  USETMAXREG.DEALLOC.CTAPOOL 0x18 ;  /* 0x00000018000079c8 */ /* 0x004e0000080e0500 */
[----:B0-----:R-:W-:Y:S01]  /*c600*/  LOP3.LUT R0, R0, 0x3, RZ, 0xc0, !PT ;  /* 0x0000000300007812 */ /* 0x001fe200078ec0ff */
[----:B------:R-:W-:-:S05]  /*c610*/  IMAD.MOV.U32 R5, RZ, RZ, RZ ;  /* 0x000000ffff057224 */ /* 0x000fca00078e00ff */
[----:B------:R-:W0:Y:S02]  /*c620*/  SHFL.IDX PT, R0, R0, RZ, 0x1f ;  /* 0x00001fff00007589 */ /* 0x000e2400000e0000 */
[----:B0-----:R-:W-:-:S04]  /*c630*/  ISETP.NE.AND P0, PT, R0, RZ, PT ;  /* 0x000000ff0000720c */ /* 0x001fc80003f05270 */
        /* <DEDUP_REMOVED lines=10> */
.L_x_2513:
[----:B0-----:R-:W0:Y:S01]  /*c6e0*/  S2R R0, SR_TID.X ;  /* 0x0000000000007919 */ /* 0x001e220000002100 */
[----:B------:R-:W-:Y:S01]  /*c6f0*/  ULDC UR4, c[0x0][0xc3c] ;  /* 0x00030f0000047ab9 */ /* 0x000fe20000000800 */
[----:B------:R-:W1:Y:S01]  /*c700*/  S2UR UR6, SR_CTAID.X ;  /* 0x00000000000679c3 */ /* 0x000e620000002500 */
        /* <DEDUP_REMOVED lines=35> */
[----:B------:R-:W-:Y:S01]  /*c940*/  IMAD.MOV.U32 R6, RZ, RZ, R7 ;  /* 0x000000ffff067224 */ /* 0x000fe200078e0007 */
[----:B------:R-:W-:Y:S01]  /*c950*/  UMOV UR4, URZ ;  /* 0x0000003f00047c82 */ /* 0x000fe20008000000 */
[----:B------:R-:W-:Y:S01]  /*c960*/  ULDC UR7, c[0x0][0xc3c] ;  /* 0x00030f0000077ab9 */ /* 0x000fe20000000800 */
[----:B------:R-:W-:-:S05]  /*c970*/  ULDC UR5, c[0x0][0xc38] ;  /* 0x00030e0000057ab9 */ /* 0x000fca0000000800 */
.L_x_2519:
        /* <DEDUP_REMOVED lines=12> */
.L_x_2518:
[----:B------:R-:W-:Y:S05]  /*ca40*/  BSYNC B0 ;  /* 0x0000000000007941 */ /* 0x000fea0003800000 */
.L_x_2517:
        /* <DEDUP_REMOVED lines=21> */
.L_x_2515:
        /* <DEDUP_REMOVED lines=18> */
[----:B------:R-:W-:-:S05]  /*ccc0*/  VIADD R11, R6, 0xffffffff ;  /* 0xffffffff060b7836 */ /* 0x000fca0000000000 */
[----:B------:R2:W3:Y:S02]  /*ccd0*/  SHFL.IDX PT, R16, R4, R11, 0x1f ;  /* 0x00001f0b04107589 */ /* 0x0004e400000e0000 */
.L_x_2520:
[----:B-1----:R-:W-:Y:S01]  /*cce0*/  IMAD.MOV R2, RZ, RZ, -R3 ;  /* 0x000000ffff027224 */ /* 0x002fe200078e0a03 */
[----:B--2---:R-:W-:Y:S01]  /*ccf0*/  IABS R4, R8 ;  /* 0x0000000800047213 */ /* 0x004fe20000000000 */
        /* <DEDUP_REMOVED lines=8> */
[----:B------:R-:W-:Y:S01]  /*cd80*/  IMAD R4, R2, R4, R3 ;  /* 0x0000000402047224 */ /* 0x000fe200078e0203 */
[----:B------:R-:W-:-:S04]  /*cd90*/  LOP3.LUT R3, R7, R8, RZ, 0x3c, !PT ;  /* 0x0000000807037212 */ /* 0x000fc800078e3cff */
[----:B------:R-:W-:Y:S02]  /*cda0*/  ISETP.GT.U32.AND P1, PT, R9, R4, PT ;  /* 0x000000040900720c */ /* 0x000fe40003f24070 */
[----:B------:R-:W-:-:S11]  /*cdb0*/  ISETP.GE.AND P2, PT, R3, RZ, PT ;  /* 0x000000ff0300720c */ /* 0x000fd60003f46270 */
[----:B------:R-:W-:Y:S02]  /*cdc0*/  @!P1 IMAD.IADD R4, R4, 0x1, -R9 ;  /* 0x0000000104049824 */ /* 0x000fe400078e0a09 */
[----:B------:R-:W-:Y:S01]  /*cdd0*/  @!P1 VIADD R2, R2, 0x1 ;  /* 0x0000000102029836 */ /* 0x000fe20000000000 */
[----:B------:R-:W-:Y:S02]  /*cde0*/  ISETP.NE.AND P1, PT, R8, RZ, PT ;  /* 0x000000ff0800720c */ /* 0x000fe40003f25270 */
[----:B------:R-:W-:-:S13]  /*cdf0*/  ISETP.GE.U32.AND P0, PT, R4, R9, PT ;  /* 0x000000090400720c */ /* 0x000fda0003f06070 */
[----:B------:R-:W-:-:S04]  /*ce00*/  @P0 VIADD R2, R2, 0x1 ;  /* 0x0000000102020836 */ /* 0x000fc80000000000 */
[----:B------:R-:W-:-:S04]  /*ce10*/  IMAD.MOV.U32 R9, RZ, RZ, R2 ;  /* 0x000000ffff097224 */ /* 0x000fc800078e0002 */
[----:B------:R-:W-:Y:S01]  /*ce20*/  @!P2 IMAD.MOV R9, RZ, RZ, -R9 ;  /* 0x000000ffff09a224 */ /* 0x000fe200078e0a09 */
[----:B------:R-:W-:-:S05]  /*ce30*/  @!P1 LOP3.LUT R9, RZ, R8, RZ, 0x33, !PT ;  /* 0x00000008ff099212 */ /* 0x000fca00078e33ff */
[----:B------:R-:W-:Y:S02]  /*ce40*/  IMAD R4, R10, R9, RZ ;  /* 0x000000090a047224 */ /* 0x000fe400078e02ff */
[----:B------:R-:W-:Y:S02]  /*ce50*/  IMAD.MOV R9, RZ, RZ, -R9 ;  /* 0x000000ffff097224 */ /* 0x000fe400078e0a09 */
[----:B------:R-:W-:Y:S02]  /*ce60*/  IMAD.MOV R3, RZ, RZ, -R4 ;  /* 0x000000ffff037224 */ /* 0x000fe400078e0a04 */
[----:B------:R-:W-:-:S03]  /*ce70*/  IMAD R7, R8, R9, R7 ;  /* 0x0000000908077224 */ /* 0x000fc600078e0207 */
[----:B------:R-:W-:Y:S01]  /*ce80*/  VIADDMNMX R10, R3, UR5, R10, PT ;  /* 0x00000005030a7c46 */ /* 0x000fe2000b80010a */
[----:B------:R-:W-:Y:S01]  /*ce90*/  IMAD.IADD R4, R7, 0x1, R4 ;  /* 0x0000000107047824 */ /* 0x000fe200078e0204 */
[----:B------:R-:W-:Y:S02]  /*cea0*/  IABS R8, R7 ;  /* 0x0000000700087213 */ /* 0x000fe40000000000 */
[----:B------:R-:W-:-:S04]  /*ceb0*/  IABS R6, R10 ;  /* 0x0000000a00067213 */ /* 0x000fc80000000000 */
[----:B------:R-:W1:Y:S08]  /*cec0*/  I2F.RP R11, R6 ;  /* 0x00000006000b7306 */ /* 0x000e700000209400 */
[----:B-1----:R-:W1:Y:S02]  /*ced0*/  MUFU.RCP R11, R11 ;  /* 0x0000000b000b7308 */ /* 0x002e640000001000 */
[----:B-1----:R-:W-:-:S06]  /*cee0*/  VIADD R2, R11, 0xffffffe ;  /* 0x0ffffffe0b027836 */ /* 0x002fcc0000000000 */
[----:B------:R1:W2:Y:S02]  /*cef0*/  F2I.FTZ.U32.TRUNC.NTZ R3, R2 ;  /* 0x0000000200037305 */ /* 0x0002a4000021f000 */
[----:B-1----:R-:W-:Y:S02]  /*cf00*/  IMAD.MOV.U32 R2, RZ, RZ, RZ ;  /* 0x000000ffff027224 */ /* 0x002fe400078e00ff */
[----:B--2---:R-:W-:-:S04]  /*cf10*/  IMAD.MOV R9, RZ, RZ, -R3 ;  /* 0x000000ffff097224 */ /* 0x004fc800078e0a03 */
[----:B------:R-:W-:-:S04]  /*cf20*/  IMAD R9, R9, R6, RZ ;  /* 0x0000000609097224 */ /* 0x000fc800078e02ff */
[----:B------:R-:W-:Y:S01]  /*cf30*/  IMAD.HI.U32 R3, R3, R9, R2 ;  /* 0x0000000903037227 */ /* 0x000fe200078e0002 */
[-C--:B------:R-:W-:Y:S02]  /*cf40*/  IABS R9, R10.reuse ;  /* 0x0000000a00097213 */ /* 0x080fe40000000000 */
[----:B------:R-:W-:-:S03]  /*cf50*/  LOP3.LUT R2, R7, R10, RZ, 0x3c, !PT ;  /* 0x0000000a07027212 */ /* 0x000fc600078e3cff */
[----:B------:R-:W-:Y:S01]  /*cf60*/  IMAD.MOV R9, RZ, RZ, -R9 ;  /* 0x000000ffff097224 */ /* 0x000fe200078e0a09 */
[----:B------:R-:W-:Y:S01]  /*cf70*/  ISETP.GE.AND P2, PT, R2, RZ, PT ;  /* 0x000000ff0200720c */ /* 0x000fe20003f46270 */
[----:B------:R-:W-:-:S04]  /*cf80*/  IMAD.HI.U32 R3, R3, R8, RZ ;  /* 0x0000000803037227 */ /* 0x000fc800078e00ff */
        /* <DEDUP_REMOVED lines=14> */
.L_x_2516:
[----:B------:R-:W-:Y:S02]  /*d070*/  IMAD.MOV.U32 R17, RZ, RZ, RZ ;  /* 0x000000ffff117224 */ /* 0x000fe400078e00ff */
[----:B------:R-:W-:Y:S02]  /*d080*/  IMAD.U32 R16, RZ, RZ, UR6 ;  /* 0x00000006ff107e24 */ /* 0x000fe4000f8e00ff */
[----:B------:R-:W-:-:S07]  /*d090*/  IMAD.MOV.U32 R18, RZ, RZ, RZ ;  /* 0x000000ffff127224 */ /* 0x000fce00078e00ff */
.L_x_2521:
[----:B------:R-:W-:-:S13]  /*d0a0*/  ISETP.NE.AND P0, PT, R0, RZ, PT ;  /* 0x000000ff0000720c */ /* 0x000fda0003f05270 */
[----:B------:R-:W1:Y:S01]  /*d0b0*/  @!P0 S2R R3, SR_CgaCtaId ;  /* 0x0000000000038919 */ /* 0x000e620000008800 */
[----:B------:R-:W-:-:S04]  /*d0c0*/  @!P0 MOV R0, 0x400 ;  /* 0x0000040000008802 */ /* 0x000fc80000000f00 */
[----:B-1----:R-:W-:-:S05]  /*d0d0*/  @!P0 LEA R0, R3, R0, 0x18 ;  /* 0x0000000003008211 */ /* 0x002fca00078ec0ff */
[----:B------:R2:W-:Y:S01]  /*d0e0*/  @!P0 STS.128 [R0+0x288d0], R16 ;  /* 0x0288d01000008388 */ /* 0x0005e20000000c00 */
[----:B------:R-:W-:Y:S06]  /*d0f0*/  BAR.ARV 0x5, 0x180 ;  /* 0x0146000000007b1d */ /* 0x000fec0000002000 */
.L_x_2514:
[----:B0-2---:R-:W-:Y:S01]  /*d100*/  IMAD.MOV.U32 R0, RZ, RZ, 0x1 ;  /* 0x00000001ff007424 */ /* 0x005fe200078e00ff */
        /* <DEDUP_REMOVED lines=26> */
[----:B------:R0:W-:Y:S01]  /*d2b0*/  STL [R1+0x4], R4 ;  /* 0x0000040401007387 */ /* 0x0001e20000100800 */
[----:B------:R-:W-:-:S03]  /*d2c0*/  IMAD.MOV.U32 R2, RZ, RZ, 0x1 ;  /* 0x00000001ff027424 */ /* 0x000fc600078e00ff */
[----:B------:R0:W-:Y:S04]  /*d2d0*/  STL [R1+0x24], R3 ;  /* 0x0000240301007387 */ /* 0x0001e80000100800 */
[----:B------:R0:W-:Y:S04]  /*d2e0*/  STL [R1+0x8], RZ ;  /* 0x000008ff01007387 */ /* 0x0001e80000100800 */
[----:B------:R0:W-:Y:S04]  /*d2f0*/  STL [R1+0x14], R2 ;  /* 0x0000140201007387 */ /* 0x0001e80000100800 */
[----:B------:R0:W-:Y:S02]  /*d300*/  STL [R1+0x48], RZ ;  /* 0x000048ff01007387 */ /* 0x0001e40000100800 */
.L_x_2621:
[----:B0---4-:R-:W0:Y:S02]  /*d310*/  LDC.64 R2, c[0x0][0xc88] ;  /* 0x00032200ff027b82 */ /* 0x011e240000000a00 */
[----:B0-----:R-:W-:-:S05]  /*d320*/  IMAD.WIDE R2, R19, 0x4, R2 ;  /* 0x0000000413027825 */ /* 0x001fca00078e0202 */
[----:B--2---:R-:W2:Y:S01]  /*d330*/  LDG.E R12, desc[UR40][R2.64] ;  /* 0x00000028020c7981 */ /* 0x004ea2000c1e1900 */
[----:B------:R-:W-:Y:S05]  /*d340*/  YIELD ;  /* 0x0000000000007946 */ /* 0x000fea0003800000 */
[----:B------:R-:W-:Y:S01]  /*d350*/  ULDC.64 UR4, c[0x0][0xa28] ;  /* 0x00028a0000047ab9 */ /* 0x000fe20000000a00 */
[----:B------:R-:W-:Y:S01]  /*d360*/  IMAD.MOV.U32 R0, RZ, RZ, RZ ;  /* 0x000000ffff007224 */ /* 0x000fe200078e00ff */
[----:B------:R-:W-:Y:S01]  /*d370*/  ISETP.NE.U32.AND P0, PT, RZ, UR4, PT ;  /* 0x00000004ff007c0c */ /* 0x000fe2000bf05070 */
[----:B------:R-:W-:Y:S01]  /*d380*/  IMAD.MOV.U32 R6, RZ, RZ, RZ ;  /* 0x000000ffff067224 */ /* 0x000fe200078e00ff */
[----:B------:R-:W-:Y:S01]  /*d390*/  ULDC.64 UR8, c[0x0][0xa18] ;  /* 0x0002860000087ab9 */ /* 0x000fe20000000a00 */
[----:B------:R-:W-:Y:S01]  /*d3a0*/  ULDC.64 UR6, c[0x0][0xa08] ;  /* 0x0002820000067ab9 */ /* 0x000fe20000000a00 */
[----:B------:R-:W-:-:S02]  /*d3b0*/  ISETP.NE.AND.EX P0, PT, RZ, UR5, PT, P0 ;  /* 0x00000005ff007c0c */ /* 0x000fc4000bf05300 */
        /* <DEDUP_REMOVED lines=11> */
[----:B---3--:R-:W-:Y:S01]  /*d470*/  IMAD.MOV.U32 R8, RZ, RZ, RZ ;  /* 0x000000ffff087224 */ /* 0x008fe200078e00ff */
        /* <DEDUP_REMOVED lines=33> */
.L_x_2523:
[----:B------:R-:W-:Y:S01]  /*d690*/  IMAD.MOV.U32 R2, RZ, RZ, R12 ;  /* 0x000000ffff027224 */ /* 0x000fe200078e000c */
[----:B------:R-:W-:Y:S01]  /*d6a0*/  ULDC.64 UR4, c[0x0][0xa20] ;  /* 0x0002880000047ab9 */ /* 0x000fe20000000a00 */
[----:B-----5:R-:W-:Y:S01]  /*d6b0*/  IMAD.IADD R3, R8, 0x1, R0 ;  /* 0x0000000108037824 */ /* 0x020fe200078e0200 */
[----:B------:R-:W-:Y:S02]  /*d6c0*/  ISETP.NE.U32.AND P1, PT, RZ, UR4, PT ;  /* 0x00000004ff007c0c */ /* 0x000fe4000bf25070 */
[----:B------:R2:W-:Y:S02]  /*d6d0*/  STL [R1+0x10], R2 ;  /* 0x0000100201007387 */ /* 0x0005e40000100800 */
[----:B------:R-:W-:Y:S02]  /*d6e0*/  ISETP.NE.AND.EX P1, PT, RZ, UR5, PT, P1 ;  /* 0x00000005ff007c0c */ /* 0x000fe4000bf25310 */
[----:B------:R2:W-:Y:S11]  /*d6f0*/  STL [R1+0x18], R3 ;  /* 0x0000180301007387 */ /* 0x0005f60000100800 */
[----:B--2---:R-:W-:Y:S05]  /*d700*/  @!P1 BRA `(.L_x_2524) ;  /* 0x0000000000109947 */ /* 0x004fea0003800000 */
[----:B------:R-:W-:-:S04]  /*d710*/  IADD3 R6, P0, R11, UR4, RZ ;  /* 0x000000040b067c10 */ /* 0x000fc8000ff1e0ff */
[----:B------:R-:W-:-:S05]  /*d720*/  IADD3.X R7, R10, UR5, RZ, P0, !PT ;  /* 0x000000050a077c10 */ /* 0x000fca00087fe4ff */
[----:B------:R2:W5:Y:S01]  /*d730*/  LDG.E R6, desc[UR40][R6.64] ;  /* 0x0000002806067981 */ /* 0x000562000c1e1900 */
[----:B------:R-:W-:Y:S05]  /*d740*/  BRA `(.L_x_2525) ;  /* 0x0000000000107947 */ /* 0x000fea0003800000 */
.L_x_2524:
[----:B------:R-:W-:Y:S05]  /*d750*/  @!P0 BRA `(.L_x_2525) ;  /* 0x00000000000c8947 */ /* 0x000fea0003800000 */
[----:B------:R-:W2:Y:S04]  /*d760*/  LDG.E R6, desc[UR40][R4.64] ;  /* 0x0000002804067981 */ /* 0x000ea8000c1e1900 */
[----:B------:R-:W2:Y:S02]  /*d770*/  LDG.E R4, desc[UR40][R4.64+0x4] ;  /* 0x0000042804047981 */ /* 0x000ea4000c1e1900 */
[----:B--2---:R-:W-:-:S07]  /*d780*/  IMAD.IADD R6, R4, 0x1, -R6 ;  /* 0x0000000104067824 */ /* 0x004fce00078e0a06 */
.L_x_2525:
[----:B-----5:R-:W-:Y:S01]  /*d790*/  IMAD.IADD R6, R6, 0x1, -R0 ;  /* 0x0000000106067824 */ /* 0x020fe200078e0a00 */
[----:B------:R-:W-:Y:S01]  /*d7a0*/  BSSY B7, `(.L_x_2526) ;  /* 0x00003ff000077945 */ /* 0x000fe20003800000 */
[----:B------:R-:W3:Y:S02]  /*d7b0*/  LDC R0, c[0x0][0x448] ;  /* 0x00011200ff007b82 */ /* 0x000ee40000000800 */
[----:B---3--:R-:W-:Y:S01]  /*d7c0*/  ISETP.NE.AND P0, PT, R0, 0x1, PT ;  /* 0x000000010000780c */ /* 0x008fe20003f05270 */
[----:B------:R-:W-:-:S04]  /*d7d0*/  IMAD.SHL.U32 R0, R17, 0x80, RZ ;  /* 0x0000008011007824 */ /* 0x000fc800078e00ff */
[----:B------:R-:W-:-:S08]  /*d7e0*/  VIADD R0, R0, 0x7f ;  /* 0x0000007f00007836 */ /* 0x000fd00000000000 */
[----:B------:R-:W3:Y:S08]  /*d7f0*/  @P0 LDC R2, c[0x0][0x44c] ;  /* 0x00011300ff020b82 */ /* 0x000ef00000000800 */
[----:B------:R-:W4:Y:S01]  /*d800*/  @P0 LDC R3, c[0x0][0x450] ;  /* 0x00011400ff030b82 */ /* 0x000f220000000800 */
[----:B---3--:R-:W-:-:S05]  /*d810*/  @P0 IMAD.HI.U32 R2, R0, R2, RZ ;  /* 0x0000000200020227 */ /* 0x008fca00078e00ff */
[----:B----4-:R-:W-:Y:S02]  /*d820*/  @P0 SHF.R.U32.HI R0, RZ, R3, R2 ;  /* 0x00000003ff000219 */ /* 0x010fe40000011602 */
[C---:B------:R-:W-:Y:S01]  /*d830*/  IADD3 R2, R6.reuse, 0x80, -R9 ;  /* 0x0000008006027810 */ /* 0x040fe20007ffe809 */
[----:B------:R-:W-:-:S04]  /*d840*/  VIADD R6, R6, 0x7f ;  /* 0x0000007f06067836 */ /* 0x000fc80000000000 */
[----:B------:R-:W-:Y:S01]  /*d850*/  IMAD.IADD R0, R2, 0x1, R0 ;  /* 0x0000000102007824 */ /* 0x000fe200078e0200 */
[----:B------:R-:W-:-:S04]  /*d860*/  SHF.R.S32.HI R2, RZ, 0x1f, R6 ;  /* 0x0000001fff027819 */ /* 0x000fc80000011406 */
[----:B------:R-:W-:Y:S02]  /*d870*/  SHF.R.S32.HI R3, RZ, 0x1f, R0 ;  /* 0x0000001fff037819 */ /* 0x000fe40000011400 */
[----:B------:R-:W-:Y:S02]  /*d880*/  LEA.HI R2, R2, R6, RZ, 0x7 ;  /* 0x0000000602027211 */ /* 0x000fe400078f38ff */
[----:B------:R-:W-:Y:S02]  /*d890*/  LEA.HI R3, R3, R0, RZ, 0x7 ;  /* 0x0000000003037211 */ /* 0x000fe400078f38ff */
[----:B------:R-:W-:Y:S02]  /*d8a0*/  SHF.R.S32.HI R2, RZ, 0x7, R2 ;  /* 0x00000007ff027819 */ /* 0x000fe40000011402 */
[----:B------:R-:W-:-:S04]  /*d8b0*/  SHF.R.S32.HI R3, RZ, 0x7, R3 ;  /* 0x00000007ff037819 */ /* 0x000fc80000011403 */
[----:B------:R-:W-:-:S04]  /*d8c0*/  VIMNMX R4, R2, R3, PT ;  /* 0x0000000302047248 */ /* 0x000fc80003fe0100 */
[----:B------:R-:W-:Y:S01]  /*d8d0*/  ISETP.GT.AND P0, PT, R4, RZ, PT ;  /* 0x000000ff0400720c */ /* 0x000fe20003f04270 */
        /* <DEDUP_REMOVED lines=19> */
.L_x_2527:
[----:B------:R-:W3:Y:S01]  /*da10*/  LDL R0, [R1+0x4] ;  /* 0x0000040001007983 */ /* 0x000ee20000100800 */
        /* <DEDUP_REMOVED lines=20> */
.L_x_2530:
[----:B------:R-:W-:Y:S05]  /*db60*/  BSYNC B6 ;  /* 0x0000000000067941 */ /* 0x000fea0003800000 */
.L_x_2529:
        /* <DEDUP_REMOVED lines=21> */
.L_x_2533:
[----:B------:R-:W-:Y:S01]  /*dcc0*/  MOV R2, 0x0 ;  /* 0x0000000000027802 */ /* 0x000fe20000000f00 */
        /* <DEDUP_REMOVED lines=15> */
.L_x_2532:
[----:B------:R-:W-:Y:S05]  /*ddc0*/  BSYNC B6 ;  /* 0x0000000000067941 */ /* 0x000fea0003800000 */
.L_x_2531:
[----:B------:R-:W3:Y:S01]  /*ddd0*/  LDL.LU R2, [R1] ;  /* 0x0000000001027983 */ /* 0x000ee20000300800 */
[----:B------:R-:W-:-:S03]  /*dde0*/  ULDC.64 UR4, c[0x0][0x9f8] ;  /* 0x00027e0000047ab9 */ /* 0x000fc60000000a00 */
[----:B------:R-:W4:Y:S04]  /*ddf0*/  LDL.LU R4, [R1+0xc] ;  /* 0x00000c0001047983 */ /* 0x000f280000300800 */
[----:B--2---:R-:W2:Y:S01]  /*de00*/  LDL R7, [R1+0x10] ;  /* 0x0000100001077983 */ /* 0x004ea20000100800 */
[----:B------:R-:W-:-:S03]  /*de10*/  ISETP.NE.U32.AND P0, PT, RZ, UR4, PT ;  /* 0x00000004ff007c0c */ /* 0x000fc6000bf05070 */
[----:B------:R-:W5:Y:S01]  /*de20*/  LDL R0, [R1+0x2c] ;  /* 0x00002c0001007983 */ /* 0x000f620000100800 */
[----:B------:R-:W-:-:S13]  /*de30*/  ISETP.NE.AND.EX P0, PT, RZ, UR5, PT, P0 ;  /* 0x00000005ff007c0c */ /* 0x000fda000bf05300 */
[----:B---3--:R-:W-:-:S04]  /*de40*/  @P0 IADD3 R2, P1, R2, UR4, RZ ;  /* 0x0000000402020c10 */ /* 0x008fc8000ff3e0ff */
[----:B----4-:R-:W-:Y:S01]  /*de50*/  @P0 IADD3.X R3, R4, UR5, RZ, P1, !PT ;  /* 0x0000000504030c10 */ /* 0x010fe20008ffe4ff */
[----:B------:R-:W-:-:S04]  /*de60*/  ULDC.64 UR4, c[0x0][0xa08] ;  /* 0x0002820000047ab9 */ /* 0x000fc80000000a00 */
[----:B--2---:R2:W3:Y:S02]  /*de70*/  @P0 LDG.E R7, desc[UR40][R2.64] ;  /* 0x0000002802070981 */ /* 0x0044e4000c1e1900 */
[----:B--2---:R-:W2:Y:S01]  /*de80*/  LDC.64 R2, c[0x0][0x418] ;  /* 0x00010600ff027b82 */ /* 0x004ea20000000a00 */
[----:B-----5:R-:W-:Y:S01]  /*de90*/  VIADD R4, R0, 0xffffffff ;  /* 0xffffffff00047836 */ /* 0x020fe20000000000 */
[----:B---3--:R-:W-:Y:S01]  /*dea0*/  SHF.R.S32.HI R8, RZ, 0x1f, R7 ;  /* 0x0000001fff087819 */ /* 0x008fe20000011407 */
[----:B------:R3:W-:Y:S04]  /*deb0*/  @P0 STL [R1+0x10], R7 ;  /* 0x0000100701000387 */ /* 0x0007e80000100800 */
[----:B------:R3:W-:Y:S01]  /*dec0*/  STL [R1+0x1c], R8 ;  /* 0x00001c0801007387 */ /* 0x0007e20000100800 */
[----:B--2---:R-:W-:Y:S01]  /*ded0*/  LOP3.LUT P0, RZ, R2, UR4, RZ, 0xfc, !PT ;  /* 0x0000000402ff7c12 */ /* 0x004fe2000f80fcff */
[----:B------:R-:W-:-:S03]  /*dee0*/  UMOV UR4, 0xffffffff ;  /* 0xffffffff00047882 */ /* 0x000fc60000000000 */
[----:B------:R-:W-:-:S04]  /*def0*/  LOP3.LUT P0, RZ, R3, UR5, RZ, 0xfc, P0 ;  /* 0x0000000503ff7c12 */ /* 0x000fc8000800fcff */
[----:B------:R-:W-:Y:S01]  /*df00*/  SEL R0, R7, RZ, !P0 ;  /* 0x000000ff07007207 */ /* 0x000fe20004000000 */
[----:B---3--:R-:W-:Y:S08]  /*df10*/  BRA.DIV UR4, `(.L_x_2534) ;  /* 0x0000004a04d07947 */ /* 0x008ff0000b800000 */
[----:B------:R-:W2:Y:S02]  /*df20*/  S2R R5, SR_TID.X ;  /* 0x0000000000057919 */ /* 0x000ea40000002100 */
[----:B--2---:R-:W-:-:S04]  /*df30*/  SHF.R.U32.HI R5, RZ, 0x5, R5 ;  /* 0x00000005ff057819 */ /* 0x004fc80000011605 */
[----:B------:R-:W-:-:S05]  /*df40*/  LOP3.LUT R5, R5, 0x3, RZ, 0xc0, !PT ;  /* 0x0000000305057812 */ /* 0x000fca00078ec0ff */
[----:B------:R2:W3:Y:S02]  /*df50*/  SHFL.IDX PT, R14, R5, RZ, 0x1f ;  /* 0x00001fff050e7589 */ /* 0x0004e400000e0000 */
.L_x_2637:
[----:B------:R-:W-:Y:S01]  /*df60*/  PLOP3.LUT P1, PT, PT, PT, PT, 0x8, 0x0 ;  /* 0x000000000000781c */ /* 0x000fe20003f2e170 */
[----:B------:R4:W-:Y:S01]  /*df70*/  STL [R1], R0 ;  /* 0x0000000001007387 */ /* 0x0009e20000100800 */
[----:B---3--:R-:W-:-:S03]  /*df80*/  ISETP.NE.AND P0, PT, R14, RZ, PT ;  /* 0x000000ff0e00720c */ /* 0x008fc60003f05270 */
[----:B------:R3:W-:Y:S01]  /*df90*/  STL [R1+0xc], R4 ;  /* 0x00000c0401007387 */ /* 0x0007e20000100800 */
[----:B----4-:R-:W-:-:S05]  /*dfa0*/  P2R R0, PR, RZ, 0x2 ;  /* 0x00000002ff007803 */ /* 0x010fca0000000000 */
[----:B------:R3:W-:Y:S04]  /*dfb0*/  STL [R1+0x20], R0 ;  /* 0x0000200001007387 */ /* 0x0007e80000100800 */
[----:B------:R-:W-:Y:S05]  /*dfc0*/  @P0 BRA `(.L_x_2535) ;  /* 0x0000000400300947 */ /* 0x000fea0003800000 */
[----:B------:R-:W-:-:S03]  /*dfd0*/  UMOV UR4, 0xffffffff ;  /* 0xffffffff00047882 */ /* 0x000fc60000000000 */
[----:B------:R-:W-:Y:S05]  /*dfe0*/  BRA.DIV UR4, `(.L_x_2536) ;  /* 0x0000004a04d07947 */ /* 0x000fea000b800000 */
[----:B------:R-:W-:-:S13]  /*dff0*/  ELECT P6, URZ, PT ;  /* 0x00000000003f782f */ /* 0x000fda00038c0000 */
.L_x_2640:
[----:B------:R-:W-:Y:S05]  /*e000*/  @!P6 BRA `(.L_x_2535) ;  /* 0x000000040020e947 */ /* 0x000fea0003800000 */
[----:B------:R-:W-:-:S04]  /*e010*/  ISETP.NE.U32.AND P0, PT, R2, RZ, PT ;  /* 0x000000ff0200720c */ /* 0x000fc80003f05070 */
[----:B------:R-:W-:-:S13]  /*e020*/  ISETP.NE.AND.EX P0, PT, R3, RZ, PT, P0 ;  /* 0x000000ff0300720c */ /* 0x000fda0003f05300 */
[----:B------:R-:W-:Y:S05]  /*e030*/  @!P0 BRA `(.L_x_2537) ;  /* 0x0000000000548947 */ /* 0x000fea0003800000 */
[----:B------:R-:W4:Y:S01]  /*e040*/  LDC R6, c[0x0][0x43c] ;  /* 0x00010f00ff067b82 */ /* 0x000f220000000800 */
[----:B01----:R-:W-:Y:S01]  /*e050*/  IMAD.MOV.U32 R9, RZ, RZ, R4 ;  /* 0x000000ffff097224 */ /* 0x003fe200078e0004 */
[----:B------:R-:W-:-:S03]  /*e060*/  ULDC.64 UR4, c[0x0][0x428] ;  /* 0x00010a0000047ab9 */ /* 0x000fc60000000a00 */
[----:B---3--:R-:W-:Y:S01]  /*e070*/  IMAD.MOV.U32 R0, RZ, RZ, R9 ;  /* 0x000000ffff007224 */ /* 0x008fe200078e0009 */
[----:B----4-:R-:W-:-:S13]  /*e080*/  ISETP.NE.AND P0, PT, R6, 0x1, PT ;  /* 0x000000010600780c */ /* 0x010fda0003f05270 */
[----:B--2---:R-:W0:Y:S02]  /*e090*/  @P0 LDC.64 R4, c[0x0][0x440] ;  /* 0x00011000ff040b82 */ /* 0x004e240000000a00 */
        /* <DEDUP_REMOVED lines=13> */
[----:B------:R-:W2:Y:S04]  /*e170*/  LDG.E R0, desc[UR40][R2.64] ;  /* 0x0000002802007981 */ /* 0x000ea8000c1e1900 */
[----:B--2---:R4:W-:Y:S02]  /*e180*/  STL [R1], R0 ;  /* 0x0000000001007387 */ /* 0x0049e40000100800 */
.L_x_2537:
[----:B------:R-:W5:Y:S04]  /*e190*/  LDL R7, [R1+0x4] ;  /* 0x0000040001077983 */ /* 0x000f680000100800 */
[----:B---34-:R-:W5:Y:S04]  /*e1a0*/  LDL R0, [R1+0x8] ;  /* 0x0000080001007983 */ /* 0x018f680000100800 */
[----:B------:R-:W3:Y:S01]  /*e1b0*/  LDL R2, [R1+0x14] ;  /* 0x0000140001027983 */ /* 0x000ee20000100800 */
[----:B-----5:R-:W-:Y:S01]  /*e1c0*/  IMAD R0, R0, 0x8, R7 ;  /* 0x0000000800007824 */ /* 0x020fe200078e0207 */
[----:B---3--:R-:W-:-:S04]  /*e1d0*/  SHF.L.U32 R2, R2, 0x1f, RZ ;  /* 0x0000001f02027819 */ /* 0x008fc800000006ff */
[----:B------:R-:W3:Y:S02]  /*e1e0*/  SYNCS.PHASECHK.TRANS64.TRYWAIT P0, [R0+URZ+0x28840], R2 ;  /* 0x02884002000075a7 */ /* 0x000ee4000800017f */
[----:B---3--:R-:W-:Y:S05]  /*e1f0*/  @!P0 BRA `(.L_x_2538) ;  /* 0x00000048006c8947 */ /* 0x008fea0003800000 */
.L_x_2641:
[----:B------:R-:W4:Y:S02]  /*e200*/  S2R R3, SR_TID.X ;  /* 0x0000000000037919 */ /* 0x000f240000002100 */
        /* <DEDUP_REMOVED lines=10> */
.L_x_2539:
[----:B--2---:R-:W2:Y:S04]  /*e2b0*/  LDL R5, [R1+0x4] ;  /* 0x0000040001057983 */ /* 0x004ea80000100800 */
[----:B------:R-:W2:Y:S04]  /*e2c0*/  LDL R4, [R1+0x8] ;  /* 0x0000080001047983 */ /* 0x000ea80000100800 */
[----:B------:R-:W4:Y:S04]  /*e2d0*/  LDL R6, [R1+0xc] ;  /* 0x00000c0001067983 */ /* 0x000f280000100800 */
[----:B------:R-:W5:Y:S04]  /*e2e0*/  LDL R3, [R1+0x18] ;  /* 0x0000180001037983 */ /* 0x000f680000100800 */
[----:B---3--:R-:W3:Y:S01]  /*e2f0*/  LDL R2, [R1] ;  /* 0x0000000001027983 */ /* 0x008ee20000100800 */
[----:B------:R-:W-:Y:S01]  /*e300*/  R2UR UR9, R0 ;  /* 0x00000000000972ca */ /* 0x000fe200000e0000 */
[----:B------:R-:W-:Y:S01]  /*e310*/  UIADD3 UR4, UP0, UR38, 0x370, URZ ;  /* 0x0000037026047890 */ /* 0x000fe2000ff1e03f */
[----:B------:R-:W-:-:S02]  /*e320*/  R2UR UR12, R18 ;  /* 0x00000000120c72ca */ /* 0x000fc400000e0000 */
[----:B------:R-:W-:Y:S01]  /*e330*/  PLOP3.LUT P0, PT, PT, PT, PT, 0x80, 0x0 ;  /* 0x000000000000781c */ /* 0x000fe20003f0f070 */
[----:B------:R-:W-:Y:S01]  /*e340*/  UMOV UR10, URZ ;  /* 0x0000003f000a7c82 */ /* 0x000fe20008000000 */
[----:B------:R-:W-:-:S07]  /*e350*/  UMOV UR7, 0x14f00000 ;  /* 0x14f0000000077882 */ /* 0x000fce0000000000 */
[----:B------:R-:W-:Y:S01]  /*e360*/  UIADD3 UR9, UR9, 0x28830, URZ ;  /* 0x0002883009097890 */ /* 0x000fe2000fffe03f */
[----:B------:R-:W-:Y:S01]  /*e370*/  UMOV UR15, 0x40 ;  /* 0x00000040000f7882 */ /* 0x000fe20000000000 */
[----:B--2---:R-:W-:Y:S01]  /*e380*/  IMAD R0, R4, 0x8000, R5 ;  /* 0x0000800004007824 */ /* 0x004fe200078e0205 */
[----:B----4-:R-:W-:-:S04]  /*e390*/  R2UR UR11, R6 ;  /* 0x00000000060b72ca */ /* 0x010fc800000e0000 */
[----:B------:R-:W-:Y:S02]  /*e3a0*/  R2UR UR6, R0 ;  /* 0x00000000000672ca */ /* 0x000fe400000e0000 */
[----:B-----5:R-:W-:Y:S02]  /*e3b0*/  R2UR UR5, R3 ;  /* 0x00000000030572ca */ /* 0x020fe400000e0000 */
[----:B---3--:R-:W-:-:S09]  /*e3c0*/  R2UR UR13, R2 ;  /* 0x00000000020d72ca */ /* 0x008fd200000e0000 */
[----:B------:R-:W-:Y:S02]  /*e3d0*/  UIADD3 UR8, UR6, 0x18400, URZ ;  /* 0x0001840006087890 */ /* 0x000fe4000fffe03f */
[----:B------:R-:W-:Y:S02]  /*e3e0*/  ULEA UR11, UR11, UR5, 0x7 ;  /* 0x000000050b0b7291 */ /* 0x000fe4000f8e383f */
[----:B------:R-:W-:Y:S02]  /*e3f0*/  UIADD3.X UR5, URZ, UR39, URZ, UP0, !UPT ;  /* 0x000000273f057290 */ /* 0x000fe400087fe43f */
[----:B------:R-:W-:Y:S01]  /*e400*/  UIADD3 UR14, UR6, 0x1c400, URZ ;  /* 0x0001c400060e7890 */ /* 0x000fe2000fffe03f */
[----:B------:R-:W-:Y:S02]  /*e410*/  P2R R0, PR, RZ, 0x1 ;  /* 0x00000001ff007803 */ /* 0x000fe40000000000 */
[----:B------:R-:W-:-:S04]  /*e420*/  UMOV UR6, 0x0 ;  /* 0x0000000000067882 */ /* 0x000fc80000000000 */
[----:B------:R2:W-:Y:S01]  /*e430*/  UTMALDG.4D [UR8], [UR4], desc[UR6] ;  /* 0x00000608040075b4 */ /* 0x0005e20008019000 */
[----:B------:R4:W-:Y:S01]  /*e440*/  STL [R1+0x20], R0 ;  /* 0x0000200001007387 */ /* 0x0009e20000100800 */
[----:B--2---:R-:W-:Y:S01]  /*e450*/  UMOV UR8, UR14 ;  /* 0x0000000e00087c82 */ /* 0x004fe20008000000 */
[----:B------:R-:W-:Y:S02]  /*e460*/  UMOV UR10, UR15 ;  /* 0x0000000f000a7c82 */ /* 0x000fe40008000000 */
[----:B------:R4:W-:Y:S01]  /*e470*/  UTMALDG.4D [UR8], [UR4], desc[UR6] ;  /* 0x00000608040075b4 */ /* 0x0009e20008019000 */
[----:B------:R-:W-:Y:S02]  /*e480*/  NOP ;  /* 0x0000000000007918 */ /* 0x000fe40000000000 */
.L_x_2535:
[----:B------:R-:W5:Y:S04]  /*e490*/  LDL R2, [R1+0x4] ;  /* 0x0000040001027983 */ /* 0x000f680000100800 */
[----:B------:R-:W5:Y:S04]  /*e4a0*/  LDL.LU R3, [R1+0x30] ;  /* 0x0000300001037983 */ /* 0x000f680000300800 */
[----:B--2---:R-:W2:Y:S04]  /*e4b0*/  LDL.LU R5, [R1+0x28] ;  /* 0x0000280001057983 */ /* 0x004ea80000300800 */
[----:B---3--:R-:W3:Y:S01]  /*e4c0*/  LDL.LU R4, [R1+0x38] ;  /* 0x0000380001047983 */ /* 0x008ee20000300800 */
[----:B------:R-:W-:Y:S05]  /*e4d0*/  WARPSYNC.ALL ;  /* 0x0000000000007948 */ /* 0x000fea0003800000 */
[----:B----4-:R-:W-:Y:S01]  /*e4e0*/  ULDC.64 UR4, c[0x0][0x298] ;  /* 0x0000a60000047ab9 */ /* 0x010fe20000000a00 */
[----:B------:R-:W-:Y:S01]  /*e4f0*/  ULDC.64 UR6, c[0x0][0xa00] ;  /* 0x0002800000067ab9 */ /* 0x000fe20000000a00 */
[----:B------:R-:W-:Y:S01]  /*e500*/  BSSY B6, `(.L_x_2540) ;  /* 0x0000024000067945 */ /* 0x000fe20003800000 */
[----:B------:R-:W-:Y:S01]  /*e510*/  BAR.SYNC.DEFER_BLOCKING 0x8, 0x180 ;  /* 0x0206000000007b1d */ /* 0x000fe20000010000 */
[----:B------:R-:W-:-:S04]  /*e520*/  ISETP.NE.U32.AND P0, PT, RZ, UR6, PT ;  /* 0x00000006ff007c0c */ /* 0x000fc8000bf05070 */
[----:B------:R-:W-:Y:S01]  /*e530*/  ISETP.NE.AND.EX P0, PT, RZ, UR7, PT, P0 ;  /* 0x00000007ff007c0c */ /* 0x000fe2000bf05300 */
[----:B-----5:R-:W-:Y:S01]  /*e540*/  VIADD R2, R2, 0x10400 ;  /* 0x0001040002027836 */ /* 0x020fe20000000000 */
[----:B------:R-:W-:-:S04]  /*e550*/  SHF.R.S32.HI R0, RZ, 0x1f, R3 ;  /* 0x0000001fff007819 */ /* 0x000fc80000011403 */
[----:B------:R-:W-:Y:S02]  /*e560*/  LOP3.LUT P1, RZ, R2, 0x3ff, RZ, 0xc0, !PT ;  /* 0x000003ff02ff7812 */ /* 0x000fe4000782c0ff */
[----:B--2---:R-:W-:Y:S01]  /*e570*/  SEL R5, R5, RZ, !P0 ;  /* 0x000000ff05057207 */ /* 0x004fe20004000000 */
[----:B------:R-:W-:Y:S01]  /*e580*/  IMAD R0, R0, UR4, RZ ;  /* 0x0000000400007c24 */ /* 0x000fe2000f8e02ff */
[----:B---3--:R-:W-:-:S03]  /*e590*/  SEL R4, R4, RZ, !P0 ;  /* 0x000000ff04047207 */ /* 0x008fc60004000000 */
[C---:B------:R-:W-:Y:S02]  /*e5a0*/  IMAD R0, R3.reuse, UR5, R0 ;  /* 0x0000000503007c24 */ /* 0x040fe4000f8e0200 */
[----:B------:R-:W-:-:S05]  /*e5b0*/  IMAD.WIDE.U32 R2, R3, UR4, RZ ;  /* 0x0000000403027c25 */ /* 0x000fca000f8e00ff */
[----:B------:R2:W-:Y:S04]  /*e5c0*/  STL.64 [R1+0x40], R2 ;  /* 0x0000400201007387 */ /* 0x0005e80000100a00 */
[----:B------:R3:W-:Y:S04]  /*e5d0*/  STL [R1+0x28], R5 ;  /* 0x0000280501007387 */ /* 0x0007e80000100800 */
[----:B------:R3:W-:Y:S01]  /*e5e0*/  STL [R1+0x4c], R4 ;  /* 0x00004c0401007387 */ /* 0x0007e20000100800 */
[----:B--2---:R-:W-:Y:S01]  /*e5f0*/  IMAD.IADD R2, R3, 0x1, R0 ;  /* 0x0000000103027824 */ /* 0x004fe200078e0200 */
[----:B------:R-:W-:-:S05]  /*e600*/  SHF.R.S32.HI R0, RZ, 0x1f, R18 ;  /* 0x0000001fff007819 */ /* 0x000fca0000011412 */
[----:B------:R3:W-:Y:S04]  /*e610*/  STL [R1+0x38], R0 ;  /* 0x0000380001007387 */ /* 0x0007e80000100800 */
[----:B------:R3:W-:Y:S01]  /*e620*/  STL [R1+0x30], R2 ;  /* 0x0000300201007387 */ /* 0x0007e20000100800 */
[----:B------:R-:W-:Y:S05]  /*e630*/  @!P1 BRA `(.L_x_2541) ;  /* 0x0000000000409947 */ /* 0x000fea0003800000 */
[----:B---3--:R-:W-:Y:S01]  /*e640*/  MOV R2, 0x0 ;  /* 0x0000000000027802 */ /* 0x008fe20000000f00 */
[----:B------:R-:W-:Y:S01]  /*e650*/  ULDC.64 UR4, c[0x4][0xa0] ;  /* 0x0100280000047ab9 */ /* 0x000fe20000000a00 */
[----:B------:R-:W-:Y:S01]  /*e660*/  ULDC.64 UR6, c[0x4][0xa8] ;  /* 0x01002a0000067ab9 */ /* 0x000fe20000000a00 */
[----:B------:R-:W-:Y:S01]  /*e670*/  ULDC.64 UR8, c[0x4][0x20] ;  /* 0x0100080000087ab9 */ /* 0x000fe20000000a00 */
[----:B------:R-:W-:Y:S02]  /*e680*/  IMAD.U32 R4, RZ, RZ, UR4 ;  /* 0x00000004ff047e24 */ /* 0x000fe4000f8e00ff */
[----:B------:R-:W2:Y:S01]  /*e690*/  LDC.64 R2, c[0x4][R2] ;  /* 0x0100000002027b82 */ /* 0x000ea20000000a00 */
        /* <DEDUP_REMOVED lines=9> */
[----:B012---:R-:W-:Y:S05]  /*e730*/  CALL.ABS.NOINC R2 ;  /* 0x0000000002007343 */ /* 0x007fea0003c00000 */
.L_x_2541:
[----:B------:R-:W-:Y:S05]  /*e740*/  BSYNC B6 ;  /* 0x0000000000067941 */ /* 0x000fea0003800000 */
.L_x_2540:
[----:B---3--:R-:W2:Y:S01]  /*e750*/  LDL.LU R5, [R1+0x30] ;  /* 0x0000300001057983 */ /* 0x008ea20000300800 */
[----:B------:R-:W-:Y:S01]  /*e760*/  ULDC.64 UR4, c[0x0][0x2d8] ;  /* 0x0000b60000047ab9 */ /* 0x000fe20000000a00 */
[----:B------:R-:W3:Y:S01]  /*e770*/  LDC R7, c[0x0][0x448] ;  /* 0x00011200ff077b82 */ /* 0x000ee20000000800 */
[----:B------:R-:W-:Y:S01]  /*e780*/  ULDC.64 UR6, c[0x0][0x280] ;  /* 0x0000a00000067ab9 */ /* 0x000fe20000000a00 */
[----:B------:R-:W2:Y:S04]  /*e790*/  LDL.LU.64 R2, [R1+0x40] ;  /* 0x0000400001027983 */ /* 0x000ea80000300a00 */
[----:B------:R-:W4:Y:S04]  /*e7a0*/  LDL.LU R0, [R1+0x38] ;  /* 0x0000380001007983 */ /* 0x000f280000300800 */
[----:B------:R-:W4:Y:S04]  /*e7b0*/  LDL.LU R6, [R1+0x4c] ;  /* 0x00004c0001067983 */ /* 0x000f280000300800 */
[----:B------:R-:W4:Y:S01]  /*e7c0*/  LDL.LU R4, [R1+0x28] ;  /* 0x0000280001047983 */ /* 0x000f220000300800 */
[----:B01----:R-:W0:Y:S03]  /*e7d0*/  S2R R9, SR_TID.X ;  /* 0x0000000000097919 */ /* 0x003e260000002100 */
[----:B------:R1:W5:Y:S01]  /*e7e0*/  LDL R10, [R1+0x34] ;  /* 0x00003400010a7983 */ /* 0x0003620000100800 */
[----:B---3--:R-:W-:Y:S01]  /*e7f0*/  ISETP.NE.AND P0, PT, R7, 0x1, PT ;  /* 0x000000010700780c */ /* 0x008fe20003f05270 */
[----:B0-----:R-:W-:-:S05]  /*e800*/  IMAD.SHL.U32 R8, R9, 0x8, RZ ;  /* 0x0000000809087824 */ /* 0x001fca00078e00ff */
[----:B------:R-:W-:-:S04]  /*e810*/  LOP3.LUT R8, R8, 0x38, RZ, 0xc0, !PT ;  /* 0x0000003808087812 */ /* 0x000fc800078ec0ff */
[----:B------:R-:W-:Y:S01]  /*e820*/  LOP3.LUT R8, R8, 0x40, RZ, 0xfc, !PT ;  /* 0x0000004008087812 */ /* 0x000fe200078efcff */
[----:B--2---:R-:W-:Y:S02]  /*e830*/  IMAD.MOV.U32 R3, RZ, RZ, R5 ;  /* 0x000000ffff037224 */ /* 0x004fe400078e0005 */
[----:B------:R-:W0:Y:S01]  /*e840*/  S2R R5, SR_TID.X ;  /* 0x0000000000057919 */ /* 0x000e220000002100 */
[----:B----4-:R-:W-:Y:S02]  /*e850*/  IMAD R0, R0, UR4, RZ ;  /* 0x0000000400007c24 */ /* 0x010fe4000f8e02ff */
[----:B------:R-:W-:-:S04]  /*e860*/  IMAD.WIDE.U32 R2, R18, UR4, R2 ;  /* 0x0000000412027c25 */ /* 0x000fc8000f8e0002 */
[----:B------:R-:W-:Y:S01]  /*e870*/  IMAD R0, R18, UR5, R0 ;  /* 0x0000000512007c24 */ /* 0x000fe2000f8e0200 */
[----:B------:R-:W-:-:S03]  /*e880*/  ULDC.64 UR4, c[0x0][0x2e0] ;  /* 0x0000b80000047ab9 */ /* 0x000fc60000000a00 */
[----:B------:R-:W-:Y:S02]  /*e890*/  IMAD.IADD R3, R3, 0x1, R0 ;  /* 0x0000000103037824 */ /* 0x000fe400078e0200 */
[----:B------:R-:W-:Y:S02]  /*e8a0*/  IMAD R0, R6, UR4, RZ ;  /* 0x0000000406007c24 */ /* 0x000fe4000f8e02ff */
[C---:B------:R-:W-:Y:S01]  /*e8b0*/  IMAD.WIDE.U32 R2, R4.reuse, UR4, R2 ;  /* 0x0000000404027c25 */ /* 0x040fe2000f8e0002 */
[----:B------:R-:W2:Y:S03]  /*e8c0*/  @P0 LDC R6, c[0x0][0x450] ;  /* 0x00011400ff060b82 */ /* 0x000ea60000000800 */
[----:B------:R-:W-:Y:S01]  /*e8d0*/  IMAD R0, R4, UR5, R0 ;  /* 0x0000000504007c24 */ /* 0x000fe2000f8e0200 */
[----:B------:R-:W-:Y:S01]  /*e8e0*/  ULDC.64 UR4, c[0x0][0x2d0] ;  /* 0x0000b40000047ab9 */ /* 0x000fe20000000a00 */
[----:B------:R-:W3:Y:S02]  /*e8f0*/  S2R R4, SR_TID.X ;  /* 0x0000000000047919 */ /* 0x000ee40000002100 */
[----:B------:R-:W-:Y:S01]  /*e900*/  IMAD.IADD R3, R3, 0x1, R0 ;  /* 0x0000000103037824 */ /* 0x000fe200078e0200 */
[----:B0-----:R-:W-:-:S04]  /*e910*/  LOP3.LUT R5, R5, 0x7f, RZ, 0xc0, !PT ;  /* 0x0000007f05057812 */ /* 0x001fc800078ec0ff */
[----:B------:R-:W-:Y:S01]  /*e920*/  SHF.R.U32.HI R5, RZ, 0x3, R5 ;  /* 0x00000003ff057819 */ /* 0x000fe20000011605 */
[----:B---3--:R-:W-:-:S05]  /*e930*/  IMAD.SHL.U32 R4, R4, 0x10, RZ ;  /* 0x0000001004047824 */ /* 0x008fca00078e00ff */
[----:B------:R-:W-:Y:S02]  /*e940*/  LOP3.LUT R4, R5, 0x70, R4, 0xf8, !PT ;  /* 0x0000007005047812 */ /* 0x000fe400078ef804 */
[----:B------:R-:W0:Y:S03]  /*e950*/  @P0 LDC R5, c[0x0][0x44c] ;  /* 0x00011300ff050b82 */ /* 0x000e260000000800 */
[----:B------:R-:W-:-:S04]  /*e960*/  IMAD R0, R17, 0x80, R4 ;  /* 0x0000008011007824 */ /* 0x000fc800078e0204 */
[----:B------:R-:W-:Y:S02]  /*e970*/  IMAD.MOV.U32 R4, RZ, RZ, R0 ;  /* 0x000000ffff047224 */ /* 0x000fe400078e0000 */
[----:B0-----:R-:W-:-:S05]  /*e980*/  @P0 IMAD.HI.U32 R5, R0, R5, RZ ;  /* 0x0000000500050227 */ /* 0x001fca00078e00ff */
[----:B--2---:R-:W-:-:S05]  /*e990*/  @P0 SHF.R.U32.HI R4, RZ, R6, R5 ;  /* 0x00000006ff040219 */ /* 0x004fca0000011605 */
[----:B------:R-:W-:-:S04]  /*e9a0*/  IMAD.MOV R5, RZ, RZ, -R4 ;  /* 0x000000ffff057224 */ /* 0x000fc800078e0a04 */
[----:B------:R-:W-:Y:S01]  /*e9b0*/  IMAD R0, R7, R5, R0 ;  /* 0x0000000507007224 */ /* 0x000fe200078e0200 */
[----:B------:R-:W-:Y:S01]  /*e9c0*/  SHF.R.S32.HI R5, RZ, 0x1f, R4 ;  /* 0x0000001fff057819 */ /* 0x000fe20000011404 */
[----:B------:R-:W-:-:S04]  /*e9d0*/  IMAD.WIDE.U32 R2, R4, UR4, R2 ;  /* 0x0000000404027c25 */ /* 0x000fc8000f8e0002 */
[----:B------:R-:W-:-:S04]  /*e9e0*/  IMAD R5, R5, UR4, RZ ;  /* 0x0000000405057c24 */ /* 0x000fc8000f8e02ff */
[----:B------:R-:W-:Y:S01]  /*e9f0*/  IMAD R4, R4, UR5, R5 ;  /* 0x0000000504047c24 */ /* 0x000fe2000f8e0205 */
[----:B------:R-:W-:-:S03]  /*ea00*/  ULDC.64 UR4, c[0x0][0x2c8] ;  /* 0x0000b20000047ab9 */ /* 0x000fc60000000a00 */
[----:B------:R-:W-:Y:S01]  /*ea10*/  IMAD.IADD R3, R3, 0x1, R4 ;  /* 0x0000000103037824 */ /* 0x000fe200078e0204 */
[----:B------:R-:W-:-:S05]  /*ea20*/  SHF.R.S32.HI R4, RZ, 0x1f, R0 ;  /* 0x0000001fff047819 */ /* 0x000fca0000011400 */
[----:B------:R-:W-:Y:S02]  /*ea30*/  IMAD R6, R4, UR4, RZ ;  /* 0x0000000404067c24 */ /* 0x000fe4000f8e02ff */
[----:B------:R-:W-:Y:S01]  /*ea40*/  IMAD.WIDE.U32 R4, R0, UR4, R2 ;  /* 0x0000000400047c25 */ /* 0x000fe2000f8e0002 */
[----:B------:R-:W-:Y:S02]  /*ea50*/  ULDC UR4, c[0x0][0x2b8] ;  /* 0x0000ae0000047ab9 */ /* 0x000fe40000000800 */
[----:B------:R-:W-:Y:S02]  /*ea60*/  ISETP.GE.AND P1, PT, R8, UR4, PT ;  /* 0x0000000408007c0c */ /* 0x000fe4000bf26270 */
[----:B------:R1:W5:Y:S01]  /*ea70*/  LDL R8, [R1+0x24] ;  /* 0x0000240001087983 */ /* 0x0003620000100800 */
[----:B------:R-:W-:Y:S02]  /*ea80*/  IMAD.SHL.U32 R9, R9, 0x8, RZ ;  /* 0x0000000809097824 */ /* 0x000fe400078e00ff */
[----:B------:R-:W-:-:S03]  /*ea90*/  IMAD R0, R0, UR5, R6 ;  /* 0x0000000500007c24 */ /* 0x000fc6000f8e0206 */
[----:B------:R-:W-:Y:S01]  /*eaa0*/  LOP3.LUT R9, R9, 0x38, RZ, 0xc0, !PT ;  /* 0x0000003809097812 */ /* 0x000fe200078ec0ff */
[----:B------:R-:W-:Y:S01]  /*eab0*/  IMAD.IADD R0, R5, 0x1, R0 ;  /* 0x0000000105007824 */ /* 0x000fe200078e0200 */
[C---:B------:R-:W-:Y:S02]  /*eac0*/  LEA R3, P2, R4.reuse, UR6, 0x1 ;  /* 0x0000000604037c11 */ /* 0x040fe4000f8408ff */
[----:B------:R-:W-:Y:S01]  /*ead0*/  ISETP.GE.AND P0, PT, R9, UR4, PT ;  /* 0x0000000409007c0c */ /* 0x000fe2000bf06270 */
[----:B------:R-:W-:Y:S01]  /*eae0*/  UMOV UR4, 0xffffffff ;  /* 0xffffffff00047882 */ /* 0x000fe20000000000 */
[----:B------:R-:W-:Y:S02]  /*eaf0*/  LEA.HI.X R0, R4, UR7, R0, 0x1, P2 ;  /* 0x0000000704007c11 */ /* 0x000fe400090f0c00 */
[----:B-1----:R-:W-:Y:S09]  /*eb00*/  BRA.DIV UR4, `(.L_x_2542) ;  /* 0x00000042043c7947 */ /* 0x002ff2000b800000 */
[----:B------:R-:W0:Y:S01]  /*eb10*/  S2R R4, SR_TID.X ;  /* 0x0000000000047919 */ /* 0x000e220000002100 */
[----:B-----5:R-:W-:Y:S01]  /*eb20*/  IMAD R2, R10, R7, RZ ;  /* 0x000000070a027224 */ /* 0x020fe200078e02ff */
[----:B------:R-:W1:Y:S04]  /*eb30*/  SHFL.IDX PT, R5, R3, RZ, 0x181f ;  /* 0x00181fff03057589 */ /* 0x000e6800000e0000 */
[----:B------:R-:W-:Y:S04]  /*eb40*/  SHFL.IDX PT, R6, R3, 0x1, 0x181f ;  /* 0x00381f0003067f89 */ /* 0x000fe800000e0000 */
        /* <DEDUP_REMOVED lines=9> */
[----:B0-----:R-:W-:-:S05]  /*ebe0*/  @!P4 IMAD.X R4, RZ, RZ, R4, P3 ;  /* 0x000000ffff04c224 */ /* 0x001fca00018e0604 */
[----:B------:R-:W-:-:S04]  /*ebf0*/  @!P4 LOP3.LUT R5, R5, R4, RZ, 0x3c, !PT ;  /* 0x000000040505c212 */ /* 0x000fc800078e3cff */
[----:B------:R-:W-:-:S04]  /*ec00*/  @!P4 LOP3.LUT R4, R5, R4, RZ, 0x3c, !PT ;  /* 0x000000040504c212 */ /* 0x000fc800078e3cff */
[----:B------:R-:W-:-:S05]  /*ec10*/  @!P4 LOP3.LUT R5, R5, R4, RZ, 0x3c, !PT ;  /* 0x000000040505c212 */ /* 0x000fca00078e3cff */
[----:B------:R-:W-:Y:S04]  /*ec20*/  @!P4 LDGSTS.E.BYPASS.LTC128B.128 [R8+0x10400], desc[UR40][R4.64], !P0 ;  /* 0x104000000408cfae */ /* 0x000fe8000c101d68 */
[----:B------:R0:W-:Y:S02]  /*ec30*/  @!P4 LDGSTS.E.BYPASS.LTC128B.128 [R8+0x14400], desc[UR40][R4.64+0x80], !P1 ;  /* 0x144000800408cfae */ /* 0x0001e4000c901d68 */
[----:B0-----:R-:W-:-:S05]  /*ec40*/  @!P2 LEA R5, P3, R9, R6, 0x1 ;  /* 0x000000060905a211 */ /* 0x001fca00078608ff */
[----:B------:R-:W-:-:S05]  /*ec50*/  @!P2 IMAD.X R4, RZ, RZ, R7, P3 ;  /* 0x000000ffff04a224 */ /* 0x000fca00018e0607 */
[----:B------:R-:W-:-:S04]  /*ec60*/  @!P2 LOP3.LUT R5, R5, R4, RZ, 0x3c, !PT ;  /* 0x000000040505a212 */ /* 0x000fc800078e3cff */
[----:B------:R-:W-:-:S04]  /*ec70*/  @!P2 LOP3.LUT R4, R5, R4, RZ, 0x3c, !PT ;  /* 0x000000040504a212 */ /* 0x000fc800078e3cff */
[----:B------:R-:W-:-:S05]  /*ec80*/  @!P2 LOP3.LUT R5, R5, R4, RZ, 0x3c, !PT ;  /* 0x000000040505a212 */ /* 0x000fca00078e3cff */
[----:B------:R-:W-:Y:S04]  /*ec90*/  @!P2 LDGSTS.E.BYPASS.LTC128B.128 [R8+0x10c00], desc[UR40][R4.64], !P0 ;  /* 0x10c000000408afae */ /* 0x000fe8000c101d68 */
[----:B------:R0:W-:Y:S02]  /*eca0*/  @!P2 LDGSTS.E.BYPASS.LTC128B.128 [R8+0x14c00], desc[UR40][R4.64+0x80], !P1 ;  /* 0x14c000800408afae */ /* 0x0001e4000c901d68 */
[----:B0-----:R-:W-:Y:S02]  /*ecb0*/  VIADD R4, R17, 0x20 ;  /* 0x0000002011047836 */ /* 0x001fe40000000000 */
[----:B------:R-:W0:Y:S03]  /*ecc0*/  SHFL.IDX PT, R5, R3, 0x2, 0x181f ;  /* 0x00581f0003057f89 */ /* 0x000e2600000e0000 */
[----:B------:R-:W-:-:S02]  /*ecd0*/  ISETP.GE.AND P2, PT, R4, R2, PT ;  /* 0x000000020400720c */ /* 0x000fc40003f46270 */
[----:B------:R-:W1:Y:S11]  /*ece0*/  SHFL.IDX PT, R4, R0, 0x2, 0x181f ;  /* 0x00581f0000047f89 */ /* 0x000e7600000e0000 */
[----:B0-----:R-:W-:-:S05]  /*ecf0*/  @!P2 LEA R5, P3, R9, R5, 0x1 ;  /* 0x000000050905a211 */ /* 0x001fca00078608ff */
[----:B-1----:R-:W-:-:S05]  /*ed00*/  @!P2 IMAD.X R4, RZ, RZ, R4, P3 ;  /* 0x000000ffff04a224 */ /* 0x002fca00018e0604 */
        /* <DEDUP_REMOVED lines=40> */
[----:B------:R-:W-:Y:S01]  /*ef90*/  ISETP.GE.AND P2, PT, R4, R2, PT ;  /* 0x000000020400720c */ /* 0x000fe20003f46270 */
[----:B------:R-:W-:Y:S04]  /*efa0*/  SHFL.IDX PT, R3, R3, 0x7, 0x181f ;  /* 0x00f81f0003037f89 */ /* 0x000fe800000e0000 */
[----:B------:R-:W1:Y:S04]  /*efb0*/  SHFL.IDX PT, R4, R0, 0x6, 0x181f ;  /* 0x00d81f0000047f89 */ /* 0x000e6800000e0000 */
[----:B------:R-:W2:Y:S04]  /*efc0*/  SHFL.IDX PT, R0, R0, 0x7, 0x181f ;  /* 0x00f81f0000007f89 */ /* 0x000ea800000e0000 */
[----:B0-----:R-:W-:-:S05]  /*efd0*/  @!P2 LEA R5, P3, R9, R5, 0x1 ;  /* 0x000000050905a211 */ /* 0x001fca00078608ff */
[----:B-1----:R-:W-:-:S05]  /*efe0*/  @!P2 IMAD.X R4, RZ, RZ, R4, P3 ;  /* 0x000000ffff04a224 */ /* 0x002fca00018e0604 */
[----:B------:R-:W-:-:S04]  /*eff0*/  @!P2 LOP3.LUT R5, R5, R4, RZ, 0x3c, !PT ;  /* 0x000000040505a212 */ /* 0x000fc800078e3cff */
[----:B------:R-:W-:-:S04]  /*f000*/  @!P2 LOP3.LUT R4, R5, R4, RZ, 0x3c, !PT ;  /* 0x000000040504a212 */ /* 0x000fc800078e3cff */
[----:B------:R-:W-:-:S05]  /*f010*/  @!P2 LOP3.LUT R5, R5, R4, RZ, 0x3c, !PT ;  /* 0x000000040505a212 */ /* 0x000fca00078e3cff */
[----:B------:R1:W-:Y:S04]  /*f020*/  @!P2 LDGSTS.E.BYPASS.LTC128B.128 [R8+0x13400], desc[UR40][R4.64], !P0 ;  /* 0x134000000408afae */ /* 0x0003e8000c101d68 */
[----:B--2---:R1:W-:Y:S02]  /*f030*/  @!P2 LDGSTS.E.BYPASS.LTC128B.128 [R8+0x17400], desc[UR40][R4.64+0x80], !P1 ;  /* 0x174000800408afae */ /* 0x0043e4000c901d68 */
.L_x_2658:
        /* <DEDUP_REMOVED lines=11> */
.L_x_2544:
[----:B------:R-:W-:Y:S05]  /*f0f0*/  BSYNC B0 ;  /* 0x0000000000007941 */ /* 0x000fea0003800000 */
.L_x_2543:
[----:B012---:R-:W2:Y:S01]  /*f100*/  LDL R8, [R1+0x4] ;  /* 0x0000040001087983 */ /* 0x007ea20000100800 */
[----:B------:R-:W-:Y:S01]  /*f110*/  PLOP3.LUT P0, PT, PT, PT, PT, 0x80, 0x0 ;  /* 0x000000000000781c */ /* 0x000fe20003f0f070 */
[----:B------:R-:W-:Y:S01]  /*f120*/  NOP ;  /* 0x0000000000007918 */ /* 0x000fe20000000000 */
[----:B--2---:R-:W-:-:S11]  /*f130*/  VIADD R6, R8, 0x28800 ;  /* 0x0002880008067836 */ /* 0x004fd60000000000 */
.L_x_2545:
        /* <DEDUP_REMOVED lines=19> */
.L_x_2659:
[----:B------:R-:W-:Y:S05]  /*f270*/  BSYNC B0 ;  /* 0x0000000000007941 */ /* 0x000fea0003800000 */
.L_x_2546:
[----:B0-----:R-:W2:Y:S01]  /*f280*/  LDL R2, [R1+0x2c] ;  /* 0x00002c0001027983 */ /* 0x001ea20000100800 */
[----:B------:R-:W-:Y:S01]  /*f290*/  BSSY B0, `(.L_x_2548) ;  /* 0x00001f2000007945 */ /* 0x000fe20003800000 */
[----:B--2---:R-:W-:-:S13]  /*f2a0*/  ISETP.GE.AND P0, PT, R2, 0x2, PT ;  /* 0x000000020200780c */ /* 0x004fda0003f06270 */
[----:B------:R-:W-:Y:S05]  /*f2b0*/  @!P0 BRA `(.L_x_2549) ;  /* 0x0000001c00bc8947 */ /* 0x000fea0003800000 */
[C---:B------:R-:W-:Y:S01]  /*f2c0*/  LOP3.LUT R0, R2.reuse, 0x1, RZ, 0xc0, !PT ;  /* 0x0000000102007812 */ /* 0x040fe200078ec0ff */
[----:B------:R-:W-:Y:S01]  /*f2d0*/  VIADD R4, R2, 0xfffffffe ;  /* 0xfffffffe02047836 */ /* 0x000fe20000000000 */
[----:B------:R-:W-:Y:S02]  /*f2e0*/  BSSY B2, `(.L_x_2550) ;  /* 0x00000aa000027945 */ /* 0x000fe40003800000 */
[----:B------:R-:W-:Y:S01]  /*f2f0*/  ISETP.NE.U32.AND P0, PT, R0, 0x1, PT ;  /* 0x000000010000780c */ /* 0x000fe20003f05070 */
[----:B------:R-:W-:-:S12]  /*f300*/  IMAD.MOV.U32 R0, RZ, RZ, R4 ;  /* 0x000000ffff007224 */ /* 0x000fd800078e0004 */
[----:B------:R-:W-:Y:S05]  /*f310*/  @!P0 BRA `(.L_x_2551) ;  /* 0x0000000800988947 */ /* 0x000fea0003800000 */
        /* <DEDUP_REMOVED lines=14> */
[----:B------:R-:W-:Y:S01]  /*f400*/  ISETP.NE.AND.EX P0, PT, RZ, UR5, PT, P0 ;  /* 0x00000005ff007c0c */ /* 0x000fe2000bf05300 */
[----:B------:R-:W-:-:S12]  /*f410*/  IMAD.MOV.U32 R7, RZ, RZ, R4 ;  /* 0x000000ffff077224 */ /* 0x000fd800078e0004 */
[----:B0-----:R-:W-:Y:S05]  /*f420*/  @!P0 BRA `(.L_x_2554) ;  /* 0x0000000000508947 */ /* 0x001fea0003800000 */
[----:B------:R-:W2:Y:S01]  /*f430*/  LDL R10, [R1+0x1c] ;  /* 0x00001c00010a7983 */ /* 0x000ea20000100800 */
[----:B------:R-:W0:Y:S03]  /*f440*/  LDC R5, c[0x0][0x43c] ;  /* 0x00010f00ff057b82 */ /* 0x000e260000000800 */
[----:B------:R-:W3:Y:S01]  /*f450*/  LDL R9, [R1+0x10] ;  /* 0x0000100001097983 */ /* 0x000ee20000100800 */
[----:B------:R-:W-:Y:S01]  /*f460*/  IMAD.MOV.U32 R0, RZ, RZ, R4 ;  /* 0x000000ffff007224 */ /* 0x000fe200078e0004 */
[----:B------:R-:W-:Y:S01]  /*f470*/  ULDC.64 UR6, c[0x0][0x428] ;  /* 0x00010a0000067ab9 */ /* 0x000fe20000000a00 */
[----:B0-----:R-:W-:-:S13]  /*f480*/  ISETP.NE.AND P0, PT, R5, 0x1, PT ;  /* 0x000000010500780c */ /* 0x001fda0003f05270 */
[----:B-----5:R-:W0:Y:S02]  /*f490*/  @P0 LDC.64 R2, c[0x0][0x440] ;  /* 0x00011000ff020b82 */ /* 0x020e240000000a00 */
[----:B0-----:R-:W-:-:S05]  /*f4a0*/  @P0 IMAD.HI.U32 R2, R4, R2, RZ ;  /* 0x0000000204020227 */ /* 0x001fca00078e00ff */
[----:B------:R-:W-:-:S04]  /*f4b0*/  @P0 SHF.R.U32.HI R0, RZ, R3, R2 ;  /* 0x00000003ff000219 */ /* 0x000fc80000011602 */
[--C-:B------:R-:W-:Y:S01]  /*f4c0*/  SHF.R.S32.HI R3, RZ, 0x1f, R0.reuse ;  /* 0x0000001fff037819 */ /* 0x100fe20000011400 */
[----:B------:R-:W-:-:S04]  /*f4d0*/  IMAD.MOV R7, RZ, RZ, -R0 ;  /* 0x000000ffff077224 */ /* 0x000fc800078e0a00 */
[----:B------:R-:W-:Y:S02]  /*f4e0*/  IMAD R7, R5, R7, R4 ;  /* 0x0000000705077224 */ /* 0x000fe400078e0204 */
[----:B--2---:R-:W-:-:S04]  /*f4f0*/  IMAD R2, R10, UR6, RZ ;  /* 0x000000060a027c24 */ /* 0x004fc8000f8e02ff */
[----:B---3--:R-:W-:Y:S02]  /*f500*/  IMAD R5, R9, UR7, R2 ;  /* 0x0000000709057c24 */ /* 0x008fe4000f8e0202 */
[----:B------:R-:W-:-:S04]  /*f510*/  IMAD.MOV.U32 R2, RZ, RZ, R0 ;  /* 0x000000ffff027224 */ /* 0x000fc800078e0000 */
[----:B------:R-:W-:-:S04]  /*f520*/  IMAD.WIDE.U32 R2, R9, UR6, R2 ;  /* 0x0000000609027c25 */ /* 0x000fc8000f8e0002 */
[----:B------:R-:W-:Y:S01]  /*f530*/  IMAD.IADD R0, R5, 0x1, R3 ;  /* 0x0000000105007824 */ /* 0x000fe200078e0203 */
[----:B------:R-:W-:-:S04]  /*f540*/  LEA R10, P0, R2, UR4, 0x2 ;  /* 0x00000004020a7c11 */ /* 0x000fc8000f8010ff */
[----:B------:R-:W-:-:S05]  /*f550*/  LEA.HI.X R11, R2, UR5, R0, 0x2, P0 ;  /* 0x00000005020b7c11 */ /* 0x000fca00080f1400 */
[----:B------:R0:W5:Y:S04]  /*f560*/  LDG.E R3, desc[UR40][R10.64] ;  /* 0x000000280a037981 */ /* 0x000168000c1e1900 */
.L_x_2554:
[----:B------:R-:W2:Y:S01]  /*f570*/  LDL R0, [R1+0x4] ;  /* 0x0000040001007983 */ /* 0x000ea20000100800 */
[----:B------:R-:W-:Y:S01]  /*f580*/  BSSY B3, `(.L_x_2555) ;  /* 0x0000005000037945 */ /* 0x000fe20003800000 */
[----:B--2---:R-:W-:Y:S01]  /*f590*/  IMAD R2, R8, 0x8, R0 ;  /* 0x0000000808027824 */ /* 0x004fe200078e0200 */
[----:B------:R-:W-:-:S04]  /*f5a0*/  SHF.L.U32 R0, R12, 0x1f, RZ ;  /* 0x0000001f0c007819 */ /* 0x000fc800000006ff */
[----:B------:R-:W1:Y:S02]  /*f5b0*/  SYNCS.PHASECHK.TRANS64.TRYWAIT P0, [R2+URZ+0x28840], R0 ;  /* 0x02884000020075a7 */ /* 0x000e64000800017f */
[----:B-1----:R-:W-:Y:S05]  /*f5c0*/  @!P0 BRA `(.L_x_2556) ;  /* 0x0000004000708947 */ /* 0x002fea0003800000 */
.L_x_2660:
[----:B------:R-:W-:Y:S05]  /*f5d0*/  BSYNC B3 ;  /* 0x0000000000037941 */ /* 0x000fea0003800000 */
.L_x_2555:
[----:B------:R-:W2:Y:S01]  /*f5e0*/  S2R R5, SR_TID.X ;  /* 0x0000000000057919 */ /* 0x000ea20000002100 */
[----:B------:R-:W-:Y:S01]  /*f5f0*/  BSSY B3, `(.L_x_2557) ;  /* 0x000000b000037945 */ /* 0x000fe20003800000 */
        /* <DEDUP_REMOVED lines=10> */
.L_x_2558:
[----:B------:R-:W-:Y:S05]  /*f6a0*/  BSYNC B3 ;  /* 0x0000000000037941 */ /* 0x000fea0003800000 */
.L_x_2557:
        /* <DEDUP_REMOVED lines=13> */
.L_x_2559:
        /* <DEDUP_REMOVED lines=16> */
.L_x_2560:
        /* <DEDUP_REMOVED lines=10> */
[----:B0-----:R-:W2:Y:S04]  /*f920*/  LDL.LU R10, [R1+0x14] ;  /* 0x00001400010a7983 */ /* 0x001ea80000300800 */
[----:B------:R-:W3:Y:S01]  /*f930*/  LDL R9, [R1+0x8] ;  /* 0x0000080001097983 */ /* 0x000ee20000100800 */
[----:B------:R-:W-:Y:S01]  /*f940*/  BSSY B3, `(.L_x_2561) ;  /* 0x0000005000037945 */ /* 0x000fe20003800000 */
[----:B--2---:R-:W-:Y:S01]  /*f950*/  SHF.L.U32 R0, R10, 0x1f, RZ ;  /* 0x0000001f0a007819 */ /* 0x004fe200000006ff */
[----:B---3--:R-:W-:-:S04]  /*f960*/  IMAD R2, R9, 0x8, R6 ;  /* 0x0000000809027824 */ /* 0x008fc800078e0206 */
[----:B------:R-:W0:Y:S02]  /*f970*/  SYNCS.PHASECHK.TRANS64.TRYWAIT P0, [R2+URZ+0x60], R0 ;  /* 0x00006000020075a7 */ /* 0x000e24000800017f */
[----:B0-----:R-:W-:Y:S05]  /*f980*/  @!P0 BRA `(.L_x_2562) ;  /* 0x0000003c00948947 */ /* 0x001fea0003800000 */
.L_x_2661:
[----:B------:R-:W-:Y:S05]  /*f990*/  BSYNC B3 ;  /* 0x0000000000037941 */ /* 0x000fea0003800000 */
.L_x_2561:
[----:B------:R1:W5:Y:S04]  /*f9a0*/  LDL R17, [R1+0x4] ;  /* 0x0000040001117983 */ /* 0x0003680000100800 */
[----:B------:R1:W5:Y:S01]  /*f9b0*/  LDL R15, [R1+0x8] ;  /* 0x00000800010f7983 */ /* 0x0003620000100800 */
[----:B------:R-:W-:Y:S01]  /*f9c0*/  BSSY B3, `(.L_x_2563) ;  /* 0x000000c000037945 */ /* 0x000fe20003800000 */
[----:B------:R-:W-:Y:S02]  /*f9d0*/  IMAD.MOV.U32 R10, RZ, RZ, 0x0 ;  /* 0x00000000ff0a7424 */ /* 0x000fe400078e00ff */
[----:B------:R-:W-:Y:S01]  /*f9e0*/  IMAD.MOV.U32 R11, RZ, RZ, 0x14f00000 ;  /* 0x14f00000ff0b7424 */ /* 0x000fe200078e00ff */
[----:B------:R-:W-:Y:S06]  /*f9f0*/  @P1 BRA `(.L_x_2564) ;  /* 0x0000000000201947 */ /* 0x000fec0003800000 */
        /* <DEDUP_REMOVED lines=8> */
.L_x_2564:
[----:B------:R-:W-:Y:S05]  /*fa80*/  BSYNC B3 ;  /* 0x0000000000037941 */ /* 0x000fea0003800000 */
.L_x_2563:
        /* <DEDUP_REMOVED lines=13> */
.L_x_2565:
        /* <DEDUP_REMOVED lines=16> */
.L_x_2566:
        /* <DEDUP_REMOVED lines=13> */
.L_x_2553:
[----:B------:R-:W-:Y:S05]  /*fd30*/  BSYNC B1 ;  /* 0x0000000000017941 */ /* 0x000fea0003800000 */
.L_x_2552:
[----:B------:R-:W2:Y:S04]  /*fd40*/  LDL.LU R0, [R1+0x2c] ;  /* 0x00002c0001007983 */ /* 0x000ea80000300800 */
[----:B------:R3:W-:Y:S04]  /*fd50*/  STL [R1+0x8], R8 ;  /* 0x0000080801007387 */ /* 0x0007e80000100800 */
[----:B------:R3:W-:Y:S02]  /*fd60*/  STL [R1+0x14], R12 ;  /* 0x0000140c01007387 */ /* 0x0007e40000100800 */
[----:B--23--:R-:W-:-:S07]  /*fd70*/  VIADD R0, R0, 0xfffffffd ;  /* 0xfffffffd00007836 */ /* 0x00cfce0000000000 */
.L_x_2551:
[----:B------:R-:W-:Y:S05]  /*fd80*/  BSYNC B2 ;  /* 0x0000000000027941 */ /* 0x000fea0003800000 */
.L_x_2550:
[----:B------:R-:W-:-:S13]  /*fd90*/  ISETP.NE.AND P0, PT, R4, RZ, PT ;  /* 0x000000ff0400720c */ /* 0x000fda0003f05270 */
[----:B------:R-:W-:Y:S05]  /*fda0*/  @!P0 BRA `(.L_x_2549) ;  /* 0x0000001400008947 */ /* 0x000fea0003800000 */
[----:B------:R2:W5:Y:S02]  /*fdb0*/  LDL R8, [R1] ;  /* 0x0000000001087983 */ /* 0x0005640000100800 */
.L_x_2597:
[----:B---3--:R-:W3:Y:S04]  /*fdc0*/  LDL R4, [R1+0x20] ;  /* 0x0000200001047983 */ /* 0x008ee80000100800 */
[----:B0-----:R-:W4:Y:S04]  /*fdd0*/  LDL R3, [R1+0x8] ;  /* 0x0000080001037983 */ /* 0x001f280000100800 */
[----:B--2---:R-:W2:Y:S01]  /*fde0*/  LDL R2, [R1+0x14] ;  /* 0x0000140001027983 */ /* 0x004ea20000100800 */
[----:B------:R-:W-:Y:S05]  /*fdf0*/  YIELD ;  /* 0x0000000000007946 */ /* 0x000fea0003800000 */
[----:B------:R-:W-:Y:S01]  /*fe00*/  BSSY B1, `(.L_x_2567) ;  /* 0x000009a000017945 */ /* 0x000fe20003800000 */
[----:B---3--:R-:W-:Y:S01]  /*fe10*/  ISETP.NE.AND P1, PT, R4, RZ, PT ;  /* 0x000000ff0400720c */ /* 0x008fe20003f25270 */
[----:B----4-:R-:W-:-:S05]  /*fe20*/  VIADD R4, R3, 0x1 ;  /* 0x0000000103047836 */ /* 0x010fca0000000000 */
[----:B------:R-:W-:-:S04]  /*fe30*/  ISETP.NE.AND P0, PT, R4, 0x2, PT ;  /* 0x000000020400780c */ /* 0x000fc80003f05270 */
[----:B------:R-:W-:Y:S02]  /*fe40*/  SEL R5, RZ, 0x1, P0 ;  /* 0x00000001ff057807 */ /* 0x000fe40000000000 */
[----:B------:R-:W-:Y:S02]  /*fe50*/  SEL R4, R4, RZ, P0 ;  /* 0x000000ff04047207 */ /* 0x000fe40000000000 */
[----:B--2---:R-:W-:Y:S01]  /*fe60*/  LOP3.LUT R5, R2, R5, RZ, 0x3c, !PT ;  /* 0x0000000502057212 */ /* 0x004fe200078e3cff */
[----:B------:R-:W-:Y:S06]  /*fe70*/  @!P1 BRA `(.L_x_2568) ;  /* 0x0000000800489947 */ /* 0x000fec0003800000 */
[----:B------:R-:W-:Y:S01]  /*fe80*/  ULDC.64 UR4, c[0x0][0x418] ;  /* 0x0001060000047ab9 */ /* 0x000fe20000000a00 */
[----:B------:R-:W-:Y:S01]  /*fe90*/  IMAD.MOV.U32 R7, RZ, RZ, R0 ;  /* 0x000000ffff077224 */ /* 0x000fe200078e0000 */
[----:B------:R-:W-:-:S04]  /*fea0*/  ISETP.NE.U32.AND P0, PT, RZ, UR4, PT ;  /* 0x00000004ff007c0c */ /* 0x000fc8000bf05070 */
[----:B------:R-:W-:-:S13]  /*feb0*/  ISETP.NE.AND.EX P0, PT, RZ, UR5, PT, P0 ;  /* 0x00000005ff007c0c */ /* 0x000fda000bf05300 */
[----:B------:R-:W-:Y:S05]  /*fec0*/  @!P0 BRA `(.L_x_2569) ;  /* 0x00000000004c8947 */ /* 0x000fea0003800000 */
[----:B------:R-:W2:Y:S01]  /*fed0*/  LDL R10, [R1+0x1c] ;  /* 0x00001c00010a7983 */ /* 0x000ea20000100800 */
[----:B-----5:R-:W0:Y:S01]  /*fee0*/  LDC R8, c[0x0][0x43c] ;  /* 0x00010f00ff087b82 */ /* 0x020e220000000800 */
        /* <DEDUP_REMOVED lines=17> */
.L_x_2569:
[----:B------:R-:W2:Y:S01]  /*10000*/  LDL R2, [R1+0x4] ;  /* 0x0000040001027983 */ /* 0x000ea20000100800 */
[----:B------:R-:W-:Y:S01]  /*10010*/  BSSY B2, `(.L_x_2570) ;  /* 0x0000005000027945 */ /* 0x000fe20003800000 */
[----:B--2---:R-:W-:Y:S01]  /*10020*/  IMAD R3, R4, 0x8, R2 ;  /* 0x0000000804037824 */ /* 0x004fe200078e0202 */
[----:B------:R-:W-:-:S04]  /*10030*/  SHF.L.U32 R2, R5, 0x1f, RZ ;  /* 0x0000001f05027819 */ /* 0x000fc800000006ff */
[----:B------:R-:W2:Y:S02]  /*10040*/  SYNCS.PHASECHK.TRANS64.TRYWAIT P0, [R3+URZ+0x28840], R2 ;  /* 0x02884002030075a7 */ /* 0x000ea4000800017f */
[----:B--2---:R-:W-:Y:S05]  /*10050*/  @!P0 BRA `(.L_x_2571) ;  /* 0x0000003400f48947 */ /* 0x004fea0003800000 */
.L_x_2662:
[----:B------:R-:W-:Y:S05]  /*10060*/  BSYNC B2 ;  /* 0x0000000000027941 */ /* 0x000fea0003800000 */
.L_x_2570:
        /* <DEDUP_REMOVED lines=12> */
.L_x_2573:
[----:B------:R-:W-:Y:S05]  /*10130*/  BSYNC B2 ;  /* 0x0000000000027941 */ /* 0x000fea0003800000 */
.L_x_2572:
[----:B--2---:R-:W2:Y:S04]  /*10140*/  LDL R2, [R1+0x4] ;  /* 0x0000040001027983 */ /* 0x004ea80000100800 */
        /* <DEDUP_REMOVED lines=12> */
.L_x_2574:
        /* <DEDUP_REMOVED lines=16> */
.L_x_2575:
        /* <DEDUP_REMOVED lines=17> */
.L_x_2663:
[----:B------:R-:W-:Y:S05]  /*10420*/  BSYNC B2 ;  /* 0x0000000000027941 */ /* 0x000fea0003800000 */
.L_x_2576:
        /* <DEDUP_REMOVED lines=11> */
.L_x_2579:
[----:B------:R-:W-:Y:S05]  /*104e0*/  BSYNC B2 ;  /* 0x0000000000027941 */ /* 0x000fea0003800000 */
.L_x_2578:
[----:B------:R-:W2:Y:S04]  /*104f0*/  LDL R15, [R1+0x4] ;  /* 0x00000400010f7983 */ /* 0x000ea80000100800 */
        /* <DEDUP_REMOVED lines=13> */
.L_x_2580:
        /* <DEDUP_REMOVED lines=16> */
.L_x_2581:
        /* <DEDUP_REMOVED lines=11> */
[----:B------:R0:W-:Y:S04]  /*10780*/  STL [R1+0xc], R7 ;  /* 0x00000c0701007387 */ /* 0x0001e80000100800 */
[----:B------:R0:W-:Y:S02]  /*10790*/  STL [R1], R8 ;  /* 0x0000000801007387 */ /* 0x0001e40000100800 */
.L_x_2568:
[----:B------:R-:W-:Y:S05]  /*107a0*/  BSYNC B1 ;  /* 0x0000000000017941 */ /* 0x000fea0003800000 */
.L_x_2567:
        /* <DEDUP_REMOVED lines=8> */
[----:B------:R2:W-:Y:S04]  /*10830*/  STL [R1+0x14], R10 ;  /* 0x0000140a01007387 */ /* 0x0005e80000100800 */
[----:B------:R2:W-:Y:S01]  /*10840*/  STL [R1+0x8], R11 ;  /* 0x0000080b01007387 */ /* 0x0005e20000100800 */
[----:B------:R-:W-:Y:S05]  /*10850*/  @!P1 BRA `(.L_x_2583) ;  /* 0x0000000800449947 */ /* 0x000fea0003800000 */
[----:B------:R-:W-:Y:S01]  /*10860*/  ULDC.64 UR4, c[0x0][0x418] ;  /* 0x0001060000047ab9 */ /* 0x000fe20000000a00 */
[----:B0-----:R-:W-:Y:S01]  /*10870*/  VIADD R7, R0, 0xffffffff ;  /* 0xffffffff00077836 */ /* 0x001fe20000000000 */
[----:B------:R-:W-:-:S04]  /*10880*/  ISETP.NE.U32.AND P0, PT, RZ, UR4, PT ;  /* 0x00000004ff007c0c */ /* 0x000fc8000bf05070 */
[----:B------:R-:W-:-:S13]  /*10890*/  ISETP.NE.AND.EX P0, PT, RZ, UR5, PT, P0 ;  /* 0x00000005ff007c0c */ /* 0x000fda000bf05300 */
[----:B------:R-:W-:Y:S05]  /*108a0*/  @!P0 BRA `(.L_x_2584) ;  /* 0x00000000004c8947 */ /* 0x000fea0003800000 */
[----:B------:R-:W3:Y:S01]  /*108b0*/  LDL R13, [R1+0x1c] ;  /* 0x00001c00010d7983 */ /* 0x000ee20000100800 */
[----:B------:R-:W0:Y:S01]  /*108c0*/  LDC R9, c[0x0][0x43c] ;  /* 0x00010f00ff097b82 */ /* 0x000e220000000800 */
[----:B------:R-:W-:Y:S02]  /*108d0*/  ULDC.64 UR6, c[0x0][0x428] ;  /* 0x00010a0000067ab9 */ /* 0x000fe40000000a00 */
[----:B------:R-:W4:Y:S01]  /*108e0*/  LDL R12, [R1+0x10] ;  /* 0x00001000010c7983 */ /* 0x000f220000100800 */
        /* <DEDUP_REMOVED lines=15> */
.L_x_2584:
[----:B------:R-:W3:Y:S01]  /*109e0*/  LDL R2, [R1+0x4] ;  /* 0x0000040001027983 */ /* 0x000ee20000100800 */
[----:B------:R-:W-:Y:S01]  /*109f0*/  SHF.L.U32 R3, R10, 0x1f, RZ ;  /* 0x0000001f0a037819 */ /* 0x000fe200000006ff */
[----:B------:R-:W-:Y:S01]  /*10a00*/  BSSY B2, `(.L_x_2585) ;  /* 0x0000004000027945 */ /* 0x000fe20003800000 */
[----:B---3--:R-:W-:-:S04]  /*10a10*/  IMAD R2, R11, 0x8, R2 ;  /* 0x000000080b027824 */ /* 0x008fc800078e0202 */
[----:B------:R-:W3:Y:S02]  /*10a20*/  SYNCS.PHASECHK.TRANS64.TRYWAIT P0, [R2+URZ+0x28840], R3 ;  /* 0x02884003020075a7 */ /* 0x000ee4000800017f */
[----:B---3--:R-:W-:Y:S05]  /*10a30*/  @!P0 BRA `(.L_x_2586) ;  /* 0x0000002c00a48947 */ /* 0x008fea0003800000 */
.L_x_2664:
[----:B------:R-:W-:Y:S05]  /*10a40*/  BSYNC B2 ;  /* 0x0000000000027941 */ /* 0x000fea0003800000 */
.L_x_2585:
[----:B0-----:R-:W0:Y:S01]  /*10a50*/  S2R R9, SR_TID.X ;  /* 0x0000000000097919 */ /* 0x001e220000002100 */
        /* <DEDUP_REMOVED lines=9> */
[----:B----4-:R-:W-:Y:S05]  /*10af0*/  @!P0 BRA `(.L_x_2588) ;  /* 0x0000000000048947 */ /* 0x010fea0003800000 */
[----:B------:R-:W-:Y:S01]  /*10b00*/  BPT.TRAP 0x1 ;  /* 0x000000040000795c */ /* 0x000fe20000300000 */
.L_x_2588:
[----:B------:R-:W-:Y:S05]  /*10b10*/  BSYNC B2 ;  /* 0x0000000000027941 */ /* 0x000fea0003800000 */
.L_x_2587:
[----:B---3--:R-:W3:Y:S04]  /*10b20*/  LDL R2, [R1+0x8] ;  /* 0x0000080001027983 */ /* 0x008ee80000100800 */
[----:B--2---:R-:W2:Y:S04]  /*10b30*/  LDL R10, [R1+0x4] ;  /* 0x00000400010a7983 */ /* 0x004ea80000100800 */
        /* <DEDUP_REMOVED lines=13> */
.L_x_2589:
        /* <DEDUP_REMOVED lines=16> */
.L_x_2590:
        /* <DEDUP_REMOVED lines=15> */
.L_x_2665:
[----:B------:R-:W-:Y:S05]  /*10e00*/  BSYNC B2 ;  /* 0x0000000000027941 */ /* 0x000fea0003800000 */
.L_x_2591:
        /* <DEDUP_REMOVED lines=11> */
.L_x_2594:
[----:B------:R-:W-:Y:S05]  /*10ec0*/  BSYNC B2 ;  /* 0x0000000000027941 */ /* 0x000fea0003800000 */
.L_x_2593:
[----:B------:R-:W2:Y:S04]  /*10ed0*/  LDL R9, [R1+0x4] ;  /* 0x0000040001097983 */ /* 0x000ea80000100800 */
        /* <DEDUP_REMOVED lines=12> */
.L_x_2595:
        /* <DEDUP_REMOVED lines=16> */
.L_x_2596:
        /* <DEDUP_REMOVED lines=13> */
.L_x_2583:
[----:B------:R-:W-:Y:S05]  /*11170*/  BSYNC B1 ;  /* 0x0000000000017941 */ /* 0x000fea0003800000 */
.L_x_2582:
[C---:B------:R-:W-:Y:S01]  /*11180*/  ISETP.GT.AND P0, PT, R0.reuse, 0x1, PT ;  /* 0x000000010000780c */ /* 0x040fe20003f04270 */
[----:B------:R-:W-:-:S12]  /*11190*/  VIADD R0, R0, 0xfffffffe ;  /* 0xfffffffe00007836 */ /* 0x000fd80000000000 */
[----:B------:R-:W-:Y:S05]  /*111a0*/  @P0 BRA `(.L_x_2597) ;  /* 0xffffffec00040947 */ /* 0x000fea000383ffff */
.L_x_2549:
[----:B------:R-:W-:Y:S05]  /*111b0*/  BSYNC B0 ;  /* 0x0000000000007941 */ /* 0x000fea0003800000 */
.L_x_2548:
[----:B------:R-:W0:Y:S01]  /*111c0*/  S2R R2, SR_TID.X ;  /* 0x0000000000027919 */ /* 0x000e220000002100 */
[----:B------:R-:W-:Y:S01]  /*111d0*/  BSSY B0, `(.L_x_2598) ;  /* 0x0000010000007945 */ /* 0x000fe20003800000 */
[----:B0-----:R-:W-:-:S04]  /*111e0*/  LOP3.LUT R3, R2, 0x7f, RZ, 0xc0, !PT ;  /* 0x0000007f02037812 */ /* 0x001fc800078ec0ff */
[----:B------:R-:W-:-:S13]  /*111f0*/  ISETP.NE.AND P0, PT, R3, RZ, PT ;  /* 0x000000ff0300720c */ /* 0x000fda0003f05270 */
[----:B------:R-:W-:Y:S05]  /*11200*/  @P0 BRA `(.L_x_2599) ;  /* 0x0000000000300947 */ /* 0x000fea0003800000 */
[----:B------:R-:W0:Y:S01]  /*11210*/  S2R R2, SR_LANEID ;  /* 0x0000000000027919 */ /* 0x000e220000000000 */
[----:B------:R-:W-:Y:S01]  /*11220*/  VOTEU.ANY UR4, UPT, PT ;  /* 0x0000000000047886 */ /* 0x000fe200038e0100 */
[----:B------:R-:W4:Y:S01]  /*11230*/  LDC.64 R4, c[0x0][0xc60] ;  /* 0x00031800ff047b82 */ /* 0x000f220000000a00 */
[----:B------:R-:W0:Y:S02]  /*11240*/  FLO.U32 R0, UR4 ;  /* 0x0000000400007d00 */ /* 0x000e2400080e0000 */
[----:B0-----:R-:W-:-:S06]  /*11250*/  ISETP.EQ.U32.AND P0, PT, R0, R2, PT ;  /* 0x000000020000720c */ /* 0x001fcc0003f02070 */
[----:B------:R-:W4:Y:S07]  /*11260*/  POPC R2, UR4 ;  /* 0x0000000400027d09 */ /* 0x000f2e0008000000 */
[----:B----4-:R-:W4:Y:S04]  /*11270*/  @P0 ATOMG.E.ADD.STRONG.GPU PT, R2, desc[UR40][R4.64], R2 ;  /* 0x00000002040209a8 */ /* 0x010f2800081ee1e8 */
[----:B----4-:R0:W4:Y:S02]  /*11280*/  SHFL.IDX PT, R2, R2, R0, 0x1f ;  /* 0x00001f0002027589 */ /* 0x01012400000e0000 */
[----:B0-----:R-:W0:Y:S02]  /*11290*/  S2R R0, SR_LTMASK ;  /* 0x0000000000007919 */ /* 0x001e240000003900 */
[----:B0-----:R-:W-:-:S06]  /*112a0*/  LOP3.LUT R0, R0, UR4, RZ, 0xc0, !PT ;  /* 0x0000000400007c12 */ /* 0x001fcc000f8ec0ff */
[----:B------:R-:W4:Y:S02]  /*112b0*/  POPC R0, R0 ;  /* 0x0000000000007309 */ /* 0x000f240000000000 */
[----:B----4-:R-:W-:-:S07]  /*112c0*/  IADD3 R16, R2, UR36, R0 ;  /* 0x0000002402107c10 */ /* 0x010fce000fffe000 */
.L_x_2599:
[----:B------:R-:W-:Y:S05]  /*112d0*/  BSYNC B0 ;  /* 0x0000000000007941 */ /* 0x000fea0003800000 */
.L_x_2598:
[----:B------:R-:W4:Y:S01]  /*112e0*/  LDL.LU R0, [R1+0x20] ;  /* 0x0000200001007983 */ /* 0x000f220000300800 */
[----:B------:R-:W-:Y:S01]  /*112f0*/  BSSY B0, `(.L_x_2600) ;  /* 0x0000040000007945 */ /* 0x000fe20003800000 */
[----:B----4-:R-:W-:-:S13]  /*11300*/  ISETP.NE.AND P0, PT, R0, RZ, PT ;  /* 0x000000ff0000720c */ /* 0x010fda0003f05270 */
[----:B------:R-:W-:Y:S05]  /*11310*/  @!P0 BRA `(.L_x_2601) ;  /* 0x0000000000f48947 */ /* 0x000fea0003800000 */
[----:B------:R-:W4:Y:S04]  /*11320*/  LDL R4, [R1+0x4] ;  /* 0x0000040001047983 */ /* 0x000f280000100800 */
[----:B------:R-:W4:Y:S04]  /*11330*/  LDL R0, [R1+0x8] ;  /* 0x0000080001007983 */ /* 0x000f280000100800 */
[----:B------:R-:W2:Y:S01]  /*11340*/  LDL R2, [R1+0x14] ;  /* 0x0000140001027983 */ /* 0x000ea20000100800 */
[----:B------:R-:W-:Y:S01]  /*11350*/  BSSY B1, `(.L_x_2602) ;  /* 0x0000006000017945 */ /* 0x000fe20003800000 */
[----:B------:R-:W-:Y:S01]  /*11360*/  ISETP.NE.AND P1, PT, R3, RZ, PT ;  /* 0x000000ff0300720c */ /* 0x000fe20003f25270 */
[----:B----4-:R-:W-:Y:S01]  /*11370*/  IMAD R0, R0, 0x8, R4 ;  /* 0x0000000800007824 */ /* 0x010fe200078e0204 */
[----:B--2---:R-:W-:-:S04]  /*11380*/  SHF.L.U32 R2, R2, 0x1f, RZ ;  /* 0x0000001f02027819 */ /* 0x004fc800000006ff */
[----:B------:R-:W0:Y:S02]  /*11390*/  SYNCS.PHASECHK.TRANS64.TRYWAIT P0, [R0+URZ+0x28860], R2 ;  /* 0x02886002000075a7 */ /* 0x000e24000800017f */
[----:B0-----:R-:W-:Y:S05]  /*113a0*/  @!P0 BRA `(.L_x_2603) ;  /* 0x0000002400708947 */ /* 0x001fea0003800000 */
.L_x_2666:
[----:B------:R-:W-:Y:S05]  /*113b0*/  BSYNC B1 ;  /* 0x0000000000017941 */ /* 0x000fea0003800000 */
.L_x_2602:
[----:B------:R-:W-:Y:S04]  /*113c0*/  BSSY B1, `(.L_x_2604) ;  /* 0x0000009000017945 */ /* 0x000fe80003800000 */
[----:B------:R-:W-:Y:S05]  /*113d0*/  @P1 BRA `(.L_x_2605) ;  /* 0x00000000001c1947 */ /* 0x000fea0003800000 */
[----:B------:R-:W2:Y:S01]  /*113e0*/  S2R R3, SR_TID.X ;  /* 0x0000000000037919 */ /* 0x000ea20000002100 */
[----:B0-----:R-:W-:-:S04]  /*113f0*/  IMAD.MOV.U32 R2, RZ, RZ, 0x8000 ;  /* 0x00008000ff027424 */ /* 0x001fc800078e00ff */
[----:B------:R4:W-:Y:S01]  /*11400*/  SYNCS.ARRIVE.TRANS64 RZ, [R0+URZ+0x28850], R2 ;  /* 0x0288500200ff79a7 */ /* 0x0009e2000800003f */
[----:B--2---:R-:W-:-:S04]  /*11410*/  LOP3.LUT R3, R3, 0x1f, RZ, 0xc0, !PT ;  /* 0x0000001f03037812 */ /* 0x004fc800078ec0ff */
[----:B------:R-:W-:-:S13]  /*11420*/  ISETP.NE.AND P0, PT, R3, RZ, PT ;  /* 0x000000ff0300720c */ /* 0x000fda0003f05270 */
[----:B----4-:R-:W-:Y:S05]  /*11430*/  @!P0 BRA `(.L_x_2605) ;  /* 0x0000000000048947 */ /* 0x010fea0003800000 */
[----:B------:R-:W-:Y:S01]  /*11440*/  BPT.TRAP 0x1 ;  /* 0x000000040000795c */ /* 0x000fe20000300000 */
.L_x_2605:
[----:B------:R-:W-:Y:S05]  /*11450*/  BSYNC B1 ;  /* 0x0000000000017941 */ /* 0x000fea0003800000 */
.L_x_2604:
[----:B------:R-:W2:Y:S04]  /*11460*/  LDL.LU R5, [R1+0x18] ;  /* 0x0000180001057983 */ /* 0x000ea80000300800 */
[----:B------:R-:W2:Y:S04]  /*11470*/  LDL.LU R3, [R1+0xc] ;  /* 0x00000c0001037983 */ /* 0x000ea80000300800 */
[----:B------:R-:W4:Y:S04]  /*11480*/  LDL R4, [R1+0x4] ;  /* 0x0000040001047983 */ /* 0x000f280000100800 */
[----:B0-----:R-:W4:Y:S01]  /*11490*/  LDL R2, [R1+0x8] ;  /* 0x0000080001027983 */ /* 0x001f220000100800 */
        /* <DEDUP_REMOVED lines=8> */
[----:B----4-:R-:W-:-:S04]  /*11520*/  IMAD R2, R2, 0x8000, R4 ;  /* 0x0000800002027824 */ /* 0x010fc800078e0204 */
[----:B------:R-:W-:-:S07]  /*11530*/  VIADD R4, R2, 0x400 ;  /* 0x0000040002047836 */ /* 0x000fce0000000000 */
.L_x_2606:
        /* <DEDUP_REMOVED lines=16> */
.L_x_2607:
        /* <DEDUP_REMOVED lines=11> */
.L_x_2601:
[----:B------:R-:W-:Y:S05]  /*116f0*/  BSYNC B0 ;  /* 0x0000000000007941 */ /* 0x000fea0003800000 */
.L_x_2600:
[----:B------:R-:W4:Y:S04]  /*11700*/  LDL.LU R5, [R1+0x8] ;  /* 0x0000080001057983 */ /* 0x000f280000300800 */
        /* <DEDUP_REMOVED lines=8> */
.L_x_2528:
[----:B------:R-:W-:Y:S05]  /*11790*/  BSYNC B7 ;  /* 0x0000000000077941 */ /* 0x000fea0003800000 */
.L_x_2526:
[----:B----4-:R-:W4:Y:S02]  /*117a0*/  LDL R0, [R1+0x50] ;  /* 0x0000500001007983 */ /* 0x010f240000100800 */
[----:B----4-:R-:W-:-:S13]  /*117b0*/  ISETP.NE.AND P0, PT, R0, RZ, PT ;  /* 0x000000ff0000720c */ /* 0x010fda0003f05270 */
[----:B------:R-:W-:Y:S05]  /*117c0*/  @!P0 BRA `(.L_x_2608) ;  /* 0x0000000000288947 */ /* 0x000fea0003800000 */
[----:B------:R-:W-:Y:S05]  /*117d0*/  WARPSYNC.ALL ;  /* 0x0000000000007948 */ /* 0x000fea0003800000 */
[----:B------:R-:W4:Y:S08]  /*117e0*/  S2UR UR5, SR_CgaCtaId ;  /* 0x00000000000579c3 */ /* 0x000f300000008800 */
[----:B------:R-:W-:Y:S06]  /*117f0*/  BAR.SYNC.DEFER_BLOCKING 0x5, 0x180 ;  /* 0x0146000000007b1d */ /* 0x000fec0000010000 */
[----:B------:R-:W-:-:S02]  /*11800*/  UMOV UR4, 0x400 ;  /* 0x0000040000047882 */ /* 0x000fc40000000000 */
[----:B----4-:R-:W-:-:S06]  /*11810*/  ULEA UR4, UR5, UR4, 0x18 ;  /* 0x0000000405047291 */ /* 0x010fcc000f8ec03f */
[----:B------:R-:W-:-:S05]  /*11820*/  IMAD.U32 R0, RZ, RZ, UR4 ;  /* 0x00000004ff007e24 */ /* 0x000fca000f8e00ff */
[----:B------:R4:W0:Y:S04]  /*11830*/  LDS.128 R16, [R0+0x288d0] ;  /* 0x0288d00000107984 */ /* 0x0008280000000c00 */
[----:B------:R4:W-:Y:S01]  /*11840*/  STL [R1+0x4], R0 ;  /* 0x0000040001007387 */ /* 0x0009e20000100800 */
[----:B------:R-:W-:Y:S06]  /*11850*/  BAR.ARV 0x4, 0x180 ;  /* 0x0106000000007b1d */ /* 0x000fec0000002000 */
[----:B------:R-:W-:Y:S05]  /*11860*/  BRA `(.L_x_2609) ;  /* 0x0000000800d47947 */ /* 0x000fea0003800000 */
.L_x_2608:
[----:B------:R-:W4:Y:S01]  /*11870*/  S2R R0, SR_TID.X ;  /* 0x0000000000007919 */ /* 0x000f220000002100 */
[----:B------:R-:W-:Y:S01]  /*11880*/  UMOV UR4, 0xffffffff ;  /* 0xffffffff00047882 */ /* 0x000fe20000000000 */
[----:B----4-:R-:W-:-:S04]  /*11890*/  LOP3.LUT R4, R0, 0x1f, RZ, 0xc0, !PT ;  /* 0x0000001f00047812 */ /* 0x010fc800078ec0ff */
[----:B------:R-:W-:Y:S01]  /*118a0*/  ISETP.NE.AND P0, PT, R4, 0x1f, PT ;  /* 0x0000001f0400780c */ /* 0x000fe20003f05270 */
[----:B------:R-:W-:-:S12]  /*118b0*/  BRA.DIV UR4, `(.L_x_2610) ;  /* 0x0000002204407947 */ /* 0x000fd8000b800000 */
[----:B------:R-:W-:Y:S01]  /*118c0*/  IMAD.IADD R5, R19, 0x1, R4 ;  /* 0x0000000113057824 */ /* 0x000fe200078e0204 */
[----:B------:R-:W-:-:S04]  /*118d0*/  ULDC UR4, c[0x0][0xc3c] ;  /* 0x00030f0000047ab9 */ /* 0x000fc80000000800 */
[----:B------:R-:W-:-:S13]  /*118e0*/  ISETP.GE.OR P1, PT, R5, UR4, !P0 ;  /* 0x0000000405007c0c */ /* 0x000fda000c726670 */
[----:B------:R-:W4:Y:S02]  /*118f0*/  @!P1 LDC.64 R2, c[0x0][0xc80] ;  /* 0x00032000ff029b82 */ /* 0x000f240000000a00 */
[----:B----4-:R-:W-:-:S06]  /*11900*/  @!P1 IMAD.WIDE R2, R5, 0x4, R2 ;  /* 0x0000000405029825 */ /* 0x010fcc00078e0202 */
[----:B------:R4:W2:Y:S01]  /*11910*/  @!P1 LDG.E R3, desc[UR40][R2.64] ;  /* 0x0000002802039981 */ /* 0x0008a2000c1e1900 */
[C---:B------:R-:W-:Y:S02]  /*11920*/  ISETP.GE.U32.AND P2, PT, R4.reuse, 0x2, PT ;  /* 0x000000020400780c */ /* 0x040fe40003f46070 */
[C---:B------:R-:W-:Y:S01]  /*11930*/  ISETP.GE.U32.AND P3, PT, R4.reuse, 0x4, PT ;  /* 0x000000040400780c */ /* 0x040fe20003f66070 */
[----:B------:R-:W-:Y:S01]  /*11940*/  SHFL.IDX PT, R0, R16, RZ, 0x1f ;  /* 0x00001fff10007589 */ /* 0x000fe200000e0000 */
[C---:B------:R-:W-:Y:S02]  /*11950*/  ISETP.GE.U32.AND P4, PT, R4.reuse, 0x8, PT ;  /* 0x000000080400780c */ /* 0x040fe40003f86070 */
[C---:B------:R-:W-:Y:S01]  /*11960*/  ISETP.GE.U32.AND P5, PT, R4.reuse, 0x10, PT ;  /* 0x000000100400780c */ /* 0x040fe20003fa6070 */
[----:B----4-:R-:W-:Y:S02]  /*11970*/  IMAD.MOV.U32 R2, RZ, RZ, RZ ;  /* 0x000000ffff027224 */ /* 0x010fe400078e00ff */
[----:B--2---:R-:W-:Y:S01]  /*11980*/  @!P1 IMAD.MOV.U32 R2, RZ, RZ, R3 ;  /* 0x000000ffff029224 */ /* 0x004fe200078e0003 */
        /* <DEDUP_REMOVED lines=18> */
.L_x_2676:
[----:B------:R-:W-:Y:S02]  /*11ab0*/  ULDC UR4, c[0x0][0xc38] ;  /* 0x00030e0000047ab9 */ /* 0x000fe40000000800 */
[----:B------:R-:W-:-:S04]  /*11ac0*/  IMAD.U32 R4, RZ, RZ, UR4 ;  /* 0x00000004ff047e24 */ /* 0x000fc8000f8e00ff */
[----:B----4-:R-:W-:-:S04]  /*11ad0*/  IMAD R16, R14, R4, RZ ;  /* 0x000000040e107224 */ /* 0x010fc800078e02ff */
[----:B------:R-:W-:-:S05]  /*11ae0*/  IMAD.IADD R5, R5, 0x1, R16 ;  /* 0x0000000105057824 */ /* 0x000fca00078e0210 */
[----:B------:R-:W-:-:S13]  /*11af0*/  ISETP.GT.AND P6, PT, R5, R0, PT ;  /* 0x000000000500720c */ /* 0x000fda0003fc4270 */
[----:B------:R-:W-:Y:S05]  /*11b00*/  @P6 BRA `(.L_x_2611) ;  /* 0x00000000009c6947 */ /* 0x000fea0003800000 */
.L_x_2616:
[----:B------:R-:W4:Y:S01]  /*11b10*/  LDC R2, c[0x0][0xc3c] ;  /* 0x00030f00ff027b82 */ /* 0x000f220000000800 */
[----:B------:R-:W-:-:S05]  /*11b20*/  VIADD R19, R19, 0x1f ;  /* 0x0000001f13137836 */ /* 0x000fca0000000000 */
[----:B----4-:R-:W-:-:S13]  /*11b30*/  ISETP.GE.AND P6, PT, R19, R2, PT ;  /* 0x000000021300720c */ /* 0x010fda0003fc6270 */
[----:B------:R-:W-:Y:S05]  /*11b40*/  @P6 BRA `(.L_x_2612) ;  /* 0x0000000400d06947 */ /* 0x000fea0003800000 */
[----:B--2---:R-:W2:Y:S01]  /*11b50*/  S2R R3, SR_TID.X ;  /* 0x0000000000037919 */ /* 0x004ea20000002100 */
[----:B------:R-:W-:Y:S01]  /*11b60*/  BSSY B0, `(.L_x_2613) ;  /* 0x0000009000007945 */ /* 0x000fe20003800000 */
[----:B--2---:R-:W-:-:S05]  /*11b70*/  LOP3.LUT R3, R3, 0x1f, RZ, 0xc0, !PT ;  /* 0x0000001f03037812 */ /* 0x004fca00078ec0ff */
[----:B---3--:R-:W-:-:S05]  /*11b80*/  IMAD.IADD R7, R19, 0x1, R3 ;  /* 0x0000000113077824 */ /* 0x008fca00078e0203 */
[----:B------:R-:W-:Y:S01]  /*11b90*/  ISETP.GE.OR P6, PT, R7, R2, !P0 ;  /* 0x000000020700720c */ /* 0x000fe200047c6670 */
[----:B------:R-:W-:-:S12]  /*11ba0*/  IMAD.MOV.U32 R2, RZ, RZ, RZ ;  /* 0x000000ffff027224 */ /* 0x000fd800078e00ff */
[----:B------:R-:W-:Y:S05]  /*11bb0*/  @P6 BRA `(.L_x_2614) ;  /* 0x00000000000c6947 */ /* 0x000fea0003800000 */
[----:B------:R-:W2:Y:S02]  /*11bc0*/  LDC.64 R2, c[0x0][0xc80] ;  /* 0x00032000ff027b82 */ /* 0x000ea40000000a00 */
[----:B--2---:R-:W-:-:S06]  /*11bd0*/  IMAD.WIDE R2, R7, 0x4, R2 ;  /* 0x0000000407027825 */ /* 0x004fcc00078e0202 */
[----:B------:R2:W5:Y:S02]  /*11be0*/  LDG.E R2, desc[UR40][R2.64] ;  /* 0x0000002802027981 */ /* 0x000564000c1e1900 */
.L_x_2614:
[----:B------:R-:W-:Y:S05]  /*11bf0*/  BSYNC B0 ;  /* 0x0000000000007941 */ /* 0x000fea0003800000 */
.L_x_2613:
[----:B------:R-:W-:-:S03]  /*11c00*/  UMOV UR4, 0xffffffff ;  /* 0xffffffff00047882 */ /* 0x000fc60000000000 */
[----:B------:R-:W-:Y:S05]  /*11c10*/  BRA.DIV UR4, `(.L_x_2615) ;  /* 0x00000022048c7947 */ /* 0x000fea000b800000 */
[----:B-----5:R-:W2:Y:S02]  /*11c20*/  SHFL.UP PT, R14, R2, 0x1, RZ ;  /* 0x04200000020e7989 */ /* 0x020ea400000e00ff */
        /* <DEDUP_REMOVED lines=15> */
.L_x_2684:
[----:B------:R-:W-:Y:S02]  /*11d20*/  ULDC UR4, c[0x0][0xc38] ;  /* 0x00030e0000047ab9 */ /* 0x000fe40000000800 */
[----:B------:R-:W-:-:S04]  /*11d30*/  IMAD.U32 R4, RZ, RZ, UR4 ;  /* 0x00000004ff047e24 */ /* 0x000fc8000f8e00ff */
[----:B---3--:R-:W-:-:S04]  /*11d40*/  IMAD R16, R14, R4, RZ ;  /* 0x000000040e107224 */ /* 0x008fc800078e02ff */
[----:B------:R-:W-:-:S05]  /*11d50*/  IMAD.IADD R5, R16, 0x1, R5 ;  /* 0x0000000110057824 */ /* 0x000fca00078e0205 */
[----:B------:R-:W-:-:S13]  /*11d60*/  ISETP.GT.AND P6, PT, R5, R0, PT ;  /* 0x000000000500720c */ /* 0x000fda0003fc4270 */
[----:B------:R-:W-:Y:S05]  /*11d70*/  @!P6 BRA `(.L_x_2616) ;  /* 0xfffffffc0064e947 */ /* 0x000fea000383ffff */
.L_x_2611:
        /* <DEDUP_REMOVED lines=8> */
.L_x_2688:
[----:B------:R-:W-:Y:S01]  /*11e00*/  ISETP.NE.AND P0, PT, R5, RZ, PT ;  /* 0x000000ff0500720c */ /* 0x000fe20003f05270 */
[----:B------:R-:W-:-:S12]  /*11e10*/  IMAD.MOV.U32 R5, RZ, RZ, RZ ;  /* 0x000000ffff057224 */ /* 0x000fd800078e00ff */
[----:B------:R-:W-:Y:S05]  /*11e20*/  @!P0 BRA `(.L_x_2618) ;  /* 0x0000000000108947 */ /* 0x000fea0003800000 */
[----:B------:R-:W-:Y:S01]  /*11e30*/  UMOV UR4, 0xffffffff ;  /* 0xffffffff00047882 */ /* 0x000fe20000000000 */
[----:B------:R-:W-:Y:S02]  /*11e40*/  VIADD R12, R6, 0xffffffff ;  /* 0xffffffff060c7836 */ /* 0x000fe40000000000 */
[----:B------:R-:W-:Y:S05]  /*11e50*/  BRA.DIV UR4, `(.L_x_2619) ;  /* 0x0000002604047947 */ /* 0x000fea000b800000 */
[----:B------:R0:W0:Y:S02]  /*11e60*/  SHFL.IDX PT, R5, R3, R12, 0x1f ;  /* 0x00001f0c03057589 */ /* 0x00002400000e0000 */
.L_x_2618:
[----:B0-2-4-:R-:W0:Y:S01]  /*11e70*/  LDC.64 R2, c[0x0][0xc90] ;  /* 0x00032400ff027b82 */ /* 0x015e220000000a00 */
[----:B------:R-:W-:-:S04]  /*11e80*/  IMAD.IADD R19, R6, 0x1, R19 ;  /* 0x0000000106137824 */ /* 0x000fc800078e0213 */
[----:B0-----:R-:W-:-:S05]  /*11e90*/  IMAD.WIDE R2, R19, 0x4, R2 ;  /* 0x0000000413027825 */ /* 0x001fca00078e0202 */
[----:B---3--:R-:W2:Y:S01]  /*11ea0*/  LDG.E R7, desc[UR40][R2.64] ;  /* 0x0000002802077981 */ /* 0x008ea2000c1e1900 */
[----:B------:R-:W-:-:S04]  /*11eb0*/  IMAD R16, R5, R4, R16 ;  /* 0x0000000405107224 */ /* 0x000fc800078e0210 */
[----:B------:R-:W-:Y:S02]  /*11ec0*/  IMAD.IADD R0, R0, 0x1, -R16 ;  /* 0x0000000100007824 */ /* 0x000fe400078e0a10 */
[----:B--2---:R-:W-:-:S05]  /*11ed0*/  IMAD R6, R17, R7, RZ ;  /* 0x0000000711067224 */ /* 0x004fca00078e02ff */
[----:B-----5:R-:W-:-:S04]  /*11ee0*/  IABS R8, R6 ;  /* 0x0000000600087213 */ /* 0x020fc80000000000 */
        /* <DEDUP_REMOVED lines=58> */
.L_x_2612:
[----:B------:R-:W-:Y:S01]  /*12290*/  UMOV UR4, URZ ;  /* 0x0000003f00047c82 */ /* 0x000fe20008000000 */
[----:B------:R-:W-:Y:S01]  /*122a0*/  UMOV UR5, URZ ;  /* 0x0000003f00057c82 */ /* 0x000fe20008000000 */
[----:B------:R-:W-:Y:S01]  /*122b0*/  ULDC UR6, c[0x0][0xc3c] ;  /* 0x00030f0000067ab9 */ /* 0x000fe20000000800 */
[----:B------:R-:W-:Y:S02]  /*122c0*/  IMAD.MOV.U32 R16, RZ, RZ, R0 ;  /* 0x000000ffff107224 */ /* 0x000fe400078e0000 */
[----:B------:R-:W-:Y:S02]  /*122d0*/  IMAD.U32 R17, RZ, RZ, UR4 ;  /* 0x00000004ff117e24 */ /* 0x000fe4000f8e00ff */
[----:B------:R-:W-:Y:S02]  /*122e0*/  IMAD.U32 R18, RZ, RZ, UR5 ;  /* 0x00000005ff127e24 */ /* 0x000fe4000f8e00ff */
[----:B------:R-:W-:-:S07]  /*122f0*/  IMAD.U32 R19, RZ, RZ, UR6 ;  /* 0x00000006ff137e24 */ /* 0x000fce000f8e00ff */
.L_x_2620:
[----:B------:R4:W3:Y:S01]  /*12300*/  LDL R2, [R1+0x4] ;  /* 0x0000040001027983 */ /* 0x0008e20000100800 */
[----:B------:R-:W0:Y:S01]  /*12310*/  S2R R0, SR_TID.X ;  /* 0x0000000000007919 */ /* 0x000e220000002100 */
[----:B------:R-:W-:Y:S05]  /*12320*/  WARPSYNC.ALL ;  /* 0x0000000000007948 */ /* 0x000fea0003800000 */
[----:B0-----:R-:W-:Y:S01]  /*12330*/  LOP3.LUT R0, R0, 0x1f, RZ, 0xc0, !PT ;  /* 0x0000001f00007812 */ /* 0x001fe200078ec0ff */
[----:B------:R-:W-:Y:S03]  /*12340*/  BAR.SYNC.DEFER_BLOCKING 0x4, 0x180 ;  /* 0x0106000000007b1d */ /* 0x000fe60000010000 */
[----:B------:R-:W-:-:S13]  /*12350*/  ISETP.NE.AND P0, PT, R0, RZ, PT ;  /* 0x000000ff0000720c */ /* 0x000fda0003f05270 */
[----:B--2---:R-:W3:Y:S01]  /*12360*/  @!P0 S2R R3, SR_CgaCtaId ;  /* 0x0000000000038919 */ /* 0x004ee20000008800 */
[----:B------:R-:W-:-:S04]  /*12370*/  @!P0 MOV R0, 0x400 ;  /* 0x0000040000008802 */ /* 0x000fc80000000f00 */
[----:B---3--:R-:W-:-:S05]  /*12380*/  @!P0 LEA R2, R3, R0, 0x18 ;  /* 0x0000000003028211 */ /* 0x008fca00078ec0ff */
[----:B------:R4:W-:Y:S04]  /*12390*/  @!P0 STS.128 [R2+0x288d0], R16 ;  /* 0x0288d01002008388 */ /* 0x0009e80000000c00 */
[----:B------:R4:W-:Y:S01]  /*123a0*/  @!P0 STL [R1+0x4], R2 ;  /* 0x0000040201008387 */ /* 0x0009e20000100800 */
[----:B------:R-:W-:Y:S06]  /*123b0*/  BAR.ARV 0x5, 0x180 ;  /* 0x0146000000007b1d */ /* 0x000fec0000002000 */
.L_x_2609:
[----:B------:R-:W-:Y:S02]  /*123c0*/  ULDC UR4, c[0x0][0xc3c] ;  /* 0x00030f0000047ab9 */ /* 0x000fe40000000800 */
[----:B0-----:R-:W-:-:S13]  /*123d0*/  ISETP.GE.AND P0, PT, R19, UR4, PT ;  /* 0x0000000413007c0c */ /* 0x001fda000bf06270 */
[----:B------:R-:W-:Y:S05]  /*123e0*/  @!P0 BRA `(.L_x_2621) ;  /* 0xffffffac00c88947 */ /* 0x000fea000383ffff */
[----:B------:R-:W-:Y:S05]  /*123f0*/  BSYNC B8 ;  /* 0x0000000000087941 */ /* 0x000fea0003800000 */
.L_x_2522:
[----:B----4-:R-:W4:Y:S01]  /*12400*/  LDL.LU R0, [R1+0x48] ;  /* 0x0000480001007983 */ /* 0x010f220000300800 */
[----:B------:R-:W-:Y:S01]  /*12410*/  BSSY B0, `(.L_x_2622) ;  /* 0x000000b000007945 */ /* 0x000fe20003800000 */
[----:B------:R-:W0:Y:S01]  /*12420*/  S2R R5, SR_CgaCtaId ;  /* 0x0000000000057919 */ /* 0x000e220000008800 */
[----:B----4-:R-:W-:-:S05]  /*12430*/  VIADD R0, R0, 0x1 ;  /* 0x0000000100007836 */ /* 0x010fca0000000000 */
[----:B------:R-:W-:-:S04]  /*12440*/  LEA.HI R2, R0, R0, RZ, 0x1 ;  /* 0x0000000000027211 */ /* 0x000fc800078f08ff */
[----:B------:R-:W-:-:S05]  /*12450*/  LOP3.LUT R3, R2, 0xfffffffe, RZ, 0xc0, !PT ;  /* 0xfffffffe02037812 */ /* 0x000fca00078ec0ff */
[----:B------:R-:W-:Y:S01]  /*12460*/  IMAD.IADD R3, R0, 0x1, -R3 ;  /* 0x0000000100037824 */ /* 0x000fe200078e0a03 */
[----:B------:R-:W-:-:S04]  /*12470*/  MOV R0, 0x400 ;  /* 0x0000040000007802 */ /* 0x000fc80000000f00 */
[----:B0-----:R-:W-:Y:S02]  /*12480*/  LEA R0, R5, R0, 0x18 ;  /* 0x0000000005007211 */ /* 0x001fe400078ec0ff */
[----:B------:R-:W-:-:S04]  /*12490*/  SHF.L.U32 R3, R3, 0x1f, RZ ;  /* 0x0000001f03037819 */ /* 0x000fc800000006ff */
[----:B------:R-:W0:Y:S02]  /*124a0*/  SYNCS.PHASECHK.TRANS64.TRYWAIT P0, [R0+URZ+0x28820], R3 ;  /* 0x02882003000075a7 */ /* 0x000e24000800017f */
[----:B0-----:R-:W-:Y:S05]  /*124b0*/  @!P0 BRA `(.L_x_2623) ;  /* 0x0000001c00948947 */ /* 0x001fea0003800000 */
.L_x_2691:
[----:B------:R-:W-:Y:S05]  /*124c0*/  BSYNC B0 ;  /* 0x0000000000007941 */ /* 0x000fea0003800000 */
.L_x_2622:
[----:B------:R-:W-:-:S03]  /*124d0*/  UMOV UR4, 0xffffffff ;  /* 0xffffffff00047882 */ /* 0x000fc60000000000 */
[----:B------:R-:W-:Y:S05]  /*124e0*/  BRA.DIV UR4, `(.L_x_2624) ;  /* 0x0000001e049c7947 */ /* 0x000fea000b800000 */
[----:B------:R-:W4:Y:S02]  /*124f0*/  S2R R2, SR_TID.X ;  /* 0x0000000000027919 */ /* 0x000f240000002100 */
[----:B----4-:R-:W-:-:S04]  /*12500*/  SHF.R.U32.HI R2, RZ, 0x5, R2 ;  /* 0x00000005ff027819 */ /* 0x010fc80000011602 */
[----:B------:R-:W-:-:S05]  /*12510*/  LOP3.LUT R2, R2, 0x3, RZ, 0xc0, !PT ;  /* 0x0000000302027812 */ /* 0x000fca00078ec0ff */
[----:B------:R4:W0:Y:S02]  /*12520*/  SHFL.IDX PT, R14, R2, RZ, 0x1f ;  /* 0x00001fff020e7589 */ /* 0x00082400000e0000 */
.L_x_2694:
[----:B0-----:R-:W-:Y:S01]  /*12530*/  ISETP.NE.AND P0, PT, R14, RZ, PT ;  /* 0x000000ff0e00720c */ /* 0x001fe20003f05270 */
[----:B------:R-:W-:-:S12]  /*12540*/  BSSY B0, `(.L_x_2625) ;  /* 0x0000027000007945 */ /* 0x000fd80003800000 */
[----:B------:R-:W-:Y:S05]  /*12550*/  @P0 BRA `(.L_x_2626) ;  /* 0x0000000000940947 */ /* 0x000fea0003800000 */
[----:B------:R-:W-:-:S03]  /*12560*/  UMOV UR4, 0xffffffff ;  /* 0xffffffff00047882 */ /* 0x000fc60000000000 */
[----:B------:R-:W-:Y:S05]  /*12570*/  BRA.DIV UR4, `(.L_x_2627) ;  /* 0x0000001e04ac7947 */ /* 0x000fea000b800000 */
[----:B------:R-:W-:-:S13]  /*12580*/  ELECT P6, URZ, PT ;  /* 0x00000000003f782f */ /* 0x000fda00038c0000 */
.L_x_2697:
[----:B------:R-:W-:Y:S05]  /*12590*/  @!P6 BRA `(.L_x_2626) ;  /* 0x000000000084e947 */ /* 0x000fea0003800000 */
[----:B----4-:R-:W4:Y:S02]  /*125a0*/  LDL.LU R2, [R1+0x54] ;  /* 0x0000540001027983 */ /* 0x010f240000300800 */
[----:B----4-:R-:W-:-:S04]  /*125b0*/  LOP3.LUT R2, R2, 0x2, RZ, 0xfc, !PT ;  /* 0x0000000202027812 */ /* 0x010fc800078efcff */
[----:B------:R-:W-:-:S13]  /*125c0*/  ISETP.NE.AND P2, PT, R2, 0x3, PT ;  /* 0x000000030200780c */ /* 0x000fda0003f45270 */
[----:B------:R-:W-:Y:S05]  /*125d0*/  @!P2 BRA `(.L_x_2628) ;  /* 0x000000000004a947 */ /* 0x000fea0003800000 */
[----:B------:R-:W-:Y:S01]  /*125e0*/  BPT.TRAP 0x1 ;  /* 0x000000040000795c */ /* 0x000fe20000300000 */
.L_x_2628:
[----:B------:R-:W4:Y:S04]  /*125f0*/  LDL R3, [R1+0x8] ;  /* 0x0000080001037983 */ /* 0x000f280000100800 */
[----:B--23--:R-:W2:Y:S01]  /*12600*/  LDL.LU R7, [R1+0x14] ;  /* 0x0000140001077983 */ /* 0x00cea20000300800 */
[----:B------:R-:W-:-:S04]  /*12610*/  VIADD R2, R0, 0x28840 ;  /* 0x0002884000027836 */ /* 0x000fc80000000000 */
[C---:B----4-:R-:W-:Y:S02]  /*12620*/  IMAD R6, R3.reuse, 0x8, R2 ;  /* 0x0000000803067824 */ /* 0x050fe400078e0202 */
        /* <DEDUP_REMOVED lines=10> */
.L_x_2698:
[----:B------:R-:W2:Y:S02]  /*126d0*/  SYNCS.PHASECHK.TRANS64.TRYWAIT P0, [R7+URZ], R2 ;  /* 0x00000002070075a7 */ /* 0x000ea4000800017f */
[----:B--2---:R-:W-:Y:S05]  /*126e0*/  @!P0 BRA `(.L_x_2630) ;  /* 0x0000001c00848947 */ /* 0x004fea0003800000 */
.L_x_2699:
[----:B------:R-:W-:Y:S05]  /*126f0*/  @!P2 BRA `(.L_x_2631) ;  /* 0x000000000004a947 */ /* 0x000fea0003800000 */
[----:B------:R-:W-:Y:S01]  /*12700*/  BPT.TRAP 0x1 ;  /* 0x000000040000795c */ /* 0x000fe20000300000 */
.L_x_2631:
[----:B------:R-:W3:Y:S01]  /*12710*/  LDL.LU R4, [R1+0x8] ;  /* 0x0000080001047983 */ /* 0x000ee20000300800 */
[----:B------:R-:W-:-:S04]  /*12720*/  VIADD R0, R0, 0x28860 ;  /* 0x0002886000007836 */ /* 0x000fc80000000000 */
[----:B---3--:R-:W-:-:S04]  /*12730*/  IMAD R4, R4, 0x8, R0 ;  /* 0x0000000804047824 */ /* 0x008fc800078e0200 */
[----:B------:R-:W3:Y:S02]  /*12740*/  SYNCS.PHASECHK.TRANS64.TRYWAIT P0, [R4+URZ], R5 ;  /* 0x00000005040075a7 */ /* 0x000ee4000800017f */
[----:B---3--:R-:W-:Y:S05]  /*12750*/  @!P0 BRA `(.L_x_2632) ;  /* 0x0000001c007c8947 */ /* 0x008fea0003800000 */
.L_x_2700:
[----:B------:R-:W-:-:S07]  /*12760*/  IMAD R3, R3, 0x8, R0 ;  /* 0x0000000803037824 */ /* 0x000fce00078e0200 */
.L_x_2633:
[----:B----4-:R4:W0:Y:S02]  /*12770*/  SYNCS.PHASECHK.TRANS64.TRYWAIT P0, [R3+URZ], R2 ;  /* 0x00000002030075a7 */ /* 0x010824000800017f */
[----:B0-----:R-:W-:Y:S05]  /*12780*/  @!P0 NANOSLEEP.SYNCS 0x989680 ;  /* 0x009896800000895d */ /* 0x001fea0003900000 */
[----:B------:R-:W0:Y:S02]  /*12790*/  @!P0 SYNCS.PHASECHK.TRANS64 P0, [R3+URZ], R2 ;  /* 0x00000002030085a7 */ /* 0x000e24000800007f */
[----:B0-----:R-:W-:Y:S05]  /*127a0*/  @!P0 BRA `(.L_x_2633) ;  /* 0xfffffffc00f08947 */ /* 0x001fea000383ffff */
.L_x_2626:
[----:B------:R-:W-:Y:S05]  /*127b0*/  BSYNC B0 ;  /* 0x0000000000007941 */ /* 0x000fea0003800000 */
.L_x_2625:
[----:B------:R-:W-:Y:S05]  /*127c0*/  EXIT ;  /* 0x000000000000794d */ /* 0x000fea0003800000 */
.L_x_2464:
[----:B0-----:R-:W-:-:S04]  /*127d0*/  IMAD.U32 R3, RZ, RZ, UR38 ;  /* 0x00000026ff037e24 */ /* 0x001fc8000f8e00ff */
[----:B------:R0:W1:Y:S03]  /*127e0*/  SYNCS.PHASECHK.TRANS64.TRYWAIT P1, [R3+URZ+0x28800], R0 ;  /* 0x02880000030075a7 */ /* 0x000066000802017f */
[----:B-1----:R-:W-:Y:S05]  /*127f0*/  @!P1 NANOSLEEP.SYNCS 0x989680 ;  /* 0x009896800000995d */ /* 0x002fea0003900000 */
[----:B------:R-:W1:Y:S02]  /*12800*/  @!P1 SYNCS.PHASECHK.TRANS64 P1, [R3+URZ+0x28800], R0 ;  /* 0x02880000030095a7 */ /* 0x000e64000802007f */
[----:B-1----:R-:W-:Y:S05]  /*12810*/  @!P1 BRA `(.L_x_2464) ;  /* 0xfffffffc00ec9947 */ /* 0x002fea000383ffff */
[----:B------:R-:W-:Y:S05]  /*12820*/  BRA `(.L_x_2634) ;  /* 0xfffffeec00c87947 */ /* 0x000fea000383ffff */
.L_x_2468:
[----:B-1----:R1:W2:Y:S02]  /*12830*/  SYNCS.PHASECHK.TRANS64.TRYWAIT P2, [R0+URZ+0x28830], R3 ;  /* 0x02883003000075a7 */ /* 0x0022a4000804017f */
[----:B--2---:R-:W-:Y:S05]  /*12840*/  @!P2 NANOSLEEP.SYNCS 0x989680 ;  /* 0x009896800000a95d */ /* 0x004fea0003900000 */
[----:B------:R-:W2:Y:S02]  /*12850*/  @!P2 SYNCS.PHASECHK.TRANS64 P2, [R0+URZ+0x28830], R3 ;  /* 0x028830030000a5a7 */ /* 0x000ea4000804007f */
[----:B--2---:R-:W-:Y:S05]  /*12860*/  @!P2 BRA `(.L_x_2468) ;  /* 0xfffffffc00f0a947 */ /* 0x004fea000383ffff */
[----:B------:R-:W-:Y:S05]  /*12870*/  BRA `(.L_x_2467) ;  /* 0xfffffeec00ec7947 */ /* 0x000fea000383ffff */
.L_x_2473:
[----:B-1----:R-:W-:-:S04]  /*12880*/  IMAD.U32 R9, RZ, RZ, UR6 ;  /* 0x00000006ff097e24 */ /* 0x002fc8000f8e00ff */
[----:B------:R1:W2:Y:S03]  /*12890*/  SYNCS.PHASECHK.TRANS64.TRYWAIT P3, [R9+URZ+0x28830], R8 ;  /* 0x02883008090075a7 */ /* 0x0002a6000806017f */
[----:B--2---:R-:W-:Y:S05]  /*128a0*/  @!P3 NANOSLEEP.SYNCS 0x989680 ;  /* 0x009896800000b95d */ /* 0x004fea0003900000 */
[----:B------:R-:W2:Y:S02]  /*128b0*/  @!P3 SYNCS.PHASECHK.TRANS64 P3, [R9+URZ+0x28830], R8 ;  /* 0x028830080900b5a7 */ /* 0x000ea4000806007f */
[----:B--2---:R-:W-:Y:S05]  /*128c0*/  @!P3 BRA `(.L_x_2473) ;  /* 0xfffffffc00ecb947 */ /* 0x004fea000383ffff */
[----:B------:R-:W-:Y:S05]  /*128d0*/  BRA `(.L_x_2470) ;  /* 0xffffff1800e87947 */ /* 0x000fea000383ffff */
.L_x_2477:
[----:B-1----:R-:W-:-:S04]  /*128e0*/  IMAD.U32 R9, RZ, RZ, UR6 ;  /* 0x00000006ff097e24 */ /* 0x002fc8000f8e00ff */
[----:B------:R1:W2:Y:S03]  /*128f0*/  SYNCS.PHASECHK.TRANS64.TRYWAIT P3, [R9+URZ+0x28850], R8 ;  /* 0x02885008090075a7 */ /* 0x0002a6000806017f */
[----:B--2---:R-:W-:Y:S05]  /*12900*/  @!P3 NANOSLEEP.SYNCS 0x989680 ;  /* 0x009896800000b95d */ /* 0x004fea0003900000 */
[----:B------:R-:W2:Y:S02]  /*12910*/  @!P3 SYNCS.PHASECHK.TRANS64 P3, [R9+URZ+0x28850], R8 ;  /* 0x028850080900b5a7 */ /* 0x000ea4000806007f */
[----:B--2---:R-:W-:Y:S05]  /*12920*/  @!P3 BRA `(.L_x_2477) ;  /* 0xfffffffc00ecb947 */ /* 0x004fea000383ffff */
[----:B------:R-:W-:Y:S05]  /*12930*/  BRA `(.L_x_2474) ;  /* 0xffffff1c00b07947 */ /* 0x000fea000383ffff */
.L_x_2483:
[----:B-1----:R-:W-:-:S04]  /*12940*/  IMAD.U32 R8, RZ, RZ, UR6 ;  /* 0x00000006ff087e24 */ /* 0x002fc8000f8e00ff */
[----:B------:R1:W2:Y:S03]  /*12950*/  SYNCS.PHASECHK.TRANS64.TRYWAIT P2, [R8+URZ+0x28830], R5 ;  /* 0x02883005080075a7 */ /* 0x0002a6000804017f */
[----:B--2---:R-:W-:Y:S05]  /*12960*/  @!P2 NANOSLEEP.SYNCS 0x989680 ;  /* 0x009896800000a95d */ /* 0x004fea0003900000 */
[----:B------:R-:W2:Y:S02]  /*12970*/  @!P2 SYNCS.PHASECHK.TRANS64 P2, [R8+URZ+0x28830], R5 ;  /* 0x028830050800a5a7 */ /* 0x000ea4000804007f */
[----:B--2---:R-:W-:Y:S05]  /*12980*/  @!P2 BRA `(.L_x_2483) ;  /* 0xfffffffc00eca947 */ /* 0x004fea000383ffff */
[----:B------:R-:W-:Y:S05]  /*12990*/  BRA `(.L_x_2480) ;  /* 0xffffff4c00107947 */ /* 0x000fea000383ffff */
.L_x_2487:
[----:B-1----:R-:W-:-:S04]  /*129a0*/  IMAD.U32 R8, RZ, RZ, UR6 ;  /* 0x00000006ff087e24 */ /* 0x002fc8000f8e00ff */
[----:B------:R1:W2:Y:S03]  /*129b0*/  SYNCS.PHASECHK.TRANS64.TRYWAIT P2, [R8+URZ+0x28850], R5 ;  /* 0x02885005080075a7 */ /* 0x0002a6000804017f */
[----:B--2---:R-:W-:Y:S05]  /*129c0*/  @!P2 NANOSLEEP.SYNCS 0x989680 ;  /* 0x009896800000a95d */ /* 0x004fea0003900000 */
[----:B------:R-:W2:Y:S02]  /*129d0*/  @!P2 SYNCS.PHASECHK.TRANS64 P2, [R8+URZ+0x28850], R5 ;  /* 0x028850050800a5a7 */ /* 0x000ea4000804007f */
[----:B--2---:R-:W-:Y:S05]  /*129e0*/  @!P2 BRA `(.L_x_2487) ;  /* 0xfffffffc00eca947 */ /* 0x004fea000383ffff */
[----:B------:R-:W-:Y:S05]  /*129f0*/  BRA `(.L_x_2484) ;  /* 0xffffff4c00d87947 */ /* 0x000fea000383ffff */
.L_x_2492:
[----:B-1----:R-:W-:-:S04]  /*12a00*/  IMAD.U32 R5, RZ, RZ, UR5 ;  /* 0x00000005ff057e24 */ /* 0x002fc8000f8e00ff */
[----:B------:R1:W2:Y:S03]  /*12a10*/  SYNCS.PHASECHK.TRANS64.TRYWAIT P0, [R5+URZ+0x28850], R4 ;  /* 0x02885004050075a7 */ /* 0x0002a6000800017f */
[----:B--2---:R-:W-:Y:S05]  /*12a20*/  @!P0 NANOSLEEP.SYNCS 0x989680 ;  /* 0x009896800000895d */ /* 0x004fea0003900000 */
[----:B------:R-:W2:Y:S02]  /*12a30*/  @!P0 SYNCS.PHASECHK.TRANS64 P0, [R5+URZ+0x28850], R4 ;  /* 0x02885004050085a7 */ /* 0x000ea4000800007f */
[----:B--2---:R-:W-:Y:S05]  /*12a40*/  @!P0 BRA `(.L_x_2492) ;  /* 0xfffffffc00ec8947 */ /* 0x004fea000383ffff */
[----:B------:R-:W-:Y:S05]  /*12a50*/  BRA `(.L_x_2491) ;  /* 0xffffff7000b87947 */ /* 0x000fea000383ffff */
.L_x_2534:
        /* <DEDUP_REMOVED lines=8> */
[----:B01----:R-:W-:Y:S05]  /*12ae0*/  WARPSYNC.COLLECTIVE R15, `(.L_x_2636) ;  /* 0x000000000f087348 */ /* 0x003fea0003c00000 */
[----:B------:R2:W3:Y:S02]  /*12af0*/  SHFL.IDX P6, R14, R13, R12, R11 ;  /* 0x0000000c0d0e7389 */ /* 0x0004e400000c000b */
[----:B0123--:R-:W-:Y:S01]  /*12b00*/  ENDCOLLECTIVE ;  /* 0x000000000000791b */ /* 0x00ffe20003800000 */
.L_x_2636:
[----:B------:R-:W-:Y:S05]  /*12b10*/  BSYNC B0 ;  /* 0x0000000000007941 */ /* 0x000fea0003800000 */
.L_x_2635:
[----:B------:R-:W-:Y:S05]  /*12b20*/  BRA `(.L_x_2637) ;  /* 0xffffffb4000c7947 */ /* 0x000fea000383ffff */
.L_x_2536:
[----:B------:R-:W-:Y:S01]  /*12b30*/  BSSY B0, `(.L_x_2638) ;  /* 0x0000006000007945 */ /* 0x000fe20003800000 */
[----:B------:R-:W-:-:S07]  /*12b40*/  IMAD.MOV.U32 R15, RZ, RZ, -0x1 ;  /* 0xffffffffff0f7424 */ /* 0x000fce00078e00ff */
[----:B0123--:R-:W-:Y:S05]  /*12b50*/  WARPSYNC.COLLECTIVE R15, `(.L_x_2639) ;  /* 0x000000000f0c7348 */ /* 0x00ffea0003c00000 */
[----:B------:R-:W-:Y:S02]  /*12b60*/  ELECT P6, UR62, PT ;  /* 0x00000000003e782f */ /* 0x000fe400038c0000 */
[----:B------:R-:W-:Y:S01]  /*12b70*/  MOV R14, UR62 ;  /* 0x0000003e000e7c02 */ /* 0x000fe20008000f00 */
[----:B0123--:R-:W-:Y:S10]  /*12b80*/  ENDCOLLECTIVE ;  /* 0x000000000000791b */ /* 0x00fff40003800000 */
.L_x_2639:
[----:B------:R-:W-:Y:S05]  /*12b90*/  BSYNC B0 ;  /* 0x0000000000007941 */ /* 0x000fea0003800000 */
.L_x_2638:
[----:B------:R-:W-:Y:S05]  /*12ba0*/  BRA `(.L_x_2640) ;  /* 0xffffffb400147947 */ /* 0x000fea000383ffff */
.L_x_2538:
[----:B---3--:R3:W4:Y:S02]  /*12bb0*/  SYNCS.PHASECHK.TRANS64.TRYWAIT P0, [R0+URZ+0x28840], R2 ;  /* 0x02884002000075a7 */ /* 0x008724000800017f */
[----:B----4-:R-:W-:Y:S05]  /*12bc0*/  @!P0 NANOSLEEP.SYNCS 0x989680 ;  /* 0x009896800000895d */ /* 0x010fea0003900000 */
[----:B------:R-:W4:Y:S02]  /*12bd0*/  @!P0 SYNCS.PHASECHK.TRANS64 P0, [R0+URZ+0x28840], R2 ;  /* 0x02884002000085a7 */ /* 0x000f24000800007f */
[----:B----4-:R-:W-:Y:S05]  /*12be0*/  @!P0 BRA `(.L_x_2538) ;  /* 0xfffffffc00f08947 */ /* 0x010fea000383ffff */
[----:B------:R-:W-:Y:S05]  /*12bf0*/  BRA `(.L_x_2641) ;  /* 0xffffffb400807947 */ /* 0x000fea000383ffff */
.L_x_2542:
[----:B------:R-:W-:Y:S01]  /*12c00*/  IMAD.MOV.U32 R13, RZ, RZ, R0 ;  /* 0x000000ffff0d7224 */ /* 0x000fe200078e0000 */
[----:B------:R-:W0:Y:S01]  /*12c10*/  S2R R6, SR_TID.X ;  /* 0x0000000000067919 */ /* 0x000e220000002100 */
[----:B------:R-:W-:Y:S02]  /*12c20*/  IMAD.MOV.U32 R12, RZ, RZ, RZ ;  /* 0x000000ffff0c7224 */ /* 0x000fe400078e00ff */
[----:B------:R-:W-:Y:S02]  /*12c30*/  IMAD.MOV.U32 R11, RZ, RZ, 0x181f ;  /* 0x0000181fff0b7424 */ /* 0x000fe400078e00ff */
[----:B------:R-:W-:Y:S02]  /*12c40*/  IMAD.MOV.U32 R15, RZ, RZ, -0x1 ;  /* 0xffffffffff0f7424 */ /* 0x000fe400078e00ff */
[----:B-----5:R-:W-:-:S07]  /*12c50*/  IMAD R2, R10, R7, RZ ;  /* 0x000000070a027224 */ /* 0x020fce00078e02ff */
[----:B0-----:R-:W-:Y:S05]  /*12c60*/  WARPSYNC.COLLECTIVE R15, `(.L_x_2642) ;  /* 0x000000000f087348 */ /* 0x001fea0003c00000 */
[----:B------:R1:W2:Y:S02]  /*12c70*/  SHFL.IDX P6, R14, R13, R12, R11 ;  /* 0x0000000c0d0e7389 */ /* 0x0002a400000c000b */
[----:B012---:R-:W-:Y:S01]  /*12c80*/  ENDCOLLECTIVE ;  /* 0x000000000000791b */ /* 0x007fe20003800000 */
.L_x_2642:
[----:B------:R-:W-:Y:S01]  /*12c90*/  IMAD.MOV.U32 R13, RZ, RZ, R3 ;  /* 0x000000ffff0d7224 */ /* 0x000fe200078e0003 */
[----:B------:R-:W-:Y:S01]  /*12ca0*/  LOP3.LUT R6, R6, 0x7f, RZ, 0xc0, !PT ;  /* 0x0000007f06067812 */ /* 0x000fe200078ec0ff */
[----:B------:R-:W-:-:S07]  /*12cb0*/  IMAD.MOV.U32 R4, RZ, RZ, R14 ;  /* 0x000000ffff047224 */ /* 0x000fce00078e000e */
[----:B------:R-:W-:Y:S05]  /*12cc0*/  WARPSYNC.COLLECTIVE R15, `(.L_x_2643) ;  /* 0x000000000f087348 */ /* 0x000fea0003c00000 */
[----:B------:R0:W1:Y:S02]  /*12cd0*/  SHFL.IDX P6, R14, R13, R12, R11 ;  /* 0x0000000c0d0e7389 */ /* 0x00006400000c000b */
[----:B01----:R-:W-:Y:S01]  /*12ce0*/  ENDCOLLECTIVE ;  /* 0x000000000000791b */ /* 0x003fe20003800000 */
.L_x_2643:
[----:B------:R-:W-:-:S05]  /*12cf0*/  SHF.R.U32.HI R6, RZ, 0x3, R6 ;  /* 0x00000003ff067819 */ /* 0x000fca0000011606 */
[----:B------:R-:W-:-:S05]  /*12d00*/  IMAD R17, R17, 0x80, R6 ;  /* 0x0000008011117824 */ /* 0x000fca00078e0206 */
[----:B------:R-:W-:Y:S01]  /*12d10*/  ISETP.GE.AND P2, PT, R17, R2, PT ;  /* 0x000000021100720c */ /* 0x000fe20003f46270 */
[----:B------:R-:W-:Y:S02]  /*12d20*/  IMAD.MOV.U32 R13, RZ, RZ, R0 ;  /* 0x000000ffff0d7224 */ /* 0x000fe400078e0000 */
[----:B------:R-:W-:Y:S02]  /*12d30*/  IMAD.MOV.U32 R12, RZ, RZ, 0x1 ;  /* 0x00000001ff0c7424 */ /* 0x000fe400078e00ff */
[----:B------:R-:W-:-:S08]  /*12d40*/  IMAD.MOV.U32 R5, RZ, RZ, R14 ;  /* 0x000000ffff057224 */ /* 0x000fd000078e000e */
[----:B------:R-:W-:Y:S05]  /*12d50*/  WARPSYNC.COLLECTIVE R15, `(.L_x_2644) ;  /* 0x000000000f087348 */ /* 0x000fea0003c00000 */
[----:B------:R0:W1:Y:S02]  /*12d60*/  SHFL.IDX P6, R14, R13, R12, R11 ;  /* 0x0000000c0d0e7389 */ /* 0x00006400000c000b */
[----:B01----:R-:W-:Y:S01]  /*12d70*/  ENDCOLLECTIVE ;  /* 0x000000000000791b */ /* 0x003fe20003800000 */
.L_x_2644:
        /* <DEDUP_REMOVED lines=10> */
.L_x_2645:
[----:B------:R-:W-:Y:S01]  /*12e20*/  @!PT LDS RZ, [RZ] ;  /* 0x00000000fffff984 */ /* 0x000fe20000000800 */
[----:B------:R-:W-:Y:S01]  /*12e30*/  @!PT LDS RZ, [RZ] ;  /* 0x00000000fffff984 */ /* 0x000fe20000000800 */
[----:B------:R-:W-:Y:S01]  /*12e40*/  @!PT LDS RZ, [RZ] ;  /* 0x00000000fffff984 */ /* 0x000fe20000000800 */
[----:B------:R-:W-:Y:S04]  /*12e50*/  @!P2 LDGSTS.E.BYPASS.LTC128B.128 [R8+0x10400], desc[UR40][R4.64], !P0 ;  /* 0x104000000408afae */ /* 0x000fe8000c101d68 */
[----:B------:R0:W-:Y:S01]  /*12e60*/  @!P2 LDGSTS.E.BYPASS.LTC128B.128 [R8+0x14400], desc[UR40][R4.64+0x80], !P1 ;  /* 0x144000800408afae */ /* 0x0001e2000c901d68 */
[----:B------:R-:W-:Y:S02]  /*12e70*/  IMAD.MOV.U32 R13, RZ, RZ, R0 ;  /* 0x000000ffff0d7224 */ /* 0x000fe400078e0000 */
[----:B------:R-:W-:Y:S02]  /*12e80*/  IMAD.MOV.U32 R12, RZ, RZ, 0x2 ;  /* 0x00000002ff0c7424 */ /* 0x000fe400078e00ff */
[----:B0-----:R-:W-:Y:S02]  /*12e90*/  VIADD R4, R17, 0x10 ;  /* 0x0000001011047836 */ /* 0x001fe40000000000 */
[----:B------:R-:W-:-:S03]  /*12ea0*/  IMAD.MOV.U32 R6, RZ, RZ, R14 ;  /* 0x000000ffff067224 */ /* 0x000fc600078e000e */
[----:B------:R-:W-:-:S13]  /*12eb0*/  ISETP.GE.AND P2, PT, R4, R2, PT ;  /* 0x000000020400720c */ /* 0x000fda0003f46270 */
[----:B------:R-:W-:Y:S05]  /*12ec0*/  WARPSYNC.COLLECTIVE R15, `(.L_x_2646) ;  /* 0x000000000f087348 */ /* 0x000fea0003c00000 */
[----:B------:R0:W1:Y:S02]  /*12ed0*/  SHFL.IDX P6, R14, R13, R12, R11 ;  /* 0x0000000c0d0e7389 */ /* 0x00006400000c000b */
[----:B01----:R-:W-:Y:S01]  /*12ee0*/  ENDCOLLECTIVE ;  /* 0x000000000000791b */ /* 0x003fe20003800000 */
.L_x_2646:
[----:B------:R-:W-:Y:S01]  /*12ef0*/  @!P2 LEA R5, P3, R9, R6, 0x1 ;  /* 0x000000060905a211 */ /* 0x000fe200078608ff */
[----:B------:R-:W-:-:S04]  /*12f00*/  IMAD.MOV.U32 R13, RZ, RZ, R3 ;  /* 0x000000ffff0d7224 */ /* 0x000fc800078e0003 */
        /* <DEDUP_REMOVED lines=8> */
[----:B------:R-:W-:Y:S04]  /*12f90*/  @!P2 LDGSTS.E.BYPASS.LTC128B.128 [R8+0x10c00], desc[UR40][R4.64], !P0 ;  /* 0x10c000000408afae */ /* 0x000fe8000c101d68 */
[----:B------:R0:W-:Y:S02]  /*12fa0*/  @!P2 LDGSTS.E.BYPASS.LTC128B.128 [R8+0x14c00], desc[UR40][R4.64+0x80], !P1 ;  /* 0x14c000800408afae */ /* 0x0001e4000c901d68 */
[----:B0-----:R-:W-:-:S05]  /*12fb0*/  VIADD R4, R17, 0x20 ;  /* 0x0000002011047836 */ /* 0x001fca0000000000 */
[----:B------:R-:W-:Y:S01]  /*12fc0*/  ISETP.GE.AND P2, PT, R4, R2, PT ;  /* 0x000000020400720c */ /* 0x000fe20003f46270 */
[----:B------:R-:W-:-:S12]  /*12fd0*/  IMAD.MOV.U32 R4, RZ, RZ, R14 ;  /* 0x000000ffff047224 */ /* 0x000fd800078e000e */
[----:B------:R-:W-:Y:S05]  /*12fe0*/  WARPSYNC.COLLECTIVE R15, `(.L_x_2647) ;  /* 0x000000000f087348 */ /* 0x000fea0003c00000 */
[----:B------:R0:W1:Y:S02]  /*12ff0*/  SHFL.IDX P6, R14, R13, R12, R11 ;  /* 0x0000000c0d0e7389 */ /* 0x00006400000c000b */
[----:B01----:R-:W-:Y:S01]  /*13000*/  ENDCOLLECTIVE ;  /* 0x000000000000791b */ /* 0x003fe20003800000 */
.L_x_2647:
[----:B------:R-:W-:Y:S02]  /*13010*/  IMAD.MOV.U32 R13, RZ, RZ, R0 ;  /* 0x000000ffff0d7224 */ /* 0x000fe400078e0000 */
[----:B------:R-:W-:Y:S02]  /*13020*/  IMAD.MOV.U32 R12, RZ, RZ, 0x3 ;  /* 0x00000003ff0c7424 */ /* 0x000fe400078e00ff */
[----:B------:R-:W-:-:S07]  /*13030*/  IMAD.MOV.U32 R5, RZ, RZ, R14 ;  /* 0x000000ffff057224 */ /* 0x000fce00078e000e */
[----:B------:R-:W-:Y:S05]  /*13040*/  WARPSYNC.COLLECTIVE R15, `(.L_x_2648) ;  /* 0x000000000f087348 */ /* 0x000fea0003c00000 */
[----:B------:R0:W1:Y:S02]  /*13050*/  SHFL.IDX P6, R14, R13, R12, R11 ;  /* 0x0000000c0d0e7389 */ /* 0x00006400000c000b */
[----:B01----:R-:W-:Y:S01]  /*13060*/  ENDCOLLECTIVE ;  /* 0x000000000000791b */ /* 0x003fe20003800000 */
.L_x_2648:
[----:B------:R-:W-:-:S05]  /*13070*/  @!P2 LEA R5, P3, R9, R5, 0x1 ;  /* 0x000000050905a211 */ /* 0x000fca00078608ff */
        /* <DEDUP_REMOVED lines=16> */
.L_x_2649:
[----:B------:R-:W-:Y:S02]  /*13180*/  IMAD.MOV.U32 R13, RZ, RZ, R0 ;  /* 0x000000ffff0d7224 */ /* 0x000fe400078e0000 */
[----:B------:R-:W-:Y:S02]  /*13190*/  IMAD.MOV.U32 R12, RZ, RZ, 0x4 ;  /* 0x00000004ff0c7424 */ /* 0x000fe400078e00ff */
[----:B------:R-:W-:-:S07]  /*131a0*/  IMAD.MOV.U32 R5, RZ, RZ, R14 ;  /* 0x000000ffff057224 */ /* 0x000fce00078e000e */
[----:B------:R-:W-:Y:S05]  /*131b0*/  WARPSYNC.COLLECTIVE R15, `(.L_x_2650) ;  /* 0x000000000f087348 */ /* 0x000fea0003c00000 */
[----:B------:R0:W1:Y:S02]  /*131c0*/  SHFL.IDX P6, R14, R13, R12, R11 ;  /* 0x0000000c0d0e7389 */ /* 0x00006400000c000b */
[----:B01----:R-:W-:Y:S01]  /*131d0*/  ENDCOLLECTIVE ;  /* 0x000000000000791b */ /* 0x003fe20003800000 */
.L_x_2650:
        /* <DEDUP_REMOVED lines=17> */
.L_x_2651:
[----:B------:R-:W-:Y:S02]  /*132f0*/  IMAD.MOV.U32 R13, RZ, RZ, R0 ;  /* 0x000000ffff0d7224 */ /* 0x000fe400078e0000 */
[----:B------:R-:W-:Y:S02]  /*13300*/  IMAD.MOV.U32 R12, RZ, RZ, 0x5 ;  /* 0x00000005ff0c7424 */ /* 0x000fe400078e00ff */
[----:B------:R-:W-:-:S07]  /*13310*/  IMAD.MOV.U32 R5, RZ, RZ, R14 ;  /* 0x000000ffff057224 */ /* 0x000fce00078e000e */
[----:B------:R-:W-:Y:S05]  /*13320*/  WARPSYNC.COLLECTIVE R15, `(.L_x_2652) ;  /* 0x000000000f087348 */ /* 0x000fea0003c00000 */
[----:B------:R0:W1:Y:S02]  /*13330*/  SHFL.IDX P6, R14, R13, R12, R11 ;  /* 0x0000000c0d0e7389 */ /* 0x00006400000c000b */
[----:B01----:R-:W-:Y:S01]  /*13340*/  ENDCOLLECTIVE ;  /* 0x000000000000791b */ /* 0x003fe20003800000 */
.L_x_2652:
        /* <DEDUP_REMOVED lines=17> */
.L_x_2653:
[----:B------:R-:W-:Y:S02]  /*13460*/  IMAD.MOV.U32 R13, RZ, RZ, R0 ;  /* 0x000000ffff0d7224 */ /* 0x000fe400078e0000 */
[----:B------:R-:W-:Y:S02]  /*13470*/  IMAD.MOV.U32 R12, RZ, RZ, 0x6 ;  /* 0x00000006ff0c7424 */ /* 0x000fe400078e00ff */
[----:B------:R-:W-:-:S07]  /*13480*/  IMAD.MOV.U32 R5, RZ, RZ, R14 ;  /* 0x000000ffff057224 */ /* 0x000fce00078e000e */
[----:B------:R-:W-:Y:S05]  /*13490*/  WARPSYNC.COLLECTIVE R15, `(.L_x_2654) ;  /* 0x000000000f087348 */ /* 0x000fea0003c00000 */
[----:B------:R0:W1:Y:S02]  /*134a0*/  SHFL.IDX P6, R14, R13, R12, R11 ;  /* 0x0000000c0d0e7389 */ /* 0x00006400000c000b */
[----:B01----:R-:W-:Y:S01]  /*134b0*/  ENDCOLLECTIVE ;  /* 0x000000000000791b */ /* 0x003fe20003800000 */
.L_x_2654:
        /* <DEDUP_REMOVED lines=16> */
.L_x_2655:
[----:B------:R-:W-:Y:S02]  /*135c0*/  IMAD.MOV.U32 R13, RZ, RZ, R0 ;  /* 0x000000ffff0d7224 */ /* 0x000fe400078e0000 */
[----:B------:R-:W-:Y:S02]  /*135d0*/  IMAD.MOV.U32 R12, RZ, RZ, 0x7 ;  /* 0x00000007ff0c7424 */ /* 0x000fe400078e00ff */
[----:B------:R-:W-:-:S07]  /*135e0*/  IMAD.MOV.U32 R5, RZ, RZ, R14 ;  /* 0x000000ffff057224 */ /* 0x000fce00078e000e */
[----:B------:R-:W-:Y:S05]  /*135f0*/  WARPSYNC.COLLECTIVE R15, `(.L_x_2656) ;  /* 0x000000000f087348 */ /* 0x000fea0003c00000 */
[----:B------:R0:W1:Y:S02]  /*13600*/  SHFL.IDX P6, R14, R13, R12, R11 ;  /* 0x0000000c0d0e7389 */ /* 0x00006400000c000b */
[----:B01----:R-:W-:Y:S01]  /*13610*/  ENDCOLLECTIVE ;  /* 0x000000000000791b */ /* 0x003fe20003800000 */
.L_x_2656:
        /* <DEDUP_REMOVED lines=10> */
.L_x_2657:
[----:B------:R-:W-:Y:S01]  /*136c0*/  @!PT LDS RZ, [RZ] ;  /* 0x00000000fffff984 */ /* 0x000fe20000000800 */
[----:B------:R-:W-:Y:S01]  /*136d0*/  @!PT LDS RZ, [RZ] ;  /* 0x00000000fffff984 */ /* 0x000fe20000000800 */
[----:B------:R-:W-:Y:S01]  /*136e0*/  @!PT LDS RZ, [RZ] ;  /* 0x00000000fffff984 */ /* 0x000fe20000000800 */
[----:B------:R0:W-:Y:S04]  /*136f0*/  @!P2 LDGSTS.E.BYPASS.LTC128B.128 [R8+0x13400], desc[UR40][R4.64], !P0 ;  /* 0x134000000408afae */ /* 0x0001e8000c101d68 */
[----:B------:R0:W-:Y:S01]  /*13700*/  @!P2 LDGSTS.E.BYPASS.LTC128B.128 [R8+0x17400], desc[UR40][R4.64+0x80], !P1 ;  /* 0x174000800408afae */ /* 0x0001e2000c901d68 */
[----:B------:R-:W-:Y:S01]  /*13710*/  IMAD.MOV.U32 R3, RZ, RZ, R14 ;  /* 0x000000ffff037224 */ /* 0x000fe200078e000e */
[----:B------:R-:W-:Y:S06]  /*13720*/  BRA `(.L_x_2658) ;  /* 0xffffffb800447947 */ /* 0x000fec000383ffff */
.L_x_2547:
[----:B0-----:R-:W2:Y:S02]  /*13730*/  LDL R2, [R1+0x4] ;  /* 0x0000040001027983 */ /* 0x001ea40000100800 */
[----:B--2---:R0:W1:Y:S02]  /*13740*/  SYNCS.PHASECHK.TRANS64.TRYWAIT P0, [R2+URZ+0x28820], R0 ;  /* 0x02882000020075a7 */ /* 0x004064000800017f */
[----:B-1----:R-:W-:Y:S05]  /*13750*/  @!P0 NANOSLEEP.SYNCS 0x989680 ;  /* 0x009896800000895d */ /* 0x002fea0003900000 */
[----:B------:R-:W1:Y:S02]  /*13760*/  @!P0 SYNCS.PHASECHK.TRANS64 P0, [R2+URZ+0x28820], R0 ;  /* 0x02882000020085a7 */ /* 0x000e64000800007f */
[----:B-1----:R-:W-:Y:S05]  /*13770*/  @!P0 BRA `(.L_x_2547) ;  /* 0xfffffffc00ec8947 */ /* 0x002fea000383ffff */
[----:B------:R-:W-:Y:S05]  /*13780*/  BRA `(.L_x_2659) ;  /* 0xffffffb800b87947 */ /* 0x000fea000383ffff */
.L_x_2556:
[----:B-1----:R1:W2:Y:S02]  /*13790*/  SYNCS.PHASECHK.TRANS64.TRYWAIT P0, [R2+URZ+0x28840], R0 ;  /* 0x02884000020075a7 */ /* 0x0022a4000800017f */
[----:B--2---:R-:W-:Y:S05]  /*137a0*/  @!P0 NANOSLEEP.SYNCS 0x989680 ;  /* 0x009896800000895d */ /* 0x004fea0003900000 */
[----:B------:R-:W2:Y:S02]  /*137b0*/  @!P0 SYNCS.PHASECHK.TRANS64 P0, [R2+URZ+0x28840], R0 ;  /* 0x02884000020085a7 */ /* 0x000ea4000800007f */
[----:B--2---:R-:W-:Y:S05]  /*137c0*/  @!P0 BRA `(.L_x_2556) ;  /* 0xfffffffc00f08947 */ /* 0x004fea000383ffff */
[----:B------:R-:W-:Y:S05]  /*137d0*/  BRA `(.L_x_2660) ;  /* 0xffffffbc007c7947 */ /* 0x000fea000383ffff */
.L_x_2562:
[----:B0-----:R0:W1:Y:S02]  /*137e0*/  SYNCS.PHASECHK.TRANS64.TRYWAIT P0, [R2+URZ+0x60], R0 ;  /* 0x00006000020075a7 */ /* 0x001064000800017f */
[----:B-1----:R-:W-:Y:S05]  /*137f0*/  @!P0 NANOSLEEP.SYNCS 0x989680 ;  /* 0x009896800000895d */ /* 0x002fea0003900000 */
[----:B------:R-:W1:Y:S02]  /*13800*/  @!P0 SYNCS.PHASECHK.TRANS64 P0, [R2+URZ+0x60], R0 ;  /* 0x00006000020085a7 */ /* 0x000e64000800007f */
[----:B-1----:R-:W-:Y:S05]  /*13810*/  @!P0 BRA `(.L_x_2562) ;  /* 0xfffffffc00f08947 */ /* 0x002fea000383ffff */
[----:B------:R-:W-:Y:S05]  /*13820*/  BRA `(.L_x_2661) ;  /* 0xffffffc000587947 */ /* 0x000fea000383ffff */
.L_x_2571:
[----:B--2---:R2:W3:Y:S02]  /*13830*/  SYNCS.PHASECHK.TRANS64.TRYWAIT P0, [R3+URZ+0x28840], R2 ;  /* 0x02884002030075a7 */ /* 0x0044e4000800017f */
[----:B---3--:R-:W-:Y:S05]  /*13840*/  @!P0 NANOSLEEP.SYNCS 0x989680 ;  /* 0x009896800000895d */ /* 0x008fea0003900000 */
[----:B------:R-:W3:Y:S02]  /*13850*/  @!P0 SYNCS.PHASECHK.TRANS64 P0, [R3+URZ+0x28840], R2 ;  /* 0x02884002030085a7 */ /* 0x000ee4000800007f */
[----:B---3--:R-:W-:Y:S05]  /*13860*/  @!P0 BRA `(.L_x_2571) ;  /* 0xfffffffc00f08947 */ /* 0x008fea000383ffff */
[----:B------:R-:W-:Y:S05]  /*13870*/  BRA `(.L_x_2662) ;  /* 0xffffffc400f87947 */ /* 0x000fea000383ffff */
.L_x_2577:
[----:B0-----:R0:W2:Y:S02]  /*13880*/  SYNCS.PHASECHK.TRANS64.TRYWAIT P0, [R2+URZ+0x60], R3 ;  /* 0x00006003020075a7 */ /* 0x0010a4000800017f */
[----:B--2---:R-:W-:Y:S05]  /*13890*/  @!P0 NANOSLEEP.SYNCS 0x989680 ;  /* 0x009896800000895d */ /* 0x004fea0003900000 */
[----:B------:R-:W2:Y:S02]  /*138a0*/  @!P0 SYNCS.PHASECHK.TRANS64 P0, [R2+URZ+0x60], R3 ;  /* 0x00006003020085a7 */ /* 0x000ea4000800007f */
[----:B--2---:R-:W-:Y:S05]  /*138b0*/  @!P0 BRA `(.L_x_2577) ;  /* 0xfffffffc00f08947 */ /* 0x004fea000383ffff */
[----:B------:R-:W-:Y:S05]  /*138c0*/  BRA `(.L_x_2663) ;  /* 0xffffffc800d47947 */ /* 0x000fea000383ffff */
.L_x_2586:
[----:B---3--:R3:W4:Y:S02]  /*138d0*/  SYNCS.PHASECHK.TRANS64.TRYWAIT P0, [R2+URZ+0x28840], R3 ;  /* 0x02884003020075a7 */ /* 0x008724000800017f */
[----:B----4-:R-:W-:Y:S05]  /*138e0*/  @!P0 NANOSLEEP.SYNCS 0x989680 ;  /* 0x009896800000895d */ /* 0x010fea0003900000 */
[----:B------:R-:W4:Y:S02]  /*138f0*/  @!P0 SYNCS.PHASECHK.TRANS64 P0, [R2+URZ+0x28840], R3 ;  /* 0x02884003020085a7 */ /* 0x000f24000800007f */
[----:B----4-:R-:W-:Y:S05]  /*13900*/  @!P0 BRA `(.L_x_2586) ;  /* 0xfffffffc00f08947 */ /* 0x010fea000383ffff */
[----:B------:R-:W-:Y:S05]  /*13910*/  BRA `(.L_x_2664) ;  /* 0xffffffd000487947 */ /* 0x000fea000383ffff */
.L_x_2592:
[----:B0-----:R0:W2:Y:S02]  /*13920*/  SYNCS.PHASECHK.TRANS64.TRYWAIT P0, [R2+URZ+0x60], R5 ;  /* 0x00006005020075a7 */ /* 0x0010a4000800017f */
[----:B--2---:R-:W-:Y:S05]  /*13930*/  @!P0 NANOSLEEP.SYNCS 0x989680 ;  /* 0x009896800000895d */ /* 0x004fea0003900000 */
[----:B------:R-:W2:Y:S02]  /*13940*/  @!P0 SYNCS.PHASECHK.TRANS64 P0, [R2+URZ+0x60], R5 ;  /* 0x00006005020085a7 */ /* 0x000ea4000800007f */
[----:B--2---:R-:W-:Y:S05]  /*13950*/  @!P0 BRA `(.L_x_2592) ;  /* 0xfffffffc00f08947 */ /* 0x004fea000383ffff */
[----:B------:R-:W-:Y:S05]  /*13960*/  BRA `(.L_x_2665) ;  /* 0xffffffd400247947 */ /* 0x000fea000383ffff */
.L_x_2603:
[----:B0-----:R0:W2:Y:S02]  /*13970*/  SYNCS.PHASECHK.TRANS64.TRYWAIT P0, [R0+URZ+0x28860], R2 ;  /* 0x02886002000075a7 */ /* 0x0010a4000800017f */
[----:B--2---:R-:W-:Y:S05]  /*13980*/  @!P0 NANOSLEEP.SYNCS 0x989680 ;  /* 0x009896800000895d */ /* 0x004fea0003900000 */
[----:B------:R-:W2:Y:S02]  /*13990*/  @!P0 SYNCS.PHASECHK.TRANS64 P0, [R0+URZ+0x28860], R2 ;  /* 0x02886002000085a7 */ /* 0x000ea4000800007f */
[----:B--2---:R-:W-:Y:S05]  /*139a0*/  @!P0 BRA `(.L_x_2603) ;  /* 0xfffffffc00f08947 */ /* 0x004fea000383ffff */
[----:B------:R-:W-:Y:S05]  /*139b0*/  BRA `(.L_x_2666) ;  /* 0xffffffd8007c7947 */ /* 0x000fea000383ffff */
.L_x_2610:
[----:B------:R-:W-:Y:S01]  /*139c0*/  BSSY B0, `(.L_x_2667) ;  /* 0x0000008000007945 */ /* 0x000fe20003800000 */
[----:B------:R-:W-:Y:S02]  /*139d0*/  IMAD.MOV.U32 R13, RZ, RZ, R16 ;  /* 0x000000ffff0d7224 */ /* 0x000fe400078e0010 */
[----:B------:R-:W-:Y:S02]  /*139e0*/  IMAD.MOV.U32 R12, RZ, RZ, RZ ;  /* 0x000000ffff0c7224 */ /* 0x000fe400078e00ff */
[----:B------:R-:W-:Y:S02]  /*139f0*/  IMAD.MOV.U32 R11, RZ, RZ, 0x1f ;  /* 0x0000001fff0b7424 */ /* 0x000fe400078e00ff */
[----:B------:R-:W-:-:S07]  /*13a00*/  IMAD.MOV.U32 R15, RZ, RZ, -0x1 ;  /* 0xffffffffff0f7424 */ /* 0x000fce00078e00ff */
[----:B0123-5:R-:W-:Y:S05]  /*13a10*/  WARPSYNC.COLLECTIVE R15, `(.L_x_2668) ;  /* 0x000000000f087348 */ /* 0x02ffea0003c00000 */
[----:B------:R4:W0:Y:S02]  /*13a20*/  SHFL.IDX P6, R14, R13, R12, R11 ;  /* 0x0000000c0d0e7389 */ /* 0x00082400000c000b */
[----:B012345:R-:W-:Y:S01]  /*13a30*/  ENDCOLLECTIVE ;  /* 0x000000000000791b */ /* 0x03ffe20003800000 */
.L_x_2668:
[----:B------:R-:W-:Y:S05]  /*13a40*/  BSYNC B0 ;  /* 0x0000000000007941 */ /* 0x000fea0003800000 */
.L_x_2667:
        /* <DEDUP_REMOVED lines=9> */
.L_x_2669:
        /* <DEDUP_REMOVED lines=18> */
.L_x_2670:
[----:B------:R-:W-:Y:S01]  /*13c00*/  IMAD.MOV.U32 R12, RZ, RZ, 0x2 ;  /* 0x00000002ff0c7424 */ /* 0x000fe200078e00ff */
[----:B------:R-:W-:-:S05]  /*13c10*/  SEL R7, R14, RZ, P1 ;  /* 0x000000ff0e077207 */ /* 0x000fca0000800000 */
[----:B------:R-:W-:-:S04]  /*13c20*/  IMAD.IADD R3, R2, 0x1, R7 ;  /* 0x0000000102037824 */ /* 0x000fc800078e0207 */
[----:B------:R-:W-:-:S07]  /*13c30*/  IMAD.MOV.U32 R13, RZ, RZ, R3 ;  /* 0x000000ffff0d7224 */ /* 0x000fce00078e0003 */
[----:B------:R-:W-:Y:S05]  /*13c40*/  WARPSYNC.COLLECTIVE R15, `(.L_x_2671) ;  /* 0x000000000f087348 */ /* 0x000fea0003c00000 */
[----:B------:R0:W1:Y:S02]  /*13c50*/  SHFL.UP P6, R14, R13, R12, R11 ;  /* 0x0400000c0d0e7389 */ /* 0x00006400000c000b */
[----:B01----:R-:W-:Y:S01]  /*13c60*/  ENDCOLLECTIVE ;  /* 0x000000000000791b */ /* 0x003fe20003800000 */
.L_x_2671:
[----:B------:R-:W-:Y:S01]  /*13c70*/  IMAD.MOV.U32 R12, RZ, RZ, 0x4 ;  /* 0x00000004ff0c7424 */ /* 0x000fe200078e00ff */
[----:B------:R-:W-:-:S05]  /*13c80*/  SEL R14, R14, RZ, P2 ;  /* 0x000000ff0e0e7207 */ /* 0x000fca0001000000 */
[----:B------:R-:W-:-:S04]  /*13c90*/  IMAD.IADD R3, R3, 0x1, R14 ;  /* 0x0000000103037824 */ /* 0x000fc800078e020e */
[----:B------:R-:W-:-:S07]  /*13ca0*/  IMAD.MOV.U32 R13, RZ, RZ, R3 ;  /* 0x000000ffff0d7224 */ /* 0x000fce00078e0003 */
[----:B------:R-:W-:Y:S05]  /*13cb0*/  WARPSYNC.COLLECTIVE R15, `(.L_x_2672) ;  /* 0x000000000f087348 */ /* 0x000fea0003c00000 */
[----:B------:R0:W1:Y:S02]  /*13cc0*/  SHFL.UP P6, R14, R13, R12, R11 ;  /* 0x0400000c0d0e7389 */ /* 0x00006400000c000b */
[----:B01----:R-:W-:Y:S01]  /*13cd0*/  ENDCOLLECTIVE ;  /* 0x000000000000791b */ /* 0x003fe20003800000 */
.L_x_2672:
[----:B------:R-:W-:Y:S01]  /*13ce0*/  IMAD.MOV.U32 R12, RZ, RZ, 0x8 ;  /* 0x00000008ff0c7424 */ /* 0x000fe200078e00ff */
[----:B------:R-:W-:-:S05]  /*13cf0*/  SEL R14, R14, RZ, P3 ;  /* 0x000000ff0e0e7207 */ /* 0x000fca0001800000 */
[----:B------:R-:W-:-:S04]  /*13d00*/  IMAD.IADD R3, R3, 0x1, R14 ;  /* 0x0000000103037824 */ /* 0x000fc800078e020e */
[----:B------:R-:W-:-:S07]  /*13d10*/  IMAD.MOV.U32 R13, RZ, RZ, R3 ;  /* 0x000000ffff0d7224 */ /* 0x000fce00078e0003 */
[----:B------:R-:W-:Y:S05]  /*13d20*/  WARPSYNC.COLLECTIVE R15, `(.L_x_2673) ;  /* 0x000000000f087348 */ /* 0x000fea0003c00000 */
[----:B------:R0:W1:Y:S02]  /*13d30*/  SHFL.UP P6, R14, R13, R12, R11 ;  /* 0x0400000c0d0e7389 */ /* 0x00006400000c000b */
[----:B01----:R-:W-:Y:S01]  /*13d40*/  ENDCOLLECTIVE ;  /* 0x000000000000791b */ /* 0x003fe20003800000 */
.L_x_2673:
[----:B------:R-:W-:Y:S01]  /*13d50*/  IMAD.MOV.U32 R12, RZ, RZ, 0x10 ;  /* 0x00000010ff0c7424 */ /* 0x000fe200078e00ff */
[----:B------:R-:W-:-:S05]  /*13d60*/  SEL R14, R14, RZ, P4 ;  /* 0x000000ff0e0e7207 */ /* 0x000fca0002000000 */
[----:B------:R-:W-:-:S04]  /*13d70*/  IMAD.IADD R3, R3, 0x1, R14 ;  /* 0x0000000103037824 */ /* 0x000fc800078e020e */
[----:B------:R-:W-:-:S07]  /*13d80*/  IMAD.MOV.U32 R13, RZ, RZ, R3 ;  /* 0x000000ffff0d7224 */ /* 0x000fce00078e0003 */
[----:B------:R-:W-:Y:S05]  /*13d90*/  WARPSYNC.COLLECTIVE R15, `(.L_x_2674) ;  /* 0x000000000f087348 */ /* 0x000fea0003c00000 */
[----:B------:R0:W1:Y:S02]  /*13da0*/  SHFL.UP P6, R14, R13, R12, R11 ;  /* 0x0400000c0d0e7389 */ /* 0x00006400000c000b */
[----:B01----:R-:W-:Y:S01]  /*13db0*/  ENDCOLLECTIVE ;  /* 0x000000000000791b */ /* 0x003fe20003800000 */
.L_x_2674:
        /* <DEDUP_REMOVED lines=8> */
.L_x_2675:
[----:B------:R-:W-:Y:S05]  /*13e40*/  BRA `(.L_x_2676) ;  /* 0xffffffdc00187947 */ /* 0x000fea000383ffff */
.L_x_2615:
[----:B------:R-:W-:Y:S01]  /*13e50*/  BSSY B0, `(.L_x_2677) ;  /* 0x0000008000007945 */ /* 0x000fe20003800000 */
[----:B-----5:R-:W-:Y:S02]  /*13e60*/  IMAD.MOV.U32 R13, RZ, RZ, R2 ;  /* 0x000000ffff0d7224 */ /* 0x020fe400078e0002 */
[----:B------:R-:W-:Y:S02]  /*13e70*/  IMAD.MOV.U32 R12, RZ, RZ, 0x1 ;  /* 0x00000001ff0c7424 */ /* 0x000fe400078e00ff */
[----:B------:R-:W-:Y:S02]  /*13e80*/  IMAD.MOV.U32 R11, RZ, RZ, RZ ;  /* 0x000000ffff0b7224 */ /* 0x000fe400078e00ff */
[----:B------:R-:W-:-:S07]  /*13e90*/  IMAD.MOV.U32 R15, RZ, RZ, -0x1 ;  /* 0xffffffffff0f7424 */ /* 0x000fce00078e00ff */
[----:B012---:R-:W-:Y:S05]  /*13ea0*/  WARPSYNC.COLLECTIVE R15, `(.L_x_2678) ;  /* 0x000000000f087348 */ /* 0x007fea0003c00000 */
[----:B------:R3:W4:Y:S02]  /*13eb0*/  SHFL.UP P6, R14, R13, R12, R11 ;  /* 0x0400000c0d0e7389 */ /* 0x00072400000c000b */
[----:B01234-:R-:W-:Y:S01]  /*13ec0*/  ENDCOLLECTIVE ;  /* 0x000000000000791b */ /* 0x01ffe20003800000 */
.L_x_2678:
[----:B------:R-:W-:Y:S05]  /*13ed0*/  BSYNC B0 ;  /* 0x0000000000007941 */ /* 0x000fea0003800000 */
.L_x_2677:
        /* <DEDUP_REMOVED lines=9> */
.L_x_2679:
[----:B------:R-:W-:Y:S01]  /*13f70*/  IMAD.MOV.U32 R12, RZ, RZ, 0x4 ;  /* 0x00000004ff0c7424 */ /* 0x000fe200078e00ff */
[----:B------:R-:W-:-:S05]  /*13f80*/  SEL R14, R14, RZ, P2 ;  /* 0x000000ff0e0e7207 */ /* 0x000fca0001000000 */
[----:B------:R-:W-:-:S04]  /*13f90*/  IMAD.IADD R3, R3, 0x1, R14 ;  /* 0x0000000103037824 */ /* 0x000fc800078e020e */
[----:B------:R-:W-:-:S07]  /*13fa0*/  IMAD.MOV.U32 R13, RZ, RZ, R3 ;  /* 0x000000ffff0d7224 */ /* 0x000fce00078e0003 */
[----:B------:R-:W-:Y:S05]  /*13fb0*/  WARPSYNC.COLLECTIVE R15, `(.L_x_2680) ;  /* 0x000000000f087348 */ /* 0x000fea0003c00000 */
[----:B------:R0:W1:Y:S02]  /*13fc0*/  SHFL.UP P6, R14, R13, R12, R11 ;  /* 0x0400000c0d0e7389 */ /* 0x00006400000c000b */
[----:B01----:R-:W-:Y:S01]  /*13fd0*/  ENDCOLLECTIVE ;  /* 0x000000000000791b */ /* 0x003fe20003800000 */
.L_x_2680:
[----:B------:R-:W-:Y:S01]  /*13fe0*/  IMAD.MOV.U32 R12, RZ, RZ, 0x8 ;  /* 0x00000008ff0c7424 */ /* 0x000fe200078e00ff */
[----:B------:R-:W-:-:S05]  /*13ff0*/  SEL R14, R14, RZ, P3 ;  /* 0x000000ff0e0e7207 */ /* 0x000fca0001800000 */
[----:B------:R-:W-:-:S04]  /*14000*/  IMAD.IADD R3, R3, 0x1, R14 ;  /* 0x0000000103037824 */ /* 0x000fc800078e020e */
[----:B------:R-:W-:-:S07]  /*14010*/  IMAD.MOV.U32 R13, RZ, RZ, R3 ;  /* 0x000000ffff0d7224 */ /* 0x000fce00078e0003 */
[----:B------:R-:W-:Y:S05]  /*14020*/  WARPSYNC.COLLECTIVE R15, `(.L_x_2681) ;  /* 0x000000000f087348 */ /* 0x000fea0003c00000 */
[----:B------:R0:W1:Y:S02]  /*14030*/  SHFL.UP P6, R14, R13, R12, R11 ;  /* 0x0400000c0d0e7389 */ /* 0x00006400000c000b */
[----:B01----:R-:W-:Y:S01]  /*14040*/  ENDCOLLECTIVE ;  /* 0x000000000000791b */ /* 0x003fe20003800000 */
.L_x_2681:
[----:B------:R-:W-:Y:S01]  /*14050*/  IMAD.MOV.U32 R12, RZ, RZ, 0x10 ;  /* 0x00000010ff0c7424 */ /* 0x000fe200078e00ff */
[----:B------:R-:W-:-:S05]  /*14060*/  SEL R14, R14, RZ, P4 ;  /* 0x000000ff0e0e7207 */ /* 0x000fca0002000000 */
[----:B------:R-:W-:-:S04]  /*14070*/  IMAD.IADD R3, R3, 0x1, R14 ;  /* 0x0000000103037824 */ /* 0x000fc800078e020e */
[----:B------:R-:W-:-:S07]  /*14080*/  IMAD.MOV.U32 R13, RZ, RZ, R3 ;  /* 0x000000ffff0d7224 */ /* 0x000fce00078e0003 */
[----:B------:R-:W-:Y:S05]  /*14090*/  WARPSYNC.COLLECTIVE R15, `(.L_x_2682) ;  /* 0x000000000f087348 */ /* 0x000fea0003c00000 */
[----:B------:R0:W1:Y:S02]  /*140a0*/  SHFL.UP P6, R14, R13, R12, R11 ;  /* 0x0400000c0d0e7389 */ /* 0x00006400000c000b */
[----:B01----:R-:W-:Y:S01]  /*140b0*/  ENDCOLLECTIVE ;  /* 0x000000000000791b */ /* 0x003fe20003800000 */
.L_x_2682:
        /* <DEDUP_REMOVED lines=8> */
.L_x_2683:
[----:B------:R-:W-:Y:S05]  /*14140*/  BRA `(.L_x_2684) ;  /* 0xffffffd800f47947 */ /* 0x000fea000383ffff */
.L_x_2617:
[----:B------:R-:W-:Y:S01]  /*14150*/  BSSY B0, `(.L_x_2685) ;  /* 0x0000006000007945 */ /* 0x000fe20003800000 */
[----:B------:R-:W-:Y:S01]  /*14160*/  PLOP3.LUT P6, PT, P6, PT, PT, 0x8, 0x0 ;  /* 0x000000000000781c */ /* 0x000fe200037ce170 */
[----:B------:R-:W-:-:S12]  /*14170*/  IMAD.MOV.U32 R15, RZ, RZ, -0x1 ;  /* 0xffffffffff0f7424 */ /* 0x000fd800078e00ff */
[----:B0123-5:R-:W-:Y:S05]  /*14180*/  WARPSYNC.COLLECTIVE R15, `(.L_x_2686) ;  /* 0x000000000f087348 */ /* 0x02ffea0003c00000 */
[----:B------:R-:W-:Y:S01]  /*14190*/  VOTE.ANY R14, PT, P6 ;  /* 0x00000000000e7806 */ /* 0x000fe200030e0100 */
[----:B0123-5:R-:W-:Y:S06]  /*141a0*/  ENDCOLLECTIVE ;  /* 0x000000000000791b */ /* 0x02ffec0003800000 */
.L_x_2686:
[----:B------:R-:W-:Y:S05]  /*141b0*/  BSYNC B0 ;  /* 0x0000000000007941 */ /* 0x000fea0003800000 */
.L_x_2685:
        /* <DEDUP_REMOVED lines=9> */
.L_x_2687:
[----:B------:R-:W-:Y:S01]  /*14250*/  IMAD.MOV.U32 R17, RZ, RZ, R14 ;  /* 0x000000ffff117224 */ /* 0x000fe200078e000e */
[----:B------:R-:W-:Y:S06]  /*14260*/  BRA `(.L_x_2688) ;  /* 0xffffffd800e47947 */ /* 0x000fec000383ffff */
.L_x_2619:
[----:B------:R-:W-:Y:S01]  /*14270*/  BSSY B0, `(.L_x_2689) ;  /* 0x0000007000007945 */ /* 0x000fe20003800000 */
[----:B------:R-:W-:Y:S02]  /*14280*/  IMAD.MOV.U32 R13, RZ, RZ, R3 ;  /* 0x000000ffff0d7224 */ /* 0x000fe400078e0003 */
[----:B------:R-:W-:Y:S02]  /*14290*/  IMAD.MOV.U32 R11, RZ, RZ, 0x1f ;  /* 0x0000001fff0b7424 */ /* 0x000fe400078e00ff */
[----:B------:R-:W-:-:S07]  /*142a0*/  IMAD.MOV.U32 R15, RZ, RZ, -0x1 ;  /* 0xffffffffff0f7424 */ /* 0x000fce00078e00ff */
[----:B012345:R-:W-:Y:S05]  /*142b0*/  WARPSYNC.COLLECTIVE R15, `(.L_x_2690) ;  /* 0x000000000f087348 */ /* 0x03ffea0003c00000 */
[----:B------:R0:W0:Y:S02]  /*142c0*/  SHFL.IDX P6, R14, R13, R12, R11 ;  /* 0x0000000c0d0e7389 */ /* 0x00002400000c000b */
[----:B012345:R-:W-:Y:S01]  /*142d0*/  ENDCOLLECTIVE ;  /* 0x000000000000791b */ /* 0x03ffe20003800000 */
.L_x_2690:
[----:B------:R-:W-:Y:S05]  /*142e0*/  BSYNC B0 ;  /* 0x0000000000007941 */ /* 0x000fea0003800000 */
.L_x_2689:
[----:B------:R-:W-:Y:S01]  /*142f0*/  IMAD.MOV.U32 R5, RZ, RZ, R14 ;  /* 0x000000ffff057224 */ /* 0x000fe200078e000e */
[----:B------:R-:W-:Y:S06]  /*14300*/  BRA `(.L_x_2618) ;  /* 0xffffffd800d87947 */ /* 0x000fec000383ffff */
.L_x_2623:
[----:B0-----:R0:W4:Y:S02]  /*14310*/  SYNCS.PHASECHK.TRANS64.TRYWAIT P0, [R0+URZ+0x28820], R3 ;  /* 0x02882003000075a7 */ /* 0x001124000800017f */
[----:B----4-:R-:W-:Y:S05]  /*14320*/  @!P0 NANOSLEEP.SYNCS 0x989680 ;  /* 0x009896800000895d */ /* 0x010fea0003900000 */
[----:B------:R-:W4:Y:S02]  /*14330*/  @!P0 SYNCS.PHASECHK.TRANS64 P0, [R0+URZ+0x28820], R3 ;  /* 0x02882003000085a7 */ /* 0x000f24000800007f */
[----:B----4-:R-:W-:Y:S05]  /*14340*/  @!P0 BRA `(.L_x_2623) ;  /* 0xfffffffc00f08947 */ /* 0x010fea000383ffff */
[----:B------:R-:W-:Y:S05]  /*14350*/  BRA `(.L_x_2691) ;  /* 0xffffffe000587947 */ /* 0x000fea000383ffff */
.L_x_2624:
[----:B------:R-:W4:Y:S01]  /*14360*/  S2R R2, SR_TID.X ;  /* 0x0000000000027919 */ /* 0x000f220000002100 */
[----:B------:R-:W-:Y:S01]  /*14370*/  BSSY B0, `(.L_x_2692) ;  /* 0x000000a000007945 */ /* 0x000fe20003800000 */
[----:B------:R-:W-:Y:S02]  /*14380*/  IMAD.MOV.U32 R12, RZ, RZ, RZ ;  /* 0x000000ffff0c7224 */ /* 0x000fe400078e00ff */
[----:B------:R-:W-:Y:S02]  /*14390*/  IMAD.MOV.U32 R11, RZ, RZ, 0x1f ;  /* 0x0000001fff0b7424 */ /* 0x000fe400078e00ff */
[----:B------:R-:W-:Y:S01]  /*143a0*/  IMAD.MOV.U32 R15, RZ, RZ, -0x1 ;  /* 0xffffffffff0f7424 */ /* 0x000fe200078e00ff */
[----:B----4-:R-:W-:-:S04]  /*143b0*/  SHF.R.U32.HI R2, RZ, 0x5, R2 ;  /* 0x00000005ff027819 */ /* 0x010fc80000011602 */
[----:B------:R-:W-:-:S05]  /*143c0*/  LOP3.LUT R2, R2, 0x3, RZ, 0xc0, !PT ;  /* 0x0000000302027812 */ /* 0x000fca00078ec0ff */
[----:B------:R-:W-:-:S07]  /*143d0*/  IMAD.MOV.U32 R13, RZ, RZ, R2 ;  /* 0x000000ffff0d7224 */ /* 0x000fce00078e0002 */
[----:B0123-5:R-:W-:Y:S05]  /*143e0*/  WARPSYNC.COLLECTIVE R15, `(.L_x_2693) ;  /* 0x000000000f087348 */ /* 0x02ffea0003c00000 */
[----:B------:R4:W0:Y:S02]  /*143f0*/  SHFL.IDX P6, R14, R13, R12, R11 ;  /* 0x0000000c0d0e7389 */ /* 0x00082400000c000b */
[----:B012345:R-:W-:Y:S01]  /*14400*/  ENDCOLLECTIVE ;  /* 0x000000000000791b */ /* 0x03ffe20003800000 */
.L_x_2693:
[----:B------:R-:W-:Y:S05]  /*14410*/  BSYNC B0 ;  /* 0x0000000000007941 */ /* 0x000fea0003800000 */
.L_x_2692:
[----:B------:R-:W-:Y:S05]  /*14420*/  BRA `(.L_x_2694) ;  /* 0xffffffe000407947 */ /* 0x000fea000383ffff */
.L_x_2627:
[----:B------:R-:W-:Y:S01]  /*14430*/  BSSY B1, `(.L_x_2695) ;  /* 0x0000006000017945 */ /* 0x000fe20003800000 */
[----:B------:R-:W-:-:S07]  /*14440*/  IMAD.MOV.U32 R15, RZ, RZ, -0x1 ;  /* 0xffffffffff0f7424 */ /* 0x000fce00078e00ff */
[----:B-12345:R-:W-:Y:S05]  /*14450*/  WARPSYNC.COLLECTIVE R15, `(.L_x_2696) ;  /* 0x000000000f0c7348 */ /* 0x03efea0003c00000 */
[----:B------:R-:W-:Y:S02]  /*14460*/  ELECT P6, UR62, PT ;  /* 0x00000000003e782f */ /* 0x000fe400038c0000 */
[----:B------:R-:W-:Y:S01]  /*14470*/  MOV R14, UR62 ;  /* 0x0000003e000e7c02 */ /* 0x000fe20008000f00 */
[----:B-12345:R-:W-:Y:S10]  /*14480*/  ENDCOLLECTIVE ;  /* 0x000000000000791b */ /* 0x03eff40003800000 */
.L_x_2696:
[----:B------:R-:W-:Y:S05]  /*14490*/  BSYNC B1 ;  /* 0x0000000000017941 */ /* 0x000fea0003800000 */
.L_x_2695:
[----:B------:R-:W-:Y:S05]  /*144a0*/  BRA `(.L_x_2697) ;  /* 0xffffffe000387947 */ /* 0x000fea000383ffff */
.L_x_2629:
[----:B0-----:R0:W2:Y:S02]  /*144b0*/  SYNCS.PHASECHK.TRANS64.TRYWAIT P0, [R6+URZ], R5 ;  /* 0x00000005060075a7 */ /* 0x0010a4000800017f */
[----:B--2---:R-:W-:Y:S05]  /*144c0*/  @!P0 NANOSLEEP.SYNCS 0x989680 ;  /* 0x009896800000895d */ /* 0x004fea0003900000 */
[----:B------:R-:W2:Y:S02]  /*144d0*/  @!P0 SYNCS.PHASECHK.TRANS64 P0, [R6+URZ], R5 ;  /* 0x00000005060085a7 */ /* 0x000ea4000800007f */
[----:B--2---:R-:W-:Y:S05]  /*144e0*/  @!P0 BRA `(.L_x_2629) ;  /* 0xfffffffc00f08947 */ /* 0x004fea000383ffff */
[----:B------:R-:W-:Y:S05]  /*144f0*/  BRA `(.L_x_2698) ;  /* 0xffffffe000747947 */ /* 0x000fea000383ffff */
.L_x_2630:
[----:B--2---:R2:W3:Y:S02]  /*14500*/  SYNCS.PHASECHK.TRANS64.TRYWAIT P0, [R7+URZ], R2 ;  /* 0x00000002070075a7 */ /* 0x0044e4000800017f */
[----:B---3--:R-:W-:Y:S05]  /*14510*/  @!P0 NANOSLEEP.SYNCS 0x989680 ;  /* 0x009896800000895d */ /* 0x008fea0003900000 */
[----:B------:R-:W3:Y:S02]  /*14520*/  @!P0 SYNCS.PHASECHK.TRANS64 P0, [R7+URZ], R2 ;  /* 0x00000002070085a7 */ /* 0x000ee4000800007f */
[----:B---3--:R-:W-:Y:S05]  /*14530*/  @!P0 BRA `(.L_x_2630) ;  /* 0xfffffffc00f08947 */ /* 0x008fea000383ffff */
[----:B------:R-:W-:Y:S05]  /*14540*/  BRA `(.L_x_2699) ;  /* 0xffffffe000687947 */ /* 0x000fea000383ffff */
.L_x_2632:
[----:B---3--:R3:W4:Y:S02]  /*14550*/  SYNCS.PHASECHK.TRANS64.TRYWAIT P0, [R4+URZ], R5 ;  /* 0x00000005040075a7 */ /* 0x008724000800017f */
[----:B----4-:R-:W-:Y:S05]  /*14560*/  @!P0 NANOSLEEP.SYNCS 0x989680 ;  /* 0x009896800000895d */ /* 0x010fea0003900000 */
[----:B------:R-:W4:Y:S02]  /*14570*/  @!P0 SYNCS.PHASECHK.TRANS64 P0, [R4+URZ], R5 ;  /* 0x00000005040085a7 */ /* 0x000f24000800007f */
[----:B----4-:R-:W-:Y:S05]  /*14580*/  @!P0 BRA `(.L_x_2632) ;  /* 0xfffffffc00f08947 */ /* 0x010fea000383ffff */
[----:B------:R-:W-:Y:S05]  /*14590*/  BRA `(.L_x_2700) ;  /* 0xffffffe000707947 */ /* 0x000fea000383ffff */
.L_x_2701:
        /* <DEDUP_REMOVED lines=14> */
.L_x_3225:


//--------------------- .text._ZN7cutlass13device_kernelIN5flash11enable_sm90INS1_16FlashAttnFwdSm90INS1_25CollectiveMainloopFwdSm90ILi2EN4cute5tupleIJNS5_1CILi1EEES8_S8_EEENS6_IJNS7_ILi128EEESA_SA_EEELi128ENS_6half_tEfNS_4arch4Sm90ELb1ELb0ELb1ELb1ELb0ELb1ELb0ELb1ELb1ELb1ELb0ELb0EEENS1_21CollectiveEpilogueFwdISB_S9_SC_SE_Li256ELb1ELb1ELb0ELb0EEENS1_36VarlenDynamicPersistentTileSchedulerILi128ELi128ELi256ELi128ELb0ELb1ELb1ELb1ELb1ELb1EEEEEEEEEvNT_6ParamsE --------------------------
	.section	.text._ZN7cutlass13device_kernelIN5flash11enable_sm90INS1_16FlashAttnFwdSm90INS1_25CollectiveMainloopFwdSm90ILi2EN4cute5tupleIJNS5_1CILi1EEES8_S8_EEENS6_IJNS7_ILi128EEESA_SA_EEELi128ENS_6half_tEfNS_4arch4Sm90ELb1ELb0ELb1ELb1ELb0ELb1ELb0ELb1ELb1ELb1ELb0ELb0EEENS1_21CollectiveEpilogueFwdISB_S9_SC_SE_Li256ELb1ELb1ELb0ELb0EEENS1_36VarlenDynamicPersistentTileSchedulerILi128ELi128ELi256ELi128ELb0ELb1ELb1ELb1ELb1ELb1EEEEEEEEEvNT_6ParamsE,"ax",@progbits
	.align	128
.text._ZN7cutlass13device_kernelIN5flash11enable_sm90INS1_16FlashAttnFwdSm90INS1_25CollectiveMainloopFwdSm90ILi2EN4cute5tupleIJNS5_1CILi1EEES8_S8_EEENS6_IJNS7_ILi128EEESA_SA_EEELi128ENS_6half_tEfNS_4arch4Sm90ELb1ELb0ELb1ELb1ELb0ELb1ELb0ELb1ELb1ELb1ELb0ELb0EEENS1_21CollectiveEpilogueFwdISB_S9_SC_SE_Li256ELb1ELb1ELb0ELb0EEENS1_36VarlenDynamicPersistentTileSchedulerILi128ELi128ELi256ELi128ELb0ELb1ELb1ELb1ELb1ELb1EEEEEEEEEvNT_6ParamsE:
        .type           _ZN7cutlass13device_kernelIN5flash11enable_sm90INS1_16FlashAttnFwdSm90INS1_25CollectiveMainloopFwdSm90ILi2EN4cute5tupleIJNS5_1CILi1EEES8_S8_EEENS6_IJNS7_ILi128EEESA_SA_EEELi128ENS_6half_tEfNS_4arch4Sm90ELb1ELb0ELb1ELb1ELb0ELb1ELb0ELb1ELb1ELb1ELb0ELb0EEENS1_21CollectiveEpilogueFwdISB_S9_SC_SE_Li256ELb1ELb1ELb0ELb0EEENS1_36VarlenDynamicPersistentTileSchedulerILi128ELi128ELi256ELi128ELb0ELb1ELb1ELb1ELb1ELb1EEEEEEEEEvNT_6ParamsE,@function
        .size           _ZN7cutlass13device_kernelIN5flash11enable_sm90INS1_16FlashAttnFwdSm90INS1_25CollectiveMainloopFwdSm90ILi2EN4cute5tupleIJNS5_1CILi1EEES8_S8_EEENS6_IJNS7_ILi128EEESA_SA_EEELi128ENS_6half_tEfNS_4arch4Sm90ELb1ELb0ELb1ELb1ELb0ELb1ELb0ELb1ELb1ELb1ELb0ELb0EEENS1_21CollectiveEpilogueFwdISB_S9_SC_SE_Li256ELb1ELb1ELb0ELb0EEENS1_36VarlenDynamicPersistentTileSchedulerILi128ELi128ELi256ELi128ELb0ELb1ELb1ELb1ELb1ELb1EEEEEEEEEvNT_6ParamsE,(.L_x_3226 - _ZN7cutlass13device_kernelIN5flash11enable_sm90INS1_16FlashAttnFwdSm90INS1_25CollectiveMainloopFwdSm90ILi2EN4cute5tupleIJNS5_1CILi1EEES8_S8_EEENS6_IJNS7_ILi128EEESA_SA_EEELi128ENS_6half_tEfNS_4arch4Sm90ELb1ELb0ELb1ELb1ELb0ELb1ELb0ELb1ELb1ELb1ELb0ELb0EEENS1_21CollectiveEpilogueFwdISB_S9_SC_SE_Li256ELb1ELb1ELb0ELb0EEENS1_36VarlenDynamicPersistentTileSchedulerILi128ELi128ELi256ELi128ELb0ELb1ELb1ELb1ELb1ELb1EEEEEEEEEvNT_6ParamsE)
        .other          _ZN7cutlass13device_kernelIN5flash11enable_sm90INS1_16FlashAttnFwdSm90INS1_25CollectiveMainloopFwdSm90ILi2EN4cute5tupleIJNS5_1CILi1EEES8_S8_EEENS6_IJNS7_ILi128EEESA_SA_EEELi128ENS_6half_tEfNS_4arch4Sm90ELb1ELb0ELb1ELb1ELb0ELb1ELb0ELb1ELb1ELb1ELb0ELb0EEENS1_21CollectiveEpilogueFwdISB_S9_SC_SE_Li256ELb1ELb1ELb0ELb0EEENS1_36VarlenDynamicPersistentTileSchedulerILi128ELi128ELi256ELi128ELb0ELb1ELb1ELb1ELb1ELb1EEEEEEEEEvNT_6ParamsE,@"STO_CUDA_ENTRY STV_DEFAULT"
_ZN7cutlass13device_kernelIN5flash11enable_sm90INS1_16FlashAttnFwdSm90INS1_25CollectiveMainloopFwdSm90ILi2EN4cute5tupleIJNS5_1CILi1EEES8_S8_EEENS6_IJNS7_ILi128EEESA_SA_EEELi128ENS_6half_tEfNS_4arch4Sm90ELb1ELb0ELb1ELb1ELb0ELb1ELb0ELb1ELb1ELb1ELb0ELb0EEENS1_21CollectiveEpilogueFwdISB_S9_SC_SE_Li256ELb1ELb1ELb0ELb0EEENS1_36VarlenDynamicPersistentTileSchedulerILi128ELi128ELi256ELi128ELb0ELb1ELb1ELb1ELb1ELb1EEEEEEEEEvNT_6ParamsE:
        /* <DEDUP_REMOVED lines=23> */
.L_x_2703:
[----:B------:R-:W-:Y:S05]  /*0170*/  BSYNC B0 ;  /* 0x0000000000007941 */ /* 0x000fea0003800000 */
.L_x_2702:
        /* <DEDUP_REMOVED lines=40> */
.L_x_2704:
        /* <DEDUP_REMOVED lines=22> */
.L_x_2705:
        /* <DEDUP_REMOVED lines=18> */
.L_x_2706:
        /* <DEDUP_REMOVED lines=22> */
.L_x_2707:
        /* <DEDUP_REMOVED lines=22> */
.L_x_2708:
        /* <DEDUP_REMOVED lines=9> */
.L_x_2711:
        /* <DEDUP_REMOVED lines=19> */
[----:B------:R-:W-:Y:S01]  /*0b00*/  VIADD R231, R4, 0xffffff80 ;  /* 0xffffff8004e77836 */ /* 0x000fe20000000000 */
[----:B------:R-:W-:Y:S01]  /*0b10*/  MOV R188, RZ ;  /* 0x000000ff00bc7202 */ /* 0x000fe20000000f00 */
[----:B------:R-:W-:Y:S02]  /*0b20*/  VIADD R219, R2, 0x10400 ;  /* 0x0001040002db7836 */ /* 0x000fe40000000000 */
[----:B------:R-:W-:Y:S01]  /*0b30*/  IMAD.MOV.U32 R214, RZ, RZ, RZ ;  /* 0x000000ffffd67224 */ /* 0x000fe200078e00ff */
[----:B------:R-:W-:Y:S01]  /*0b40*/  SHF.R.S32.HI R0, RZ, 0x1f, R231 ;  /* 0x0000001fff007819 */ /* 0x000fe200000114e7 */
[----:B------:R-:W-:Y:S02]  /*0b50*/  IMAD.MOV.U32 R23, RZ, RZ, RZ ;  /* 0x000000ffff177224 */ /* 0x000fe400078e00ff */
[----:B------:R-:W-:Y:S01]  /*0b60*/  IMAD.MOV.U32 R186, RZ, RZ, RZ ;  /* 0x000000ffffba7224 */ /* 0x000fe200078e00ff */
[CC--:B------:R-:W-:Y:S01]  /*0b70*/  LEA.HI R3, R0.reuse, R231.reuse, RZ, 0x7 ;  /* 0x000000e700037211 */ /* 0x0c0fe200078f38ff */
[----:B------:R-:W-:Y:S01]  /*0b80*/  IMAD.MOV.U32 R184, RZ, RZ, RZ ;  /* 0x000000ffffb87224 */ /* 0x000fe200078e00ff */
[----:B------:R-:W-:-:S02]  /*0b90*/  LEA.HI R5, R0, R231, RZ, 0x5 ;  /* 0x000000e700057211 */ /* 0x000fc400078f28ff */
[----:B------:R-:W-:Y:S02]  /*0ba0*/  LOP3.LUT R220, R3, 0xffffff80, RZ, 0xc0, !PT ;  /* 0xffffff8003dc7812 */ /* 0x000fe400078ec0ff */
[----:B------:R-:W-:Y:S01]  /*0bb0*/  LEA.HI R4, R0, R231, RZ, 0x4 ;  /* 0x000000e700047211 */ /* 0x000fe200078f20ff */
[----:B------:R-:W-:Y:S01]  /*0bc0*/  IMAD.SHL.U32 R5, R5, 0x20, RZ ;  /* 0x0000002005057824 */ /* 0x000fe200078e00ff */
[----:B------:R-:W-:Y:S02]  /*0bd0*/  IADD3 R220, R231, -R220, RZ ;  /* 0x800000dce7dc7210 */ /* 0x000fe40007ffe0ff */
[----:B------:R-:W-:Y:S02]  /*0be0*/  LOP3.LUT R6, R4, 0x3fffff0, RZ, 0xc0, !PT ;  /* 0x03fffff004067812 */ /* 0x000fe400078ec0ff */
[----:B------:R-:W-:Y:S02]  /*0bf0*/  SHF.R.S32.HI R9, RZ, 0x1f, R220 ;  /* 0x0000001fff097819 */ /* 0x000fe400000114dc */
[----:B------:R-:W-:Y:S01]  /*0c00*/  LOP3.LUT R5, R5, 0xfffffc00, RZ, 0xc0, !PT ;  /* 0xfffffc0005057812 */ /* 0x000fe200078ec0ff */
[----:B------:R-:W-:Y:S01]  /*0c10*/  IMAD.IADD R6, R231, 0x1, -R6 ;  /* 0x00000001e7067824 */ /* 0x000fe200078e0a06 */
[----:B------:R-:W-:-:S02]  /*0c20*/  LEA.HI R8, R9, R220, RZ, 0x2 ;  /* 0x000000dc09087211 */ /* 0x000fc400078f10ff */
[-C--:B------:R-:W-:Y:S02]  /*0c30*/  LEA.HI R12, R0, R231.reuse, RZ, 0x2 ;  /* 0x000000e7000c7211 */ /* 0x080fe400078f10ff */
[--C-:B------:R-:W-:Y:S02]  /*0c40*/  SHF.R.S32.HI R10, RZ, 0x2, R8.reuse ;  /* 0x00000002ff0a7819 */ /* 0x100fe40000011408 */
[----:B------:R-:W-:Y:S02]  /*0c50*/  SHF.R.S32.HI R7, RZ, 0x1f, R8 ;  /* 0x0000001fff077819 */ /* 0x000fe40000011408 */
[----:B------:R-:W-:Y:S02]  /*0c60*/  LOP3.LUT R12, R12, 0xfffffffc, RZ, 0xc0, !PT ;  /* 0xfffffffc0c0c7812 */ /* 0x000fe400078ec0ff */
[----:B------:R-:W-:Y:S02]  /*0c70*/  LEA.HI R7, R7, R10, RZ, 0x3 ;  /* 0x0000000a07077211 */ /* 0x000fe400078f18ff */
[----:B------:R-:W-:-:S02]  /*0c80*/  LEA.HI R22, R0, R231, RZ, 0x3 ;  /* 0x000000e700167211 */ /* 0x000fc400078f18ff */
[----:B------:R-:W-:Y:S01]  /*0c90*/  LOP3.LUT R11, R7, 0xfffffff8, RZ, 0xc0, !PT ;  /* 0xfffffff8070b7812 */ /* 0x000fe200078ec0ff */
[----:B------:R-:W-:Y:S01]  /*0ca0*/  IMAD R7, R6, 0x40, R5 ;  /* 0x0000004006077824 */ /* 0x000fe200078e0205 */
[----:B------:R-:W-:Y:S02]  /*0cb0*/  SHF.R.S32.HI R5, RZ, 0x4, R4 ;  /* 0x00000004ff057819 */ /* 0x000fe40000011404 */
[----:B------:R-:W-:Y:S01]  /*0cc0*/  IADD3 R12, R231, -R12, RZ ;  /* 0x8000000ce70c7210 */ /* 0x000fe20007ffe0ff */
[----:B------:R-:W-:Y:S01]  /*0cd0*/  IMAD.IADD R10, R10, 0x1, -R11 ;  /* 0x000000010a0a7824 */ /* 0x000fe200078e0a0b */
[----:B------:R-:W-:Y:S02]  /*0ce0*/  LEA.HI R4, R4, R5, RZ, 0x1 ;  /* 0x0000000504047211 */ /* 0x000fe400078f08ff */
[----:B------:R-:W-:Y:S02]  /*0cf0*/  LEA.HI R0, R0, R231, RZ, 0x6 ;  /* 0x000000e700007211 */ /* 0x000fe400078f30ff */
[----:B------:R-:W-:-:S02]  /*0d00*/  LOP3.LUT R4, R4, 0x1ffffffe, RZ, 0xc0, !PT ;  /* 0x1ffffffe04047812 */ /* 0x000fc400078ec0ff */
[----:B------:R-:W-:Y:S01]  /*0d10*/  LOP3.LUT R206, R22, 0xfffffff8, RZ, 0xc0, !PT ;  /* 0xfffffff816ce7812 */ /* 0x000fe200078ec0ff */
[----:B------:R-:W-:Y:S01]  /*0d20*/  IMAD.SHL.U32 R0, R0, 0x8, RZ ;  /* 0x0000000800007824 */ /* 0x000fe200078e00ff */
[----:B------:R-:W-:Y:S01]  /*0d30*/  SHF.R.S32.HI R22, RZ, 0x3, R22 ;  /* 0x00000003ff167819 */ /* 0x000fe20000011416 */
[----:B------:R-:W-:Y:S01]  /*0d40*/  IMAD.IADD R4, R5, 0x1, -R4 ;  /* 0x0000000105047824 */ /* 0x000fe200078e0a04 */
[----:B------:R-:W-:Y:S01]  /*0d50*/  SHF.R.S32.HI R224, RZ, 0x7, R3 ;  /* 0x00000007ffe07819 */ /* 0x000fe20000011403 */
[----:B------:R-:W-:Y:S01]  /*0d60*/  IMAD.IADD R206, R231, 0x1, -R206 ;  /* 0x00000001e7ce7824 */ /* 0x000fe200078e0ace */
[----:B------:R-:W-:Y:S01]  /*0d70*/  LEA.HI R6, R12, R12, RZ, 0x1 ;  /* 0x0000000c0c067211 */ /* 0x000fe200078f08ff */
[C---:B------:R-:W-:Y:S01]  /*0d80*/  VIADD R213, R22.reuse, 0x20 ;  /* 0x0000002016d57836 */ /* 0x040fe20000000000 */
[----:B------:R-:W-:Y:S01]  /*0d90*/  LEA.HI R9, R9, R220, RZ, 0x5 ;  /* 0x000000dc09097211 */ /* 0x000fe200078f28ff */
[C---:B------:R-:W-:Y:S01]  /*0da0*/  VIADD R212, R22.reuse, 0x40 ;  /* 0x0000004016d47836 */ /* 0x040fe20000000000 */
[----:B------:R-:W-:Y:S01]  /*0db0*/  LEA.HI R3, R3, R224, RZ, 0x1 ;  /* 0x000000e003037211 */ /* 0x000fe200078f08ff */
[----:B------:R-:W-:Y:S01]  /*0dc0*/  VIADD R211, R22, 0x60 ;  /* 0x0000006016d37836 */ /* 0x000fe20000000000 */
[----:B------:R-:W-:Y:S01]  /*0dd0*/  LOP3.LUT R5, R6, 0x1ffffffe, RZ, 0xc0, !PT ;  /* 0x1ffffffe06057812 */ /* 0x000fe200078ec0ff */
[----:B------:R-:W-:Y:S01]  /*0de0*/  IMAD R226, R4, 0x8, R7 ;  /* 0x0000000804e27824 */ /* 0x000fe200078e0207 */
[----:B------:R-:W-:Y:S01]  /*0df0*/  SHF.R.S32.HI R9, RZ, 0x5, R9 ;  /* 0x00000005ff097819 */ /* 0x000fe20000011409 */
[----:B------:R-:W-:Y:S01]  /*0e00*/  IMAD.SHL.U32 R195, R212, 0x40, RZ ;  /* 0x00000040d4c37824 */ /* 0x000fe200078e00ff */
[----:B------:R-:W-:Y:S01]  /*0e10*/  LOP3.LUT R3, R3, 0x3fffffe, RZ, 0xc0, !PT ;  /* 0x03fffffe03037812 */ /* 0x000fe200078ec0ff */
[----:B------:R-:W-:Y:S01]  /*0e20*/  IMAD.SHL.U32 R194, R211, 0x40, RZ ;  /* 0x00000040d3c27824 */ /* 0x000fe200078e00ff */
[----:B------:R-:W-:Y:S01]  /*0e30*/  IADD3 R204, R12, -R5, RZ ;  /* 0x800000050ccc7210 */ /* 0x000fe20007ffe0ff */
[----:B------:R-:W-:Y:S01]  /*0e40*/  IMAD R10, R9, 0x10, R10 ;  /* 0x00000010090a7824 */ /* 0x000fe200078e020a */
[----:B------:R-:W-:Y:S01]  /*0e50*/  LOP3.LUT R201, R0, 0xfffffe00, RZ, 0xc0, !PT ;  /* 0xfffffe0000c97812 */ /* 0x000fe200078ec0ff */
[----:B------:R-:W-:Y:S01]  /*0e60*/  IMAD.IADD R3, R224, 0x1, -R3 ;  /* 0x00000001e0037824 */ /* 0x000fe200078e0a03 */
[----:B------:R-:W-:Y:S01]  /*0e70*/  SHF.R.S32.HI R0, RZ, 0x1f, R213 ;  /* 0x0000001fff007819 */ /* 0x000fe200000114d5 */
[C---:B------:R-:W-:Y:S01]  /*0e80*/  IMAD.SHL.U32 R16, R206.reuse, 0x8, RZ ;  /* 0x00000008ce107824 */ /* 0x040fe200078e00ff */
[----:B------:R-:W-:Y:S01]  /*0e90*/  SHF.R.S32.HI R5, RZ, 0x1f, R212 ;  /* 0x0000001fff057819 */ /* 0x000fe200000114d4 */
[----:B------:R-:W-:Y:S01]  /*0ea0*/  IMAD R225, R3, 0x40, R10 ;  /* 0x0000004003e17824 */ /* 0x000fe200078e020a */
[----:B------:R-:W-:Y:S01]  /*0eb0*/  SHF.R.S32.HI R4, RZ, 0x1f, R211 ;  /* 0x0000001fff047819 */ /* 0x000fe200000114d3 */
[----:B------:R-:W-:Y:S01]  /*0ec0*/  IMAD.SHL.U32 R18, R206, 0x4, RZ ;  /* 0x00000004ce127824 */ /* 0x000fe200078e00ff */
[----:B------:R-:W-:Y:S01]  /*0ed0*/  LEA.HI R0, R0, R213, RZ, 0x3 ;  /* 0x000000d500007211 */ /* 0x000fe200078f18ff */
[----:B------:R-:W-:Y:S01]  /*0ee0*/  IMAD R204, R204, 0x8, R225 ;  /* 0x00000008cccc7824 */ /* 0x000fe200078e02e1 */
[----:B------:R-:W-:Y:S01]  /*0ef0*/  LEA.HI R5, R5, R212, RZ, 0x3 ;  /* 0x000000d405057211 */ /* 0x000fe200078f18ff */
[----:B------:R-:W-:Y:S01]  /*0f00*/  VIADD R185, R18, 0x20 ;  /* 0x0000002012b97836 */ /* 0x000fe20000000000 */
[----:B------:R-:W-:Y:S01]  /*0f10*/  LEA.HI R4, R4, R211, RZ, 0x3 ;  /* 0x000000d304047211 */ /* 0x000fe200078f18ff */
[----:B------:R-:W-:Y:S01]  /*0f20*/  IMAD.SHL.U32 R0, R0, 0x40, RZ ;  /* 0x0000004000007824 */ /* 0x000fe200078e00ff */
[----:B------:R-:W-:Y:S01]  /*0f30*/  SHF.L.U32 R227, R22, 0x6, RZ ;  /* 0x0000000616e37819 */ /* 0x000fe200000006ff */
[----:B------:R-:W-:Y:S01]  /*0f40*/  IMAD.SHL.U32 R5, R5, 0x40, RZ ;  /* 0x0000004005057824 */ /* 0x000fe200078e00ff */
[----:B------:R-:W-:Y:S01]  /*0f50*/  SHF.L.U32 R196, R213, 0x6, RZ ;  /* 0x00000006d5c47819 */ /* 0x000fe200000006ff */
[----:B------:R-:W-:Y:S01]  /*0f60*/  IMAD.SHL.U32 R4, R4, 0x40, RZ ;  /* 0x0000004004047824 */ /* 0x000fe200078e00ff */
[----:B------:R-:W-:-:S02]  /*0f70*/  LOP3.LUT R3, R227, 0x1c0, RZ, 0xc0, !PT ;  /* 0x000001c0e3037812 */ /* 0x000fc400078ec0ff */
[----:B------:R-:W-:Y:S02]  /*0f80*/  LOP3.LUT R196, R196, 0x1c0, RZ, 0xc0, !PT ;  /* 0x000001c0c4c47812 */ /* 0x000fe400078ec0ff */
[----:B------:R-:W-:Y:S02]  /*0f90*/  LOP3.LUT R195, R195, 0x1c0, RZ, 0xc0, !PT ;  /* 0x000001c0c3c37812 */ /* 0x000fe400078ec0ff */
[----:B------:R-:W-:Y:S02]  /*0fa0*/  LOP3.LUT R194, R194, 0x1c0, RZ, 0xc0, !PT ;  /* 0x000001c0c2c27812 */ /* 0x000fe400078ec0ff */
[----:B------:R-:W-:Y:S02]  /*0fb0*/  SHF.R.U32.HI R200, RZ, 0x3, R3 ;  /* 0x00000003ffc87819 */ /* 0x000fe40000011603 */
[----:B------:R-:W-:Y:S02]  /*0fc0*/  LOP3.LUT R205, R3, 0x38, R16, 0xf8, !PT ;  /* 0x0000003803cd7812 */ /* 0x000fe400078ef810 */
[----:B------:R-:W-:-:S02]  /*0fd0*/  SHF.R.U32.HI R230, RZ, 0x3, R196 ;  /* 0x00000003ffe67819 */ /* 0x000fc400000116c4 */
[--C-:B------:R-:W-:Y:S02]  /*0fe0*/  LOP3.LUT R3, R196, 0x38, R16.reuse, 0xf8, !PT ;  /* 0x00000038c4037812 */ /* 0x100fe400078ef810 */
[----:B------:R-:W-:Y:S02]  /*0ff0*/  SHF.R.U32.HI R229, RZ, 0x3, R195 ;  /* 0x00000003ffe57819 */ /* 0x000fe400000116c3 */
[----:B------:R-:W-:Y:S02]  /*1000*/  LOP3.LUT R6, R195, 0x38, R16, 0xf8, !PT ;  /* 0x00000038c3067812 */ /* 0x000fe400078ef810 */
[----:B------:R-:W-:Y:S02]  /*1010*/  SHF.R.U32.HI R228, RZ, 0x3, R194 ;  /* 0x00000003ffe47819 */ /* 0x000fe400000116c2 */
[----:B------:R-:W-:Y:S02]  /*1020*/  LOP3.LUT R7, R194, 0x38, R16, 0xf8, !PT ;  /* 0x00000038c2077812 */ /* 0x000fe400078ef810 */
[----:B------:R-:W-:-:S02]  /*1030*/  LOP3.LUT R199, R0, 0xfffffe00, RZ, 0xc0, !PT ;  /* 0xfffffe0000c77812 */ /* 0x000fc400078ec0ff */
[----:B------:R-:W-:Y:S02]  /*1040*/  LOP3.LUT R198, R5, 0xfffffe00, RZ, 0xc0, !PT ;  /* 0xfffffe0005c67812 */ /* 0x000fe400078ec0ff */
[----:B------:R-:W-:Y:S02]  /*1050*/  LOP3.LUT R197, R4, 0xfffffe00, RZ, 0xc0, !PT ;  /* 0xfffffe0004c57812 */ /* 0x000fe400078ec0ff */
[----:B------:R-:W-:Y:S02]  /*1060*/  LOP3.LUT R203, R8, 0x7ffffffc, RZ, 0xc0, !PT ;  /* 0x7ffffffc08cb7812 */ /* 0x000fe400078ec0ff */
[----:B------:R-:W-:Y:S02]  /*1070*/  LOP3.LUT R0, R199, R3, R230, 0xf6, !PT ;  /* 0x00000003c7007212 */ /* 0x000fe400078ef6e6 */
[----:B------:R-:W-:Y:S01]  /*1080*/  LOP3.LUT R6, R198, R6, R229, 0xf6, !PT ;  /* 0x00000006c6067212 */ /* 0x000fe200078ef6e5 */
[----:B------:R-:W-:Y:S01]  /*1090*/  IMAD.IADD R203, R220, 0x1, -R203 ;  /* 0x00000001dccb7824 */ /* 0x000fe200078e0acb */
[----:B------:R-:W-:Y:S01]  /*10a0*/  LOP3.LUT R4, R197, R7, R228, 0xf6, !PT ;  /* 0x00000007c5047212 */ /* 0x000fe200078ef6e4 */
[--C-:B------:R-:W-:Y:S01]  /*10b0*/  IMAD R223, R0, 0x2, R219.reuse ;  /* 0x0000000200df7824 */ /* 0x100fe200078e02db */
[----:B------:R-:W-:Y:S01]  /*10c0*/  IADD3 R187, R16, 0x40, RZ ;  /* 0x0000004010bb7810 */ /* 0x000fe20007ffe0ff */
[--C-:B------:R-:W-:Y:S01]  /*10d0*/  IMAD R222, R6, 0x2, R219.reuse ;  /* 0x0000000206de7824 */ /* 0x100fe200078e02db */
[----:B------:R-:W-:Y:S01]  /*10e0*/  LOP3.LUT R205, R201, R205, R200, 0xf6, !PT ;  /* 0x000000cdc9cd7212 */ /* 0x000fe200078ef6c8 */
[----:B------:R-:W-:Y:S01]  /*10f0*/  IMAD R221, R4, 0x2, R219 ;  /* 0x0000000204dd7824 */ /* 0x000fe200078e02db */
[----:B------:R-:W-:-:S02]  /*1100*/  SHF.R.S32.HI R216, RZ, 0x1f, R22 ;  /* 0x0000001fffd87819 */ /* 0x000fc40000011416 */
[----:B------:R-:W-:Y:S02]  /*1110*/  SHF.R.S32.HI R17, RZ, 0x1f, R16 ;  /* 0x0000001fff117819 */ /* 0x000fe40000011410 */
[----:B------:R-:W-:Y:S02]  /*1120*/  SHF.R.S32.HI R19, RZ, 0x1f, R18 ;  /* 0x0000001fff137819 */ /* 0x000fe40000011412 */
[----:B------:R-:W-:Y:S02]  /*1130*/  SHF.R.S32.HI R218, RZ, 0x1f, R185 ;  /* 0x0000001fffda7819 */ /* 0x000fe400000114b9 */
[----:B------:R-:W-:Y:S02]  /*1140*/  SHF.R.S32.HI R215, RZ, 0x1f, R187 ;  /* 0x0000001fffd77819 */ /* 0x000fe400000114bb */
[----:B------:R-:W-:Y:S02]  /*1150*/  LEA R202, R205, R219, 0x1 ;  /* 0x000000dbcdca7211 */ /* 0x000fe400078e08ff */
[----:B--2---:R-:W-:-:S07]  /*1160*/  LOP3.LUT R189, R13, 0x1, RZ, 0xfc, !PT ;  /* 0x000000010dbd7812 */ /* 0x004fce00078efcff */
.L_x_2915:
[----:B0---4-:R-:W0:Y:S02]  /*1170*/  LDC.64 R4, c[0x0][0xc88] ;  /* 0x00032200ff047b82 */ /* 0x011e240000000a00 */
[----:B0-----:R-:W-:-:S05]  /*1180*/  IMAD.WIDE R4, R31, 0x4, R4 ;  /* 0x000000041f047825 */ /* 0x001fca00078e0204 */
[----:B--2---:R-:W2:Y:S01]  /*1190*/  LDG.E R210, desc[UR40][R4.64] ;  /* 0x0000002804d27981 */ /* 0x004ea2000c1e1900 */
[----:B------:R-:W-:Y:S05]  /*11a0*/  YIELD ;  /* 0x0000000000007946 */ /* 0x000fea0003800000 */
[----:B------:R-:W-:Y:S01]  /*11b0*/  ULDC.64 UR4, c[0x0][0xa28] ;  /* 0x00028a0000047ab9 */ /* 0x000fe20000000a00 */
[----:B------:R-:W-:Y:S01]  /*11c0*/  ULDC.64 UR8, c[0x0][0xa18] ;  /* 0x0002860000087ab9 */ /* 0x000fe20000000a00 */
[----:B------:R-:W-:Y:S01]  /*11d0*/  ISETP.NE.U32.AND P1, PT, RZ, UR4, PT ;  /* 0x00000004ff007c0c */ /* 0x000fe2000bf25070 */
[----:B------:R-:W-:Y:S01]  /*11e0*/  ULDC.64 UR6, c[0x0][0xa08] ;  /* 0x0002820000067ab9 */ /* 0x000fe20000000a00 */
[----:B------:R-:W-:Y:S01]  /*11f0*/  IMAD.MOV.U32 R3, RZ, RZ, RZ ;  /* 0x000000ffff037224 */ /* 0x000fe200078e00ff */
[----:B------:R-:W-:Y:S01]  /*1200*/  ISETP.NE.U32.AND P0, PT, RZ, UR6, PT ;  /* 0x00000006ff007c0c */ /* 0x000fe2000bf05070 */
[----:B------:R-:W-:Y:S01]  /*1210*/  IMAD.MOV.U32 R31, RZ, RZ, RZ ;  /* 0x000000ffff1f7224 */ /* 0x000fe200078e00ff */
[----:B------:R-:W-:-:S02]  /*1220*/  ISETP.NE.AND.EX P1, PT, RZ, UR5, PT, P1 ;  /* 0x00000005ff007c0c */ /* 0x000fc4000bf25310 */
[----:B------:R-:W-:Y:S02]  /*1230*/  ISETP.NE.AND.EX P0, PT, RZ, UR7, PT, P0 ;  /* 0x00000007ff007c0c */ /* 0x000fe4000bf05300 */
[----:B--2---:R-:W-:-:S09]  /*1240*/  SHF.R.S32.HI R217, RZ, 0x1f, R210 ;  /* 0x0000001fffd97819 */ /* 0x004fd200000114d2 */
[C---:B------:R-:W-:Y:S02]  /*1250*/  @P1 LEA R6, P2, R210.reuse, UR4, 0x2 ;  /* 0x00000004d2061c11 */ /* 0x040fe4000f8410ff */
[C---:B------:R-:W-:Y:S02]  /*1260*/  SHF.L.U32 R208, R210.reuse, 0x2, RZ ;  /* 0x00000002d2d07819 */ /* 0x040fe400000006ff */
[C-C-:B------:R-:W-:Y:S02]  /*1270*/  @P1 LEA.HI.X R7, R210.reuse, UR5, R217.reuse, 0x2, P2 ;  /* 0x00000005d2071c11 */ /* 0x140fe400090f14d9 */
[----:B------:R-:W-:Y:S01]  /*1280*/  ISETP.NE.U32.AND P2, PT, RZ, UR8, PT ;  /* 0x00000008ff007c0c */ /* 0x000fe2000bf45070 */
[----:B------:R-:W-:Y:S01]  /*1290*/  ULDC UR4, c[0x0][0x288] ;  /* 0x0000a20000047ab9 */ /* 0x000fe20000000800 */
[----:B------:R-:W-:Y:S01]  /*12a0*/  SHF.L.U64.HI R209, R210, 0x2, R217 ;  /* 0x00000002d2d17819 */ /* 0x000fe200000102d9 */
[----:B------:R0:W5:Y:S01]  /*12b0*/  @P1 LDG.E R3, desc[UR40][R6.64] ;  /* 0x0000002806031981 */ /* 0x000162000c1e1900 */
[----:B------:R-:W-:-:S02]  /*12c0*/  ISETP.NE.AND.EX P2, PT, RZ, UR9, PT, P2 ;  /* 0x00000009ff007c0c */ /* 0x000fc4000bf45320 */
[----:B------:R-:W-:Y:S01]  /*12d0*/  IADD3 R8, P3, R208, UR6, RZ ;  /* 0x00000006d0087c10 */ /* 0x000fe2000ff7e0ff */
[----:B------:R-:W-:Y:S01]  /*12e0*/  IMAD.U32 R192, RZ, RZ, UR4 ;  /* 0x00000004ffc07e24 */ /* 0x000fe2000f8e00ff */
[----:B------:R-:W-:Y:S02]  /*12f0*/  ULDC.64 UR4, c[0x0][0x418] ;  /* 0x0001060000047ab9 */ /* 0x000fe40000000a00 */
[----:B------:R-:W-:-:S05]  /*1300*/  IADD3.X R9, R209, UR7, RZ, P3, !PT ;  /* 0x00000007d1097c10 */ /* 0x000fca0009ffe4ff */
[----:B------:R0:W5:Y:S02]  /*1310*/  @P0 LDG.E R31, desc[UR40][R8.64] ;  /* 0x00000028081f0981 */ /* 0x000164000c1e1900 */
[----:B------:R-:W-:-:S04]  /*1320*/  @P2 IADD3 R4, P1, R208, UR8, RZ ;  /* 0x00000008d0042c10 */ /* 0x000fc8000ff3e0ff */
[----:B------:R-:W-:-:S05]  /*1330*/  @P2 IADD3.X R5, R209, UR9, RZ, P1, !PT ;  /* 0x00000009d1052c10 */ /* 0x000fca0008ffe4ff */
        /* <DEDUP_REMOVED lines=10> */
[----:B------:R-:W-:Y:S01]  /*13e0*/  MOV R27, R210 ;  /* 0x000000d2001b7202 */ /* 0x000fe20000000f00 */
[----:B0--3--:R-:W-:Y:S06]  /*13f0*/  @P2 BRA `(.L_x_2713) ;  /* 0x0000000000242947 */ /* 0x009fec0003800000 */
        /* <DEDUP_REMOVED lines=9> */
.L_x_2713:
[----:B------:R-:W-:Y:S01]  /*1490*/  ULDC.64 UR4, c[0x0][0xa20] ;  /* 0x0002880000047ab9 */ /* 0x000fe20000000a00 */
[----:B------:R-:W-:Y:S01]  /*14a0*/  IMAD.MOV.U32 R207, RZ, RZ, R30 ;  /* 0x000000ffffcf7224 */ /* 0x000fe200078e001e */
[----:B------:R-:W-:-:S04]  /*14b0*/  ISETP.NE.U32.AND P1, PT, RZ, UR4, PT ;  /* 0x00000004ff007c0c */ /* 0x000fc8000bf25070 */
[----:B------:R-:W-:-:S13]  /*14c0*/  ISETP.NE.AND.EX P1, PT, RZ, UR5, PT, P1 ;  /* 0x00000005ff007c0c */ /* 0x000fda000bf25310 */
[----:B------:R-:W-:Y:S05]  /*14d0*/  @!P1 BRA `(.L_x_2714) ;  /* 0x0000000000109947 */ /* 0x000fea0003800000 */
[----:B------:R-:W-:-:S04]  /*14e0*/  IADD3 R4, P0, R208, UR4, RZ ;  /* 0x00000004d0047c10 */ /* 0x000fc8000ff1e0ff */
[----:B------:R-:W-:-:S05]  /*14f0*/  IADD3.X R5, R209, UR5, RZ, P0, !PT ;  /* 0x00000005d1057c10 */ /* 0x000fca00087fe4ff */
[----:B------:R0:W5:Y:S01]  /*1500*/  LDG.E R28, desc[UR40][R4.64] ;  /* 0x00000028041c7981 */ /* 0x000162000c1e1900 */
[----:B------:R-:W-:Y:S05]  /*1510*/  BRA `(.L_x_2715) ;  /* 0x0000000000107947 */ /* 0x000fea0003800000 */
.L_x_2714:
[----:B------:R-:W-:Y:S05]  /*1520*/  @!P0 BRA `(.L_x_2715) ;  /* 0x00000000000c8947 */ /* 0x000fea0003800000 */
[----:B------:R-:W2:Y:S04]  /*1530*/  LDG.E R5, desc[UR40][R8.64] ;  /* 0x0000002808057981 */ /* 0x000ea8000c1e1900 */
[----:B------:R-:W2:Y:S02]  /*1540*/  LDG.E R28, desc[UR40][R8.64+0x4] ;  /* 0x00000428081c7981 */ /* 0x000ea4000c1e1900 */
[----:B--2---:R-:W-:-:S07]  /*1550*/  IMAD.IADD R28, R28, 0x1, -R5 ;  /* 0x000000011c1c7824 */ /* 0x004fce00078e0a05 */
.L_x_2715:
[----:B------:R-:W-:Y:S01]  /*1560*/  ULDC.64 UR4, c[0x0][0xa10] ;  /* 0x0002840000047ab9 */ /* 0x000fe20000000a00 */
[----:B------:R-:W1:Y:S01]  /*1570*/  LDC R8, c[0x0][0x448] ;  /* 0x00011200ff087b82 */ /* 0x000e620000000800 */
[----:B------:R-:W-:-:S04]  /*1580*/  ISETP.NE.U32.AND P0, PT, RZ, UR4, PT ;  /* 0x00000004ff007c0c */ /* 0x000fc8000bf05070 */
[----:B------:R-:W-:Y:S01]  /*1590*/  ISETP.NE.AND.EX P0, PT, RZ, UR5, PT, P0 ;  /* 0x00000005ff007c0c */ /* 0x000fe2000bf05300 */
[----:B------:R-:W-:-:S12]  /*15a0*/  ULDC.64 UR4, c[0x0][0xa30] ;  /* 0x00028c0000047ab9 */ /* 0x000fd80000000a00 */
[----:B0-----:R-:W0:Y:S02]  /*15b0*/  @P0 LDC.64 R4, c[0x0][0xa10] ;  /* 0x00028400ff040b82 */ /* 0x001e240000000a00 */
[----:B0-----:R-:W-:-:S05]  /*15c0*/  @P0 IMAD.WIDE R4, R27, 0x4, R4 ;  /* 0x000000041b040825 */ /* 0x001fca00078e0204 */
[----:B------:R-:W2:Y:S04]  /*15d0*/  @P0 LDG.E R0, desc[UR40][R4.64] ;  /* 0x0000002804000981 */ /* 0x000ea8000c1e1900 */
[----:B------:R0:W2:Y:S01]  /*15e0*/  @P0 LDG.E R9, desc[UR40][R4.64+0x4] ;  /* 0x0000042804090981 */ /* 0x0000a2000c1e1900 */
[----:B------:R-:W-:Y:S02]  /*15f0*/  ISETP.NE.U32.AND P1, PT, RZ, UR4, PT ;  /* 0x00000004ff007c0c */ /* 0x000fe4000bf25070 */
[----:B-----5:R-:W-:Y:S02]  /*1600*/  MOV R113, R28 ;  /* 0x0000001c00717202 */ /* 0x020fe40000000f00 */
[----:B------:R-:W-:-:S13]  /*1610*/  ISETP.NE.AND.EX P1, PT, RZ, UR5, PT, P1 ;  /* 0x00000005ff007c0c */ /* 0x000fda000bf25310 */
[----:B------:R-:W-:-:S04]  /*1620*/  @P1 IADD3 R6, P2, R208, UR4, RZ ;  /* 0x00000004d0061c10 */ /* 0x000fc8000ff5e0ff */
[----:B------:R-:W-:-:S05]  /*1630*/  @P1 IADD3.X R7, R209, UR5, RZ, P2, !PT ;  /* 0x00000005d1071c10 */ /* 0x000fca00097fe4ff */
[----:B------:R3:W5:Y:S01]  /*1640*/  @P1 LDG.E R113, desc[UR40][R6.64] ;  /* 0x0000002806711981 */ /* 0x000762000c1e1900 */
[----:B-1----:R-:W-:Y:S01]  /*1650*/  ISETP.NE.AND P1, PT, R8, 0x1, PT ;  /* 0x000000010800780c */ /* 0x002fe20003f25270 */
[----:B------:R-:W-:-:S04]  /*1660*/  IMAD.SHL.U32 R191, R29, 0x80, RZ ;  /* 0x000000801dbf7824 */ /* 0x000fc800078e00ff */
[----:B0-----:R-:W-:-:S08]  /*1670*/  VIADD R4, R191, 0x7f ;  /* 0x0000007fbf047836 */ /* 0x001fd00000000000 */
[----:B------:R-:W0:Y:S08]  /*1680*/  @P1 LDC R11, c[0x0][0x44c] ;  /* 0x00011300ff0b1b82 */ /* 0x000e300000000800 */
[----:B------:R-:W1:Y:S01]  /*1690*/  @P1 LDC R5, c[0x0][0x450] ;  /* 0x00011400ff051b82 */ /* 0x000e620000000800 */
[----:B--2---:R-:W-:Y:S02]  /*16a0*/  @P0 IMAD.IADD R24, R9, 0x1, -R0 ;  /* 0x0000000109180824 */ /* 0x004fe400078e0a00 */
[----:B------:R-:W-:-:S02]  /*16b0*/  IMAD.IADD R9, R28, 0x1, -R3 ;  /* 0x000000011c097824 */ /* 0x000fc400078e0a03 */
[----:B0-----:R-:W-:-:S03]  /*16c0*/  @P1 IMAD.HI.U32 R0, R4, R11, RZ ;  /* 0x0000000b04001227 */ /* 0x001fc600078e00ff */
[----:B------:R-:W-:Y:S01]  /*16d0*/  IADD3 R193, R9, R24, RZ ;  /* 0x0000001809c17210 */ /* 0x000fe20007ffe0ff */
[----:B------:R-:W-:Y:S01]  /*16e0*/  IMAD.MOV R25, RZ, RZ, -R9 ;  /* 0x000000ffff197224 */ /* 0x000fe200078e0a09 */
[----:B-1----:R-:W-:Y:S02]  /*16f0*/  @P1 SHF.R.U32.HI R4, RZ, R5, R0 ;  /* 0x00000005ff041219 */ /* 0x002fe40000011600 */
[C---:B------:R-:W-:Y:S01]  /*1700*/  IADD3 R128, R193.reuse, 0x80, -R192 ;  /* 0x00000080c1807810 */ /* 0x040fe20007ffe8c0 */
[----:B------:R-:W-:Y:S01]  /*1710*/  VIADD R0, R193, 0x7f ;  /* 0x0000007fc1007836 */ /* 0x000fe20000000000 */
[----:B------:R-:W-:-:S03]  /*1720*/  VIMNMX R25, RZ, R25, !PT ;  /* 0x00000019ff197248 */ /* 0x000fc60007fe0100 */
[----:B------:R-:W-:Y:S01]  /*1730*/  IMAD.IADD R4, R128, 0x1, R4 ;  /* 0x0000000180047824 */ /* 0x000fe200078e0204 */
[----:B------:R-:W-:-:S04]  /*1740*/  SHF.R.S32.HI R3, RZ, 0x1f, R0 ;  /* 0x0000001fff037819 */ /* 0x000fc80000011400 */
[----:B------:R-:W-:Y:S02]  /*1750*/  SHF.R.S32.HI R5, RZ, 0x1f, R4 ;  /* 0x0000001fff057819 */ /* 0x000fe40000011404 */
[----:B------:R-:W-:Y:S02]  /*1760*/  LEA.HI R3, R3, R0, RZ, 0x7 ;  /* 0x0000000003037211 */ /* 0x000fe400078f38ff */
[----:B------:R-:W-:Y:S02]  /*1770*/  LEA.HI R5, R5, R4, RZ, 0x7 ;  /* 0x0000000405057211 */ /* 0x000fe400078f38ff */
[----:B------:R-:W-:Y:S02]  /*1780*/  SHF.R.S32.HI R129, RZ, 0x7, R3 ;  /* 0x00000007ff817819 */ /* 0x000fe40000011403 */
[----:B------:R-:W-:-:S04]  /*1790*/  SHF.R.S32.HI R0, RZ, 0x7, R5 ;  /* 0x00000007ff007819 */ /* 0x000fc80000011405 */
[----:B------:R-:W-:-:S05]  /*17a0*/  VIMNMX R0, R129, R0, PT ;  /* 0x0000000081007248 */ /* 0x000fca0003fe0100 */
[----:B------:R-:W-:-:S05]  /*17b0*/  IMAD R3, R0, 0x80, -R9 ;  /* 0x0000008000037824 */ /* 0x000fca00078e0a09 */
[----:B------:R-:W-:-:S04]  /*17c0*/  VIMNMX R0, R3, R24, PT ;  /* 0x0000001803007248 */ /* 0x000fc80003fe0100 */
[----:B------:R-:W-:Y:S02]  /*17d0*/  ISETP.GT.AND P0, PT, R0, R25, PT ;  /* 0x000000190000720c */ /* 0x000fe40003f04270 */
[----:B------:R-:W-:-:S05]  /*17e0*/  SHF.R.U32.HI R25, RZ, 0x7, R25 ;  /* 0x00000007ff197819 */ /* 0x000fca0000011619 */
[----:B------:R-:W-:-:S06]  /*17f0*/  IMAD.MOV.U32 R26, RZ, RZ, R25 ;  /* 0x000000ffff1a7224 */ /* 0x000fcc00078e0019 */
[----:B------:R-:W-:-:S04]  /*1800*/  @P0 IADD3 R0, R0, 0x7f, RZ ;  /* 0x0000007f00000810 */ /* 0x000fc80007ffe0ff */
[----:B------:R-:W-:-:S04]  /*1810*/  @P0 SHF.R.S32.HI R3, RZ, 0x1f, R0 ;  /* 0x0000001fff030819 */ /* 0x000fc80000011400 */
[----:B------:R-:W-:-:S04]  /*1820*/  @P0 LEA.HI R3, R3, R0, RZ, 0x7 ;  /* 0x0000000003030211 */ /* 0x000fc800078f38ff */
[----:B------:R-:W-:Y:S02]  /*1830*/  @P0 SHF.R.S32.HI R26, RZ, 0x7, R3 ;  /* 0x00000007ff1a0819 */ /* 0x000fe40000011403 */
[----:B------:R-:W-:Y:S02]  /*1840*/  PLOP3.LUT P0, PT, PT, PT, PT, 0x80, 0x0 ;  /* 0x000000000000781c */ /* 0x000fe40003f0f070 */
[----:B------:R-:W-:-:S13]  /*1850*/  ISETP.GT.AND P1, PT, R26, R25, PT ;  /* 0x000000191a00720c */ /* 0x000fda0003f24270 */
[----:B---3--:R-:W-:Y:S05]  /*1860*/  @!P1 BRA `(.L_x_2716) ;  /* 0x0000006c00089947 */ /* 0x008fea0003800000 */
        /* <DEDUP_REMOVED lines=20> */
.L_x_2718:
[----:B------:R-:W-:Y:S05]  /*19b0*/  BSYNC B6 ;  /* 0x0000000000067941 */ /* 0x000fea0003800000 */
.L_x_2717:
        /* <DEDUP_REMOVED lines=20> */
.L_x_2720:
[----:B------:R-:W-:Y:S05]  /*1b00*/  BSYNC B6 ;  /* 0x0000000000067941 */ /* 0x000fea0003800000 */
.L_x_2719:
[----:B------:R-:W-:Y:S01]  /*1b10*/  ULDC.64 UR4, c[0x0][0x9f8] ;  /* 0x00027e0000047ab9 */ /* 0x000fe20000000a00 */
[----:B------:R-:W0:Y:S01]  /*1b20*/  S2R R33, SR_TID.X ;  /* 0x0000000000217919 */ /* 0x000e220000002100 */
[----:B------:R-:W-:Y:S01]  /*1b30*/  ISETP.NE.U32.AND P0, PT, RZ, UR4, PT ;  /* 0x00000004ff007c0c */ /* 0x000fe2000bf05070 */
[----:B------:R-:W1:Y:S01]  /*1b40*/  LDC.64 R102, c[0x0][0x300] ;  /* 0x0000c000ff667b82 */ /* 0x000e620000000a00 */
[----:B------:R-:W-:Y:S01]  /*1b50*/  IMAD.IADD R47, R31, 0x1, R28 ;  /* 0x000000011f2f7824 */ /* 0x000fe200078e021c */
[----:B------:R-:W-:Y:S01]  /*1b60*/  ULDC.64 UR6, c[0x0][0xa08] ;  /* 0x0002820000067ab9 */ /* 0x000fe20000000a00 */
[----:B------:R-:W-:Y:S02]  /*1b70*/  ISETP.NE.AND.EX P0, PT, RZ, UR5, PT, P0 ;  /* 0x00000005ff007c0c */ /* 0x000fe4000bf05300 */
[----:B------:R-:W-:-:S03]  /*1b80*/  SHF.R.S32.HI R8, RZ, 0x1f, R30 ;  /* 0x0000001fff087819 */ /* 0x000fc6000001141e */
[----:B------:R-:W2:Y:S08]  /*1b90*/  LDC R39, c[0x0][0x3f4] ;  /* 0x0000fd00ff277b82 */ /* 0x000eb00000000800 */
[----:B------:R-:W-:Y:S01]  /*1ba0*/  @P0 IADD3 R4, P1, R208, UR4, RZ ;  /* 0x00000004d0040c10 */ /* 0x000fe2000ff3e0ff */
[----:B------:R-:W3:Y:S03]  /*1bb0*/  LDC.64 R12, c[0x0][0x3f8] ;  /* 0x0000fe00ff0c7b82 */ /* 0x000ee60000000a00 */
[----:B------:R-:W-:Y:S01]  /*1bc0*/  @P0 IADD3.X R5, R209, UR5, RZ, P1, !PT ;  /* 0x00000005d1050c10 */ /* 0x000fe20008ffe4ff */
[----:B------:R-:W-:-:S04]  /*1bd0*/  ULDC.64 UR4, c[0x0][0x308] ;  /* 0x0000c20000047ab9 */ /* 0x000fc80000000a00 */
[----:B------:R4:W4:Y:S01]  /*1be0*/  @P0 LDG.E R27, desc[UR40][R4.64] ;  /* 0x00000028041b0981 */ /* 0x000922000c1e1900 */
[----:B------:R-:W-:Y:S01]  /*1bf0*/  SHF.R.S32.HI R43, RZ, 0x1f, R47 ;  /* 0x0000001fff2b7819 */ /* 0x000fe2000001142f */
[-C--:B-1----:R-:W-:Y:S01]  /*1c00*/  IMAD.WIDE.U32 R6, R47, R102.reuse, RZ ;  /* 0x000000662f067225 */ /* 0x082fe200078e00ff */
[----:B------:R-:W-:Y:S02]  /*1c10*/  ISETP.NE.U32.AND P0, PT, RZ, UR6, PT ;  /* 0x00000006ff007c0c */ /* 0x000fe4000bf05070 */
[----:B0-----:R-:W-:Y:S01]  /*1c20*/  SHF.R.U32.HI R33, RZ, 0x7, R33 ;  /* 0x00000007ff217819 */ /* 0x001fe20000011621 */
[-C--:B------:R-:W-:Y:S01]  /*1c30*/  IMAD R0, R43, R102.reuse, RZ ;  /* 0x000000662b007224 */ /* 0x080fe200078e02ff */
[----:B------:R-:W-:Y:S01]  /*1c40*/  ISETP.NE.AND.EX P0, PT, RZ, UR7, PT, P0 ;  /* 0x00000007ff007c0c */ /* 0x000fe2000bf05300 */
[----:B------:R-:W-:Y:S01]  /*1c50*/  IMAD.SHL.U32 R92, R102, 0x20, RZ ;  /* 0x00000020665c7824 */ /* 0x000fe200078e00ff */
[----:B------:R-:W-:Y:S01]  /*1c60*/  ISETP.NE.AND P6, PT, R33, 0x1, PT ;  /* 0x000000012100780c */ /* 0x000fe20003fc5270 */
[----:B------:R-:W-:Y:S01]  /*1c70*/  IMAD R3, R47, R103, R0 ;  /* 0x000000672f037224 */ /* 0x000fe200078e0200 */
[----:B--2---:R-:W-:Y:S01]  /*1c80*/  ISETP.GE.AND P2, PT, R16, R39, PT ;  /* 0x000000271000720c */ /* 0x004fe20003f46270 */
[----:B------:R-:W-:Y:S01]  /*1c90*/  IMAD.WIDE.U32 R44, R22, R102, R16 ;  /* 0x00000066162c7225 */ /* 0x000fe200078e0010 */
[----:B-----5:R-:W-:-:S02]  /*1ca0*/  SHF.R.S32.HI R31, RZ, 0x1f, R113 ;  /* 0x0000001fff1f7819 */ /* 0x020fc40000011471 */
[----:B------:R-:W-:Y:S01]  /*1cb0*/  SHF.L.U64.HI R93, R102, 0x5, R103 ;  /* 0x00000005665d7819 */ /* 0x000fe20000010267 */
[----:B------:R-:W-:Y:S01]  /*1cc0*/  IMAD.IADD R7, R7, 0x1, R3 ;  /* 0x0000000107077824 */ /* 0x000fe200078e0203 */
[----:B------:R-:W-:Y:S01]  /*1cd0*/  SHF.L.U32 R112, R39, 0x1, RZ ;  /* 0x0000000127707819 */ /* 0x000fe200000006ff */
[----:B------:R-:W-:Y:S01]  /*1ce0*/  IMAD R3, R8, UR4, RZ ;  /* 0x0000000408037c24 */ /* 0x000fe2000f8e02ff */
[----:B---3--:R-:W-:Y:S01]  /*1cf0*/  SHF.L.U64.HI R21, R12, 0x5, R13 ;  /* 0x000000050c157819 */ /* 0x008fe2000001020d */
[C---:B----4-:R-:W-:Y:S01]  /*1d00*/  IMAD.WIDE.U32 R4, R30.reuse, UR4, R6 ;  /* 0x000000041e047c25 */ /* 0x050fe2000f8e0006 */
[----:B------:R-:W-:Y:S01]  /*1d10*/  SHF.R.S32.HI R118, RZ, 0x1f, R213 ;  /* 0x0000001fff767819 */ /* 0x000fe200000114d5 */
[----:B------:R-:W0:Y:S01]  /*1d20*/  LDC.64 R6, c[0x0][0x408] ;  /* 0x00010200ff067b82 */ /* 0x000e220000000a00 */
[----:B------:R-:W-:Y:S01]  /*1d30*/  SHF.R.S32.HI R117, RZ, 0x1f, R212 ;  /* 0x0000001fff757819 */ /* 0x000fe200000114d4 */
[----:B------:R-:W-:Y:S01]  /*1d40*/  IMAD R3, R30, UR5, R3 ;  /* 0x000000051e037c24 */ /* 0x000fe2000f8e0203 */
[----:B------:R-:W-:Y:S01]  /*1d50*/  ULDC.64 UR4, c[0x0][0x310] ;  /* 0x0000c40000047ab9 */ /* 0x000fe20000000a00 */
[----:B------:R-:W-:Y:S01]  /*1d60*/  IMAD.WIDE.U32 R10, R22, R12, R16 ;  /* 0x0000000c160a7225 */ /* 0x000fe200078e0010 */
[----:B------:R-:W-:-:S03]  /*1d70*/  SHF.R.S32.HI R116, RZ, 0x1f, R211 ;  /* 0x0000001fff747819 */ /* 0x000fc600000114d3 */
[----:B------:R-:W-:Y:S02]  /*1d80*/  IMAD.IADD R5, R5, 0x1, R3 ;  /* 0x0000000105057824 */ /* 0x000fe400078e0203 */
[----:B------:R-:W-:-:S04]  /*1d90*/  IMAD.WIDE.U32 R130, R22, R102, R92 ;  /* 0x0000006616827225 */ /* 0x000fc800078e005c */
[----:B------:R-:W-:Y:S02]  /*1da0*/  IMAD R32, R31, R12, RZ ;  /* 0x0000000c1f207224 */ /* 0x000fe400078e02ff */
[----:B------:R-:W-:Y:S02]  /*1db0*/  VIADD R126, R33, 0x8 ;  /* 0x00000008217e7836 */ /* 0x000fe40000000000 */
[----:B------:R-:W-:Y:S02]  /*1dc0*/  IMAD R37, R113, R13, R32 ;  /* 0x0000000d71257224 */ /* 0x000fe400078e0220 */
        /* <DEDUP_REMOVED lines=9> */
[----:B------:R-:W-:Y:S01]  /*1e60*/  IADD3 R42, P4, R100, 0x40, RZ ;  /* 0x00000040642a7810 */ /* 0x000fe20007f9e0ff */
[----:B------:R-:W-:Y:S02]  /*1e70*/  IMAD.X R47, R216, 0x1, R43, P0 ;  /* 0x00000001d82f7824 */ /* 0x000fe400000e062b */
[----:B------:R-:W-:Y:S01]  /*1e80*/  IMAD R41, R99, UR5, R0 ;  /* 0x0000000563297c24 */ /* 0x000fe2000f8e0200 */
[----:B------:R-:W-:Y:S05]  /*1e90*/  @!P6 WARPSYNC.ALL ;  /* 0x000000000000e948 */ /* 0x000fea0003800000 */
[----:B------:R-:W-:Y:S01]  /*1ea0*/  ULDC.64 UR4, c[0x0][0x330] ;  /* 0x0000cc0000047ab9 */ /* 0x000fe20000000a00 */
[----:B------:R-:W-:-:S02]  /*1eb0*/  IMAD.IADD R41, R101, 0x1, R41 ;  /* 0x0000000165297824 */ /* 0x000fc400078e0229 */
[----:B------:R-:W-:Y:S02]  /*1ec0*/  IMAD R3, R8, UR4, RZ ;  /* 0x0000000408037c24 */ /* 0x000fe4000f8e02ff */
[----:B------:R-:W-:Y:S01]  /*1ed0*/  IMAD.WIDE.U32 R4, R30, UR4, R16 ;  /* 0x000000041e047c25 */ /* 0x000fe2000f8e0010 */
[----:B------:R-:W-:-:S03]  /*1ee0*/  IADD3.X R107, RZ, R41, RZ, P4, !PT ;  /* 0x00000029ff6b7210 */ /* 0x000fc600027fe4ff */
[----:B------:R-:W-:Y:S01]  /*1ef0*/  IMAD R3, R30, UR5, R3 ;  /* 0x000000051e037c24 */ /* 0x000fe2000f8e0203 */
[----:B------:R-:W-:Y:S02]  /*1f00*/  ULDC.64 UR4, c[0x0][0x338] ;  /* 0x0000ce0000047ab9 */ /* 0x000fe40000000a00 */
[----:B------:R-:W-:Y:S02]  /*1f10*/  IMAD R0, R9, UR4, RZ ;  /* 0x0000000409007c24 */ /* 0x000fe4000f8e02ff */
[----:B------:R-:W-:Y:S01]  /*1f20*/  IADD3 R5, R5, R3, RZ ;  /* 0x0000000305057210 */ /* 0x000fe20007ffe0ff */
[----:B------:R-:W-:Y:S01]  /*1f30*/  IMAD.WIDE.U32 R8, R22, R6, R18 ;  /* 0x0000000616087225 */ /* 0x000fe200078e0012 */
[----:B------:R-:W-:Y:S01]  /*1f40*/  SEL R3, R39, RZ, P2 ;  /* 0x000000ff27037207 */ /* 0x000fe20001000000 */
[----:B------:R-:W-:Y:S01]  /*1f50*/  @!P6 BAR.SYNC.DEFER_BLOCKING 0x9, 0x100 ;  /* 0x024400000000eb1d */ /* 0x000fe20000010000 */
[----:B------:R-:W-:Y:S01]  /*1f60*/  IADD3 R39, P0, R100, R44, RZ ;  /* 0x0000002c64277210 */ /* 0x000fe20007f1e0ff */
[----:B------:R-:W-:-:S02]  /*1f70*/  IMAD R109, R99, UR5, R0 ;  /* 0x00000005636d7c24 */ /* 0x000fc4000f8e0200 */
[----:B------:R-:W-:Y:S01]  /*1f80*/  IMAD.IADD R3, R16, 0x1, R3 ;  /* 0x0000000110037824 */ /* 0x000fe200078e0203 */
[----:B------:R-:W-:Y:S01]  /*1f90*/  IADD3 R43, P3, R39, 0x40, RZ ;  /* 0x00000040272b7810 */ /* 0x000fe20007f7e0ff */
[-C--:B------:R-:W-:Y:S02]  /*1fa0*/  IMAD R0, R216, R12.reuse, RZ ;  /* 0x0000000cd8007224 */ /* 0x080fe400078e02ff */
[----:B------:R-:W-:Y:S01]  /*1fb0*/  IMAD.WIDE.U32 R98, R99, UR4, R4 ;  /* 0x0000000463627c25 */ /* 0x000fe2000f8e0004 */
[----:B------:R-:W-:Y:S01]  /*1fc0*/  SHF.R.S32.HI R20, RZ, 0x1f, R3 ;  /* 0x0000001fff147819 */ /* 0x000fe20000011403 */
[----:B------:R-:W-:Y:S02]  /*1fd0*/  ULDC UR4, c[0x0][0x2f4] ;  /* 0x0000bd0000047ab9 */ /* 0x000fe40000000800 */
[----:B------:R-:W-:Y:S01]  /*1fe0*/  IMAD.MOV.U32 R90, RZ, RZ, R8 ;  /* 0x000000ffff5a7224 */ /* 0x000fe200078e0008 */
[-C--:B------:R-:W-:Y:S01]  /*1ff0*/  LEA.HI R8, R20, R3.reuse, RZ, 0x6 ;  /* 0x0000000314087211 */ /* 0x080fe200078f30ff */
[----:B------:R-:W-:Y:S01]  /*2000*/  IMAD.WIDE.U32 R4, R22, R12, R18 ;  /* 0x0000000c16047225 */ /* 0x000fe200078e0012 */
[----:B------:R-:W-:-:S03]  /*2010*/  LEA.HI R105, R20, R3, RZ, 0x3 ;  /* 0x0000000314697211 */ /* 0x000fc600078f18ff */
[----:B------:R-:W-:Y:S01]  /*2020*/  IMAD R15, R22, R13, R0 ;  /* 0x0000000d160f7224 */ /* 0x000fe200078e0200 */
[----:B------:R-:W-:Y:S01]  /*2030*/  LOP3.LUT R20, R195, 0x38, R105, 0xf8, !PT ;  /* 0x00000038c3147812 */ /* 0x000fe200078ef869 */
[----:B------:R-:W-:Y:S01]  /*2040*/  IMAD.SHL.U32 R3, R8, 0x80, RZ ;  /* 0x0000008008037824 */ /* 0x000fe200078e00ff */
[----:B------:R-:W-:Y:S01]  /*2050*/  LOP3.LUT R8, R105, 0x38, RZ, 0xc0, !PT ;  /* 0x0000003869087812 */ /* 0x000fe200078ec0ff */
[----:B------:R-:W-:Y:S01]  /*2060*/  IMAD.IADD R5, R5, 0x1, R15 ;  /* 0x0000000105057824 */ /* 0x000fe200078e020f */
[----:B------:R-:W-:Y:S01]  /*2070*/  LOP3.LUT R29, R20, R229, RZ, 0x3c, !PT ;  /* 0x000000e5141d7212 */ /* 0x000fe200078e3cff */
[----:B------:R-:W-:Y:S01]  /*2080*/  IMAD.IADD R11, R15, 0x1, R11 ;  /* 0x000000010f0b7824 */ /* 0x000fe200078e020b */
[----:B------:R-:W-:Y:S01]  /*2090*/  LOP3.LUT R40, R105, 0xfffffff8, RZ, 0xc0, !PT ;  /* 0xfffffff869287812 */ /* 0x000fe200078ec0ff */
[----:B------:R-:W-:Y:S01]  /*20a0*/  IMAD.WIDE.U32 R14, R22, R6, R16 ;  /* 0x00000006160e7225 */ /* 0x000fe200078e0010 */
[----:B------:R-:W-:Y:S02]  /*20b0*/  SHF.L.U64.HI R20, R12, 0x6, R13 ;  /* 0x000000060c147819 */ /* 0x000fe4000001020d */
[----:B------:R-:W-:Y:S01]  /*20c0*/  P2R R0, PR, RZ, 0x4 ;  /* 0x00000004ff007803 */ /* 0x000fe20000000000 */
[----:B------:R-:W-:Y:S01]  /*20d0*/  IMAD.MOV.U32 R88, RZ, RZ, R14 ;  /* 0x000000ffff587224 */ /* 0x000fe200078e000e */
[----:B------:R-:W-:Y:S01]  /*20e0*/  LOP3.LUT R14, R3, 0xffffe000, RZ, 0xc0, !PT ;  /* 0xffffe000030e7812 */ /* 0x000fe200078ec0ff */
[----:B------:R-:W-:Y:S01]  /*20f0*/  IMAD.WIDE.U32 R96, R113, R12, R4 ;  /* 0x0000000c71607225 */ /* 0x000fe200078e0004 */
[----:B------:R-:W-:-:S02]  /*2100*/  LOP3.LUT R3, R8, 0x1c0, R227, 0xf8, !PT ;  /* 0x000001c008037812 */ /* 0x000fc400078ef8e3 */
[----:B------:R-:W-:Y:S01]  /*2110*/  IADD3 R29, R29, R14, R198 ;  /* 0x0000000e1d1d7210 */ /* 0x000fe20007ffe0c6 */
[----:B------:R-:W-:Y:S01]  /*2120*/  IMAD R4, R31, R6, RZ ;  /* 0x000000061f047224 */ /* 0x000fe200078e02ff */
[----:B------:R-:W-:Y:S01]  /*2130*/  LOP3.LUT R3, R3, R200, RZ, 0x3c, !PT ;  /* 0x000000c803037212 */ /* 0x000fe200078e3cff */
[----:B------:R-:W-:Y:S01]  /*2140*/  IMAD.IADD R91, R9, 0x1, R89 ;  /* 0x00000001095b7824 */ /* 0x000fe200078e0259 */
[----:B------:R-:W-:Y:S01]  /*2150*/  IADD3 R89, R89, R15, RZ ;  /* 0x0000000f59597210 */ /* 0x000fe20007ffe0ff */
[----:B------:R-:W-:Y:S01]  /*2160*/  IMAD R49, R113, R7, R4 ;  /* 0x0000000771317224 */ /* 0x000fe200078e0204 */
[----:B------:R-:W-:Y:S01]  /*2170*/  IADD3 R27, R3, R14, R201 ;  /* 0x0000000e031b7210 */ /* 0x000fe20007ffe0c9 */
[----:B------:R-:W-:Y:S01]  /*2180*/  IMAD R3, R216, R102, RZ ;  /* 0x00000066d8037224 */ /* 0x000fe200078e02ff */
[----:B------:R-:W-:Y:S01]  /*2190*/  IADD3 R4, P1, R92, R130, RZ ;  /* 0x000000825c047210 */ /* 0x000fe20007f3e0ff */
[----:B------:R-:W-:Y:S01]  /*21a0*/  IMAD.WIDE.U32 R94, R113, R12, R10 ;  /* 0x0000000c715e7225 */ /* 0x000fe200078e000a */
[----:B------:R-:W-:-:S02]  /*21b0*/  LOP3.LUT R9, R196, 0x38, R105, 0xf8, !PT ;  /* 0x00000038c4097812 */ /* 0x000fc400078ef869 */
[----:B------:R-:W-:Y:S01]  /*21c0*/  LOP3.LUT R15, R194, 0x38, R105, 0xf8, !PT ;  /* 0x00000038c20f7812 */ /* 0x000fe200078ef869 */
[----:B------:R-:W-:Y:S01]  /*21d0*/  IMAD R35, R22, R103, R3 ;  /* 0x0000006716237224 */ /* 0x000fe200078e0203 */
[----:B------:R-:W-:Y:S01]  /*21e0*/  LOP3.LUT R9, R9, R230, RZ, 0x3c, !PT ;  /* 0x000000e609097212 */ /* 0x000fe200078e3cff */
[----:B------:R-:W-:Y:S01]  /*21f0*/  IMAD.WIDE.U32 R90, R113, R6, R90 ;  /* 0x00000006715a7225 */ /* 0x000fe200078e005a */
[----:B------:R-:W-:Y:S02]  /*2200*/  LOP3.LUT R15, R15, R228, RZ, 0x3c, !PT ;  /* 0x000000e40f0f7212 */ /* 0x000fe400078e3cff */
[C---:B------:R-:W-:Y:S01]  /*2210*/  SHF.L.U64.HI R3, R102.reuse, 0x7, R103 ;  /* 0x0000000766037819 */ /* 0x040fe20000010267 */
[----:B------:R-:W-:Y:S01]  /*2220*/  IMAD.IADD R5, R35, 0x1, R131 ;  /* 0x0000000123057824 */ /* 0x000fe200078e0283 */
[----:B------:R-:W-:Y:S01]  /*2230*/  SHF.L.U64.HI R31, R102, 0x6, R103 ;  /* 0x00000006661f7819 */ /* 0x000fe20000010267 */
[----:B------:R-:W-:Y:S01]  /*2240*/  IMAD.IADD R34, R45, 0x1, R35 ;  /* 0x000000012d227824 */ /* 0x000fe200078e0223 */
[----:B------:R-:W-:Y:S01]  /*2250*/  IADD3 R30, R9, R14, R199 ;  /* 0x0000000e091e7210 */ /* 0x000fe20007ffe0c7 */
[----:B------:R-:W-:Y:S01]  /*2260*/  IMAD.X R32, R5, 0x1, R93, P1 ;  /* 0x0000000105207824 */ /* 0x000fe200008e065d */
[----:B------:R-:W-:Y:S01]  /*2270*/  IADD3 R33, P1, R4, R92, RZ ;  /* 0x0000005c04217210 */ /* 0x000fe20007f3e0ff */
[----:B------:R-:W-:Y:S01]  /*2280*/  IMAD.WIDE.U32 R88, R113, R6, R88 ;  /* 0x0000000671587225 */ /* 0x000fe200078e0058 */
[----:B------:R-:W-:-:S02]  /*2290*/  IADD3 R28, R15, R14, R197 ;  /* 0x0000000e0f1c7210 */ /* 0x000fc40007ffe0c5 */
[----:B------:R-:W-:Y:S01]  /*22a0*/  SHF.L.U64.HI R15, R12, 0x7, R13 ;  /* 0x000000070c0f7819 */ /* 0x000fe2000001020d */
[----:B------:R-:W-:Y:S01]  /*22b0*/  IMAD.X R103, R34, 0x1, R41, P0 ;  /* 0x0000000122677824 */ /* 0x000fe200000e0629 */
[--C-:B------:R-:W-:Y:S01]  /*22c0*/  SHF.L.U64.HI R11, R6, 0x5, R7.reuse ;  /* 0x00000005060b7819 */ /* 0x100fe20000010207 */
[----:B------:R-:W-:Y:S01]  /*22d0*/  IMAD.SHL.U32 R14, R12, 0x20, RZ ;  /* 0x000000200c0e7824 */ /* 0x000fe200078e00ff */
[C-C-:B------:R-:W-:Y:S01]  /*22e0*/  SHF.L.U64.HI R10, R6.reuse, 0x6, R7.reuse ;  /* 0x00000006060a7819 */ /* 0x140fe20000010207 */
[C---:B------:R-:W-:Y:S01]  /*22f0*/  IMAD.SHL.U32 R8, R6.reuse, 0x20, RZ ;  /* 0x0000002006087824 */ /* 0x040fe200078e00ff */
[C---:B------:R-:W-:Y:S01]  /*2300*/  SHF.L.U64.HI R9, R6.reuse, 0x7, R7 ;  /* 0x0000000706097819 */ /* 0x040fe20000010207 */
[----:B------:R-:W-:Y:S01]  /*2310*/  IMAD.SHL.U32 R7, R6, 0x40, RZ ;  /* 0x0000004006077824 */ /* 0x000fe200078e00ff */
[----:B------:R-:W-:Y:S01]  /*2320*/  SHF.L.U32 R13, R12, 0x6, RZ ;  /* 0x000000060c0d7819 */ /* 0x000fe200000006ff */
[----:B------:R-:W-:Y:S01]  /*2330*/  IMAD.X R35, R32, 0x1, R93, P1 ;  /* 0x0000000120237824 */ /* 0x000fe200008e065d */
[----:B------:R-:W-:Y:S01]  /*2340*/  SHF.L.U32 R6, R6, 0x7, RZ ;  /* 0x0000000706067819 */ /* 0x000fe200000006ff */
[----:B------:R-:W-:Y:S01]  /*2350*/  IMAD.IADD R36, R97, 0x1, R37 ;  /* 0x0000000161247824 */ /* 0x000fe200078e0225 */
[----:B------:R-:W-:Y:S01]  /*2360*/  IADD3 R37, R37, R95, RZ ;  /* 0x0000005f25257210 */ /* 0x000fe20007ffe0ff */
[----:B------:R-:W-:Y:S01]  /*2370*/  IMAD.SHL.U32 R12, R12, 0x80, RZ ;  /* 0x000000800c0c7824 */ /* 0x000fe200078e00ff */
[----:B------:R-:W-:Y:S01]  /*2380*/  ISETP.GE.AND P2, PT, R16, UR4, PT ;  /* 0x0000000410007c0c */ /* 0x000fe2000bf46270 */
[----:B------:R-:W-:Y:S01]  /*2390*/  IMAD.IADD R38, R91, 0x1, R49 ;  /* 0x000000015b267824 */ /* 0x000fe200078e0231 */
[----:B------:R-:W-:Y:S01]  /*23a0*/  ISETP.GE.AND P1, PT, R187, UR4, PT ;  /* 0x00000004bb007c0c */ /* 0x000fe2000bf26270 */
[----:B------:R-:W-:Y:S01]  /*23b0*/  IMAD.IADD R104, R49, 0x1, R89 ;  /* 0x0000000131687824 */ /* 0x000fe200078e0259 */
[----:B------:R-:W-:Y:S01]  /*23c0*/  SHF.R.S32.HI R105, RZ, 0x3, R105 ;  /* 0x00000003ff697819 */ /* 0x000fe20000011469 */
[----:B------:R-:W-:Y:S01]  /*23d0*/  IMAD.X R108, RZ, RZ, R103, P3 ;  /* 0x000000ffff6c7224 */ /* 0x000fe200018e0667 */
[----:B------:R-:W-:Y:S01]  /*23e0*/  SHF.R.S32.HI R106, RZ, 0x1f, R40 ;  /* 0x0000001fff6a7819 */ /* 0x000fe20000011428 */
[----:B------:R-:W-:-:S08]  /*23f0*/  IMAD.IADD R109, R99, 0x1, R109 ;  /* 0x00000001636d7824 */ /* 0x000fd000078e026d */
.L_x_2806:
[----:B0-----:R-:W0:Y:S01]  /*2400*/  LDC R123, c[0x0][0x3f4] ;  /* 0x0000fd00ff7b7b82 */ /* 0x001e220000000800 */
[----:B------:R-:W-:Y:S01]  /*2410*/  VIADD R26, R26, 0xffffffff ;  /* 0xffffffff1a1a7836 */ /* 0x000fe20000000000 */
[----:B------:R-:W-:Y:S05]  /*2420*/  YIELD ;  /* 0x0000000000007946 */ /* 0x000fea0003800000 */
[----:B------:R-:W-:Y:S01]  /*2430*/  IMAD R49, R23, 0x4000, R205 ;  /* 0x0000400017317824 */ /* 0x000fe200078e02cd */
[----:B------:R-:W-:Y:S01]  /*2440*/  ISETP.GT.AND P3, PT, R26, R25, PT ;  /* 0x000000191a00720c */ /* 0x000fe20003f64270 */
[----:B------:R-:W-:Y:S03]  /*2450*/  BSSY B0, `(.L_x_2721) ;  /* 0x0000585000007945 */ /* 0x000fe60003800000 */
[----:B------:R-:W-:-:S02]  /*2460*/  LEA R114, R49, R2, 0x1 ;  /* 0x0000000231727211 */ /* 0x000fc400078e08ff */
[----:B------:R-:W-:Y:S02]  /*2470*/  P2R R111, PR, RZ, 0x8 ;  /* 0x00000008ff6f7803 */ /* 0x000fe40000000000 */
        /* <DEDUP_REMOVED lines=11> */
[----:B------:R-:W-:Y:S02]  /*2530*/  IMAD R49, R49, R6, R52 ;  /* 0x0000000631317224 */ /* 0x000fe400078e0234 */
[----:B------:R-:W-:Y:S01]  /*2540*/  IMAD.WIDE.U32 R120, R127, R26, RZ ;  /* 0x0000001a7f787225 */ /* 0x000fe200078e00ff */
[----:B------:R-:W-:-:S03]  /*2550*/  VIMNMX R115, R115, 0x80, PT ;  /* 0x0000008073737848 */ /* 0x000fc60003fe0100 */
[----:B------:R-:W-:-:S04]  /*2560*/  IMAD.WIDE.U32 R82, R12, R26, RZ ;  /* 0x0000001a0c527225 */ /* 0x000fc800078e00ff */
[----:B------:R-:W-:-:S04]  /*2570*/  IMAD.WIDE.U32 R80, R6, R26, RZ ;  /* 0x0000001a06507225 */ /* 0x000fc800078e00ff */
[----:B------:R-:W-:Y:S02]  /*2580*/  IMAD.IADD R122, R121, 0x1, R51 ;  /* 0x00000001797a7824 */ /* 0x000fe400078e0233 */
        /* <DEDUP_REMOVED lines=19> */
[----:B------:R-:W-:-:S04]  /*26c0*/  IADD3 R51, P0, R90, R80, RZ ;  /* 0x000000505a337210 */ /* 0x000fc80007f1e0ff */
[----:B------:R-:W-:Y:S02]  /*26d0*/  IADD3.X R52, R110, R38, RZ, P0, !PT ;  /* 0x000000266e347210 */ /* 0x000fe400007fe4ff */
        /* <DEDUP_REMOVED lines=10> */
.L_x_2725:
[----:B------:R-:W-:Y:S05]  /*2780*/  BSYNC B1 ;  /* 0x0000000000017941 */ /* 0x000fea0003800000 */
.L_x_2724:
[----:B------:R-:W-:Y:S01]  /*2790*/  ISETP.GE.AND P4, PT, R213, R115, PT ;  /* 0x00000073d500720c */ /* 0x000fe20003f86270 */
[----:B0----5:R-:W-:Y:S01]  /*27a0*/  IMAD.MOV.U32 R48, RZ, RZ, R76 ;  /* 0x000000ffff307224 */ /* 0x021fe200078e004c */
[----:B------:R-:W-:Y:S01]  /*27b0*/  BSSY B1, `(.L_x_2726) ;  /* 0x0000026000017945 */ /* 0x000fe20003800000 */
[----:B------:R-:W-:Y:S01]  /*27c0*/  IMAD.MOV.U32 R49, RZ, RZ, R77 ;  /* 0x000000ffff317224 */ /* 0x000fe200078e004d */
[----:B------:R-:W-:Y:S01]  /*27d0*/  CS2R R72, SRZ ;  /* 0x0000000000487805 */ /* 0x000fe2000001ff00 */
[----:B------:R-:W-:Y:S01]  /*27e0*/  IMAD.MOV.U32 R50, RZ, RZ, R84 ;  /* 0x000000ffff327224 */ /* 0x000fe200078e0054 */
[----:B------:R-:W-:Y:S01]  /*27f0*/  CS2R R70, SRZ ;  /* 0x0000000000467805 */ /* 0x000fe2000001ff00 */
        /* <DEDUP_REMOVED lines=8> */
[----:B------:R-:W-:Y:S02]  /*2880*/  CS2R R74, SRZ ;  /* 0x00000000004a7805 */ /* 0x000fe4000001ff00 */
[----:B------:R-:W-:Y:S02]  /*2890*/  PRMT R147, R50, 0x7610, R147 ;  /* 0x0000761032937816 */ /* 0x000fe40000000093 */
[----:B------:R-:W-:Y:S02]  /*28a0*/  PRMT R138, R48, 0x5410, R49 ;  /* 0x00005410308a7816 */ /* 0x000fe40000000031 */
        /* <DEDUP_REMOVED lines=22> */
.L_x_2727:
[----:B------:R-:W-:Y:S05]  /*2a10*/  BSYNC B1 ;  /* 0x0000000000017941 */ /* 0x000fea0003800000 */
.L_x_2726:
        /* <DEDUP_REMOVED lines=18> */
[----:B------:R-:W-:-:S02]  /*2b40*/  CS2R R66, SRZ ;  /* 0x0000000000427805 */ /* 0x000fc4000001ff00 */
[----:B------:R-:W-:Y:S02]  /*2b50*/  CS2R R56, SRZ ;  /* 0x0000000000387805 */ /* 0x000fe4000001ff00 */
[----:B------:R-:W-:Y:S02]  /*2b60*/  CS2R R54, SRZ ;  /* 0x0000000000367805 */ /* 0x000fe4000001ff00 */
        /* <DEDUP_REMOVED lines=23> */
.L_x_2729:
[----:B------:R-:W-:Y:S05]  /*2ce0*/  BSYNC B1 ;  /* 0x0000000000017941 */ /* 0x000fea0003800000 */
.L_x_2728:
[----:B------:R-:W-:Y:S01]  /*2cf0*/  ISETP.GE.AND P5, PT, R211, R115, PT ;  /* 0x00000073d300720c */ /* 0x000fe20003fa6270 */
[----:B------:R-:W-:-:S12]  /*2d00*/  BSSY B1, `(.L_x_2730) ;  /* 0x000001e000017945 */ /* 0x000fd80003800000 */
[----:B------:R-:W-:Y:S05]  /*2d10*/  @P5 BRA `(.L_x_2731) ;  /* 0x0000000000705947 */ /* 0x000fea0003800000 */
[----:B0-----:R-:W0:Y:S01]  /*2d20*/  LDC.64 R48, c[0x0][0x3f8] ;  /* 0x0000fe00ff307b82 */ /* 0x001e220000000a00 */
[----:B------:R-:W-:Y:S01]  /*2d30*/  IMAD.MOV.U32 R83, RZ, RZ, R119 ;  /* 0x000000ffff537224 */ /* 0x000fe200078e0077 */
[----:B------:R-:W-:Y:S01]  /*2d40*/  ULDC.64 UR4, c[0x0][0x3e8] ;  /* 0x0000fa0000047ab9 */ /* 0x000fe20000000a00 */
[----:B------:R-:W-:Y:S01]  /*2d50*/  IMAD.MOV.U32 R81, RZ, RZ, R110 ;  /* 0x000000ffff517224 */ /* 0x000fe200078e006e */
        /* <DEDUP_REMOVED lines=24> */
.L_x_2731:
[----:B------:R-:W-:Y:S05]  /*2ee0*/  BSYNC B1 ;  /* 0x0000000000017941 */ /* 0x000fea0003800000 */
.L_x_2730:
[----:B01---5:R-:W-:Y:S01]  /*2ef0*/  IMAD.MOV.U32 R48, RZ, RZ, R60 ;  /* 0x000000ffff307224 */ /* 0x023fe200078e003c */
        /* <DEDUP_REMOVED lines=19> */
[----:B------:R-:W-:Y:S02]  /*3030*/  IMAD.MOV.U32 R49, RZ, RZ, R55 ;  /* 0x000000ffff317224 */ /* 0x000fe400078e0037 */
[----:B------:R-:W-:Y:S02]  /*3040*/  IMAD.MOV.U32 R50, RZ, RZ, R58 ;  /* 0x000000ffff327224 */ /* 0x000fe400078e003a */
[----:B------:R-:W-:Y:S01]  /*3050*/  IMAD.MOV.U32 R51, RZ, RZ, R59 ;  /* 0x000000ffff337224 */ /* 0x000fe200078e003b */
[----:B------:R-:W-:-:S04]  /*3060*/  PRMT R83, R48, 0x5410, R49 ;  /* 0x0000541030537816 */ /* 0x000fc80000000031 */
[----:B------:R-:W-:Y:S01]  /*3070*/  PRMT R135, R50, 0x5410, R51 ;  /* 0x0000541032877816 */ /* 0x000fe20000000033 */
[----:B------:R-:W-:Y:S06]  /*3080*/  @!P0 BRA `(.L_x_2732) ;  /* 0x0000000000048947 */ /* 0x000fec0003800000 */
[----:B------:R-:W-:Y:S01]  /*3090*/  BPT.TRAP 0x1 ;  /* 0x000000040000795c */ /* 0x000fe20000300000 */
.L_x_2732:
[----:B------:R-:W-:Y:S01]  /*30a0*/  LEA R110, R23, R2, 0x3 ;  /* 0x00000002176e7211 */ /* 0x000fe200078e18ff */
[----:B------:R-:W-:Y:S01]  /*30b0*/  BSSY B1, `(.L_x_2733) ;  /* 0x0000004000017945 */ /* 0x000fe20003800000 */
[----:B------:R-:W-:-:S04]  /*30c0*/  SHF.L.U32 R119, R188, 0x1f, RZ ;  /* 0x0000001fbc777819 */ /* 0x000fc800000006ff */
[----:B------:R-:W0:Y:S02]  /*30d0*/  SYNCS.PHASECHK.TRANS64.TRYWAIT P6, [R110+URZ+0x28890], R119 ;  /* 0x028890776e0075a7 */ /* 0x000e2400080c017f */
[----:B0-----:R-:W-:Y:S05]  /*30e0*/  @!P6 BRA `(.L_x_2734) ;  /* 0x000001d40004e947 */ /* 0x001fea0003800000 */
.L_x_3071:
[----:B------:R-:W-:Y:S05]  /*30f0*/  BSYNC B1 ;  /* 0x0000000000017941 */ /* 0x000fea0003800000 */
.L_x_2733:
        /* <DEDUP_REMOVED lines=12> */
[----:B------:R-:W-:Y:S01]  /*31c0*/  SHF.R.U64 R150, R84, 0x10, R85 ;  /* 0x0000001054967819 */ /* 0x000fe20000001255 */
[----:B--2---:R-:W-:Y:S01]  /*31d0*/  IMAD.MOV.U32 R80, RZ, RZ, R50 ;  /* 0x000000ffff507224 */ /* 0x004fe200078e0032 */
[--C-:B------:R-:W-:Y:S01]  /*31e0*/  SHF.R.U64 R84, R86, 0x10, R87.reuse ;  /* 0x0000001056547819 */ /* 0x100fe20000001257 */
[--C-:B------:R-:W-:Y:S01]  /*31f0*/  HADD2.F32 R50, -RZ, R49.reuse.H1_H1 ;  /* 0x30000031ff327230 */ /* 0x100fe20000004100 */
[----:B------:R-:W-:Y:S01]  /*3200*/  SHF.R.U32.HI R148, RZ, 0x10, R87 ;  /* 0x00000010ff947819 */ /* 0x000fe20000011657 */
[----:B------:R-:W-:Y:S01]  /*3210*/  HADD2.F32 R49, -RZ, R49.H0_H0 ;  /* 0x20000031ff317230 */ /* 0x000fe20000004100 */
[----:B------:R-:W-:Y:S01]  /*3220*/  SHF.R.U32.HI R149, RZ, 0x10, R85 ;  /* 0x00000010ff957819 */ /* 0x000fe20000011655 */
[----:B------:R-:W-:Y:S02]  /*3230*/  HADD2.F32 R87, -RZ, R84.H0_H0 ;  /* 0x20000054ff577230 */ /* 0x000fe40000004100 */
[----:B------:R-:W-:Y:S02]  /*3240*/  HADD2.F32 R148, -RZ, R148.H0_H0 ;  /* 0x20000094ff947230 */ /* 0x000fe40000004100 */
[----:B------:R-:W-:-:S02]  /*3250*/  HADD2.F32 R84, -RZ, R51.H1_H1 ;  /* 0x30000033ff547230 */ /* 0x000fc40000004100 */
[----:B------:R-:W-:Y:S02]  /*3260*/  HADD2.F32 R85, -RZ, R150.H0_H0 ;  /* 0x20000096ff557230 */ /* 0x000fe40000004100 */
[-C--:B------:R-:W-:Y:S01]  /*3270*/  FMUL.FTZ R150, R50, R87.reuse ;  /* 0x0000005732967220 */ /* 0x080fe20000410000 */
[----:B------:R-:W-:Y:S02]  /*3280*/  HADD2.F32 R51, -RZ, R51.H0_H0 ;  /* 0x20000033ff337230 */ /* 0x000fe40000004100 */
[-C--:B------:R-:W-:Y:S01]  /*3290*/  FMUL.FTZ R152, R84, R148.reuse ;  /* 0x0000009454987220 */ /* 0x080fe20000410000 */
[----:B------:R-:W-:Y:S02]  /*32a0*/  HADD2.F32 R86, -RZ, R149.H0_H0 ;  /* 0x20000095ff567230 */ /* 0x000fe40000004100 */
[C---:B------:R-:W-:Y:S01]  /*32b0*/  FMUL.FTZ R87, R49.reuse, R87 ;  /* 0x0000005731577220 */ /* 0x040fe20000410000 */
[----:B------:R-:W-:Y:S01]  /*32c0*/  FFMA.FTZ R150, R49, R85, -R150 ;  /* 0x0000005531967223 */ /* 0x000fe20000010896 */
[----:B------:R-:W-:Y:S01]  /*32d0*/  FMUL.FTZ R151, R51, R148 ;  /* 0x0000009433977220 */ /* 0x000fe20000410000 */
[----:B------:R-:W-:-:S02]  /*32e0*/  HADD2.F32 R49, -RZ, R48.H1_H1 ;  /* 0x30000030ff317230 */ /* 0x000fc40000004100 */
[-C--:B------:R-:W-:Y:S01]  /*32f0*/  FFMA.FTZ R152, R51, R86.reuse, -R152 ;  /* 0x0000005633987223 */ /* 0x080fe20000010898 */
[--C-:B------:R-:W-:Y:S02]  /*3300*/  HADD2.F32 R51, -RZ, R147.reuse.H1_H1 ;  /* 0x30000093ff337230 */ /* 0x100fe40000004100 */
[----:B------:R-:W-:Y:S01]  /*3310*/  FFMA.FTZ R149, R50, R85, R87 ;  /* 0x0000005532957223 */ /* 0x000fe20000010057 */
[----:B------:R-:W-:Y:S02]  /*3320*/  HADD2.F32 R147, -RZ, R147.H0_H0 ;  /* 0x20000093ff937230 */ /* 0x000fe40000004100 */
[----:B------:R-:W-:Y:S01]  /*3330*/  FFMA.FTZ R151, R84, R86, R151 ;  /* 0x0000005654977223 */ /* 0x000fe20000010097 */
[----:B------:R-:W-:Y:S02]  /*3340*/  HADD2.F32 R48, -RZ, R48.H0_H0 ;  /* 0x20000030ff307230 */ /* 0x000fe40000004100 */
[----:B------:R-:W-:Y:S02]  /*3350*/  HADD2.F32 R85, -RZ, R145.H1_H1 ;  /* 0x30000091ff557230 */ /* 0x000fe40000004100 */
[----:B------:R-:W-:Y:S01]  /*3360*/  FMUL.FTZ R87, R49, R147 ;  /* 0x0000009331577220 */ /* 0x000fe20000410000 */
[----:B------:R-:W-:-:S02]  /*3370*/  HADD2.F32 R50, -RZ, R80.H1_H1 ;  /* 0x30000050ff327230 */ /* 0x000fc40000004100 */
        /* <DEDUP_REMOVED lines=13> */
.L_x_2740:
[----:B------:R-:W-:Y:S05]  /*3450*/  BSYNC B3 ;  /* 0x0000000000037941 */ /* 0x000fea0003800000 */
.L_x_2739:
[----:B------:R-:W-:Y:S02]  /*3460*/  ULDC.64 UR4, c[0x0][0x2e8] ;  /* 0x0000ba0000047ab9 */ /* 0x000fe40000000a00 */
[----:B------:R-:W-:-:S04]  /*3470*/  LEA R80, P3, R81, UR4, 0x1 ;  /* 0x0000000451507c11 */ /* 0x000fc8000f8608ff */
[----:B------:R-:W-:-:S05]  /*3480*/  LEA.HI.X R81, R81, UR5, R146, 0x1, P3 ;  /* 0x0000000551517c11 */ /* 0x000fca00098f0c92 */
[----:B--2---:R1:W-:Y:S04]  /*3490*/  STG.E.128 desc[UR40][R80.64], R48 ;  /* 0x0000003050007986 */ /* 0x0043e8000c101d28 */
.L_x_2738:
[----:B------:R-:W-:Y:S05]  /*34a0*/  BSYNC B2 ;  /* 0x0000000000027941 */ /* 0x000fea0003800000 */
.L_x_2737:
[----:B------:R-:W-:Y:S05]  /*34b0*/  @P1 BRA `(.L_x_2736) ;  /* 0x0000000000d01947 */ /* 0x000fea0003800000 */
[----:B-1----:R1:W2:Y:S01]  /*34c0*/  LDS.128 R48, [R114+0x1c400] ;  /* 0x01c4000072307984 */ /* 0x0022a20000000c00 */
[----:B------:R-:W-:Y:S01]  /*34d0*/  IADD3 R143, P3, R143, R42, RZ ;  /* 0x0000002a8f8f7210 */ /* 0x000fe20007f7e0ff */
[----:B------:R-:W-:Y:S04]  /*34e0*/  BSSY B2, `(.L_x_2741) ;  /* 0x000002d000027945 */ /* 0x000fe80003800000 */
[----:B------:R-:W-:Y:S01]  /*34f0*/  IMAD.X R144, R144, 0x1, R107, P3 ;  /* 0x0000000190907824 */ /* 0x000fe200018e066b */
[----:B------:R-:W-:-:S13]  /*3500*/  ISETP.GE.AND P3, PT, R185, R123, PT ;  /* 0x0000007bb900720c */ /* 0x000fda0003f66270 */
[----:B-1----:R-:W-:Y:S05]  /*3510*/  @P3 BRA `(.L_x_2742) ;  /* 0x0000000000a43947 */ /* 0x002fea0003800000 */
        /* <DEDUP_REMOVED lines=8> */
[----:B------:R-:W-:-:S02]  /*35a0*/  HADD2.F32 R84, -RZ, R84.H0_H0 ;  /* 0x20000054ff547230 */ /* 0x000fc40000004100 */
[----:B------:R-:W-:Y:S02]  /*35b0*/  HADD2.F32 R50, -RZ, R49.H1_H1 ;  /* 0x30000031ff327230 */ /* 0x000fe40000004100 */
[--C-:B------:R-:W-:Y:S02]  /*35c0*/  HADD2.F32 R77, -RZ, R51.reuse.H1_H1 ;  /* 0x30000033ff4d7230 */ /* 0x100fe40000004100 */
[----:B------:R-:W-:Y:S02]  /*35d0*/  HADD2.F32 R51, -RZ, R51.H0_H0 ;  /* 0x20000033ff337230 */ /* 0x000fe40000004100 */
[----:B------:R-:W-:Y:S01]  /*35e0*/  FMUL.FTZ R86, R50, R79 ;  /* 0x0000004f32567220 */ /* 0x000fe20000410000 */
[----:B------:R-:W-:Y:S02]  /*35f0*/  HADD2.F32 R49, -RZ, R49.H0_H0 ;  /* 0x20000031ff317230 */ /* 0x000fe40000004100 */
[-C--:B------:R-:W-:Y:S01]  /*3600*/  FMUL.FTZ R146, R77, R84.reuse ;  /* 0x000000544d927220 */ /* 0x080fe20000410000 */
[----:B------:R-:W-:-:S02]  /*3610*/  FMUL.FTZ R84, R51, R84 ;  /* 0x0000005433547220 */ /* 0x000fc40000410000 */
[C---:B------:R-:W-:Y:S01]  /*3620*/  FMUL.FTZ R79, R49.reuse, R79 ;  /* 0x0000004f314f7220 */ /* 0x040fe20000410000 */
[----:B------:R-:W-:Y:S01]  /*3630*/  FFMA.FTZ R86, R49, R78, -R86 ;  /* 0x0000004e31567223 */ /* 0x000fe20000010856 */
[----:B------:R-:W-:Y:S01]  /*3640*/  FFMA.FTZ R87, R77, R80, R84 ;  /* 0x000000504d577223 */ /* 0x000fe20000010054 */
[----:B------:R-:W-:Y:S02]  /*3650*/  HADD2.F32 R49, -RZ, R48.H1_H1 ;  /* 0x30000030ff317230 */ /* 0x000fe40000004100 */
[----:B------:R-:W-:Y:S01]  /*3660*/  FFMA.FTZ R85, R50, R78, R79 ;  /* 0x0000004e32557223 */ /* 0x000fe2000001004f */
[----:B------:R-:W-:Y:S02]  /*3670*/  HADD2.F32 R77, -RZ, R138.H0_H0 ;  /* 0x2000008aff4d7230 */ /* 0x000fe40000004100 */
[----:B------:R-:W-:Y:S01]  /*3680*/  FFMA.FTZ R146, R51, R80, -R146 ;  /* 0x0000005033927223 */ /* 0x000fe20000010892 */
[----:B------:R-:W-:Y:S02]  /*3690*/  HADD2.F32 R48, -RZ, R48.H0_H0 ;  /* 0x20000030ff307230 */ /* 0x000fe40000004100 */
[----:B------:R-:W-:-:S02]  /*36a0*/  HADD2.F32 R79, -RZ, R138.H1_H1 ;  /* 0x3000008aff4f7230 */ /* 0x000fc40000004100 */
[CC--:B------:R-:W-:Y:S01]  /*36b0*/  FMUL.FTZ R81, R49.reuse, R77.reuse ;  /* 0x0000004d31517220 */ /* 0x0c0fe20000410000 */
[--C-:B------:R-:W-:Y:S02]  /*36c0*/  HADD2.F32 R50, -RZ, R76.reuse.H1_H1 ;  /* 0x3000004cff327230 */ /* 0x100fe40000004100 */
[----:B------:R-:W-:Y:S01]  /*36d0*/  FMUL.FTZ R78, R48, R77 ;  /* 0x0000004d304e7220 */ /* 0x000fe20000410000 */
[----:B------:R-:W-:Y:S02]  /*36e0*/  HADD2.F32 R76, -RZ, R76.H0_H0 ;  /* 0x2000004cff4c7230 */ /* 0x000fe40000004100 */
        /* <DEDUP_REMOVED lines=12> */
.L_x_2742:
[----:B------:R-:W-:Y:S05]  /*37b0*/  BSYNC B2 ;  /* 0x0000000000027941 */ /* 0x000fea0003800000 */
.L_x_2741:
[----:B------:R-:W-:Y:S02]  /*37c0*/  ULDC.64 UR4, c[0x0][0x2e8] ;  /* 0x0000ba0000047ab9 */ /* 0x000fe40000000a00 */
[----:B------:R-:W-:-:S04]  /*37d0*/  LEA R76, P3, R143, UR4, 0x1 ;  /* 0x000000048f4c7c11 */ /* 0x000fc8000f8608ff */
[----:B------:R-:W-:-:S05]  /*37e0*/  LEA.HI.X R77, R143, UR5, R144, 0x1, P3 ;  /* 0x000000058f4d7c11 */ /* 0x000fca00098f0c90 */
[----:B--2---:R2:W-:Y:S04]  /*37f0*/  STG.E.128 desc[UR40][R76.64], R48 ;  /* 0x000000304c007986 */ /* 0x0045e8000c101d28 */
.L_x_2736:
[----:B------:R-:W-:Y:S05]  /*3800*/  BSYNC B1 ;  /* 0x0000000000017941 */ /* 0x000fea0003800000 */
.L_x_2735:
        /* <DEDUP_REMOVED lines=53> */
.L_x_2748:
[----:B------:R-:W-:Y:S05]  /*3b60*/  BSYNC B3 ;  /* 0x0000000000037941 */ /* 0x000fea0003800000 */
.L_x_2747:
[----:B------:R-:W-:Y:S02]  /*3b70*/  ULDC.64 UR4, c[0x0][0x2e8] ;  /* 0x0000ba0000047ab9 */ /* 0x000fe40000000a00 */
[----:B------:R-:W-:-:S04]  /*3b80*/  LEA R72, P3, R78, UR4, 0x1 ;  /* 0x000000044e487c11 */ /* 0x000fc8000f8608ff */
[----:B------:R-:W-:-:S05]  /*3b90*/  LEA.HI.X R73, R78, UR5, R79, 0x1, P3 ;  /* 0x000000054e497c11 */ /* 0x000fca00098f0c4f */
[----:B--2---:R2:W-:Y:S04]  /*3ba0*/  STG.E.128 desc[UR40][R72.64], R48 ;  /* 0x0000003048007986 */ /* 0x0045e8000c101d28 */
.L_x_2746:
[----:B------:R-:W-:Y:S05]  /*3bb0*/  BSYNC B2 ;  /* 0x0000000000027941 */ /* 0x000fea0003800000 */
.L_x_2745:
        /* <DEDUP_REMOVED lines=48> */
.L_x_2750:
[----:B------:R-:W-:Y:S05]  /*3ec0*/  BSYNC B2 ;  /* 0x0000000000027941 */ /* 0x000fea0003800000 */
.L_x_2749:
[----:B------:R-:W-:Y:S02]  /*3ed0*/  ULDC.64 UR4, c[0x0][0x2e8] ;  /* 0x0000ba0000047ab9 */ /* 0x000fe40000000a00 */
[----:B------:R-:W-:-:S04]  /*3ee0*/  LEA R68, P3, R79, UR4, 0x1 ;  /* 0x000000044f447c11 */ /* 0x000fc8000f8608ff */
[----:B------:R-:W-:-:S05]  /*3ef0*/  LEA.HI.X R69, R79, UR5, R80, 0x1, P3 ;  /* 0x000000054f457c11 */ /* 0x000fca00098f0c50 */
[----:B--2---:R3:W-:Y:S04]  /*3f00*/  STG.E.128 desc[UR40][R68.64], R48 ;  /* 0x0000003044007986 */ /* 0x0047e8000c101d28 */
.L_x_2744:
[----:B------:R-:W-:Y:S05]  /*3f10*/  BSYNC B1 ;  /* 0x0000000000017941 */ /* 0x000fea0003800000 */
.L_x_2743:
        /* <DEDUP_REMOVED lines=54> */
.L_x_2756:
[----:B------:R-:W-:Y:S05]  /*4280*/  BSYNC B3 ;  /* 0x0000000000037941 */ /* 0x000fea0003800000 */
.L_x_2755:
[----:B------:R-:W-:Y:S02]  /*4290*/  ULDC.64 UR4, c[0x0][0x2e8] ;  /* 0x0000ba0000047ab9 */ /* 0x000fe40000000a00 */
[----:B------:R-:W-:-:S04]  /*42a0*/  LEA R64, P3, R75, UR4, 0x1 ;  /* 0x000000044b407c11 */ /* 0x000fc8000f8608ff */
[----:B------:R-:W-:-:S05]  /*42b0*/  LEA.HI.X R65, R75, UR5, R76, 0x1, P3 ;  /* 0x000000054b417c11 */ /* 0x000fca00098f0c4c */
[----:B--2---:R2:W-:Y:S04]  /*42c0*/  STG.E.128 desc[UR40][R64.64], R48 ;  /* 0x0000003040007986 */ /* 0x0045e8000c101d28 */
.L_x_2754:
[----:B------:R-:W-:Y:S05]  /*42d0*/  BSYNC B2 ;  /* 0x0000000000027941 */ /* 0x000fea0003800000 */
.L_x_2753:
        /* <DEDUP_REMOVED lines=48> */
.L_x_2758:
[----:B------:R-:W-:Y:S05]  /*45e0*/  BSYNC B2 ;  /* 0x0000000000027941 */ /* 0x000fea0003800000 */
.L_x_2757:
[----:B------:R-:W-:Y:S02]  /*45f0*/  ULDC.64 UR4, c[0x0][0x2e8] ;  /* 0x0000ba0000047ab9 */ /* 0x000fe40000000a00 */
[----:B------:R-:W-:-:S04]  /*4600*/  LEA R60, P3, R71, UR4, 0x1 ;  /* 0x00000004473c7c11 */ /* 0x000fc8000f8608ff */
[----:B------:R-:W-:-:S05]  /*4610*/  LEA.HI.X R61, R71, UR5, R72, 0x1, P3 ;  /* 0x00000005473d7c11 */ /* 0x000fca00098f0c48 */
[----:B--2---:R4:W-:Y:S04]  /*4620*/  STG.E.128 desc[UR40][R60.64], R48 ;  /* 0x000000303c007986 */ /* 0x0049e8000c101d28 */
.L_x_2752:
[----:B------:R-:W-:Y:S05]  /*4630*/  BSYNC B1 ;  /* 0x0000000000017941 */ /* 0x000fea0003800000 */
.L_x_2751:
        /* <DEDUP_REMOVED lines=51> */
.L_x_2763:
[----:B------:R-:W-:Y:S05]  /*4970*/  BSYNC B2 ;  /* 0x0000000000027941 */ /* 0x000fea0003800000 */
.L_x_2762:
[----:B------:R-:W-:Y:S01]  /*4980*/  ULDC.64 UR4, c[0x0][0x2e8] ;  /* 0x0000ba0000047ab9 */ /* 0x000fe20000000a00 */
[----:B------:R-:W-:Y:S02]  /*4990*/  IADD3.X R58, R122, R41, RZ, P3, !PT ;  /* 0x000000297a3a7210 */ /* 0x000fe40001ffe4ff */
[----:B------:R-:W-:-:S04]  /*49a0*/  LEA R56, P3, R67, UR4, 0x1 ;  /* 0x0000000443387c11 */ /* 0x000fc8000f8608ff */
[----:B------:R-:W-:-:S05]  /*49b0*/  LEA.HI.X R57, R67, UR5, R58, 0x1, P3 ;  /* 0x0000000543397c11 */ /* 0x000fca00098f0c3a */
[----:B--2---:R1:W-:Y:S04]  /*49c0*/  STG.E.128 desc[UR40][R56.64], R48 ;  /* 0x0000003038007986 */ /* 0x0043e8000c101d28 */
.L_x_2761:
[----:B------:R-:W-:Y:S05]  /*49d0*/  BSYNC B1 ;  /* 0x0000000000017941 */ /* 0x000fea0003800000 */
.L_x_2760:
        /* <DEDUP_REMOVED lines=47> */
.L_x_2765:
[----:B------:R-:W-:Y:S05]  /*4cd0*/  BSYNC B1 ;  /* 0x0000000000017941 */ /* 0x000fea0003800000 */
.L_x_2764:
[----:B------:R-:W-:Y:S01]  /*4ce0*/  ULDC.64 UR4, c[0x0][0x2e8] ;  /* 0x0000ba0000047ab9 */ /* 0x000fe20000000a00 */
[----:B------:R-:W-:Y:S01]  /*4cf0*/  IMAD.X R122, R122, 0x1, R107, P3 ;  /* 0x000000017a7a7824 */ /* 0x000fe200018e066b */
[----:B------:R-:W-:-:S04]  /*4d00*/  LEA R52, P3, R63, UR4, 0x1 ;  /* 0x000000043f347c11 */ /* 0x000fc8000f8608ff */
[----:B------:R-:W-:-:S05]  /*4d10*/  LEA.HI.X R53, R63, UR5, R122, 0x1, P3 ;  /* 0x000000053f357c11 */ /* 0x000fca00098f0c7a */
[----:B--2---:R1:W-:Y:S01]  /*4d20*/  STG.E.128 desc[UR40][R52.64], R48 ;  /* 0x0000003034007986 */ /* 0x0043e2000c101d28 */
[----:B------:R-:W-:Y:S05]  /*4d30*/  BRA `(.L_x_2759) ;  /* 0x0000002c00d87947 */ /* 0x000fea0003800000 */
.L_x_2723:
        /* <DEDUP_REMOVED lines=64> */
[----:B------:R-:W-:Y:S01]  /*5140*/  MOV R76, R82 ;  /* 0x00000052004c7202 */ /* 0x000fe20000000f00 */
[----:B------:R-:W-:Y:S01]  /*5150*/  IMAD.MOV.U32 R77, RZ, RZ, R119 ;  /* 0x000000ffff4d7224 */ /* 0x000fe200078e0077 */
[----:B------:R-:W-:Y:S01]  /*5160*/  ULDC.64 UR4, c[0x0][0x3e8] ;  /* 0x0000fa0000047ab9 */ /* 0x000fe20000000a00 */
[----:B------:R-:W-:Y:S01]  /*5170*/  IMAD.MOV.U32 R81, RZ, RZ, R110 ;  /* 0x000000ffff517224 */ /* 0x000fe200078e006e */
        /* <DEDUP_REMOVED lines=16> */
.L_x_2767:
[----:B------:R-:W-:Y:S05]  /*5280*/  BSYNC B1 ;  /* 0x0000000000017941 */ /* 0x000fea0003800000 */
.L_x_2766:
[----:B-----5:R-:W-:Y:S01]  /*5290*/  IMAD.MOV.U32 R83, RZ, RZ, R73 ;  /* 0x000000ffff537224 */ /* 0x020fe200078e0049 */
[----:B------:R-:W-:Y:S01]  /*52a0*/  MOV R82, R72 ;  /* 0x0000004800527202 */ /* 0x000fe20000000f00 */
[----:B------:R-:W-:Y:S01]  /*52b0*/  IMAD.MOV.U32 R80, RZ, RZ, R74 ;  /* 0x000000ffff507224 */ /* 0x000fe200078e004a */
[----:B------:R-:W-:Y:S01]  /*52c0*/  ISETP.NE.AND P0, PT, R189, 0x3, PT ;  /* 0x00000003bd00780c */ /* 0x000fe20003f05270 */
        /* <DEDUP_REMOVED lines=27> */
[----:B------:R-:W-:Y:S02]  /*5480*/  PRMT R153, R81, 0x7610, R153 ;  /* 0x0000761051997816 */ /* 0x000fe40000000099 */
[----:B------:R-:W-:Y:S02]  /*5490*/  MOV R81, R59 ;  /* 0x0000003b00517202 */ /* 0x000fe40000000f00 */
        /* <DEDUP_REMOVED lines=22> */
.L_x_2768:
[----:B------:R-:W-:Y:S01]  /*5600*/  LEA R110, R23, R2, 0x3 ;  /* 0x00000002176e7211 */ /* 0x000fe200078e18ff */
[----:B------:R-:W0:Y:S01]  /*5610*/  LDC R133, c[0x0][0x2f4] ;  /* 0x0000bd00ff857b82 */ /* 0x000e220000000800 */
[----:B------:R-:W-:Y:S01]  /*5620*/  SHF.L.U32 R119, R188, 0x1f, RZ ;  /* 0x0000001fbc777819 */ /* 0x000fe200000006ff */
[----:B------:R-:W-:Y:S01]  /*5630*/  IMAD.MOV.U32 R121, RZ, RZ, R122 ;  /* 0x000000ffff797224 */ /* 0x000fe200078e007a */
[----:B------:R-:W-:Y:S02]  /*5640*/  BSSY B1, `(.L_x_2769) ;  /* 0x0000005000017945 */ /* 0x000fe40003800000 */
[----:B------:R-:W1:Y:S03]  /*5650*/  SYNCS.PHASECHK.TRANS64.TRYWAIT P4, [R110+URZ+0x28890], R119 ;  /* 0x028890776e0075a7 */ /* 0x000e66000808017f */
[----:B------:R-:W2:Y:S01]  /*5660*/  LDC.64 R122, c[0x0][0x300] ;  /* 0x0000c000ff7a7b82 */ /* 0x000ea20000000a00 */
[----:B0-----:R-:W-:Y:S01]  /*5670*/  IMAD.IADD R135, R133, 0x1, -R112 ;  /* 0x0000000185877824 */ /* 0x001fe200078e0a70 */
[----:B-1----:R-:W-:Y:S06]  /*5680*/  @!P4 BRA `(.L_x_2770) ;  /* 0x000001ac00b0c947 */ /* 0x002fec0003800000 */
.L_x_3072:
[----:B------:R-:W-:Y:S05]  /*5690*/  BSYNC B1 ;  /* 0x0000000000017941 */ /* 0x000fea0003800000 */
.L_x_2769:
        /* <DEDUP_REMOVED lines=18> */
[----:B------:R-:W-:Y:S02]  /*57c0*/  LOP3.LUT R80, R145, 0x38, RZ, 0xc0, !PT ;  /* 0x0000003891507812 */ /* 0x000fe400078ec0ff */
[----:B------:R-:W-:Y:S02]  /*57d0*/  SHF.L.U32 R82, R81, 0xa, RZ ;  /* 0x0000000a51527819 */ /* 0x000fe400000006ff */
[----:B------:R-:W-:Y:S02]  /*57e0*/  LOP3.LUT R81, R80, 0x1c0, R227, 0xf8, !PT ;  /* 0x000001c050517812 */ /* 0x000fe400078ef8e3 */
        /* <DEDUP_REMOVED lines=10> */
[--C-:B------:R-:W-:Y:S01]  /*5890*/  SHF.R.U64 R48, R48, 0x10, R49.reuse ;  /* 0x0000001030307819 */ /* 0x100fe20000001231 */
[--C-:B------:R-:W-:Y:S01]  /*58a0*/  HADD2.F32 R156, -RZ, R154.reuse.H1_H1 ;  /* 0x3000009aff9c7230 */ /* 0x100fe20000004100 */
[----:B------:R-:W-:Y:S01]  /*58b0*/  SHF.R.U32.HI R152, RZ, 0x10, R49 ;  /* 0x00000010ff987819 */ /* 0x000fe20000011631 */
[----:B------:R-:W-:Y:S01]  /*58c0*/  HADD2.F32 R155, -RZ, R154.H0_H0 ;  /* 0x2000009aff9b7230 */ /* 0x000fe20000004100 */
[--C-:B------:R-:W-:Y:S02]  /*58d0*/  SHF.R.U32.HI R158, RZ, 0x10, R53.reuse ;  /* 0x00000010ff9e7819 */ /* 0x100fe40000011635 */
[----:B------:R-:W-:Y:S01]  /*58e0*/  SHF.R.U64 R49, R52, 0x10, R53 ;  /* 0x0000001034317819 */ /* 0x000fe20000001235 */
[--C-:B-1----:R-:W-:Y:S01]  /*58f0*/  HADD2.F32 R53, -RZ, R81.reuse.H0_H0 ;  /* 0x20000051ff357230 */ /* 0x102fe20000004100 */
[--C-:B------:R-:W-:Y:S01]  /*5900*/  SHF.R.U64 R50, R50, 0x10, R51.reuse ;  /* 0x0000001032327819 */ /* 0x100fe20000001233 */
[----:B------:R-:W-:Y:S01]  /*5910*/  HADD2.F32 R158, -RZ, R158.H0_H0 ;  /* 0x2000009eff9e7230 */ /* 0x000fe20000004100 */
[----:B------:R-:W-:Y:S01]  /*5920*/  SHF.R.U32.HI R52, RZ, 0x10, R51 ;  /* 0x00000010ff347819 */ /* 0x000fe20000011633 */
[----:B------:R-:W-:Y:S01]  /*5930*/  HADD2.F32 R81, -RZ, R81.H1_H1 ;  /* 0x30000051ff517230 */ /* 0x000fe20000004100 */
[----:B------:R-:W-:Y:S01]  /*5940*/  SHF.R.U64 R51, R54, 0x10, R55 ;  /* 0x0000001036337819 */ /* 0x000fe20000001237 */
[----:B--2---:R-:W-:-:S02]  /*5950*/  HADD2.F32 R54, -RZ, R85.H0_H0 ;  /* 0x20000055ff367230 */ /* 0x004fc40000004100 */
[-C--:B------:R-:W-:Y:S01]  /*5960*/  FMUL.FTZ R157, R53, R156.reuse ;  /* 0x0000009c359d7220 */ /* 0x080fe20000410000 */
[----:B------:R-:W-:Y:S01]  /*5970*/  HADD2.F32 R85, -RZ, R85.H1_H1 ;  /* 0x30000055ff557230 */ /* 0x000fe20000004100 */
[----:B------:R-:W-:Y:S01]  /*5980*/  SHF.R.U32.HI R55, RZ, 0x10, R55 ;  /* 0x00000010ff377819 */ /* 0x000fe20000011637 */
[----:B------:R-:W-:Y:S02]  /*5990*/  HADD2.F32 R154, -RZ, R152.H0_H0 ;  /* 0x20000098ff9a7230 */ /* 0x000fe40000004100 */
[C---:B------:R-:W-:Y:S01]  /*59a0*/  FMUL.FTZ R152, R54.reuse, R156 ;  /* 0x0000009c36987220 */ /* 0x040fe20000410000 */
[-C--:B------:R-:W-:Y:S01]  /*59b0*/  FFMA.FTZ R54, R54, R155.reuse, R157 ;  /* 0x0000009b36367223 */ /* 0x080fe2000001009d */
[-C--:B------:R-:W-:Y:S01]  /*59c0*/  FMUL.FTZ R156, R85, R158.reuse ;  /* 0x0000009e559c7220 */ /* 0x080fe20000410000 */
[----:B------:R-:W-:Y:S01]  /*59d0*/  FMUL.FTZ R158, R81, R158 ;  /* 0x0000009e519e7220 */ /* 0x000fe20000410000 */
[----:B------:R-:W-:Y:S01]  /*59e0*/  FFMA.FTZ R53, R53, R155, -R152 ;  /* 0x0000009b35357223 */ /* 0x000fe20000010898 */
[----:B------:R-:W-:-:S02]  /*59f0*/  HADD2.F32 R160, -RZ, R55.H0_H0 ;  /* 0x20000037ffa07230 */ /* 0x000fc40000004100 */
[-C--:B------:R-:W-:Y:S01]  /*5a00*/  FFMA.FTZ R152, R81, R154.reuse, -R156 ;  /* 0x0000009a51987223 */ /* 0x080fe2000001089c */
[----:B------:R-:W-:Y:S01]  /*5a10*/  FFMA.FTZ R81, R85, R154, R158 ;  /* 0x0000009a55517223 */ /* 0x000fe2000001009e */
[--C-:B------:R-:W-:Y:S02]  /*5a20*/  HADD2.F32 R154, -RZ, R153.reuse.H1_H1 ;  /* 0x30000099ff9a7230 */ /* 0x100fe40000004100 */
[----:B------:R-:W-:Y:S01]  /*5a30*/  HADD2.F32 R158, -RZ, R153.H0_H0 ;  /* 0x20000099ff9e7230 */ /* 0x000fe20000004100 */
[----:B------:R-:W-:Y:S01]  /*5a40*/  F2FP.F16.F32.PACK_AB R53, R152, R53 ;  /* 0x000000359835723e */ /* 0x000fe200000000ff */
[--C-:B------:R-:W-:Y:S02]  /*5a50*/  HADD2.F32 R153, -RZ, R87.reuse.H0_H0 ;  /* 0x20000057ff997230 */ /* 0x100fe40000004100 */
[----:B------:R-:W-:Y:S02]  /*5a60*/  HADD2.F32 R87, -RZ, R87.H1_H1 ;  /* 0x30000057ff577230 */ /* 0x000fe40000004100 */
[----:B------:R-:W-:-:S02]  /*5a70*/  HADD2.F32 R85, -RZ, R83.H0_H0 ;  /* 0x20000053ff557230 */ /* 0x000fc40000004100 */
[----:B------:R-:W-:Y:S02]  /*5a80*/  HADD2.F32 R83, -RZ, R83.H1_H1 ;  /* 0x30000053ff537230 */ /* 0x000fe40000004100 */
[----:B------:R-:W-:Y:S01]  /*5a90*/  FMUL.FTZ R162, R87, R160 ;  /* 0x000000a057a27220 */ /* 0x000fe20000410000 */
[----:B------:R-:W-:Y:S02]  /*5aa0*/  HADD2.F32 R156, -RZ, R52.H0_H0 ;  /* 0x20000034ff9c7230 */ /* 0x000fe40000004100 */
[-C--:B------:R-:W-:Y:S01]  /*5ab0*/  FMUL.FTZ R52, R153, R158.reuse ;  /* 0x0000009e99347220 */ /* 0x080fe20000410000 */
[----:B------:R-:W-:Y:S01]  /*5ac0*/  FMUL.FTZ R158, R85, R158 ;  /* 0x0000009e559e7220 */ /* 0x000fe20000410000 */
[----:B------:R-:W-:Y:S02]  /*5ad0*/  FMUL.FTZ R160, R83, R160 ;  /* 0x000000a053a07220 */ /* 0x000fe40000410000 */
[-C--:B------:R-:W-:Y:S01]  /*5ae0*/  FFMA.FTZ R52, R85, R154.reuse, -R52 ;  /* 0x0000009a55347223 */ /* 0x080fe20000010834 */
[----:B------:R-:W-:Y:S01]  /*5af0*/  FFMA.FTZ R55, R153, R154, R158 ;  /* 0x0000009a99377223 */ /* 0x000fe2000001009e */
[-C--:B------:R-:W-:Y:S01]  /*5b00*/  FFMA.FTZ R83, R83, R156.reuse, -R162 ;  /* 0x0000009c53537223 */ /* 0x080fe200000108a2 */
[----:B------:R-:W-:Y:S01]  /*5b10*/  FFMA.FTZ R154, R87, R156, R160 ;  /* 0x0000009c579a7223 */ /* 0x000fe200000100a0 */
[----:B------:R-:W-:-:S02]  /*5b20*/  HADD2.F32 R156, -RZ, R151.H0_H0 ;  /* 0x20000097ff9c7230 */ /* 0x000fc40000004100 */
[----:B------:R-:W-:Y:S01]  /*5b30*/  HADD2.F32 R158, -RZ, R151.H1_H1 ;  /* 0x30000097ff9e7230 */ /* 0x000fe20000004100 */
[----:B------:R-:W-:Y:S01]  /*5b40*/  F2FP.F16.F32.PACK_AB R83, R83, R52 ;  /* 0x000000345353723e */ /* 0x000fe200000000ff */
[----:B------:R-:W-:Y:S02]  /*5b50*/  HADD2.F32 R151, -RZ, R49.H0_H0 ;  /* 0x20000031ff977230 */ /* 0x000fe40000004100 */
[----:B------:R-:W-:Y:S02]  /*5b60*/  HADD2.F32 R85, -RZ, R84.H0_H0 ;  /* 0x20000054ff557230 */ /* 0x000fe40000004100 */
[----:B------:R-:W-:Y:S02]  /*5b70*/  HADD2.F32 R49, -RZ, R80.H0_H0 ;  /* 0x20000050ff317230 */ /* 0x000fe40000004100 */
[----:B------:R-:W-:Y:S02]  /*5b80*/  HADD2.F32 R84, -RZ, R84.H1_H1 ;  /* 0x30000054ff547230 */ /* 0x000fe40000004100 */
[----:B------:R-:W-:-:S02]  /*5b90*/  HADD2.F32 R80, -RZ, R80.H1_H1 ;  /* 0x30000050ff507230 */ /* 0x000fc40000004100 */
[----:B------:R-:W-:Y:S02]  /*5ba0*/  HADD2.F32 R87, -RZ, R48.H0_H0 ;  /* 0x20000030ff577230 */ /* 0x000fe40000004100 */
[-C--:B------:R-:W-:Y:S01]  /*5bb0*/  FMUL.FTZ R48, R85, R158.reuse ;  /* 0x0000009e55307220 */ /* 0x080fe20000410000 */
[C---:B------:R-:W-:Y:S01]  /*5bc0*/  FMUL.FTZ R158, R49.reuse, R158 ;  /* 0x0000009e319e7220 */ /* 0x040fe20000410000 */
[-C--:B------:R-:W-:Y:S01]  /*5bd0*/  FMUL.FTZ R153, R84, R151.reuse ;  /* 0x0000009754997220 */ /* 0x080fe20000410000 */
[C---:B------:R-:W-:Y:S01]  /*5be0*/  FMUL.FTZ R151, R80.reuse, R151 ;  /* 0x0000009750977220 */ /* 0x040fe20000410000 */
[-C--:B------:R-:W-:Y:S01]  /*5bf0*/  FFMA.FTZ R48, R49, R156.reuse, -R48 ;  /* 0x0000009c31307223 */ /* 0x080fe20000010830 */
[----:B------:R-:W-:Y:S01]  /*5c00*/  FFMA.FTZ R49, R85, R156, R158 ;  /* 0x0000009c55317223 */ /* 0x000fe2000001009e */
[-C--:B------:R-:W-:Y:S01]  /*5c10*/  FFMA.FTZ R153, R80, R87.reuse, -R153 ;  /* 0x0000005750997223 */ /* 0x080fe20000010899 */
[----:B------:R-:W-:Y:S01]  /*5c20*/  FFMA.FTZ R156, R84, R87, R151 ;  /* 0x00000057549c7223 */ /* 0x000fe20000010097 */
[----:B------:R-:W-:-:S02]  /*5c30*/  HADD2.F32 R87, -RZ, R51.H0_H0 ;  /* 0x20000033ff577230 */ /* 0x000fc40000004100 */
[----:B------:R-:W-:Y:S02]  /*5c40*/  HADD2.F32 R80, -RZ, R86.H0_H0 ;  /* 0x20000056ff507230 */ /* 0x000fe40000004100 */
[----:B------:R-:W-:Y:S02]  /*5c50*/  HADD2.F32 R84, -RZ, R150.H0_H0 ;  /* 0x20000096ff547230 */ /* 0x000fe40000004100 */
[----:B------:R-:W-:Y:S02]  /*5c60*/  HADD2.F32 R51, -RZ, R82.H0_H0 ;  /* 0x20000052ff337230 */ /* 0x000fe40000004100 */
[----:B------:R-:W-:Y:S02]  /*5c70*/  HADD2.F32 R86, -RZ, R86.H1_H1 ;  /* 0x30000056ff567230 */ /* 0x000fe40000004100 */
[----:B------:R-:W-:Y:S02]  /*5c80*/  HADD2.F32 R150, -RZ, R150.H1_H1 ;  /* 0x30000096ff967230 */ /* 0x000fe40000004100 */
[----:B------:R-:W-:-:S02]  /*5c90*/  HADD2.F32 R82, -RZ, R82.H1_H1 ;  /* 0x30000052ff527230 */ /* 0x000fc40000004100 */
[-C--:B------:R-:W-:Y:S01]  /*5ca0*/  FMUL.FTZ R155, R86, R87.reuse ;  /* 0x00000057569b7220 */ /* 0x080fe20000410000 */
[----:B------:R-:W-:Y:S02]  /*5cb0*/  HADD2.F32 R85, -RZ, R50.H0_H0 ;  /* 0x20000032ff557230 */ /* 0x000fe40000004100 */
[-C--:B------:R-:W-:Y:S01]  /*5cc0*/  FMUL.FTZ R50, R80, R150.reuse ;  /* 0x0000009650327220 */ /* 0x080fe20000410000 */
[C---:B------:R-:W-:Y:S01]  /*5cd0*/  FMUL.FTZ R151, R51.reuse, R150 ;  /* 0x0000009633977220 */ /* 0x040fe20000410000 */
[----:B------:R-:W-:Y:S02]  /*5ce0*/  FMUL.FTZ R87, R82, R87 ;  /* 0x0000005752577220 */ /* 0x000fe40000410000 */
[-C--:B------:R-:W-:Y:S01]  /*5cf0*/  FFMA.FTZ R50, R51, R84.reuse, -R50 ;  /* 0x0000005433327223 */ /* 0x080fe20000010832 */
[----:B------:R-:W-:Y:S01]  /*5d00*/  FFMA.FTZ R151, R80, R84, R151 ;  /* 0x0000005450977223 */ /* 0x000fe20000010097 */
[-C--:B------:R-:W-:Y:S01]  /*5d10*/  FFMA.FTZ R155, R82, R85.reuse, -R155 ;  /* 0x00000055529b7223 */ /* 0x080fe2000001089b */
[----:B------:R-:W-:Y:S01]  /*5d20*/  FFMA.FTZ R86, R86, R85, R87 ;  /* 0x0000005556567223 */ /* 0x000fe20000010057 */
[----:B------:R-:W-:-:S02]  /*5d30*/  F2FP.F16.F32.PACK_AB R85, R81, R54 ;  /* 0x000000365155723e */ /* 0x000fc400000000ff */
[----:B------:R-:W-:Y:S02]  /*5d40*/  F2FP.F16.F32.PACK_AB R87, R154, R55 ;  /* 0x000000379a57723e */ /* 0x000fe400000000ff */
[----:B------:R-:W-:Y:S02]  /*5d50*/  F2FP.F16.F32.PACK_AB R80, R153, R48 ;  /* 0x000000309950723e */ /* 0x000fe400000000ff */
[----:B------:R-:W-:Y:S02]  /*5d60*/  F2FP.F16.F32.PACK_AB R84, R156, R49 ;  /* 0x000000319c54723e */ /* 0x000fe400000000ff */
[----:B------:R-:W-:Y:S02]  /*5d70*/  F2FP.F16.F32.PACK_AB R82, R155, R50 ;  /* 0x000000329b52723e */ /* 0x000fe400000000ff */
[----:B------:R-:W-:Y:S02]  /*5d80*/  F2FP.F16.F32.PACK_AB R86, R86, R151 ;  /* 0x000000975656723e */ /* 0x000fe400000000ff */
[----:B------:R-:W-:-:S07]  /*5d90*/  MOV R81, R53 ;  /* 0x0000003500517202 */ /* 0x000fce0000000f00 */
.L_x_2774:
[----:B------:R-:W-:Y:S05]  /*5da0*/  BSYNC B2 ;  /* 0x0000000000027941 */ /* 0x000fea0003800000 */
.L_x_2773:
        /* <DEDUP_REMOVED lines=11> */
.L_x_2772:
[----:B------:R-:W-:Y:S05]  /*5e60*/  BSYNC B1 ;  /* 0x0000000000017941 */ /* 0x000fea0003800000 */
.L_x_2771:
        /* <DEDUP_REMOVED lines=20> */
[----:B------:R-:W-:Y:S01]  /*5fb0*/  LOP3.LUT R48, R49, R230, RZ, 0x3c, !PT ;  /* 0x000000e631307212 */ /* 0x000fe200078e3cff */
[----:B------:R-:W-:-:S03]  /*5fc0*/  IMAD R49, R23, 0x4000, R30 ;  /* 0x0000400017317824 */ /* 0x000fc600078e021e */
[----:B------:R-:W-:Y:S01]  /*5fd0*/  LOP3.LUT R50, R50, 0x7fffe000, RZ, 0xc0, !PT ;  /* 0x7fffe00032327812 */ /* 0x000fe200078ec0ff */
[----:B------:R-:W-:-:S03]  /*5fe0*/  IMAD R49, R49, 0x2, R2 ;  /* 0x0000000231317824 */ /* 0x000fc600078e0202 */
[----:B------:R-:W-:-:S04]  /*5ff0*/  IADD3 R48, R48, R50, R199 ;  /* 0x0000003230307210 */ /* 0x000fc80007ffe0c7 */
[----:B------:R-:W-:-:S05]  /*6000*/  LEA R51, R23, R48, 0xe ;  /* 0x0000003017337211 */ /* 0x000fca00078e70ff */
[----:B------:R-:W-:Y:S02]  /*6010*/  IMAD R52, R51, 0x2, R2 ;  /* 0x0000000233347824 */ /* 0x000fe400078e0202 */
[----:B------:R-:W1:Y:S04]  /*6020*/  LDS.128 R48, [R49+0x18400] ;  /* 0x0184000031307984 */ /* 0x000e680000000c00 */
[----:B------:R-:W2:Y:S01]  /*6030*/  LDS.128 R52, [R52+0x18400] ;  /* 0x0184000034347984 */ /* 0x000ea20000000c00 */
[----:B------:R-:W-:Y:S05]  /*6040*/  @P3 BRA `(.L_x_2778) ;  /* 0x00000004005c3947 */ /* 0x000fea0003800000 */
[----:B------:R-:W-:Y:S01]  /*6050*/  SHF.R.U64 R86, R56, 0x10, R57 ;  /* 0x0000001038567819 */ /* 0x000fe20000001239 */
[----:B------:R-:W-:Y:S01]  /*6060*/  HADD2.F32 R87, -RZ, R149.H1_H1 ;  /* 0x30000095ff577230 */ /* 0x000fe20000004100 */
[----:B------:R-:W-:Y:S01]  /*6070*/  SHF.R.U64 R56, R58, 0x10, R59 ;  /* 0x000000103a387819 */ /* 0x000fe2000000123b */
[----:B-1----:R-:W-:Y:S01]  /*6080*/  IMAD.MOV.U32 R58, RZ, RZ, R48 ;  /* 0x000000ffff3a7224 */ /* 0x002fe200078e0030 */
[----:B------:R-:W-:Y:S01]  /*6090*/  SHF.R.U32.HI R124, RZ, 0x10, R61 ;  /* 0x00000010ff7c7819 */ /* 0x000fe2000001163d */
[----:B--2---:R-:W-:Y:S01]  /*60a0*/  IMAD.MOV.U32 R48, RZ, RZ, R53 ;  /* 0x000000ffff307224 */ /* 0x004fe200078e0035 */
[----:B------:R-:W-:Y:S01]  /*60b0*/  SHF.R.U64 R60, R60, 0x10, R61 ;  /* 0x000000103c3c7819 */ /* 0x000fe2000000123d */
[----:B------:R-:W-:Y:S01]  /*60c0*/  IMAD.MOV.U32 R61, RZ, RZ, R55 ;  /* 0x000000ffff3d7224 */ /* 0x000fe200078e0037 */
[----:B------:R-:W-:Y:S01]  /*60d0*/  SHF.R.U32.HI R143, RZ, 0x10, R59 ;  /* 0x00000010ff8f7819 */ /* 0x000fe2000001163b */
[----:B------:R-:W-:Y:S01]  /*60e0*/  IMAD.MOV.U32 R53, RZ, RZ, R51 ;  /* 0x000000ffff357224 */ /* 0x000fe200078e0033 */
[----:B------:R-:W-:Y:S01]  /*60f0*/  MOV R59, R52 ;  /* 0x00000034003b7202 */ /* 0x000fe20000000f00 */
[--C-:B------:R-:W-:Y:S01]  /*6100*/  HADD2.F32 R52, -RZ, R48.reuse.H0_H0 ;  /* 0x20000030ff347230 */ /* 0x100fe20000004100 */
[----:B------:R-:W-:Y:S01]  /*6110*/  SHF.R.U32.HI R142, RZ, 0x10, R57 ;  /* 0x00000010ff8e7819 */ /* 0x000fe20000011639 */
[----:B------:R-:W-:Y:S01]  /*6120*/  HADD2.F32 R55, -RZ, R48.H1_H1 ;  /* 0x30000030ff377230 */ /* 0x000fe20000004100 */
[--C-:B------:R-:W-:Y:S01]  /*6130*/  SHF.R.U64 R57, R62, 0x10, R63.reuse ;  /* 0x000000103e397819 */ /* 0x100fe2000000123f */
[----:B------:R-:W-:Y:S01]  /*6140*/  HADD2.F32 R48, -RZ, R49.H0_H0 ;  /* 0x20000031ff307230 */ /* 0x000fe20000004100 */
[----:B------:R-:W-:Y:S01]  /*6150*/  SHF.R.U32.HI R125, RZ, 0x10, R63 ;  /* 0x00000010ff7d7819 */ /* 0x000fe2000001163f */
[----:B------:R-:W-:-:S02]  /*6160*/  HADD2.F32 R124, -RZ, R124.H0_H0 ;  /* 0x2000007cff7c7230 */ /* 0x000fc40000004100 */
[----:B------:R-:W-:Y:S02]  /*6170*/  HADD2.F32 R51, -RZ, R49.H1_H1 ;  /* 0x30000031ff337230 */ /* 0x000fe40000004100 */
[-C--:B------:R-:W-:Y:S01]  /*6180*/  FMUL.FTZ R49, R52, R87.reuse ;  /* 0x0000005734317220 */ /* 0x080fe20000410000 */
[----:B------:R-:W-:Y:S02]  /*6190*/  HADD2.F32 R63, -RZ, R147.H1_H1 ;  /* 0x30000093ff3f7230 */ /* 0x000fe40000004100 */
        /* <DEDUP_REMOVED lines=11> */
[----:B------:R-:W-:Y:S02]  /*6250*/  HADD2.F32 R63, -RZ, R61.H1_H1 ;  /* 0x3000003dff3f7230 */ /* 0x000fe40000004100 */
[----:B------:R-:W-:Y:S02]  /*6260*/  HADD2.F32 R142, -RZ, R125.H0_H0 ;  /* 0x2000007dff8e7230 */ /* 0x000fe40000004100 */
[----:B------:R-:W-:Y:S01]  /*6270*/  FMUL.FTZ R144, R62, R149 ;  /* 0x000000953e907220 */ /* 0x000fe20000410000 */
[--C-:B------:R-:W-:Y:S02]  /*6280*/  HADD2.F32 R55, -RZ, R53.reuse.H0_H0 ;  /* 0x20000035ff377230 */ /* 0x100fe40000004100 */
[----:B------:R-:W-:Y:S02]  /*6290*/  HADD2.F32 R61, -RZ, R53.H1_H1 ;  /* 0x30000035ff3d7230 */ /* 0x000fe40000004100 */
[----:B------:R-:W-:Y:S01]  /*62a0*/  FMUL.FTZ R150, R63, R142 ;  /* 0x0000008e3f967220 */ /* 0x000fe20000410000 */
[----:B------:R-:W-:-:S02]  /*62b0*/  HADD2.F32 R87, -RZ, R146.H1_H1 ;  /* 0x30000092ff577230 */ /* 0x000fc40000004100 */
[----:B------:R-:W-:Y:S01]  /*62c0*/  FMUL.FTZ R149, R55, R149 ;  /* 0x0000009537957220 */ /* 0x000fe20000410000 */
[----:B------:R-:W-:Y:S02]  /*62d0*/  HADD2.F32 R124, -RZ, R143.H0_H0 ;  /* 0x2000008fff7c7230 */ /* 0x000fe40000004100 */
[----:B------:R-:W-:Y:S01]  /*62e0*/  FMUL.FTZ R142, R61, R142 ;  /* 0x0000008e3d8e7220 */ /* 0x000fe20000410000 */
[----:B------:R-:W-:Y:S02]  /*62f0*/  HADD2.F32 R146, -RZ, R146.H0_H0 ;  /* 0x20000092ff927230 */ /* 0x000fe40000004100 */
[-C--:B------:R-:W-:Y:S01]  /*6300*/  FFMA.FTZ R53, R55, R87.reuse, -R144 ;  /* 0x0000005737357223 */ /* 0x080fe20000010890 */
[----:B------:R-:W-:Y:S01]  /*6310*/  FFMA.FTZ R55, R62, R87, R149 ;  /* 0x000000573e377223 */ /* 0x000fe20000010095 */
[-C--:B------:R-:W-:Y:S01]  /*6320*/  FFMA.FTZ R150, R61, R124.reuse, -R150 ;  /* 0x0000007c3d967223 */ /* 0x080fe20000010896 */
[----:B------:R-:W-:Y:S01]  /*6330*/  FFMA.FTZ R142, R63, R124, R142 ;  /* 0x0000007c3f8e7223 */ /* 0x000fe2000001008e */
[----:B------:R-:W-:-:S02]  /*6340*/  HADD2.F32 R62, -RZ, R148.H1_H1 ;  /* 0x30000094ff3e7230 */ /* 0x000fc40000004100 */
[----:B------:R-:W-:Y:S01]  /*6350*/  HADD2.F32 R63, -RZ, R60.H0_H0 ;  /* 0x2000003cff3f7230 */ /* 0x000fe20000004100 */
[----:B------:R-:W-:Y:S01]  /*6360*/  F2FP.F16.F32.PACK_AB R150, R150, R53 ;  /* 0x000000359696723e */ /* 0x000fe200000000ff */
[--C-:B------:R-:W-:Y:S01]  /*6370*/  HADD2.F32 R61, -RZ, R59.reuse.H0_H0 ;  /* 0x2000003bff3d7230 */ /* 0x100fe20000004100 */
[----:B------:R-:W-:Y:S01]  /*6380*/  F2FP.F16.F32.PACK_AB R53, R52, R49 ;  /* 0x000000313435723e */ /* 0x000fe200000000ff */
[--C-:B------:R-:W-:Y:S01]  /*6390*/  HADD2.F32 R60, -RZ, R58.reuse.H0_H0 ;  /* 0x2000003aff3c7230 */ /* 0x100fe20000004100 */
[----:B------:R-:W-:Y:S01]  /*63a0*/  F2FP.F16.F32.PACK_AB R55, R142, R55 ;  /* 0x000000378e37723e */ /* 0x000fe200000000ff */
[----:B------:R-:W-:Y:S02]  /*63b0*/  HADD2.F32 R59, -RZ, R59.H1_H1 ;  /* 0x3000003bff3b7230 */ /* 0x000fe40000004100 */
[-C--:B------:R-:W-:Y:S01]  /*63c0*/  FMUL.FTZ R87, R61, R62.reuse ;  /* 0x0000003e3d577220 */ /* 0x080fe20000410000 */
[----:B------:R-:W-:Y:S02]  /*63d0*/  HADD2.F32 R58, -RZ, R58.H1_H1 ;  /* 0x3000003aff3a7230 */ /* 0x000fe40000004100 */
[----:B------:R-:W-:Y:S01]  /*63e0*/  FMUL.FTZ R62, R60, R62 ;  /* 0x0000003e3c3e7220 */ /* 0x000fe20000410000 */
[----:B------:R-:W-:-:S02]  /*63f0*/  HADD2.F32 R86, -RZ, R86.H0_H0 ;  /* 0x20000056ff567230 */ /* 0x000fc40000004100 */
[-C--:B------:R-:W-:Y:S01]  /*6400*/  FMUL.FTZ R125, R59, R63.reuse ;  /* 0x0000003f3b7d7220 */ /* 0x080fe20000410000 */
[-C--:B------:R-:W-:Y:S01]  /*6410*/  FFMA.FTZ R87, R60, R146.reuse, -R87 ;  /* 0x000000923c577223 */ /* 0x080fe20000010857 */
[C---:B------:R-:W-:Y:S01]  /*6420*/  FMUL.FTZ R124, R58.reuse, R63 ;  /* 0x0000003f3a7c7220 */ /* 0x040fe20000410000 */
[----:B------:R-:W-:Y:S01]  /*6430*/  FFMA.FTZ R62, R61, R146, R62 ;  /* 0x000000923d3e7223 */ /* 0x000fe2000001003e */
[-C--:B------:R-:W-:Y:S01]  /*6440*/  FFMA.FTZ R60, R58, R86.reuse, -R125 ;  /* 0x000000563a3c7223 */ /* 0x080fe2000001087d */
[----:B------:R-:W-:Y:S02]  /*6450*/  HADD2.F32 R61, -RZ, R57.H0_H0 ;  /* 0x20000039ff3d7230 */ /* 0x000fe40000004100 */
[----:B------:R-:W-:Y:S01]  /*6460*/  FFMA.FTZ R63, R59, R86, R124 ;  /* 0x000000563b3f7223 */ /* 0x000fe2000001007c */
[----:B------:R-:W-:Y:S02]  /*6470*/  HADD2.F32 R58, -RZ, R54.H0_H0 ;  /* 0x20000036ff3a7230 */ /* 0x000fe40000004100 */
[----:B------:R-:W-:Y:S01]  /*6480*/  HADD2.F32 R57, -RZ, R50.H0_H0 ;  /* 0x20000032ff397230 */ /* 0x000fe20000004100 */
[----:B------:R-:W-:Y:S01]  /*6490*/  F2FP.F16.F32.PACK_AB R48, R60, R87 ;  /* 0x000000573c30723e */ /* 0x000fe200000000ff */
[----:B------:R-:W-:Y:S01]  /*64a0*/  HADD2.F32 R54, -RZ, R54.H1_H1 ;  /* 0x30000036ff367230 */ /* 0x000fe20000004100 */
[----:B------:R-:W-:Y:S01]  /*64b0*/  F2FP.F16.F32.PACK_AB R52, R63, R62 ;  /* 0x0000003e3f34723e */ /* 0x000fe200000000ff */
[----:B------:R-:W-:-:S02]  /*64c0*/  HADD2.F32 R148, -RZ, R148.H0_H0 ;  /* 0x20000094ff947230 */ /* 0x000fc40000004100 */
[----:B------:R-:W-:Y:S02]  /*64d0*/  HADD2.F32 R50, -RZ, R50.H1_H1 ;  /* 0x30000032ff327230 */ /* 0x000fe40000004100 */
[-C--:B------:R-:W-:Y:S01]  /*64e0*/  FMUL.FTZ R143, R54, R61.reuse ;  /* 0x0000003d368f7220 */ /* 0x080fe20000410000 */
[----:B------:R-:W-:Y:S02]  /*64f0*/  HADD2.F32 R147, -RZ, R147.H0_H0 ;  /* 0x20000093ff937230 */ /* 0x000fe40000004100 */
[-C--:B------:R-:W-:Y:S01]  /*6500*/  FMUL.FTZ R125, R57, R148.reuse ;  /* 0x00000094397d7220 */ /* 0x080fe20000410000 */
[----:B------:R-:W-:Y:S02]  /*6510*/  HADD2.F32 R59, -RZ, R56.H0_H0 ;  /* 0x20000038ff3b7230 */ /* 0x000fe40000004100 */
[----:B------:R-:W-:Y:S01]  /*6520*/  FMUL.FTZ R56, R58, R148 ;  /* 0x000000943a387220 */ /* 0x000fe20000410000 */
[----:B------:R-:W-:Y:S01]  /*6530*/  FMUL.FTZ R61, R50, R61 ;  /* 0x0000003d323d7220 */ /* 0x000fe20000410000 */
[----:B------:R-:W-:Y:S01]  /*6540*/  FFMA.FTZ R125, R58, R147, R125 ;  /* 0x000000933a7d7223 */ /* 0x000fe2000001007d */
[----:B------:R-:W-:-:S02]  /*6550*/  IMAD.MOV.U32 R49, RZ, RZ, R51 ;  /* 0x000000ffff317224 */ /* 0x000fc400078e0033 */
[----:B------:R-:W-:Y:S01]  /*6560*/  FFMA.FTZ R56, R57, R147, -R56 ;  /* 0x0000009339387223 */ /* 0x000fe20000010838 */
[-C--:B------:R-:W-:Y:S01]  /*6570*/  FFMA.FTZ R143, R50, R59.reuse, -R143 ;  /* 0x0000003b328f7223 */ /* 0x080fe2000001088f */
[----:B------:R-:W-:Y:S01]  /*6580*/  FFMA.FTZ R54, R54, R59, R61 ;  /* 0x0000003b36367223 */ /* 0x000fe2000001003d */
[----:B------:R-:W-:-:S03]  /*6590*/  IMAD.MOV.U32 R51, RZ, RZ, R150 ;  /* 0x000000ffff337224 */ /* 0x000fc600078e0096 */
[----:B------:R-:W-:Y:S02]  /*65a0*/  F2FP.F16.F32.PACK_AB R50, R143, R56 ;  /* 0x000000388f32723e */ /* 0x000fe400000000ff */
[----:B------:R-:W-:-:S07]  /*65b0*/  F2FP.F16.F32.PACK_AB R54, R54, R125 ;  /* 0x0000007d3636723e */ /* 0x000fce00000000ff */
.L_x_2778:
[----:B------:R-:W-:Y:S05]  /*65c0*/  BSYNC B2 ;  /* 0x0000000000027941 */ /* 0x000fea0003800000 */
.L_x_2777:
        /* <DEDUP_REMOVED lines=11> */
.L_x_2776:
[----:B------:R-:W-:Y:S05]  /*6680*/  BSYNC B1 ;  /* 0x0000000000017941 */ /* 0x000fea0003800000 */
.L_x_2775:
        /* <DEDUP_REMOVED lines=9> */
[----:B------:R-:W-:Y:S02]  /*6720*/  IADD3 R58, P4, P5, R100, R56, R40 ;  /* 0x00000038643a7210 */ /* 0x000fe40007d9e028 */
[----:B------:R-:W-:-:S02]  /*6730*/  IADD3 R60, R57, R49, RZ ;  /* 0x00000031393c7210 */ /* 0x000fc40007ffe0ff */
[----:B------:R-:W-:Y:S02]  /*6740*/  SHF.R.S32.HI R49, RZ, 0x1f, R48 ;  /* 0x0000001fff317819 */ /* 0x000fe40000011430 */
[----:B------:R-:W-:Y:S02]  /*6750*/  IADD3.X R59, R41, R60, R106, P4, P5 ;  /* 0x0000003c293b7210 */ /* 0x000fe400027ea46a */
[----:B------:R-:W-:-:S04]  /*6760*/  LEA.HI R48, R49, R48, RZ, 0x4 ;  /* 0x0000003031307211 */ /* 0x000fc800078f20ff */
        /* <DEDUP_REMOVED lines=10> */
[----:B------:R-:W-:Y:S01]  /*6810*/  IMAD R51, R23, 0x4000, R48 ;  /* 0x0000400017337824 */ /* 0x000fe200078e0230 */
[----:B------:R-:W-:-:S03]  /*6820*/  LEA R49, R49, R2, 0x1 ;  /* 0x0000000231317211 */ /* 0x000fc600078e08ff */
[----:B------:R-:W-:-:S03]  /*6830*/  IMAD R52, R51, 0x2, R2 ;  /* 0x0000000233347824 */ /* 0x000fc600078e0202 */
[----:B------:R-:W1:Y:S04]  /*6840*/  LDS.128 R48, [R49+0x18400] ;  /* 0x0184000031307984 */ /* 0x000e680000000c00 */
[----:B------:R-:W2:Y:S01]  /*6850*/  LDS.128 R52, [R52+0x18400] ;  /* 0x0184000034347984 */ /* 0x000ea20000000c00 */
[----:B------:R-:W-:Y:S05]  /*6860*/  @P3 BRA `(.L_x_2782) ;  /* 0x0000000400583947 */ /* 0x000fea0003800000 */
[----:B------:R-:W-:Y:S02]  /*6870*/  SHF.R.U32.HI R80, RZ, 0x10, R69 ;  /* 0x00000010ff507819 */ /* 0x000fe40000011645 */
[--C-:B------:R-:W-:Y:S01]  /*6880*/  SHF.R.U64 R62, R66, 0x10, R67.reuse ;  /* 0x00000010423e7819 */ /* 0x100fe20000001243 */
[----:B--2---:R-:W-:Y:S01]  /*6890*/  IMAD.MOV.U32 R66, RZ, RZ, R52 ;  /* 0x000000ffff427224 */ /* 0x004fe200078e0034 */
[----:B------:R-:W-:Y:S01]  /*68a0*/  SHF.R.U32.HI R85, RZ, 0x10, R67 ;  /* 0x00000010ff557819 */ /* 0x000fe20000011643 */
[----:B-1----:R-:W-:Y:S01]  /*68b0*/  IMAD.MOV.U32 R52, RZ, RZ, R51 ;  /* 0x000000ffff347224 */ /* 0x002fe200078e0033 */
[----:B------:R-:W-:Y:S01]  /*68c0*/  MOV R67, R55 ;  /* 0x0000003700437202 */ /* 0x000fe20000000f00 */
[--C-:B------:R-:W-:Y:S01]  /*68d0*/  HADD2.F32 R55, -RZ, R53.reuse.H0_H0 ;  /* 0x20000035ff377230 */ /* 0x100fe20000004100 */
[--C-:B------:R-:W-:Y:S01]  /*68e0*/  SHF.R.U32.HI R82, RZ, 0x10, R65.reuse ;  /* 0x00000010ff527819 */ /* 0x100fe20000011641 */
[----:B------:R-:W-:Y:S01]  /*68f0*/  HADD2.F32 R53, -RZ, R53.H1_H1 ;  /* 0x30000035ff357230 */ /* 0x000fe20000004100 */
[----:B------:R-:W-:Y:S01]  /*6900*/  SHF.R.U64 R64, R64, 0x10, R65 ;  /* 0x0000001040407819 */ /* 0x000fe20000001241 */
[----:B------:R-:W-:Y:S01]  /*6910*/  HADD2.F32 R80, -RZ, R80.H0_H0 ;  /* 0x20000050ff507230 */ /* 0x000fe20000004100 */
[----:B------:R-:W-:Y:S01]  /*6920*/  SHF.R.U64 R83, R68, 0x10, R69 ;  /* 0x0000001044537819 */ /* 0x000fe20000001245 */
[----:B------:R-:W-:Y:S01]  /*6930*/  HADD2.F32 R51, -RZ, R49.H1_H1 ;  /* 0x30000031ff337230 */ /* 0x000fe20000004100 */
[----:B------:R-:W-:Y:S01]  /*6940*/  SHF.R.U64 R63, R70, 0x10, R71 ;  /* 0x00000010463f7819 */ /* 0x000fe20000001247 */
[----:B------:R-:W-:-:S02]  /*6950*/  IMAD.MOV.U32 R65, RZ, RZ, R48 ;  /* 0x000000ffff417224 */ /* 0x000fc400078e0030 */
[-C--:B------:R-:W-:Y:S01]  /*6960*/  FMUL.FTZ R84, R53, R80.reuse ;  /* 0x0000005035547220 */ /* 0x080fe20000410000 */
[----:B------:R-:W-:Y:S02]  /*6970*/  HADD2.F32 R69, -RZ, R141.H1_H1 ;  /* 0x3000008dff457230 */ /* 0x000fe40000004100 */
[----:B------:R-:W-:Y:S01]  /*6980*/  FMUL.FTZ R80, R51, R80 ;  /* 0x0000005033507220 */ /* 0x000fe20000410000 */
[----:B------:R-:W-:Y:S01]  /*6990*/  HADD2.F32 R70, -RZ, R82.H0_H0 ;  /* 0x20000052ff467230 */ /* 0x000fe20000004100 */
[----:B------:R-:W-:Y:S01]  /*69a0*/  SHF.R.U32.HI R81, RZ, 0x10, R71 ;  /* 0x00000010ff517819 */ /* 0x000fe20000011647 */
[----:B------:R-:W-:Y:S02]  /*69b0*/  HADD2.F32 R48, -RZ, R49.H0_H0 ;  /* 0x20000031ff307230 */ /* 0x000fe40000004100 */
[----:B------:R-:W-:Y:S01]  /*69c0*/  FMUL.FTZ R49, R55, R69 ;  /* 0x0000004537317220 */ /* 0x000fe20000410000 */
[----:B------:R-:W-:Y:S02]  /*69d0*/  HADD2.F32 R68, -RZ, R139.H1_H1 ;  /* 0x3000008bff447230 */ /* 0x000fe40000004100 */
[----:B------:R-:W-:Y:S01]  /*69e0*/  FFMA.FTZ R80, R53, R70, R80 ;  /* 0x0000004635507223 */ /* 0x000fe20000010050 */
[----:B------:R-:W-:-:S02]  /*69f0*/  HADD2.F32 R53, -RZ, R67.H0_H0 ;  /* 0x20000043ff357230 */ /* 0x000fc40000004100 */
[C---:B------:R-:W-:Y:S01]  /*6a00*/  FMUL.FTZ R82, R48.reuse, R69 ;  /* 0x0000004530527220 */ /* 0x040fe20000410000 */
[----:B------:R-:W-:Y:S01]  /*6a10*/  FFMA.FTZ R71, R51, R70, -R84 ;  /* 0x0000004633477223 */ /* 0x000fe20000010854 */
[----:B------:R-:W-:Y:S02]  /*6a20*/  HADD2.F32 R67, -RZ, R67.H1_H1 ;  /* 0x30000043ff437230 */ /* 0x000fe40000004100 */
[-C--:B------:R-:W-:Y:S01]  /*6a30*/  FFMA.FTZ R48, R48, R68.reuse, -R49 ;  /* 0x0000004430307223 */ /* 0x080fe20000010831 */
[----:B------:R-:W-:Y:S02]  /*6a40*/  HADD2.F32 R69, -RZ, R81.H0_H0 ;  /* 0x20000051ff457230 */ /* 0x000fe40000004100 */
[----:B------:R-:W-:Y:S01]  /*6a50*/  FFMA.FTZ R49, R55, R68, R82 ;  /* 0x0000004437317223 */ /* 0x000fe20000010052 */
[----:B------:R-:W-:Y:S02]  /*6a60*/  HADD2.F32 R70, -RZ, R140.H1_H1 ;  /* 0x3000008cff467230 */ /* 0x000fe40000004100 */
[----:B------:R-:W-:-:S02]  /*6a70*/  HADD2.F32 R51, -RZ, R52.H0_H0 ;  /* 0x20000034ff337230 */ /* 0x000fc40000004100 */
[-C--:B------:R-:W-:Y:S01]  /*6a80*/  FMUL.FTZ R81, R67, R69.reuse ;  /* 0x0000004543517220 */ /* 0x080fe20000410000 */
[----:B------:R-:W-:Y:S02]  /*6a90*/  HADD2.F32 R52, -RZ, R52.H1_H1 ;  /* 0x30000034ff347230 */ /* 0x000fe40000004100 */
[-C--:B------:R-:W-:Y:S01]  /*6aa0*/  FMUL.FTZ R82, R53, R70.reuse ;  /* 0x0000004635527220 */ /* 0x080fe20000410000 */
[----:B------:R-:W-:Y:S02]  /*6ab0*/  HADD2.F32 R55, -RZ, R85.H0_H0 ;  /* 0x20000055ff377230 */ /* 0x000fe40000004100 */
[----:B------:R-:W-:Y:S01]  /*6ac0*/  FMUL.FTZ R70, R51, R70 ;  /* 0x0000004633467220 */ /* 0x000fe20000410000 */
[----:B------:R-:W-:Y:S02]  /*6ad0*/  HADD2.F32 R68, -RZ, R138.H1_H1 ;  /* 0x3000008aff447230 */ /* 0x000fe40000004100 */
[----:B------:R-:W-:Y:S01]  /*6ae0*/  FMUL.FTZ R84, R52, R69 ;  /* 0x0000004534547220 */ /* 0x000fe20000410000 */
[----:B------:R-:W-:-:S02]  /*6af0*/  HADD2.F32 R141, -RZ, R141.H0_H0 ;  /* 0x2000008dff8d7230 */ /* 0x000fc40000004100 */
[----:B------:R-:W-:Y:S01]  /*6b00*/  FFMA.FTZ R81, R52, R55, -R81 ;  /* 0x0000003734517223 */ /* 0x000fe20000010851 */
[----:B------:R-:W-:Y:S02]  /*6b10*/  HADD2.F32 R52, -RZ, R66.H0_H0 ;  /* 0x20000042ff347230 */ /* 0x000fe40000004100 */
[-C--:B------:R-:W-:Y:S01]  /*6b20*/  FFMA.FTZ R82, R51, R68.reuse, -R82 ;  /* 0x0000004433527223 */ /* 0x080fe20000010852 */
[----:B------:R-:W-:Y:S02]  /*6b30*/  HADD2.F32 R51, -RZ, R65.H0_H0 ;  /* 0x20000041ff337230 */ /* 0x000fe40000004100 */
        /* <DEDUP_REMOVED lines=9> */
[----:B------:R-:W-:Y:S02]  /*6bd0*/  HADD2.F32 R64, -RZ, R64.H0_H0 ;  /* 0x20000040ff407230 */ /* 0x000fe40000004100 */
[----:B------:R-:W-:Y:S01]  /*6be0*/  FMUL.FTZ R70, R66, R53 ;  /* 0x0000003542467220 */ /* 0x000fe20000410000 */
[----:B------:R-:W-:-:S02]  /*6bf0*/  HADD2.F32 R52, -RZ, R54.H0_H0 ;  /* 0x20000036ff347230 */ /* 0x000fc40000004100 */
[C---:B------:R-:W-:Y:S01]  /*6c00*/  FMUL.FTZ R53, R65.reuse, R53 ;  /* 0x0000003541357220 */ /* 0x040fe20000410000 */
[----:B------:R-:W-:Y:S02]  /*6c10*/  HADD2.F32 R63, -RZ, R63.H0_H0 ;  /* 0x2000003fff3f7230 */ /* 0x000fe40000004100 */
[-C--:B------:R-:W-:Y:S01]  /*6c20*/  FFMA.FTZ R65, R65, R64.reuse, -R70 ;  /* 0x0000004041417223 */ /* 0x080fe20000010846 */
[----:B------:R-:W-:Y:S02]  /*6c30*/  HADD2.F32 R51, -RZ, R50.H0_H0 ;  /* 0x20000032ff337230 */ /* 0x000fe40000004100 */
[----:B------:R-:W-:Y:S01]  /*6c40*/  FFMA.FTZ R84, R67, R55, R84 ;  /* 0x0000003743547223 */ /* 0x000fe20000010054 */
[----:B------:R-:W-:Y:S02]  /*6c50*/  HADD2.F32 R54, -RZ, R54.H1_H1 ;  /* 0x30000036ff367230 */ /* 0x000fe40000004100 */
[----:B------:R-:W-:Y:S01]  /*6c60*/  FFMA.FTZ R64, R66, R64, R53 ;  /* 0x0000004042407223 */ /* 0x000fe20000010035 */
[----:B------:R-:W-:Y:S01]  /*6c70*/  HADD2.F32 R140, -RZ, R140.H0_H0 ;  /* 0x2000008cff8c7230 */ /* 0x000fe20000004100 */
[----:B------:R-:W-:Y:S01]  /*6c80*/  F2FP.F16.F32.PACK_AB R71, R71, R48 ;  /* 0x000000304747723e */ /* 0x000fe200000000ff */
[----:B------:R-:W-:-:S02]  /*6c90*/  HADD2.F32 R50, -RZ, R50.H1_H1 ;  /* 0x30000032ff327230 */ /* 0x000fc40000004100 */
[-C--:B------:R-:W-:Y:S01]  /*6ca0*/  FMUL.FTZ R67, R54, R63.reuse ;  /* 0x0000003f36437220 */ /* 0x080fe20000410000 */
[----:B------:R-:W-:Y:S02]  /*6cb0*/  HADD2.F32 R138, -RZ, R138.H0_H0 ;  /* 0x2000008aff8a7230 */ /* 0x000fe40000004100 */
[CC--:B------:R-:W-:Y:S01]  /*6cc0*/  FMUL.FTZ R55, R51.reuse, R140.reuse ;  /* 0x0000008c33377220 */ /* 0x0c0fe20000410000 */
[----:B------:R-:W-:Y:S02]  /*6cd0*/  HADD2.F32 R53, -RZ, R62.H0_H0 ;  /* 0x2000003eff357230 */ /* 0x000fe40000004100 */
[----:B------:R-:W-:Y:S01]  /*6ce0*/  FMUL.FTZ R63, R50, R63 ;  /* 0x0000003f323f7220 */ /* 0x000fe20000410000 */
[C---:B------:R-:W-:Y:S01]  /*6cf0*/  FMUL.FTZ R62, R52.reuse, R140 ;  /* 0x0000008c343e7220 */ /* 0x040fe20000410000 */
[-C--:B------:R-:W-:Y:S01]  /*6d00*/  FFMA.FTZ R55, R52, R138.reuse, R55 ;  /* 0x0000008a34377223 */ /* 0x080fe20000010037 */
[----:B------:R-:W-:Y:S01]  /*6d10*/  F2FP.F16.F32.PACK_AB R69, R84, R69 ;  /* 0x000000455445723e */ /* 0x000fe200000000ff */
[-C--:B------:R-:W-:Y:S01]  /*6d20*/  FFMA.FTZ R54, R54, R53.reuse, R63 ;  /* 0x0000003536367223 */ /* 0x080fe2000001003f */
[----:B------:R-:W-:Y:S01]  /*6d30*/  FFMA.FTZ R62, R51, R138, -R62 ;  /* 0x0000008a333e7223 */ /* 0x000fe2000001083e */
[----:B------:R-:W-:Y:S01]  /*6d40*/  FFMA.FTZ R67, R50, R53, -R67 ;  /* 0x0000003532437223 */ /* 0x000fe20000010843 */
[----:B------:R-:W-:Y:S01]  /*6d50*/  F2FP.F16.F32.PACK_AB R53, R80, R49 ;  /* 0x000000315035723e */ /* 0x000fe200000000ff */
[----:B------:R-:W-:Y:S01]  /*6d60*/  IMAD.MOV.U32 R49, RZ, RZ, R71 ;  /* 0x000000ffff317224 */ /* 0x000fe200078e0047 */
[----:B------:R-:W-:Y:S01]  /*6d70*/  F2FP.F16.F32.PACK_AB R54, R54, R55 ;  /* 0x000000373636723e */ /* 0x000fe200000000ff */
[----:B------:R-:W-:Y:S01]  /*6d80*/  IMAD.MOV.U32 R55, RZ, RZ, R69 ;  /* 0x000000ffff377224 */ /* 0x000fe200078e0045 */
[----:B------:R-:W-:-:S02]  /*6d90*/  F2FP.F16.F32.PACK_AB R51, R81, R82 ;  /* 0x000000525133723e */ /* 0x000fc400000000ff */
[----:B------:R-:W-:Y:S02]  /*6da0*/  F2FP.F16.F32.PACK_AB R48, R65, R68 ;  /* 0x000000444130723e */ /* 0x000fe400000000ff */
[----:B------:R-:W-:Y:S02]  /*6db0*/  F2FP.F16.F32.PACK_AB R52, R64, R141 ;  /* 0x0000008d4034723e */ /* 0x000fe400000000ff */
[----:B------:R-:W-:-:S07]  /*6dc0*/  F2FP.F16.F32.PACK_AB R50, R67, R62 ;  /* 0x0000003e4332723e */ /* 0x000fce00000000ff */
.L_x_2782:
[----:B------:R-:W-:Y:S05]  /*6dd0*/  BSYNC B2 ;  /* 0x0000000000027941 */ /* 0x000fea0003800000 */
.L_x_2781:
        /* <DEDUP_REMOVED lines=11> */
.L_x_2780:
[----:B------:R-:W-:Y:S05]  /*6e90*/  BSYNC B1 ;  /* 0x0000000000017941 */ /* 0x000fea0003800000 */
.L_x_2779:
[C---:B------:R-:W-:Y:S01]  /*6ea0*/  ISETP.GE.OR P4, PT, R211.reuse, R115, P2 ;  /* 0x00000073d300720c */ /* 0x040fe20001786670 */
        /* <DEDUP_REMOVED lines=16> */
[----:B------:R-:W-:Y:S01]  /*6fb0*/  SHF.R.S32.HI R49, RZ, 0x1f, R48 ;  /* 0x0000001fff317819 */ /* 0x000fe20000011430 */
[----:B------:R-:W-:-:S03]  /*6fc0*/  IMAD.SHL.U32 R61, R48, 0x8, RZ ;  /* 0x00000008303d7824 */ /* 0x000fc600078e00ff */
[----:B------:R-:W-:Y:S02]  /*6fd0*/  LEA.HI R48, R49, R48, RZ, 0x3 ;  /* 0x0000003031307211 */ /* 0x000fe400078f18ff */
[----:B------:R-:W-:Y:S02]  /*6fe0*/  LOP3.LUT R49, R194, 0x38, R61, 0xf8, !PT ;  /* 0x00000038c2317812 */ /* 0x000fe400078ef83d */
[----:B------:R-:W-:Y:S02]  /*6ff0*/  SHF.L.U32 R50, R48, 0xa, RZ ;  /* 0x0000000a30327819 */ /* 0x000fe400000006ff */
[----:B------:R-:W-:Y:S01]  /*7000*/  LOP3.LUT R48, R49, R228, RZ, 0x3c, !PT ;  /* 0x000000e431307212 */ /* 0x000fe200078e3cff */
[----:B------:R-:W-:Y:S01]  /*7010*/  IMAD R49, R23, 0x4000, R28 ;  /* 0x0000400017317824 */ /* 0x000fe200078e021c */
[----:B------:R-:W-:-:S03]  /*7020*/  LOP3.LUT R50, R50, 0x7fffe000, RZ, 0xc0, !PT ;  /* 0x7fffe00032327812 */ /* 0x000fc600078ec0ff */
[----:B------:R-:W-:Y:S01]  /*7030*/  IMAD R49, R49, 0x2, R2 ;  /* 0x0000000231317824 */ /* 0x000fe200078e0202 */
[----:B------:R-:W-:-:S05]  /*7040*/  IADD3 R48, R48, R50, R197 ;  /* 0x0000003230307210 */ /* 0x000fca0007ffe0c5 */
[----:B------:R-:W-:-:S04]  /*7050*/  IMAD R51, R23, 0x4000, R48 ;  /* 0x0000400017337824 */ /* 0x000fc800078e0230 */
[----:B------:R-:W-:Y:S02]  /*7060*/  IMAD R52, R51, 0x2, R2 ;  /* 0x0000000233347824 */ /* 0x000fe400078e0202 */
[----:B------:R-:W1:Y:S04]  /*7070*/  LDS.128 R48, [R49+0x18400] ;  /* 0x0184000031307984 */ /* 0x000e680000000c00 */
[----:B------:R-:W2:Y:S01]  /*7080*/  LDS.128 R52, [R52+0x18400] ;  /* 0x0184000034347984 */ /* 0x000ea20000000c00 */
[----:B------:R-:W-:Y:S05]  /*7090*/  @P3 BRA `(.L_x_2784) ;  /* 0x0000000400583947 */ /* 0x000fea0003800000 */
[----:B------:R-:W-:Y:S01]  /*70a0*/  SHF.R.U32.HI R66, RZ, 0x10, R77 ;  /* 0x00000010ff427819 */ /* 0x000fe2000001164d */
[----:B--2---:R-:W-:Y:S01]  /*70b0*/  IMAD.MOV.U32 R63, RZ, RZ, R54 ;  /* 0x000000ffff3f7224 */ /* 0x004fe200078e0036 */
[----:B------:R-:W-:Y:S01]  /*70c0*/  MOV R62, R52 ;  /* 0x00000034003e7202 */ /* 0x000fe20000000f00 */
[----:B-1----:R-:W-:Y:S01]  /*70d0*/  IMAD.MOV.U32 R52, RZ, RZ, R50 ;  /* 0x000000ffff347224 */ /* 0x002fe200078e0032 */
[----:B------:R-:W-:Y:S01]  /*70e0*/  SHF.R.U32.HI R64, RZ, 0x10, R73 ;  /* 0x00000010ff407819 */ /* 0x000fe20000011649 */
[--C-:B------:R-:W-:Y:S01]  /*70f0*/  HADD2.F32 R54, -RZ, R53.reuse.H0_H0 ;  /* 0x20000035ff367230 */ /* 0x100fe20000004100 */
[--C-:B------:R-:W-:Y:S01]  /*7100*/  SHF.R.U64 R71, R78, 0x10, R79.reuse ;  /* 0x000000104e477819 */ /* 0x100fe2000000124f */
[----:B------:R-:W-:Y:S01]  /*7110*/  HADD2.F32 R53, -RZ, R53.H1_H1 ;  /* 0x30000035ff357230 */ /* 0x000fe20000004100 */
[----:B------:R-:W-:Y:S01]  /*7120*/  SHF.R.U32.HI R78, RZ, 0x10, R79 ;  /* 0x00000010ff4e7819 */ /* 0x000fe2000001164f */
[--C-:B------:R-:W-:Y:S01]  /*7130*/  HADD2.F32 R50, -RZ, R49.reuse.H0_H0 ;  /* 0x20000031ff327230 */ /* 0x100fe20000004100 */
[----:B------:R-:W-:Y:S01]  /*7140*/  SHF.R.U64 R76, R76, 0x10, R77 ;  /* 0x000000104c4c7819 */ /* 0x000fe2000000124d */
        /* <DEDUP_REMOVED lines=18> */
[--C-:B------:R-:W-:Y:S02]  /*7270*/  HADD2.F32 R50, -RZ, R55.reuse.H0_H0 ;  /* 0x20000037ff327230 */ /* 0x100fe40000004100 */
[----:B------:R-:W-:Y:S02]  /*7280*/  HADD2.F32 R55, -RZ, R55.H1_H1 ;  /* 0x30000037ff377230 */ /* 0x000fe40000004100 */
[-C--:B------:R-:W-:Y:S01]  /*7290*/  FMUL.FTZ R65, R49, R64.reuse ;  /* 0x0000004031417220 */ /* 0x080fe20000410000 */
[----:B------:R-:W-:Y:S02]  /*72a0*/  HADD2.F32 R66, -RZ, R78.H0_H0 ;  /* 0x2000004eff427230 */ /* 0x000fe40000004100 */
[----:B------:R-:W-:Y:S01]  /*72b0*/  FMUL.FTZ R72, R50, R64 ;  /* 0x0000004032487220 */ /* 0x000fe20000410000 */
[----:B------:R-:W-:Y:S01]  /*72c0*/  HADD2.F32 R51, -RZ, R51.H1_H1 ;  /* 0x30000033ff337230 */ /* 0x000fe20000004100 */
[----:B------:R-:W-:Y:S01]  /*72d0*/  F2FP.F16.F32.PACK_AB R67, R70, R67 ;  /* 0x000000434643723e */ /* 0x000fe200000000ff */
[----:B------:R-:W-:-:S02]  /*72e0*/  HADD2.F32 R53, -RZ, R137.H0_H0 ;  /* 0x20000089ff357230 */ /* 0x000fc40000004100 */
[-C--:B------:R-:W-:Y:S01]  /*72f0*/  FMUL.FTZ R64, R55, R66.reuse ;  /* 0x0000004237407220 */ /* 0x080fe20000410000 */
[----:B------:R-:W-:Y:S02]  /*7300*/  HADD2.F32 R54, -RZ, R74.H0_H0 ;  /* 0x2000004aff367230 */ /* 0x000fe40000004100 */
[----:B------:R-:W-:Y:S01]  /*7310*/  FMUL.FTZ R74, R51, R66 ;  /* 0x00000042334a7220 */ /* 0x000fe20000410000 */
[----:B------:R-:W-:Y:S02]  /*7320*/  HADD2.F32 R132, -RZ, R132.H1_H1 ;  /* 0x30000084ff847230 */ /* 0x000fe40000004100 */
[-C--:B------:R-:W-:Y:S01]  /*7330*/  FFMA.FTZ R66, R50, R53.reuse, R65 ;  /* 0x0000003532427223 */ /* 0x080fe20000010041 */
[----:B------:R-:W-:Y:S01]  /*7340*/  FFMA.FTZ R72, R49, R53, -R72 ;  /* 0x0000003531487223 */ /* 0x000fe20000010848 */
[----:B------:R-:W-:Y:S02]  /*7350*/  HADD2.F32 R50, -RZ, R62.H0_H0 ;  /* 0x2000003eff327230 */ /* 0x000fe40000004100 */
[----:B------:R-:W-:Y:S01]  /*7360*/  FFMA.FTZ R73, R51, R54, -R64 ;  /* 0x0000003633497223 */ /* 0x000fe20000010840 */
[----:B------:R-:W-:-:S02]  /*7370*/  HADD2.F32 R53, -RZ, R76.H0_H0 ;  /* 0x2000004cff357230 */ /* 0x000fc40000004100 */
[----:B------:R-:W-:Y:S01]  /*7380*/  FFMA.FTZ R75, R55, R54, R74 ;  /* 0x00000036374b7223 */ /* 0x000fe2000001004a */
[----:B------:R-:W-:Y:S02]  /*7390*/  HADD2.F32 R49, -RZ, R48.H0_H0 ;  /* 0x20000030ff317230 */ /* 0x000fe40000004100 */
[-C--:B------:R-:W-:Y:S01]  /*73a0*/  FMUL.FTZ R54, R50, R132.reuse ;  /* 0x0000008432367220 */ /* 0x080fe20000410000 */
[----:B------:R-:W-:Y:S02]  /*73b0*/  HADD2.F32 R62, -RZ, R62.H1_H1 ;  /* 0x3000003eff3e7230 */ /* 0x000fe40000004100 */
[----:B------:R-:W-:Y:S02]  /*73c0*/  HADD2.F32 R48, -RZ, R48.H1_H1 ;  /* 0x30000030ff307230 */ /* 0x000fe40000004100 */
[----:B------:R-:W-:Y:S01]  /*73d0*/  FMUL.FTZ R55, R49, R132 ;  /* 0x0000008431377220 */ /* 0x000fe20000410000 */
[----:B------:R-:W-:Y:S02]  /*73e0*/  HADD2.F32 R136, -RZ, R136.H1_H1 ;  /* 0x30000088ff887230 */ /* 0x000fe40000004100 */
[----:B------:R-:W-:Y:S01]  /*73f0*/  FMUL.FTZ R65, R62, R53 ;  /* 0x000000353e417220 */ /* 0x000fe20000410000 */
[----:B------:R-:W-:-:S02]  /*7400*/  HADD2.F32 R51, -RZ, R80.H0_H0 ;  /* 0x20000050ff337230 */ /* 0x000fc40000004100 */
[C---:B------:R-:W-:Y:S01]  /*7410*/  FMUL.FTZ R53, R48.reuse, R53 ;  /* 0x0000003530357220 */ /* 0x040fe20000410000 */
[----:B------:R-:W-:Y:S02]  /*7420*/  HADD2.F32 R134, -RZ, R134.H1_H1 ;  /* 0x30000086ff867230 */ /* 0x000fe40000004100 */
[-C--:B------:R-:W-:Y:S01]  /*7430*/  FFMA.FTZ R54, R49, R136.reuse, -R54 ;  /* 0x0000008831367223 */ /* 0x080fe20000010836 */
[----:B------:R-:W-:Y:S02]  /*7440*/  HADD2.F32 R49, -RZ, R63.H0_H0 ;  /* 0x2000003fff317230 */ /* 0x000fe40000004100 */
[-C--:B------:R-:W-:Y:S01]  /*7450*/  FFMA.FTZ R65, R48, R51.reuse, -R65 ;  /* 0x0000003330417223 */ /* 0x080fe20000010841 */
[----:B------:R-:W-:Y:S01]  /*7460*/  FFMA.FTZ R62, R62, R51, R53 ;  /* 0x000000333e3e7223 */ /* 0x000fe20000010035 */
[----:B------:R-:W-:Y:S02]  /*7470*/  HADD2.F32 R51, -RZ, R71.H0_H0 ;  /* 0x20000047ff337230 */ /* 0x000fe40000004100 */
[----:B------:R-:W-:Y:S01]  /*7480*/  FFMA.FTZ R55, R50, R136, R55 ;  /* 0x0000008832377223 */ /* 0x000fe20000010037 */
[----:B------:R-:W-:-:S02]  /*7490*/  HADD2.F32 R48, -RZ, R52.H0_H0 ;  /* 0x20000034ff307230 */ /* 0x000fc40000004100 */
[----:B------:R-:W-:Y:S01]  /*74a0*/  FMUL.FTZ R53, R49, R134 ;  /* 0x0000008631357220 */ /* 0x000fe20000410000 */
[----:B------:R-:W-:Y:S01]  /*74b0*/  HADD2.F32 R63, -RZ, R63.H1_H1 ;  /* 0x3000003fff3f7230 */ /* 0x000fe20000004100 */
[----:B------:R-:W-:Y:S01]  /*74c0*/  F2FP.F16.F32.PACK_AB R75, R75, R66 ;  /* 0x000000424b4b723e */ /* 0x000fe200000000ff */
[----:B------:R-:W-:Y:S02]  /*74d0*/  HADD2.F32 R52, -RZ, R52.H1_H1 ;  /* 0x30000034ff347230 */ /* 0x000fe40000004100 */
[----:B------:R-:W-:Y:S01]  /*74e0*/  FMUL.FTZ R134, R48, R134 ;  /* 0x0000008630867220 */ /* 0x000fe20000410000 */
[----:B------:R-:W-:Y:S02]  /*74f0*/  HADD2.F32 R137, -RZ, R137.H1_H1 ;  /* 0x30000089ff897230 */ /* 0x000fe40000004100 */
        /* <DEDUP_REMOVED lines=8> */
[----:B------:R-:W-:-:S02]  /*7580*/  F2FP.F16.F32.PACK_AB R48, R65, R54 ;  /* 0x000000364130723e */ /* 0x000fc400000000ff */
[----:B------:R-:W-:Y:S02]  /*7590*/  F2FP.F16.F32.PACK_AB R49, R68, R69 ;  /* 0x000000454431723e */ /* 0x000fe400000000ff */
[----:B------:R-:W-:Y:S01]  /*75a0*/  F2FP.F16.F32.PACK_AB R50, R52, R53 ;  /* 0x000000353432723e */ /* 0x000fe200000000ff */
[----:B------:R-:W-:Y:S01]  /*75b0*/  IMAD.MOV.U32 R52, RZ, RZ, R66 ;  /* 0x000000ffff347224 */ /* 0x000fe200078e0042 */
[----:B------:R-:W-:Y:S01]  /*75c0*/  F2FP.F16.F32.PACK_AB R51, R73, R72 ;  /* 0x000000484933723e */ /* 0x000fe200000000ff */
[----:B------:R-:W-:Y:S01]  /*75d0*/  IMAD.MOV.U32 R53, RZ, RZ, R67 ;  /* 0x000000ffff357224 */ /* 0x000fe200078e0043 */
[----:B------:R-:W-:Y:S02]  /*75e0*/  F2FP.F16.F32.PACK_AB R54, R63, R134 ;  /* 0x000000863f36723e */ /* 0x000fe400000000ff */
[----:B------:R-:W-:-:S07]  /*75f0*/  MOV R55, R75 ;  /* 0x0000004b00377202 */ /* 0x000fce0000000f00 */
.L_x_2784:
[----:B------:R-:W-:Y:S05]  /*7600*/  BSYNC B1 ;  /* 0x0000000000017941 */ /* 0x000fea0003800000 */
.L_x_2783:
        /* <DEDUP_REMOVED lines=10> */
.L_x_2722:
[----:B------:R-:W-:-:S13]  /*76b0*/  ISETP.NE.AND P0, PT, R189, 0x3, PT ;  /* 0x00000003bd00780c */ /* 0x000fda0003f05270 */
[----:B------:R-:W-:Y:S05]  /*76c0*/  @!P0 BRA `(.L_x_2785) ;  /* 0x0000000000048947 */ /* 0x000fea0003800000 */
[----:B------:R-:W-:Y:S01]  /*76d0*/  BPT.TRAP 0x1 ;  /* 0x000000040000795c */ /* 0x000fe20000300000 */
.L_x_2785:
        /* <DEDUP_REMOVED lines=9> */
.L_x_3073:
[----:B------:R-:W-:Y:S05]  /*7770*/  BSYNC B1 ;  /* 0x0000000000017941 */ /* 0x000fea0003800000 */
.L_x_2786:
        /* <DEDUP_REMOVED lines=9> */
[----:B------:R-:W3:Y:S02]  /*7810*/  @!P1 LDS.128 R52, [R114+0x1c400] ;  /* 0x01c4000072349984 */ /* 0x000ee40000000c00 */
[----:B------:R-:W-:Y:S01]  /*7820*/  @!P2 IMAD.X R63, R65, 0x1, R103, P3 ;  /* 0x00000001413fa824 */ /* 0x000fe200018e0667 */
        /* <DEDUP_REMOVED lines=9> */
.L_x_2789:
[----:B------:R-:W-:Y:S05]  /*78c0*/  BSYNC B1 ;  /* 0x0000000000017941 */ /* 0x000fea0003800000 */
.L_x_2788:
[----:B------:R-:W-:Y:S01]  /*78d0*/  ISETP.GE.AND P3, PT, R213, R115, PT ;  /* 0x00000073d500720c */ /* 0x000fe20003f66270 */
[----:B------:R-:W-:-:S12]  /*78e0*/  BSSY B1, `(.L_x_2790) ;  /* 0x0000012000017945 */ /* 0x000fd80003800000 */
[----:B------:R-:W-:Y:S05]  /*78f0*/  @P3 BRA `(.L_x_2791) ;  /* 0x0000000000403947 */ /* 0x000fea0003800000 */
[----:B-1----:R-:W1:Y:S01]  /*7900*/  @!P2 LDC.64 R58, c[0x0][0x2e8] ;  /* 0x0000ba00ff3aab82 */ /* 0x002e620000000a00 */
[----:B------:R-:W2:Y:S01]  /*7910*/  @!P2 LDS.128 R48, [R114+0x19400] ;  /* 0x019400007230a984 */ /* 0x000ea20000000c00 */
[----:B------:R-:W-:-:S03]  /*7920*/  IADD3 R64, P3, R92, R56, RZ ;  /* 0x000000385c407210 */ /* 0x000fc60007f7e0ff */
[----:B------:R-:W3:Y:S01]  /*7930*/  @!P1 LDS.128 R52, [R114+0x1d400] ;  /* 0x01d4000072349984 */ /* 0x000ee20000000c00 */
[----:B------:R-:W-:Y:S02]  /*7940*/  IADD3.X R66, R65, R93, RZ, P3, !PT ;  /* 0x0000005d41427210 */ /* 0x000fe40001ffe4ff */
        /* <DEDUP_REMOVED lines=11> */
.L_x_2791:
[----:B------:R-:W-:Y:S05]  /*7a00*/  BSYNC B1 ;  /* 0x0000000000017941 */ /* 0x000fea0003800000 */
.L_x_2790:
        /* <DEDUP_REMOVED lines=19> */
.L_x_2793:
[----:B------:R-:W-:Y:S05]  /*7b40*/  BSYNC B1 ;  /* 0x0000000000017941 */ /* 0x000fea0003800000 */
.L_x_2792:
        /* <DEDUP_REMOVED lines=21> */
.L_x_2759:
[----:B------:R-:W-:Y:S05]  /*7ca0*/  BSYNC B0 ;  /* 0x0000000000007941 */ /* 0x000fea0003800000 */
.L_x_2721:
        /* <DEDUP_REMOVED lines=12> */
[----:B------:R-:W-:-:S04]  /*7d70*/  @!P3 IADD3 R48, R110, 0x288a0, RZ ;  /* 0x000288a06e30b810 */ /* 0x000fc80007ffe0ff */
[----:B------:R-:W-:-:S04]  /*7d80*/  @!P3 PRMT R48, RZ, 0x654, R48 ;  /* 0x00000654ff30b816 */ /* 0x000fc80000000030 */
[----:B------:R1:W-:Y:S01]  /*7d90*/  @!P3 SYNCS.ARRIVE.TRANS64.RED.A1T0 RZ, [R48+URZ], RZ ;  /* 0x000000ff30ffb9a7 */ /* 0x0003e2000810043f */
[----:B------:R-:W-:Y:S05]  /*7da0*/  @!P0 BRA `(.L_x_2795) ;  /* 0x0000000000048947 */ /* 0x000fea0003800000 */
[----:B------:R-:W-:Y:S01]  /*7db0*/  BPT.TRAP 0x1 ;  /* 0x000000040000795c */ /* 0x000fe20000300000 */
.L_x_2795:
[----:B------:R-:W-:Y:S05]  /*7dc0*/  BSYNC B0 ;  /* 0x0000000000007941 */ /* 0x000fea0003800000 */
.L_x_2794:
[----:B------:R-:W2:Y:S01]  /*7dd0*/  SYNCS.PHASECHK.TRANS64.TRYWAIT P0, [R110+URZ+0x288b0], R119 ;  /* 0x0288b0776e0075a7 */ /* 0x000ea2000800017f */
[----:B------:R-:W-:Y:S01]  /*7de0*/  ULDC UR36, c[0x0][0x2f4] ;  /* 0x0000bd0000247ab9 */ /* 0x000fe20000000800 */
[----:B------:R-:W-:Y:S01]  /*7df0*/  ULDC.64 UR38, c[0x0][0x328] ;  /* 0x0000ca0000267ab9 */ /* 0x000fe20000000a00 */
[----:B------:R-:W-:Y:S01]  /*7e00*/  ULDC.64 UR42, c[0x0][0x318] ;  /* 0x0000c600002a7ab9 */ /* 0x000fe20000000a00 */
[----:B------:R-:W-:Y:S04]  /*7e10*/  BSSY B0, `(.L_x_2796) ;  /* 0x0000002000007945 */ /* 0x000fe80003800000 */
[----:B--2---:R-:W-:Y:S05]  /*7e20*/  @!P0 BRA `(.L_x_2797) ;  /* 0x0000018400f08947 */ /* 0x004fea0003800000 */
.L_x_3074:
[----:B------:R-:W-:Y:S05]  /*7e30*/  BSYNC B0 ;  /* 0x0000000000007941 */ /* 0x000fea0003800000 */
.L_x_2796:
[----:B------:R-:W-:Y:S01]  /*7e40*/  ISETP.GE.AND P0, PT, R22, R115, PT ;  /* 0x000000731600720c */ /* 0x000fe20003f06270 */
[----:B------:R-:W-:Y:S01]  /*7e50*/  BSSY B0, `(.L_x_2798) ;  /* 0x0000011000007945 */ /* 0x000fe20003800000 */
[----:B------:R-:W-:-:S11]  /*7e60*/  IMAD.WIDE R52, R26, 0x80, R46 ;  /* 0x000000801a347825 */ /* 0x000fd600078e022e */
[----:B------:R-:W-:Y:S05]  /*7e70*/  @P0 BRA `(.L_x_2799) ;  /* 0x0000000000380947 */ /* 0x000fea0003800000 */
[----:B------:R-:W-:Y:S02]  /*7e80*/  IMAD R51, R53, UR38, RZ ;  /* 0x0000002635337c24 */ /* 0x000fe4000f8e02ff */
[----:B-1----:R-:W-:Y:S02]  /*7e90*/  IMAD.MOV.U32 R48, RZ, RZ, R98 ;  /* 0x000000ffff307224 */ /* 0x002fe400078e0062 */
[----:B------:R-:W-:Y:S02]  /*7ea0*/  IMAD.MOV.U32 R49, RZ, RZ, R109 ;  /* 0x000000ffff317224 */ /* 0x000fe400078e006d */
        /* <DEDUP_REMOVED lines=11> */
.L_x_2799:
[----:B------:R-:W-:Y:S05]  /*7f60*/  BSYNC B0 ;  /* 0x0000000000007941 */ /* 0x000fea0003800000 */
.L_x_2798:
[----:B------:R-:W-:Y:S01]  /*7f70*/  ISETP.GE.AND P0, PT, R213, R115, PT ;  /* 0x00000073d500720c */ /* 0x000fe20003f06270 */
[----:B------:R-:W-:-:S12]  /*7f80*/  BSSY B0, `(.L_x_2800) ;  /* 0x0000012000007945 */ /* 0x000fd80003800000 */
[----:B------:R-:W-:Y:S05]  /*7f90*/  @P0 BRA `(.L_x_2801) ;  /* 0x0000000000400947 */ /* 0x000fea0003800000 */
[----:B---3--:R-:W-:Y:S01]  /*7fa0*/  IADD3 R51, P0, R52, 0x20, RZ ;  /* 0x0000002034337810 */ /* 0x008fe20007f1e0ff */
        /* <DEDUP_REMOVED lines=15> */
.L_x_2801:
[----:B------:R-:W-:Y:S05]  /*80a0*/  BSYNC B0 ;  /* 0x0000000000007941 */ /* 0x000fea0003800000 */
.L_x_2800:
[----:B------:R-:W-:Y:S01]  /*80b0*/  ISETP.GE.AND P0, PT, R212, R115, PT ;  /* 0x00000073d400720c */ /* 0x000fe20003f06270 */
[----:B------:R-:W-:-:S12]  /*80c0*/  BSSY B0, `(.L_x_2802) ;  /* 0x0000012000007945 */ /* 0x000fd80003800000 */
[----:B------:R-:W-:Y:S05]  /*80d0*/  @P0 BRA `(.L_x_2803) ;  /* 0x0000000000400947 */ /* 0x000fea0003800000 */
[----:B---34-:R-:W-:Y:S02]  /*80e0*/  IADD3 R51, P0, R52, 0x40, RZ ;  /* 0x0000004034337810 */ /* 0x018fe40007f1e0ff */
[----:B------:R-:W-:-:S03]  /*80f0*/  MOV R49, R109 ;  /* 0x0000006d00317202 */ /* 0x000fc60000000f00 */
        /* <DEDUP_REMOVED lines=14> */
.L_x_2803:
[----:B------:R-:W-:Y:S05]  /*81e0*/  BSYNC B0 ;  /* 0x0000000000007941 */ /* 0x000fea0003800000 */
.L_x_2802:
        /* <DEDUP_REMOVED lines=14> */
[----:B------:R-:W1:Y:S04]  /*82d0*/  @!P0 LDS.128 R48, [R114+0x3400] ;  /* 0x0034000072308984 */ /* 0x000e680000000c00 */
[----:B-1----:R-:W-:Y:S01]  /*82e0*/  @!P0 STG.E.128 desc[UR40][R52.64], R48 ;  /* 0x0000003034008986 */ /* 0x002fe2000c101d28 */
[----:B------:R-:W-:-:S13]  /*82f0*/  ISETP.GE.AND P0, PT, R187, UR36, PT ;  /* 0x00000024bb007c0c */ /* 0x000fda000bf06270 */
[----:B------:R-:W1:Y:S04]  /*8300*/  @!P0 LDS.128 R48, [R114+0x7400] ;  /* 0x0074000072308984 */ /* 0x000e680000000c00 */
[----:B-1----:R1:W-:Y:S02]  /*8310*/  @!P0 STG.E.128 desc[UR40][R52.64+0x80], R48 ;  /* 0x0000803034008986 */ /* 0x0023e4000c101d28 */
.L_x_2805:
[----:B------:R-:W-:Y:S05]  /*8320*/  BSYNC B0 ;  /* 0x0000000000007941 */ /* 0x000fea0003800000 */
.L_x_2804:
        /* <DEDUP_REMOVED lines=8> */
[----:B------:R-:W-:-:S02]  /*83b0*/  VIADD R23, R23, 0x1 ;  /* 0x0000000117177836 */ /* 0x000fc40000000000 */
[----:B0-2---:R-:W-:-:S03]  /*83c0*/  @!P3 VIADD R110, R110, 0x288c0 ;  /* 0x000288c06e6eb836 */ /* 0x005fc60000000000 */
        /* <DEDUP_REMOVED lines=12> */
.L_x_2716:
[----:B------:R-:W1:Y:S01]  /*8490*/  LDC R0, c[0x0][0x448] ;  /* 0x00011200ff007b82 */ /* 0x000e620000000800 */
[----:B------:R-:W-:Y:S01]  /*84a0*/  VIADD R3, R191, 0x7f ;  /* 0x0000007fbf037836 */ /* 0x000fe20000000000 */
        /* <DEDUP_REMOVED lines=9> */
[----:B------:R-:W-:Y:S01]  /*8540*/  IMAD.MOV.U32 R137, RZ, RZ, RZ ;  /* 0x000000ffff897224 */ /* 0x000fe200078e00ff */
[----:B------:R-:W-:-:S02]  /*8550*/  CS2R R134, SRZ ;  /* 0x0000000000867805 */ /* 0x000fc4000001ff00 */
[----:B------:R-:W-:Y:S02]  /*8560*/  MOV R133, RZ ;  /* 0x000000ff00857202 */ /* 0x000fe40000000f00 */
        /* <DEDUP_REMOVED lines=9> */
[----:B------:R-:W-:Y:S01]  /*8600*/  IMAD.MOV.U32 R112, RZ, RZ, RZ ;  /* 0x000000ffff707224 */ /* 0x000fe200078e00ff */
[----:B-1----:R-:W-:Y:S02]  /*8610*/  ISETP.NE.AND P1, PT, R0, 0x1, PT ;  /* 0x000000010000780c */ /* 0x002fe40003f25270 */
[----:B0-----:R-:W-:-:S02]  /*8620*/  CS2R R110, SRZ ;  /* 0x00000000006e7805 */ /* 0x001fc4000001ff00 */
        /* <DEDUP_REMOVED lines=10> */
[----:B------:R-:W-:Y:S01]  /*86d0*/  IMAD.MOV.U32 R93, RZ, RZ, RZ ;  /* 0x000000ffff5d7224 */ /* 0x000fe200078e00ff */
[----:B------:R-:W0:Y:S08]  /*86e0*/  @P1 LDC R0, c[0x0][0x44c] ;  /* 0x00011300ff001b82 */ /* 0x000e300000000800 */
[----:B------:R-:W1:Y:S01]  /*86f0*/  @P1 LDC R5, c[0x0][0x450] ;  /* 0x00011400ff051b82 */ /* 0x000e620000000800 */
[----:B0-----:R-:W-:-:S05]  /*8700*/  @P1 IMAD.HI.U32 R0, R3, R0, RZ ;  /* 0x0000000003001227 */ /* 0x001fca00078e00ff */
[----:B-1----:R-:W-:Y:S02]  /*8710*/  @P1 SHF.R.U32.HI R3, RZ, R5, R0 ;  /* 0x00000005ff031219 */ /* 0x002fe40000011600 */
[----:B------:R-:W-:-:S03]  /*8720*/  PLOP3.LUT P1, PT, PT, PT, PT, 0x80, 0x0 ;  /* 0x000000000000781c */ /* 0x000fc60003f2f070 */
[----:B------:R-:W-:Y:S02]  /*8730*/  IMAD.IADD R3, R128, 0x1, R3 ;  /* 0x0000000180037824 */ /* 0x000fe400078e0203 */
[----:B------:R-:W-:-:S03]  /*8740*/  IMAD.MOV.U32 R128, RZ, RZ, RZ ;  /* 0x000000ffff807224 */ /* 0x000fc600078e00ff */
[----:B------:R-:W-:-:S04]  /*8750*/  SHF.R.S32.HI R0, RZ, 0x1f, R3 ;  /* 0x0000001fff007819 */ /* 0x000fc80000011403 */
[----:B------:R-:W-:Y:S01]  /*8760*/  LEA.HI R0, R0, R3, RZ, 0x7 ;  /* 0x0000000300007211 */ /* 0x000fe200078f38ff */
[----:B------:R-:W-:-:S03]  /*8770*/  IMAD.MOV.U32 R3, RZ, RZ, RZ ;  /* 0x000000ffff037224 */ /* 0x000fc600078e00ff */
[----:B------:R-:W-:Y:S02]  /*8780*/  SHF.R.S32.HI R4, RZ, 0x7, R0 ;  /* 0x00000007ff047819 */ /* 0x000fe40000011400 */
[----:B------:R-:W-:Y:S02]  /*8790*/  MOV R0, RZ ;  /* 0x000000ff00007202 */ /* 0x000fe40000000f00 */
[----:B------:R-:W-:-:S04]  /*87a0*/  VIMNMX R129, R129, R4, PT ;  /* 0x0000000481817248 */ /* 0x000fc80003fe0100 */
[----:B------:R-:W-:Y:S01]  /*87b0*/  ISETP.GE.AND P2, PT, R129, 0x1, PT ;  /* 0x000000018100780c */ /* 0x000fe20003f46270 */
[----:B------:R-:W-:-:S12]  /*87c0*/  @P0 BRA `(.L_x_2807) ;  /* 0x00000000000c0947 */ /* 0x000fd80003800000 */
[----:B------:R-:W0:Y:S01]  /*87d0*/  FENCE.VIEW.ASYNC.G ;  /* 0x00000000000073c6 */ /* 0x000e220000000100 */
[----:B------:R-:W-:Y:S05]  /*87e0*/  WARPSYNC.ALL ;  /* 0x0000000000007948 */ /* 0x000fea0003800000 */
[----:B0-----:R-:W-:Y:S06]  /*87f0*/  BAR.ARV 0xc, 0x180 ;  /* 0x0306000000007b1d */ /* 0x001fec0000002000 */
.L_x_2807:
[----:B------:R-:W-:Y:S01]  /*8800*/  CS2R R88, SRZ ;  /* 0x0000000000587805 */ /* 0x000fe2000001ff00 */
[----:B------:R-:W-:Y:S06]  /*8810*/  @!P2 BRA `(.L_x_2808) ;  /* 0x000000e4008ca947 */ /* 0x000fec0003800000 */
[----:B------:R-:W-:-:S03]  /*8820*/  UMOV UR4, 0xffffffff ;  /* 0xffffffff00047882 */ /* 0x000fc60000000000 */
[----:B------:R-:W-:Y:S05]  /*8830*/  BRA.DIV UR4, `(.L_x_2809) ;  /* 0x0000017e04807947 */ /* 0x000fea000b800000 */
[----:B------:R0:W1:Y:S02]  /*8840*/  SHFL.IDX PT, R190, R224, RZ, 0x1f ;  /* 0x00001fffe0be7589 */ /* 0x00006400000e0000 */
.L_x_3077:
        /* <DEDUP_REMOVED lines=18> */
[----:B------:R-:W-:Y:S01]  /*8970*/  IMAD.U32 R10, RZ, RZ, UR4 ;  /* 0x00000004ff0a7e24 */ /* 0x000fe2000f8e00ff */
[----:B------:R-:W-:Y:S01]  /*8980*/  MOV R13, RZ ;  /* 0x000000ff000d7202 */ /* 0x000fe20000000f00 */
[----:B------:R-:W-:-:S02]  /*8990*/  IMAD.U32 R11, RZ, RZ, UR5 ;  /* 0x00000005ff0b7e24 */ /* 0x000fc4000f8e00ff */
[----:B------:R-:W-:Y:S02]  /*89a0*/  IMAD.MOV.U32 R8, RZ, RZ, 0x70 ;  /* 0x00000070ff087424 */ /* 0x000fe400078e00ff */
[----:B-1----:R-:W-:-:S07]  /*89b0*/  IMAD.MOV.U32 R12, RZ, RZ, 0x1 ;  /* 0x00000001ff0c7424 */ /* 0x002fce00078e00ff */
[----:B------:R-:W-:-:S07]  /*89c0*/  LEPC R20, `(.L_x_2810) ;  /* 0x000000001014794e */ /* 0x000fce0000000000 */
[----:B0-2--5:R-:W-:Y:S05]  /*89d0*/  CALL.ABS.NOINC R14 ;  /* 0x000000000e007343 */ /* 0x025fea0003c00000 */
.L_x_2810:
        /* <DEDUP_REMOVED lines=12> */
.L_x_2814:
[----:B--2---:R2:W3:Y:S02]  /*8aa0*/  SYNCS.PHASECHK.TRANS64.TRYWAIT P0, [R2+URZ+0x28800], R3 ;  /* 0x02880003020075a7 */ /* 0x0044e4000800017f */
[----:B---3--:R-:W-:Y:S05]  /*8ab0*/  @!P0 NANOSLEEP.SYNCS 0x989680 ;  /* 0x009896800000895d */ /* 0x008fea0003900000 */
[----:B------:R-:W3:Y:S02]  /*8ac0*/  @!P0 SYNCS.PHASECHK.TRANS64 P0, [R2+URZ+0x28800], R3 ;  /* 0x02880003020085a7 */ /* 0x000ee4000800007f */
[----:B---3--:R-:W-:Y:S05]  /*8ad0*/  @!P0 BRA `(.L_x_2814) ;  /* 0xfffffffc00f08947 */ /* 0x008fea000383ffff */
.L_x_2813:
[----:B------:R-:W-:Y:S05]  /*8ae0*/  BSYNC B0 ;  /* 0x0000000000007941 */ /* 0x000fea0003800000 */
.L_x_2812:
[----:B------:R-:W-:Y:S05]  /*8af0*/  BRA `(.L_x_2815) ;  /* 0x0000004c00907947 */ /* 0x000fea0003800000 */
.L_x_2811:
        /* <DEDUP_REMOVED lines=16> */
[----:B------:R-:W-:Y:S01]  /*8c00*/  IMAD.U32 R4, RZ, RZ, UR4 ;  /* 0x00000004ff047e24 */ /* 0x000fe2000f8e00ff */
[----:B------:R1:W2:Y:S01]  /*8c10*/  LDC.64 R14, c[0x4][R0] ;  /* 0x01000000000e7b82 */ /* 0x0002a20000000a00 */
[----:B------:R-:W-:Y:S01]  /*8c20*/  MOV R5, UR5 ;  /* 0x0000000500057c02 */ /* 0x000fe20008000f00 */
        /* <DEDUP_REMOVED lines=10> */
.L_x_2816:
        /* <DEDUP_REMOVED lines=8> */
[----:B------:R-:W-:Y:S01]  /*8d50*/  MOV R6, R24 ;  /* 0x0000001800067202 */ /* 0x000fe20000000f00 */
[----:B------:R-:W-:Y:S01]  /*8d60*/  ULDC.64 UR6, c[0x0][0x408] ;  /* 0x0001020000067ab9 */ /* 0x000fe20000000a00 */
        /* <DEDUP_REMOVED lines=20> */
[----:B------:R-:W-:-:S02]  /*8eb0*/  LEA R7, P1, R8, UR6, 0x1 ;  /* 0x0000000608077c11 */ /* 0x000fc4000f8208ff */
[----:B------:R-:W-:Y:S02]  /*8ec0*/  IADD3 R3, R9, R3, RZ ;  /* 0x0000000309037210 */ /* 0x000fe40007ffe0ff */
[----:B------:R-:W-:Y:S02]  /*8ed0*/  LEA.HI.X R6, R6, UR5, R11, 0x1, P0 ;  /* 0x0000000506067c11 */ /* 0x000fe400080f0c0b */
[----:B------:R-:W-:Y:S01]  /*8ee0*/  LEA.HI.X R8, R8, UR7, R3, 0x1, P1 ;  /* 0x0000000708087c11 */ /* 0x000fe200088f0c03 */
[----:B------:R-:W-:Y:S06]  /*8ef0*/  BRA.DIV UR4, `(.L_x_2819) ;  /* 0x0000017604fc7947 */ /* 0x000fec000b800000 */
[----:B------:R1:W2:Y:S04]  /*8f00*/  SHFL.IDX PT, R0, R6, RZ, 0x181f ;  /* 0x00181fff06007589 */ /* 0x0002a800000e0000 */
[----:B------:R1:W3:Y:S04]  /*8f10*/  SHFL.IDX PT, R3, R5, RZ, 0x181f ;  /* 0x00181fff05037589 */ /* 0x0002e800000e0000 */
[----:B------:R1:W4:Y:S04]  /*8f20*/  SHFL.IDX PT, R4, R8, RZ, 0x181f ;  /* 0x00181fff08047589 */ /* 0x00032800000e0000 */
[----:B------:R1:W0:Y:S02]  /*8f30*/  SHFL.IDX PT, R14, R7, RZ, 0x181f ;  /* 0x00181fff070e7589 */ /* 0x00022400000e0000 */
.L_x_3083:
        /* <DEDUP_REMOVED lines=31> */
.L_x_2821:
[----:B------:R-:W-:Y:S05]  /*9130*/  BSYNC B1 ;  /* 0x0000000000017941 */ /* 0x000fea0003800000 */
.L_x_2820:
[----:B--2--5:R-:W-:Y:S01]  /*9140*/  IMAD.MOV.U32 R0, RZ, RZ, R48 ;  /* 0x000000ffff007224 */ /* 0x024fe200078e0030 */
[----:B------:R-:W-:Y:S01]  /*9150*/  MOV R9, R45 ;  /* 0x0000002d00097202 */ /* 0x000fe20000000f00 */
[----:B---3--:R-:W-:Y:S01]  /*9160*/  IMAD.MOV.U32 R3, RZ, RZ, R49 ;  /* 0x000000ffff037224 */ /* 0x008fe200078e0031 */
[----:B------:R-:W-:Y:S01]  /*9170*/  UMOV UR4, 0xffffffff ;  /* 0xffffffff00047882 */ /* 0x000fe20000000000 */
[----:B----4-:R-:W-:Y:S01]  /*9180*/  IMAD.MOV.U32 R4, RZ, RZ, R44 ;  /* 0x000000ffff047224 */ /* 0x010fe200078e002c */
        /* <DEDUP_REMOVED lines=8> */
[----:B------:R-:W-:-:S02]  /*9210*/  PRMT R65, R65, 0x5410, R0 ;  /* 0x0000541041417816 */ /* 0x000fc40000000000 */
[----:B------:R-:W-:Y:S02]  /*9220*/  CS2R R38, SRZ ;  /* 0x0000000000267805 */ /* 0x000fe4000001ff00 */
        /* <DEDUP_REMOVED lines=8> */
.L_x_3089:
[----:B------:R-:W-:Y:S01]  /*92b0*/  IADD3 R9, R55, 0x20, RZ ;  /* 0x0000002037097810 */ /* 0x000fe20007ffe0ff */
[----:B------:R-:W-:Y:S01]  /*92c0*/  BSSY B1, `(.L_x_2823) ;  /* 0x000001d000017945 */ /* 0x000fe20003800000 */
        /* <DEDUP_REMOVED lines=20> */
[----:B------:R-:W-:Y:S01]  /*9410*/  CS2R R38, SRZ ;  /* 0x0000000000267805 */ /* 0x000fe2000001ff00 */
[----:B------:R-:W-:Y:S01]  /*9420*/  @!P4 IMAD.X R11, R0, 0x1, R9, P0 ;  /* 0x00000001000bc824 */ /* 0x000fe200000e0609 */
[C---:B-1----:R-:W-:Y:S01]  /*9430*/  @!P4 IADD3.X R13, R4.reuse, R9, RZ, P1, !PT ;  /* 0x00000009040dc210 */ /* 0x042fe20000ffe4ff */
[----:B------:R-:W-:Y:S01]  /*9440*/  @!P5 IMAD.X R15, R4, 0x1, R15, P3 ;  /* 0x00000001040fd824 */ /* 0x000fe200018e060f */
[----:B------:R0:W5:Y:S04]  /*9450*/  @!P5 LD.E.64 R32, desc[UR40][R20.64] ;  /* 0x000000281420d980 */ /* 0x000168000c101b00 */
[----:B------:R0:W5:Y:S04]  /*9460*/  @!P5 LD.E.64 R34, desc[UR40][R14.64] ;  /* 0x000000280e22d980 */ /* 0x000168000c101b00 */
[----:B------:R0:W5:Y:S04]  /*9470*/  @!P4 LD.E.64 R36, desc[UR40][R10.64] ;  /* 0x000000280a24c980 */ /* 0x000168000c101b00 */
[----:B------:R0:W5:Y:S02]  /*9480*/  @!P4 LD.E.64 R38, desc[UR40][R12.64] ;  /* 0x000000280c26c980 */ /* 0x000164000c101b00 */
.L_x_2824:
[----:B------:R-:W-:Y:S05]  /*9490*/  BSYNC B1 ;  /* 0x0000000000017941 */ /* 0x000fea0003800000 */
.L_x_2823:
[----:B---3-5:R-:W-:Y:S01]  /*94a0*/  IMAD.MOV.U32 R0, RZ, RZ, R38 ;  /* 0x000000ffff007224 */ /* 0x028fe200078e0026 */
[----:B------:R-:W-:Y:S01]  /*94b0*/  MOV R9, R35 ;  /* 0x0000002300097202 */ /* 0x000fe20000000f00 */
[----:B----4-:R-:W-:Y:S01]  /*94c0*/  IMAD.MOV.U32 R3, RZ, RZ, R39 ;  /* 0x000000ffff037224 */ /* 0x010fe200078e0027 */
[----:B------:R-:W-:Y:S01]  /*94d0*/  UMOV UR4, 0xffffffff ;  /* 0xffffffff00047882 */ /* 0x000fe20000000000 */
[----:B-1----:R-:W-:Y:S01]  /*94e0*/  IMAD.MOV.U32 R4, RZ, RZ, R34 ;  /* 0x000000ffff047224 */ /* 0x002fe200078e0022 */
        /* <DEDUP_REMOVED lines=8> */
[----:B------:R-:W-:-:S04]  /*9570*/  PRMT R56, R3, 0x7610, R56 ;  /* 0x0000761003387816 */ /* 0x000fc80000000038 */
[----:B------:R-:W-:Y:S01]  /*9580*/  PRMT R52, R4, 0x5410, R9 ;  /* 0x0000541004347816 */ /* 0x000fe20000000009 */
[----:B------:R-:W-:Y:S06]  /*9590*/  BRA.DIV UR4, `(.L_x_2825) ;  /* 0x0000017604347947 */ /* 0x000fec000b800000 */
[----:B------:R1:W3:Y:S04]  /*95a0*/  SHFL.IDX PT, R0, R6, 0x2, 0x181f ;  /* 0x00581f0006007f89 */ /* 0x0002e800000e0000 */
[----:B------:R1:W4:Y:S04]  /*95b0*/  SHFL.IDX PT, R3, R5, 0x2, 0x181f ;  /* 0x00581f0005037f89 */ /* 0x00032800000e0000 */
[----:B------:R1:W1:Y:S04]  /*95c0*/  SHFL.IDX PT, R4, R8, 0x2, 0x181f ;  /* 0x00581f0008047f89 */ /* 0x00026800000e0000 */
[----:B0-----:R0:W0:Y:S02]  /*95d0*/  SHFL.IDX PT, R14, R7, 0x2, 0x181f ;  /* 0x00581f00070e7f89 */ /* 0x00102400000e0000 */
.L_x_3095:
[----:B------:R-:W-:Y:S01]  /*95e0*/  IADD3 R9, R55, 0x40, RZ ;  /* 0x0000004037097810 */ /* 0x000fe20007ffe0ff */
[----:B------:R-:W-:Y:S01]  /*95f0*/  BSSY B1, `(.L_x_2826) ;  /* 0x000001e000017945 */ /* 0x000fe20003800000 */
[----:B------:R-:W-:Y:S02]  /*9600*/  CS2R R30, SRZ ;  /* 0x00000000001e7805 */ /* 0x000fe4000001ff00 */
[----:B------:R-:W-:Y:S02]  /*9610*/  CS2R R20, SRZ ;  /* 0x0000000000147805 */ /* 0x000fe4000001ff00 */
[----:B------:R-:W-:Y:S02]  /*9620*/  ISETP.GE.AND P0, PT, R9, R64, PT ;  /* 0x000000400900720c */ /* 0x000fe40003f06270 */
[----:B------:R-:W-:Y:S02]  /*9630*/  CS2R R28, SRZ ;  /* 0x00000000001c7805 */ /* 0x000fe4000001ff00 */
[----:B------:R-:W-:-:S09]  /*9640*/  CS2R R24, SRZ ;  /* 0x0000000000187805 */ /* 0x000fd2000001ff00 */
        /* <DEDUP_REMOVED lines=24> */
.L_x_2827:
[----:B------:R-:W-:Y:S05]  /*97d0*/  BSYNC B1 ;  /* 0x0000000000017941 */ /* 0x000fea0003800000 */
.L_x_2826:
        /* <DEDUP_REMOVED lines=19> */
.L_x_3101:
[----:B------:R-:W-:Y:S01]  /*9910*/  IADD3 R55, R55, 0x60, RZ ;  /* 0x0000006037377810 */ /* 0x000fe20007ffe0ff */
[----:B------:R-:W-:Y:S01]  /*9920*/  BSSY B1, `(.L_x_2829) ;  /* 0x0000021000017945 */ /* 0x000fe20003800000 */
[----:B0-2---:R-:W-:Y:S02]  /*9930*/  LEA.HI R5, R214, R214, RZ, 0x1 ;  /* 0x000000d6d6057211 */ /* 0x005fe400078f08ff */
[----:B------:R-:W-:Y:S02]  /*9940*/  CS2R R10, SRZ ;  /* 0x00000000000a7805 */ /* 0x000fe4000001ff00 */
[----:B------:R-:W-:Y:S02]  /*9950*/  ISETP.GE.AND P0, PT, R55, R64, PT ;  /* 0x000000403700720c */ /* 0x000fe40003f06270 */
[----:B------:R-:W-:Y:S02]  /*9960*/  CS2R R12, SRZ ;  /* 0x00000000000c7805 */ /* 0x000fe4000001ff00 */
[----:B------:R-:W-:-:S02]  /*9970*/  LOP3.LUT R5, R5, 0xfffffffe, RZ, 0xc0, !PT ;  /* 0xfffffffe05057812 */ /* 0x000fc400078ec0ff */
[----:B------:R-:W-:-:S03]  /*9980*/  CS2R R8, SRZ ;  /* 0x0000000000087805 */ /* 0x000fc6000001ff00 */
[----:B------:R-:W-:-:S05]  /*9990*/  IMAD.IADD R5, R214, 0x1, -R5 ;  /* 0x00000001d6057824 */ /* 0x000fca00078e0a05 */
[----:B------:R-:W-:Y:S01]  /*99a0*/  SHF.L.U32 R5, R5, 0x1f, RZ ;  /* 0x0000001f05057819 */ /* 0x000fe200000006ff */
[----:B------:R-:W-:Y:S06]  /*99b0*/  @P0 BRA `(.L_x_2830) ;  /* 0x00000000005c0947 */ /* 0x000fec0003800000 */
[----:B------:R-:W-:Y:S01]  /*99c0*/  ULDC UR4, c[0x0][0x3f4] ;  /* 0x0000fd0000047ab9 */ /* 0x000fe20000000800 */
[----:B------:R-:W-:Y:S02]  /*99d0*/  CS2R R8, SRZ ;  /* 0x0000000000087805 */ /* 0x000fe4000001ff00 */
[----:B------:R-:W-:Y:S02]  /*99e0*/  ISETP.GE.AND P4, PT, R18, UR4, PT ;  /* 0x0000000412007c0c */ /* 0x000fe4000bf86270 */
[----:B------:R-:W-:-:S11]  /*99f0*/  ISETP.GE.AND P5, PT, R185, UR4, PT ;  /* 0x00000004b9007c0c */ /* 0x000fd6000bfa6270 */
[C---:B------:R-:W-:Y:S01]  /*9a00*/  @!P4 IMAD.SHL.U32 R60, R18.reuse, 0x2, RZ ;  /* 0x00000002123cc824 */ /* 0x040fe200078e00ff */
[----:B------:R-:W-:Y:S01]  /*9a10*/  @!P4 SHF.L.U64.HI R11, R18, 0x1, R19 ;  /* 0x00000001120bc819 */ /* 0x000fe20000010213 */
[C---:B------:R-:W-:Y:S01]  /*9a20*/  @!P5 IMAD.SHL.U32 R15, R185.reuse, 0x2, RZ ;  /* 0x00000002b90fd824 */ /* 0x040fe200078e00ff */
[----:B------:R-:W-:Y:S02]  /*9a30*/  @!P5 SHF.L.U64.HI R13, R185, 0x1, R218 ;  /* 0x00000001b90dd819 */ /* 0x000fe400000102da */
[CC--:B---3--:R-:W-:Y:S02]  /*9a40*/  @!P4 IADD3 R6, P0, R3.reuse, R60.reuse, RZ ;  /* 0x0000003c0306c210 */ /* 0x0c8fe40007f1e0ff */
[C---:B------:R-:W-:Y:S02]  /*9a50*/  @!P4 IADD3 R60, P1, R14.reuse, R60, RZ ;  /* 0x0000003c0e3cc210 */ /* 0x040fe40007f3e0ff */
[-C--:B------:R-:W-:Y:S02]  /*9a60*/  @!P5 IADD3 R62, P2, R3, R15.reuse, RZ ;  /* 0x0000000f033ed210 */ /* 0x080fe40007f5e0ff */
[----:B------:R-:W-:Y:S01]  /*9a70*/  @!P5 IADD3 R14, P3, R14, R15, RZ ;  /* 0x0000000f0e0ed210 */ /* 0x000fe20007f7e0ff */
[----:B----4-:R-:W-:Y:S01]  /*9a80*/  @!P4 IMAD.X R61, R4, 0x1, R11, P1 ;  /* 0x00000001043dc824 */ /* 0x010fe200008e060b */
[C---:B-1----:R-:W-:Y:S01]  /*9a90*/  @!P4 IADD3.X R7, R0.reuse, R11, RZ, P0, !PT ;  /* 0x0000000b0007c210 */ /* 0x042fe200007fe4ff */
[--C-:B------:R-:W-:Y:S01]  /*9aa0*/  @!P5 IMAD.X R63, R0, 0x1, R13.reuse, P2 ;  /* 0x00000001003fd824 */ /* 0x100fe200010e060d */
[----:B------:R-:W-:Y:S01]  /*9ab0*/  CS2R R10, SRZ ;  /* 0x00000000000a7805 */ /* 0x000fe2000001ff00 */
[----:B------:R-:W-:Y:S01]  /*9ac0*/  @!P5 IMAD.X R15, R4, 0x1, R13, P3 ;  /* 0x00000001040fd824 */ /* 0x000fe200018e060d */
[----:B------:R-:W-:-:S02]  /*9ad0*/  CS2R R12, SRZ ;  /* 0x00000000000c7805 */ /* 0x000fc4000001ff00 */
[----:B------:R-:W-:Y:S01]  /*9ae0*/  CS2R R26, SRZ ;  /* 0x00000000001a7805 */ /* 0x000fe2000001ff00 */
[----:B------:R0:W5:Y:S04]  /*9af0*/  @!P5 LD.E.64 R8, desc[UR40][R62.64] ;  /* 0x000000283e08d980 */ /* 0x000168000c101b00 */
[----:B------:R0:W5:Y:S04]  /*9b00*/  @!P5 LD.E.64 R10, desc[UR40][R14.64] ;  /* 0x000000280e0ad980 */ /* 0x000168000c101b00 */
[----:B------:R0:W5:Y:S04]  /*9b10*/  @!P4 LD.E.64 R12, desc[UR40][R6.64] ;  /* 0x00000028060cc980 */ /* 0x000168000c101b00 */
[----:B------:R0:W5:Y:S02]  /*9b20*/  @!P4 LD.E.64 R26, desc[UR40][R60.64] ;  /* 0x000000283c1ac980 */ /* 0x000164000c101b00 */
.L_x_2830:
[----:B------:R-:W-:Y:S05]  /*9b30*/  BSYNC B1 ;  /* 0x0000000000017941 */ /* 0x000fea0003800000 */
.L_x_2829:
[----:B------:R-:W2:Y:S01]  /*9b40*/  SYNCS.PHASECHK.TRANS64.TRYWAIT P0, [R2+URZ+0x28800], R5 ;  /* 0x02880005020075a7 */ /* 0x000ea2000800017f */
[----:B---3-5:R-:W-:Y:S01]  /*9b50*/  IMAD.MOV.U32 R3, RZ, RZ, R26 ;  /* 0x000000ffff037224 */ /* 0x028fe200078e001a */
[----:B-1----:R-:W-:Y:S01]  /*9b60*/  VIADDMNMX R0, R64, -R191, 0x80, PT ;  /* 0x0000008040007446 */ /* 0x002fe200038009bf */
[----:B----4-:R-:W-:Y:S01]  /*9b70*/  IMAD.MOV.U32 R4, RZ, RZ, R27 ;  /* 0x000000ffff047224 */ /* 0x010fe200078e001b */
[----:B------:R-:W-:Y:S01]  /*9b80*/  BSSY B1, `(.L_x_2831) ;  /* 0x000000c000017945 */ /* 0x000fe20003800000 */
[----:B0-----:R-:W-:Y:S01]  /*9b90*/  IMAD.MOV.U32 R6, RZ, RZ, R12 ;  /* 0x000000ffff067224 */ /* 0x001fe200078e000c */
[----:B------:R-:W-:Y:S01]  /*9ba0*/  ISETP.GE.AND P1, PT, R22, R0, PT ;  /* 0x000000001600720c */ /* 0x000fe20003f26270 */
[----:B------:R-:W-:Y:S01]  /*9bb0*/  IMAD.MOV.U32 R7, RZ, RZ, R13 ;  /* 0x000000ffff077224 */ /* 0x000fe200078e000d */
[----:B------:R-:W-:Y:S01]  /*9bc0*/  PRMT R15, R3, 0x5410, R4 ;  /* 0x00005410030f7816 */ /* 0x000fe20000000004 */
[----:B------:R-:W-:Y:S01]  /*9bd0*/  IMAD.MOV.U32 R4, RZ, RZ, R11 ;  /* 0x000000ffff047224 */ /* 0x000fe200078e000b */
[----:B------:R-:W-:-:S02]  /*9be0*/  MOV R3, R10 ;  /* 0x0000000a00037202 */ /* 0x000fc40000000f00 */
[----:B------:R-:W-:Y:S02]  /*9bf0*/  PRMT R55, R6, 0x5410, R7 ;  /* 0x0000541006377816 */ /* 0x000fe40000000007 */
[----:B------:R-:W-:Y:S01]  /*9c00*/  PRMT R3, R3, 0x5410, R4 ;  /* 0x0000541003037816 */ /* 0x000fe20000000004 */
[----:B------:R-:W-:Y:S01]  /*9c10*/  IMAD.MOV.U32 R4, RZ, RZ, R8 ;  /* 0x000000ffff047224 */ /* 0x000fe200078e0008 */
[----:B------:R-:W-:Y:S01]  /*9c20*/  MOV R6, R9 ;  /* 0x0000000900067202 */ /* 0x000fe20000000f00 */
[----:B--2---:R-:W-:Y:S06]  /*9c30*/  @!P0 BRA `(.L_x_2832) ;  /* 0x00000170006c8947 */ /* 0x004fec0003800000 */
.L_x_3102:
[----:B------:R-:W-:Y:S05]  /*9c40*/  BSYNC B1 ;  /* 0x0000000000017941 */ /* 0x000fea0003800000 */
.L_x_2831:
        /* <DEDUP_REMOVED lines=50> */
.L_x_2836:
[----:B------:R-:W-:Y:S05]  /*9f70*/  BSYNC B2 ;  /* 0x0000000000027941 */ /* 0x000fea0003800000 */
.L_x_2835:
        /* <DEDUP_REMOVED lines=20> */
[--C-:B------:R-:W-:Y:S02]  /*a0c0*/  HADD2.F32 R45, -RZ, R58.reuse.H0_H0 ;  /* 0x2000003aff2d7230 */ /* 0x100fe40000004100 */
[----:B------:R-:W-:Y:S01]  /*a0d0*/  FFMA.FTZ R49, R44, R47, -R49 ;  /* 0x0000002f2c317223 */ /* 0x000fe20000010831 */
[--C-:B------:R-:W-:Y:S02]  /*a0e0*/  HADD2.F32 R6, -RZ, R5.reuse.H0_H0 ;  /* 0x20000005ff067230 */ /* 0x100fe40000004100 */
[-C--:B------:R-:W-:Y:S01]  /*a0f0*/  FMUL.FTZ R48, R4, R46.reuse ;  /* 0x0000002e04307220 */ /* 0x080fe20000410000 */
[----:B------:R-:W-:Y:S02]  /*a100*/  HADD2.F32 R58, -RZ, R58.H1_H1 ;  /* 0x3000003aff3a7230 */ /* 0x000fe40000004100 */
        /* <DEDUP_REMOVED lines=18> */
.L_x_2834:
[----:B------:R-:W-:Y:S05]  /*a230*/  BSYNC B1 ;  /* 0x0000000000017941 */ /* 0x000fea0003800000 */
.L_x_2833:
        /* <DEDUP_REMOVED lines=50> */
.L_x_2840:
[----:B------:R-:W-:Y:S05]  /*a560*/  BSYNC B2 ;  /* 0x0000000000027941 */ /* 0x000fea0003800000 */
.L_x_2839:
        /* <DEDUP_REMOVED lines=43> */
.L_x_2838:
[----:B------:R-:W-:Y:S05]  /*a820*/  BSYNC B1 ;  /* 0x0000000000017941 */ /* 0x000fea0003800000 */
.L_x_2837:
        /* <DEDUP_REMOVED lines=50> */
.L_x_2844:
[----:B------:R-:W-:Y:S05]  /*ab50*/  BSYNC B2 ;  /* 0x0000000000027941 */ /* 0x000fea0003800000 */
.L_x_2843:
        /* <DEDUP_REMOVED lines=43> */
.L_x_2842:
[----:B------:R-:W-:Y:S05]  /*ae10*/  BSYNC B1 ;  /* 0x0000000000017941 */ /* 0x000fea0003800000 */
.L_x_2841:
        /* <DEDUP_REMOVED lines=49> */
.L_x_2847:
[----:B------:R-:W-:Y:S05]  /*b130*/  BSYNC B1 ;  /* 0x0000000000017941 */ /* 0x000fea0003800000 */
.L_x_2846:
        /* <DEDUP_REMOVED lines=44> */
.L_x_2818:
[----:B------:R-:W1:Y:S01]  /*b400*/  LDC R5, c[0x0][0x448] ;  /* 0x00011200ff057b82 */ /* 0x000e620000000800 */
[----:B------:R-:W-:Y:S01]  /*b410*/  ULDC.64 UR4, c[0x0][0x3f8] ;  /* 0x0000fe0000047ab9 */ /* 0x000fe20000000a00 */
[----:B------:R-:W-:Y:S01]  /*b420*/  ULDC.64 UR6, c[0x0][0x408] ;  /* 0x0001020000067ab9 */ /* 0x000fe20000000a00 */
        /* <DEDUP_REMOVED lines=32> */
[C---:B------:R-:W-:Y:S02]  /*b630*/  @!P1 SHF.L.U32 R7, R16.reuse, 0x1, RZ ;  /* 0x0000000110079819 */ /* 0x040fe400000006ff */
[----:B------:R-:W-:Y:S02]  /*b640*/  @!P1 SHF.L.U64.HI R6, R16, 0x1, R17 ;  /* 0x0000000110069819 */ /* 0x000fe40000010211 */
[----:B--2---:R-:W-:-:S05]  /*b650*/  @!P1 IADD3 R4, P2, R4, R7, RZ ;  /* 0x0000000704049210 */ /* 0x004fca0007f5e0ff */
[----:B---3--:R-:W-:Y:S02]  /*b660*/  @!P1 IMAD.X R3, R3, 0x1, R6, P2 ;  /* 0x0000000103039824 */ /* 0x008fe400010e0606 */
[----:B------:R-:W-:Y:S02]  /*b670*/  @!P1 IMAD.MOV.U32 R24, RZ, RZ, R4 ;  /* 0x000000ffff189224 */ /* 0x000fe400078e0004 */
[----:B------:R-:W-:-:S06]  /*b680*/  @!P1 IMAD.MOV.U32 R25, RZ, RZ, R3 ;  /* 0x000000ffff199224 */ /* 0x000fcc00078e0003 */
[----:B------:R-:W2:Y:S01]  /*b690*/  @!P1 LD.E.128 R24, desc[UR40][R24.64] ;  /* 0x0000002818189980 */ /* 0x000ea2000c101d00 */
[----:B----4-:R-:W-:-:S04]  /*b6a0*/  @!P1 IADD3 R14, P2, R14, R7, RZ ;  /* 0x000000070e0e9210 */ /* 0x010fc80007f5e0ff */
[----:B------:R-:W-:Y:S01]  /*b6b0*/  @!P1 MOV R4, R14 ;  /* 0x0000000e00049202 */ /* 0x000fe20000000f00 */
[----:B-----5:R-:W-:-:S06]  /*b6c0*/  @!P1 IMAD.X R5, R5, 0x1, R6, P2 ;  /* 0x0000000105059824 */ /* 0x020fcc00010e0606 */
        /* <DEDUP_REMOVED lines=18> */
[----:B---3--:R-:W-:Y:S01]  /*b7f0*/  @!P1 MOV R21, R5 ;  /* 0x0000000500159202 */ /* 0x008fe20000000f00 */
[----:B------:R-:W-:-:S02]  /*b800*/  @!P1 IMAD.MOV.U32 R20, RZ, RZ, R4 ;  /* 0x000000ffff149224 */ /* 0x000fc400078e0004 */
[----:B------:R1:W3:Y:S01]  /*b810*/  SHFL.IDX PT, R8, R32, 0x1, 0x181f ;  /* 0x00381f0020087f89 */ /* 0x0002e200000e0000 */
[----:B------:R-:W-:Y:S02]  /*b820*/  @!P1 IMAD.MOV.U32 R36, RZ, RZ, R6 ;  /* 0x000000ffff249224 */ /* 0x000fe400078e0006 */
[----:B------:R-:W-:Y:S02]  /*b830*/  @!P1 IMAD.MOV.U32 R37, RZ, RZ, R7 ;  /* 0x000000ffff259224 */ /* 0x000fe400078e0007 */
[----:B------:R-:W-:Y:S01]  /*b840*/  IMAD.MOV.U32 R11, RZ, RZ, R49 ;  /* 0x000000ffff0b7224 */ /* 0x000fe200078e0031 */
[----:B------:R-:W-:Y:S01]  /*b850*/  MOV R6, R36 ;  /* 0x0000002400067202 */ /* 0x000fe20000000f00 */
[----:B------:R-:W-:Y:S02]  /*b860*/  IMAD.MOV.U32 R4, RZ, RZ, R20 ;  /* 0x000000ffff047224 */ /* 0x000fe400078e0014 */
[----:B------:R-:W-:Y:S01]  /*b870*/  IMAD.MOV.U32 R5, RZ, RZ, R21 ;  /* 0x000000ffff057224 */ /* 0x000fe200078e0015 */
[----:B------:R-:W-:Y:S01]  /*b880*/  PRMT R43, R10, 0x5410, R11 ;  /* 0x000054100a2b7816 */ /* 0x000fe2000000000b */
[----:B------:R-:W-:Y:S01]  /*b890*/  IMAD.MOV.U32 R7, RZ, RZ, R37 ;  /* 0x000000ffff077224 */ /* 0x000fe200078e0025 */
[----:B------:R-:W-:-:S02]  /*b8a0*/  PRMT R65, R6, 0x5410, R4 ;  /* 0x0000541006417816 */ /* 0x000fc40000000004 */
[----:B------:R-:W-:Y:S02]  /*b8b0*/  PRMT R68, R5, 0x7610, R68 ;  /* 0x0000761005447816 */ /* 0x000fe40000000044 */
[----:B01--4-:R-:W-:-:S07]  /*b8c0*/  PRMT R64, R64, 0x5410, R7 ;  /* 0x0000541040407816 */ /* 0x013fce0000000007 */
.L_x_3112:
        /* <DEDUP_REMOVED lines=14> */
[----:B------:R-:W-:-:S03]  /*b9b0*/  IADD3 R14, P2, R14, R15, RZ ;  /* 0x0000000f0e0e7210 */ /* 0x000fc60007f5e0ff */
[----:B--2---:R-:W-:Y:S01]  /*b9c0*/  IMAD.X R5, R3, 0x1, R6, P1 ;  /* 0x0000000103057824 */ /* 0x004fe200008e0606 */
[----:B------:R-:W-:-:S05]  /*b9d0*/  IADD3.X R15, R9, R6, RZ, P2, !PT ;  /* 0x00000006090f7210 */ /* 0x000fca00017fe4ff */
[----:B------:R-:W5:Y:S04]  /*b9e0*/  LD.E.128 R4, desc[UR40][R4.64] ;  /* 0x0000002804047980 */ /* 0x000f68000c101d00 */
[----:B------:R0:W5:Y:S02]  /*b9f0*/  LD.E.128 R24, desc[UR40][R14.64] ;  /* 0x000000280e187980 */ /* 0x000164000c101d00 */
.L_x_2850:
[----:B------:R-:W-:Y:S05]  /*ba00*/  BSYNC B1 ;  /* 0x0000000000017941 */ /* 0x000fea0003800000 */
.L_x_2849:
        /* <DEDUP_REMOVED lines=20> */
[----:B------:R-:W-:-:S02]  /*bb50*/  @!P1 SHF.L.U32 R31, R16, 0x1, RZ ;  /* 0x00000001101f9819 */ /* 0x000fc400000006ff */
[----:B------:R-:W-:Y:S02]  /*bb60*/  @!P1 SHF.L.U64.HI R29, R16, 0x1, R17 ;  /* 0x00000001101d9819 */ /* 0x000fe40000010211 */
[----:B-1----:R-:W-:-:S05]  /*bb70*/  @!P1 IADD3 R8, P2, R8, R31, RZ ;  /* 0x0000001f08089210 */ /* 0x002fca0007f5e0ff */
[----:B--2---:R-:W-:-:S06]  /*bb80*/  @!P1 IMAD.X R9, R3, 0x1, R29, P2 ;  /* 0x0000000103099824 */ /* 0x004fcc00010e061d */
[----:B------:R-:W2:Y:S01]  /*bb90*/  @!P1 LD.E.128 R8, desc[UR40][R8.64] ;  /* 0x0000002808089980 */ /* 0x000ea2000c101d00 */
[----:B0-----:R-:W-:-:S05]  /*bba0*/  @!P1 IADD3 R14, P2, R14, R31, RZ ;  /* 0x0000001f0e0e9210 */ /* 0x001fca0007f5e0ff */
[----:B---3--:R-:W-:-:S04]  /*bbb0*/  @!P1 IMAD.X R3, R28, 0x1, R29, P2 ;  /* 0x000000011c039824 */ /* 0x008fc800010e061d */
[----:B------:R-:W-:-:S05]  /*bbc0*/  @!P1 IMAD.MOV.U32 R15, RZ, RZ, R3 ;  /* 0x000000ffff0f9224 */ /* 0x000fca00078e0003 */
        /* <DEDUP_REMOVED lines=8> */
[----:B--2---:R-:W-:Y:S01]  /*bc50*/  @!P1 MOV R51, R9 ;  /* 0x0000000900339202 */ /* 0x004fe20000000f00 */
[----:B------:R-:W-:Y:S02]  /*bc60*/  @!P1 IMAD.MOV.U32 R50, RZ, RZ, R8 ;  /* 0x000000ffff329224 */ /* 0x000fe400078e0008 */
[----:B------:R-:W-:Y:S02]  /*bc70*/  @!P1 IMAD.MOV.U32 R52, RZ, RZ, R10 ;  /* 0x000000ffff349224 */ /* 0x000fe400078e000a */
[----:B------:R-:W-:-:S02]  /*bc80*/  IMAD.MOV.U32 R3, RZ, RZ, R50 ;  /* 0x000000ffff037224 */ /* 0x000fc400078e0032 */
[----:B------:R-:W-:Y:S01]  /*bc90*/  IMAD.MOV.U32 R12, RZ, RZ, R51 ;  /* 0x000000ffff0c7224 */ /* 0x000fe200078e0033 */
[----:B------:R-:W-:Y:S01]  /*bca0*/  MOV R8, R52 ;  /* 0x0000003400087202 */ /* 0x000fe20000000f00 */
[----:B------:R-:W-:-:S03]  /*bcb0*/  @!P1 IMAD.MOV.U32 R53, RZ, RZ, R11 ;  /* 0x000000ffff359224 */ /* 0x000fc600078e000b */
[----:B------:R-:W-:Y:S01]  /*bcc0*/  PRMT R59, R3, 0x5410, R12 ;  /* 0x00005410033b7816 */ /* 0x000fe2000000000c */
[----:B------:R-:W-:Y:S01]  /*bcd0*/  IMAD.MOV.U32 R9, RZ, RZ, R53 ;  /* 0x000000ffff097224 */ /* 0x000fe200078e0035 */
[----:B------:R2:W0:Y:S01]  /*bce0*/  SHFL.IDX PT, R3, R35, 0x3, 0x181f ;  /* 0x00781f0023037f89 */ /* 0x00042200000e0000 */
[----:B---3--:R-:W-:Y:S01]  /*bcf0*/  @!P1 IMAD.MOV.U32 R38, RZ, RZ, R28 ;  /* 0x000000ffff269224 */ /* 0x008fe200078e001c */
[----:B------:R-:W-:Y:S01]  /*bd00*/  @!P1 MOV R41, R31 ;  /* 0x0000001f00299202 */ /* 0x000fe20000000f00 */
[----:B------:R-:W-:Y:S01]  /*bd10*/  @!P1 IMAD.MOV.U32 R39, RZ, RZ, R29 ;  /* 0x000000ffff279224 */ /* 0x000fe200078e001d */
[----:B------:R-:W-:Y:S01]  /*bd20*/  PRMT R44, R8, 0x5410, R9 ;  /* 0x00005410082c7816 */ /* 0x000fe20000000009 */
[----:B------:R-:W-:Y:S02]  /*bd30*/  @!P1 IMAD.MOV.U32 R40, RZ, RZ, R30 ;  /* 0x000000ffff289224 */ /* 0x000fe400078e001e */
[----:B------:R-:W-:Y:S02]  /*bd40*/  IMAD.MOV.U32 R8, RZ, RZ, R38 ;  /* 0x000000ffff087224 */ /* 0x000fe400078e0026 */
[----:B------:R-:W-:-:S02]  /*bd50*/  IMAD.MOV.U32 R9, RZ, RZ, R39 ;  /* 0x000000ffff097224 */ /* 0x000fc400078e0027 */
[----:B------:R-:W-:Y:S02]  /*bd60*/  IMAD.MOV.U32 R10, RZ, RZ, R40 ;  /* 0x000000ffff0a7224 */ /* 0x000fe400078e0028 */
[----:B------:R-:W-:Y:S01]  /*bd70*/  IMAD.MOV.U32 R11, RZ, RZ, R41 ;  /* 0x000000ffff0b7224 */ /* 0x000fe200078e0029 */
[----:B------:R-:W-:Y:S02]  /*bd80*/  PRMT R62, R8, 0x5410, R9 ;  /* 0x00005410083e7816 */ /* 0x000fe40000000009 */
[----:B------:R-:W-:Y:S02]  /*bd90*/  CS2R R8, SRZ ;  /* 0x0000000000087805 */ /* 0x000fe4000001ff00 */
[----:B-12-4-:R-:W-:-:S07]  /*bda0*/  PRMT R63, R10, 0x5410, R11 ;  /* 0x000054100a3f7816 */ /* 0x016fce000000000b */
.L_x_3122:
[----:B------:R-:W-:Y:S01]  /*bdb0*/  IADD3 R55, R55, 0x60, RZ ;  /* 0x0000006037377810 */ /* 0x000fe20007ffe0ff */
[----:B------:R-:W-:Y:S01]  /*bdc0*/  BSSY B1, `(.L_x_2852) ;  /* 0x0000016000017945 */ /* 0x000fe20003800000 */
[----:B------:R-:W-:Y:S02]  /*bdd0*/  LEA.HI R10, R214, R214, RZ, 0x1 ;  /* 0x000000d6d60a7211 */ /* 0x000fe400078f08ff */
[----:B------:R-:W-:Y:S02]  /*bde0*/  CS2R R12, SRZ ;  /* 0x00000000000c7805 */ /* 0x000fe4000001ff00 */
[----:B------:R-:W-:Y:S02]  /*bdf0*/  ISETP.GE.AND P1, PT, R55, R0, PT ;  /* 0x000000003700720c */ /* 0x000fe40003f26270 */
[----:B------:R-:W-:Y:S02]  /*be00*/  CS2R R14, SRZ ;  /* 0x00000000000e7805 */ /* 0x000fe4000001ff00 */
        /* <DEDUP_REMOVED lines=13> */
[--C-:B------:R-:W-:Y:S02]  /*bee0*/  IMAD.X R13, R3, 0x1, R10.reuse, P1 ;  /* 0x00000001030d7824 */ /* 0x100fe400008e060a */
[----:B------:R-:W-:-:S04]  /*bef0*/  IMAD.X R9, R33, 0x1, R10, P2 ;  /* 0x0000000121097824 */ /* 0x000fc800010e060a */
[----:B------:R-:W5:Y:S04]  /*bf00*/  LD.E.128 R12, desc[UR40][R12.64] ;  /* 0x000000280c0c7980 */ /* 0x000f68000c101d00 */
[----:B------:R-:W5:Y:S02]  /*bf10*/  LD.E.128 R8, desc[UR40][R8.64] ;  /* 0x0000002808087980 */ /* 0x000f64000c101d00 */
.L_x_2853:
[----:B------:R-:W-:Y:S05]  /*bf20*/  BSYNC B1 ;  /* 0x0000000000017941 */ /* 0x000fea0003800000 */
.L_x_2852:
[----:B------:R-:W1:Y:S01]  /*bf30*/  SYNCS.PHASECHK.TRANS64.TRYWAIT P4, [R2+URZ+0x28800], R29 ;  /* 0x0288001d020075a7 */ /* 0x000e62000808017f */
[----:B------:R-:W-:Y:S01]  /*bf40*/  VIADDMNMX R0, R0, -R191, 0x80, PT ;  /* 0x0000008000007446 */ /* 0x000fe200038009bf */
[----:B-----5:R-:W-:Y:S01]  /*bf50*/  IMAD.MOV.U32 R28, RZ, RZ, R9 ;  /* 0x000000ffff1c7224 */ /* 0x020fe200078e0009 */
[----:B0-----:R-:W-:Y:S01]  /*bf60*/  MOV R3, R8 ;  /* 0x0000000800037202 */ /* 0x001fe20000000f00 */
[----:B------:R-:W-:Y:S01]  /*bf70*/  BSSY B1, `(.L_x_2854) ;  /* 0x000000f000017945 */ /* 0x000fe20003800000 */
[-C--:B------:R-:W-:Y:S02]  /*bf80*/  ISETP.GE.OR P3, PT, R22, R0.reuse, P0 ;  /* 0x000000001600720c */ /* 0x080fe40000766670 */
[-C--:B------:R-:W-:Y:S02]  /*bf90*/  ISETP.GE.OR P2, PT, R213, R0.reuse, P0 ;  /* 0x00000000d500720c */ /* 0x080fe40000746670 */
[-C--:B------:R-:W-:Y:S02]  /*bfa0*/  ISETP.GE.OR P1, PT, R212, R0.reuse, P0 ;  /* 0x00000000d400720c */ /* 0x080fe40000726670 */
[----:B------:R-:W-:Y:S01]  /*bfb0*/  ISETP.GE.OR P0, PT, R211, R0, P0 ;  /* 0x00000000d300720c */ /* 0x000fe20000706670 */
        /* <DEDUP_REMOVED lines=9> */
[----:B-1----:R-:W-:Y:S06]  /*c050*/  @!P4 BRA `(.L_x_2855) ;  /* 0x00000158003cc947 */ /* 0x002fec0003800000 */
.L_x_3123:
[----:B------:R-:W-:Y:S05]  /*c060*/  BSYNC B1 ;  /* 0x0000000000017941 */ /* 0x000fea0003800000 */
.L_x_2854:
        /* <DEDUP_REMOVED lines=22> */
[----:B------:R-:W-:Y:S02]  /*c1d0*/  LEA R67, R33, R2, 0x1 ;  /* 0x0000000221437211 */ /* 0x000fe400078e08ff */
[--C-:B------:R-:W-:Y:S02]  /*c1e0*/  SHF.R.U32.HI R73, RZ, 0x10, R37.reuse ;  /* 0x00000010ff497819 */ /* 0x100fe40000011625 */
[----:B------:R-:W-:Y:S01]  /*c1f0*/  SHF.R.U64 R75, R36, 0x10, R37 ;  /* 0x00000010244b7819 */ /* 0x000fe20000001225 */
[----:B------:R-:W1:Y:S01]  /*c200*/  LDS.128 R32, [R67+0x10400] ;  /* 0x0104000043207984 */ /* 0x000e620000000c00 */
[----:B0-----:R-:W-:-:S02]  /*c210*/  HADD2.F32 R21, -RZ, R29.H0_H0 ;  /* 0x2000001dff157230 */ /* 0x001fc40000004100 */
[----:B------:R-:W-:Y:S02]  /*c220*/  HADD2.F32 R20, -RZ, R28.H0_H0 ;  /* 0x2000001cff147230 */ /* 0x000fe40000004100 */
[----:B------:R-:W-:Y:S02]  /*c230*/  HADD2.F32 R29, -RZ, R29.H1_H1 ;  /* 0x3000001dff1d7230 */ /* 0x000fe40000004100 */
[----:B------:R-:W-:Y:S02]  /*c240*/  HADD2.F32 R36, -RZ, R30.H0_H0 ;  /* 0x2000001eff247230 */ /* 0x000fe40000004100 */
[--C-:B------:R-:W-:Y:S02]  /*c250*/  HADD2.F32 R37, -RZ, R31.reuse.H0_H0 ;  /* 0x2000001fff257230 */ /* 0x100fe40000004100 */
[----:B------:R-:W-:Y:S02]  /*c260*/  HADD2.F32 R31, -RZ, R31.H1_H1 ;  /* 0x3000001fff1f7230 */ /* 0x000fe40000004100 */
[----:B-1----:R-:W-:-:S02]  /*c270*/  HADD2.F32 R46, -RZ, R33.H0_H0 ;  /* 0x20000021ff2e7230 */ /* 0x002fc40000004100 */
[----:B------:R-:W-:Y:S02]  /*c280*/  HADD2.F32 R47, -RZ, R33.H1_H1 ;  /* 0x30000021ff2f7230 */ /* 0x000fe40000004100 */
[----:B------:R-:W-:Y:S02]  /*c290*/  HADD2.F32 R33, -RZ, R32.H0_H0 ;  /* 0x20000020ff217230 */ /* 0x000fe40000004100 */
[C---:B------:R-:W-:Y:S01]  /*c2a0*/  FMUL.FTZ R72, R46.reuse, R68 ;  /* 0x000000442e487220 */ /* 0x040fe20000410000 */
[----:B------:R-:W-:Y:S01]  /*c2b0*/  FMUL.FTZ R74, R46, R66 ;  /* 0x000000422e4a7220 */ /* 0x000fe20000410000 */
[----:B------:R-:W-:Y:S02]  /*c2c0*/  HADD2.F32 R46, -RZ, R69.H0_H0 ;  /* 0x20000045ff2e7230 */ /* 0x000fe40000004100 */
[----:B------:R-:W-:Y:S01]  /*c2d0*/  FMUL.FTZ R76, R47, R70 ;  /* 0x000000462f4c7220 */ /* 0x000fe20000410000 */
[----:B------:R-:W-:Y:S01]  /*c2e0*/  FFMA.FTZ R72, R21, R66, -R72 ;  /* 0x0000004215487223 */ /* 0x000fe20000010848 */
[----:B------:R-:W-:-:S02]  /*c2f0*/  HADD2.F32 R66, -RZ, R65.H1_H1 ;  /* 0x30000041ff427230 */ /* 0x000fc40000004100 */
[----:B------:R-:W-:Y:S01]  /*c300*/  FFMA.FTZ R74, R21, R68, R74 ;  /* 0x00000044154a7223 */ /* 0x000fe2000001004a */
[----:B------:R-:W-:Y:S02]  /*c310*/  HADD2.F32 R21, -RZ, R64.H0_H0 ;  /* 0x20000040ff157230 */ /* 0x000fe40000004100 */
[----:B------:R-:W-:Y:S01]  /*c320*/  FMUL.FTZ R68, R47, R46 ;  /* 0x0000002e2f447220 */ /* 0x000fe20000410000 */
[----:B------:R-:W-:Y:S02]  /*c330*/  HADD2.F32 R48, -RZ, R34.H0_H0 ;  /* 0x20000022ff307230 */ /* 0x000fe40000004100 */
[C---:B------:R-:W-:Y:S01]  /*c340*/  FMUL.FTZ R47, R33.reuse, R66 ;  /* 0x00000042212f7220 */ /* 0x040fe20000410000 */
[----:B------:R-:W-:Y:S02]  /*c350*/  HADD2.F32 R65, -RZ, R65.H0_H0 ;  /* 0x20000041ff417230 */ /* 0x000fe40000004100 */
[----:B------:R-:W-:Y:S01]  /*c360*/  FMUL.FTZ R33, R33, R21 ;  /* 0x0000001521217220 */ /* 0x000fe20000410000 */
[----:B------:R-:W-:-:S02]  /*c370*/  HADD2.F32 R49, -RZ, R35.H0_H0 ;  /* 0x20000023ff317230 */ /* 0x000fc40000004100 */
[C---:B------:R-:W-:Y:S01]  /*c380*/  FFMA.FTZ R47, R20.reuse, R21, -R47 ;  /* 0x00000015142f7223 */ /* 0x040fe2000001082f */
[--C-:B------:R-:W-:Y:S02]  /*c390*/  HADD2.F32 R21, -RZ, R43.reuse.H0_H0 ;  /* 0x2000002bff157230 */ /* 0x100fe40000004100 */
[C---:B------:R-:W-:Y:S01]  /*c3a0*/  FFMA.FTZ R69, R29.reuse, R46, -R76 ;  /* 0x0000002e1d457223 */ /* 0x040fe2000001084c */
[----:B------:R-:W-:Y:S02]  /*c3b0*/  HADD2.F32 R64, -RZ, R64.H1_H1 ;  /* 0x30000040ff407230 */ /* 0x000fe40000004100 */
[----:B------:R-:W-:Y:S01]  /*c3c0*/  FFMA.FTZ R71, R29, R70, R68 ;  /* 0x000000461d477223 */ /* 0x000fe20000010044 */
[----:B------:R-:W-:Y:S01]  /*c3d0*/  FFMA.FTZ R66, R20, R66, R33 ;  /* 0x0000004214427223 */ /* 0x000fe20000010021 */
[C---:B------:R-:W-:Y:S01]  /*c3e0*/  FMUL.FTZ R29, R48.reuse, R65 ;  /* 0x00000041301d7220 */ /* 0x040fe20000410000 */
[----:B------:R-:W-:Y:S02]  /*c3f0*/  HADD2.F32 R20, -RZ, R43.H1_H1 ;  /* 0x3000002bff147230 */ /* 0x000fe40000004100 */
[----:B------:R-:W-:Y:S01]  /*c400*/  FMUL.FTZ R33, R48, R21 ;  /* 0x0000001530217220 */ /* 0x000fe20000410000 */
[----:B------:R-:W-:-:S02]  /*c410*/  HADD2.F32 R35, -RZ, R35.H1_H1 ;  /* 0x30000023ff237230 */ /* 0x000fc40000004100 */
        /* <DEDUP_REMOVED lines=21> */
[----:B------:R-:W-:Y:S01]  /*c570*/  FMUL.FTZ R32, R32, R21 ;  /* 0x0000001520207220 */ /* 0x000fe20000410000 */
[----:B------:R-:W-:Y:S02]  /*c580*/  HADD2.F32 R30, -RZ, R30.H1_H1 ;  /* 0x3000001eff1e7230 */ /* 0x000fe40000004100 */
        /* <DEDUP_REMOVED lines=8> */
[----:B------:R-:W-:Y:S02]  /*c610*/  F2FP.F16.F32.PACK_AB R30, R34, R43 ;  /* 0x0000002b221e723e */ /* 0x000fe400000000ff */
[----:B------:R-:W-:Y:S02]  /*c620*/  F2FP.F16.F32.PACK_AB R35, R48, R49 ;  /* 0x000000313023723e */ /* 0x000fe400000000ff */
[----:B------:R-:W-:Y:S01]  /*c630*/  F2FP.F16.F32.PACK_AB R33, R71, R74 ;  /* 0x0000004a4721723e */ /* 0x000fe200000000ff */
[----:B------:R1:W-:Y:S01]  /*c640*/  STS.128 [R202], R28 ;  /* 0x0000001cca007388 */ /* 0x0003e20000000c00 */
[----:B------:R-:W-:-:S02]  /*c650*/  F2FP.F16.F32.PACK_AB R32, R21, R66 ;  /* 0x000000421520723e */ /* 0x000fc400000000ff */
[----:B------:R-:W-:-:S05]  /*c660*/  F2FP.F16.F32.PACK_AB R34, R37, R36 ;  /* 0x000000242522723e */ /* 0x000fca00000000ff */
[----:B------:R1:W-:Y:S02]  /*c670*/  STS.128 [R67+0x10400], R32 ;  /* 0x0104002043007388 */ /* 0x0003e40000000c00 */
.L_x_2857:
[----:B------:R-:W-:Y:S05]  /*c680*/  BSYNC B1 ;  /* 0x0000000000017941 */ /* 0x000fea0003800000 */
.L_x_2856:
[----:B------:R-:W-:Y:S04]  /*c690*/  BSSY B1, `(.L_x_2858) ;  /* 0x0000060000017945 */ /* 0x000fe80003800000 */
[----:B------:R-:W-:Y:S05]  /*c6a0*/  @P2 BRA `(.L_x_2859) ;  /* 0x0000000400782947 */ /* 0x000fea0003800000 */
[----:B------:R-:W-:Y:S01]  /*c6b0*/  LEA.HI R20, R45, R206, RZ, 0x1d ;  /* 0x000000ce2d147211 */ /* 0x000fe200078fe8ff */
[----:B------:R-:W-:Y:S01]  /*c6c0*/  HADD2.F32 R36, -RZ, R54.H1_H1 ;  /* 0x30000036ff247230 */ /* 0x000fe20000004100 */
[--C-:B------:R-:W-:Y:S02]  /*c6d0*/  SHF.R.U64 R49, R24, 0x10, R25.reuse ;  /* 0x0000001018317819 */ /* 0x100fe40000001219 */
[----:B01----:R-:W-:Y:S01]  /*c6e0*/  SHF.R.S32.HI R29, RZ, 0x1f, R20 ;  /* 0x0000001fff1d7819 */ /* 0x003fe20000011414 */
[----:B------:R-:W-:Y:S01]  /*c6f0*/  IMAD.SHL.U32 R21, R20, 0x8, RZ ;  /* 0x0000000814157824 */ /* 0x000fe200078e00ff */
[----:B------:R-:W-:Y:S02]  /*c700*/  SHF.R.U32.HI R46, RZ, 0x10, R25 ;  /* 0x00000010ff2e7819 */ /* 0x000fe40000011619 */
[----:B------:R-:W-:Y:S02]  /*c710*/  LEA.HI R29, R29, R20, RZ, 0x3 ;  /* 0x000000141d1d7211 */ /* 0x000fe400078f18ff */
[----:B------:R-:W-:Y:S01]  /*c720*/  LOP3.LUT R21, R196, 0x38, R21, 0xf8, !PT ;  /* 0x00000038c4157812 */ /* 0x000fe200078ef815 */
[----:B------:R-:W-:Y:S01]  /*c730*/  HADD2.F32 R46, -RZ, R46.H0_H0 ;  /* 0x2000002eff2e7230 */ /* 0x000fe20000004100 */
[----:B------:R-:W-:Y:S01]  /*c740*/  SHF.R.U64 R47, R26, 0x10, R27 ;  /* 0x000000101a2f7819 */ /* 0x000fe2000000121b */
[----:B------:R-:W-:Y:S01]  /*c750*/  IMAD.SHL.U32 R29, R29, 0x400, RZ ;  /* 0x000004001d1d7824 */ /* 0x000fe200078e00ff */
[----:B------:R-:W-:-:S02]  /*c760*/  LOP3.LUT R20, R21, R230, RZ, 0x3c, !PT ;  /* 0x000000e615147212 */ /* 0x000fc400078e3cff */
[----:B------:R-:W-:Y:S01]  /*c770*/  SHF.R.U32.HI R43, RZ, 0x10, R27 ;  /* 0x00000010ff2b7819 */ /* 0x000fe2000001161b */
[--C-:B------:R-:W-:Y:S01]  /*c780*/  HADD2.F32 R27, -RZ, R57.reuse.H1_H1 ;  /* 0x30000039ff1b7230 */ /* 0x100fe20000004100 */
[----:B------:R-:W-:Y:S01]  /*c790*/  LOP3.LUT R21, R29, 0x7fffe000, RZ, 0xc0, !PT ;  /* 0x7fffe0001d157812 */ /* 0x000fe200078ec0ff */
[----:B------:R-:W-:Y:S01]  /*c7a0*/  HADD2.F32 R57, -RZ, R57.H0_H0 ;  /* 0x20000039ff397230 */ /* 0x000fe20000004100 */
[----:B------:R-:W0:Y:S01]  /*c7b0*/  LDS.128 R28, [R223] ;  /* 0x00000000df1c7984 */ /* 0x000e220000000c00 */
[----:B------:R-:W-:Y:S02]  /*c7c0*/  SHF.R.U64 R67, R4, 0x10, R5 ;  /* 0x0000001004437819 */ /* 0x000fe40000001205 */
[----:B------:R-:W-:Y:S02]  /*c7d0*/  IADD3 R21, R20, R21, R199 ;  /* 0x0000001514157210 */ /* 0x000fe40007ffe0c7 */
[----:B------:R-:W-:Y:S02]  /*c7e0*/  SHF.R.U32.HI R37, RZ, 0x10, R5 ;  /* 0x00000010ff257819 */ /* 0x000fe40000011605 */
[--C-:B------:R-:W-:Y:S01]  /*c7f0*/  SHF.R.U64 R66, R6, 0x10, R7.reuse ;  /* 0x0000001006427819 */ /* 0x100fe20000001207 */
[----:B------:R-:W-:Y:S01]  /*c800*/  IMAD R21, R21, 0x2, R2 ;  /* 0x0000000215157824 */ /* 0x000fe200078e0202 */
[----:B------:R-:W-:-:S04]  /*c810*/  SHF.R.U32.HI R65, RZ, 0x10, R7 ;  /* 0x00000010ff417819 */ /* 0x000fc80000011607 */
[----:B------:R-:W1:Y:S01]  /*c820*/  LDS.128 R32, [R21+0x10400] ;  /* 0x0104000015207984 */ /* 0x000e620000000c00 */
[--C-:B0-----:R-:W-:Y:S02]  /*c830*/  HADD2.F32 R5, -RZ, R29.reuse.H0_H0 ;  /* 0x2000001dff057230 */ /* 0x101fe40000004100 */
[----:B------:R-:W-:Y:S02]  /*c840*/  HADD2.F32 R29, -RZ, R29.H1_H1 ;  /* 0x3000001dff1d7230 */ /* 0x000fe40000004100 */
[----:B------:R-:W-:Y:S02]  /*c850*/  HADD2.F32 R4, -RZ, R28.H0_H0 ;  /* 0x2000001cff047230 */ /* 0x000fe40000004100 */
        /* <DEDUP_REMOVED lines=10> */
[----:B------:R-:W-:Y:S01]  /*c900*/  FFMA.FTZ R48, R5, R27, -R48 ;  /* 0x0000001b05307223 */ /* 0x000fe20000010830 */
[----:B------:R-:W-:Y:S02]  /*c910*/  HADD2.F32 R27, -RZ, R54.H0_H0 ;  /* 0x20000036ff1b7230 */ /* 0x000fe40000004100 */
[----:B------:R-:W-:Y:S01]  /*c920*/  FMUL.FTZ R54, R33, R46 ;  /* 0x0000002e21367220 */ /* 0x000fe20000410000 */
[----:B------:R-:W-:Y:S01]  /*c930*/  FFMA.FTZ R64, R5, R36, R64 ;  /* 0x0000002405407223 */ /* 0x000fe20000010040 */
[-C--:B------:R-:W-:Y:S01]  /*c940*/  FMUL.FTZ R36, R33, R24.reuse ;  /* 0x0000001821247220 */ /* 0x080fe20000410000 */
[----:B------:R-:W-:Y:S02]  /*c950*/  HADD2.F32 R25, -RZ, R34.H0_H0 ;  /* 0x20000022ff197230 */ /* 0x000fe40000004100 */
[----:B------:R-:W-:Y:S01]  /*c960*/  FFMA.FTZ R33, R29, R24, -R54 ;  /* 0x000000181d217223 */ /* 0x000fe20000010836 */
[----:B------:R-:W-:Y:S01]  /*c970*/  FMUL.FTZ R5, R20, R27 ;  /* 0x0000001b14057220 */ /* 0x000fe20000410000 */
[----:B------:R-:W-:-:S02]  /*c980*/  HADD2.F32 R24, -RZ, R56.H0_H0 ;  /* 0x20000038ff187230 */ /* 0x000fc40000004100 */
[-C--:B------:R-:W-:Y:S01]  /*c990*/  FMUL.FTZ R20, R20, R57.reuse ;  /* 0x0000003914147220 */ /* 0x080fe20000410000 */
[----:B------:R-:W-:Y:S01]  /*c9a0*/  FFMA.FTZ R37, R29, R46, R36 ;  /* 0x0000002e1d257223 */ /* 0x000fe20000010024 */
[C---:B------:R-:W-:Y:S01]  /*c9b0*/  FFMA.FTZ R57, R4.reuse, R57, -R5 ;  /* 0x0000003904397223 */ /* 0x040fe20000010805 */
[--C-:B------:R-:W-:Y:S02]  /*c9c0*/  HADD2.F32 R5, -RZ, R58.reuse.H0_H0 ;  /* 0x2000003aff057230 */ /* 0x100fe40000004100 */
[----:B------:R-:W-:Y:S01]  /*c9d0*/  FFMA.FTZ R29, R4, R27, R20 ;  /* 0x0000001b041d7223 */ /* 0x000fe20000010014 */
[----:B------:R-:W-:Y:S02]  /*c9e0*/  HADD2.F32 R26, -RZ, R35.H0_H0 ;  /* 0x20000023ff1a7230 */ /* 0x000fe40000004100 */
[C---:B------:R-:W-:Y:S01]  /*c9f0*/  FMUL.FTZ R27, R25.reuse, R24 ;  /* 0x00000018191b7220 */ /* 0x040fe20000410000 */
[----:B------:R-:W-:Y:S02]  /*ca00*/  HADD2.F32 R58, -RZ, R58.H1_H1 ;  /* 0x3000003aff3a7230 */ /* 0x000fe40000004100 */
[----:B------:R-:W-:Y:S01]  /*ca10*/  FMUL.FTZ R25, R25, R5 ;  /* 0x0000000519197220 */ /* 0x000fe20000410000 */
[----:B------:R-:W-:-:S02]  /*ca20*/  HADD2.F32 R56, -RZ, R56.H1_H1 ;  /* 0x30000038ff387230 */ /* 0x000fc40000004100 */
[----:B------:R-:W-:Y:S01]  /*ca30*/  FFMA.FTZ R36, R6, R5, -R27 ;  /* 0x0000000506247223 */ /* 0x000fe2000001081b */
[----:B------:R-:W-:Y:S02]  /*ca40*/  HADD2.F32 R35, -RZ, R35.H1_H1 ;  /* 0x30000023ff237230 */ /* 0x000fe40000004100 */
[C---:B------:R-:W-:Y:S01]  /*ca50*/  FMUL.FTZ R5, R26.reuse, R58 ;  /* 0x0000003a1a057220 */ /* 0x040fe20000410000 */
[----:B------:R-:W-:Y:S02]  /*ca60*/  HADD2.F32 R20, -RZ, R43.H0_H0 ;  /* 0x2000002bff147230 */ /* 0x000fe40000004100 */
[----:B------:R-:W-:Y:S01]  /*ca70*/  FMUL.FTZ R46, R26, R56 ;  /* 0x000000381a2e7220 */ /* 0x000fe20000410000 */
[----:B------:R-:W-:Y:S02]  /*ca80*/  HADD2.F32 R4, -RZ, R65.H0_H0 ;  /* 0x20000041ff047230 */ /* 0x000fe40000004100 */
[----:B------:R-:W-:Y:S01]  /*ca90*/  FFMA.FTZ R26, R6, R24, R25 ;  /* 0x00000018061a7223 */ /* 0x000fe20000010019 */
[----:B------:R-:W-:-:S02]  /*caa0*/  HADD2.F32 R32, -RZ, R32.H1_H1 ;  /* 0x30000020ff207230 */ /* 0x000fc40000004100 */
[----:B------:R-:W-:Y:S01]  /*cab0*/  FMUL.FTZ R6, R35, R20 ;  /* 0x0000001423067220 */ /* 0x000fe20000410000 */
[----:B------:R-:W-:Y:S02]  /*cac0*/  HADD2.F32 R34, -RZ, R34.H1_H1 ;  /* 0x30000022ff227230 */ /* 0x000fe40000004100 */
[C---:B------:R-:W-:Y:S01]  /*cad0*/  FFMA.FTZ R46, R7.reuse, R58, -R46 ;  /* 0x0000003a072e7223 */ /* 0x040fe2000001082e */
[----:B------:R-:W-:Y:S01]  /*cae0*/  FFMA.FTZ R56, R7, R56, R5 ;  /* 0x0000003807387223 */ /* 0x000fe20000010005 */
        /* <DEDUP_REMOVED lines=26> */
.L_x_2859:
[----:B------:R-:W-:Y:S05]  /*cc90*/  BSYNC B1 ;  /* 0x0000000000017941 */ /* 0x000fea0003800000 */
.L_x_2858:
        /* <DEDUP_REMOVED lines=12> */
[----:B------:R-:W-:Y:S02]  /*cd60*/  SHF.L.U32 R5, R5, 0xa, RZ ;  /* 0x0000000a05057819 */ /* 0x000fe400000006ff */
[----:B------:R-:W-:Y:S02]  /*cd70*/  LOP3.LUT R21, R4, R229, RZ, 0x3c, !PT ;  /* 0x000000e504157212 */ /* 0x000fe400078e3cff */
[----:B------:R-:W-:Y:S02]  /*cd80*/  LOP3.LUT R20, R5, 0x7fffe000, RZ, 0xc0, !PT ;  /* 0x7fffe00005147812 */ /* 0x000fe400078ec0ff */
[----:B------:R-:W1:Y:S01]  /*cd90*/  LDS.128 R4, [R222] ;  /* 0x00000000de047984 */ /* 0x000e620000000c00 */
[--C-:B------:R-:W-:Y:S02]  /*cda0*/  SHF.R.U64 R48, R38, 0x10, R39.reuse ;  /* 0x0000001026307819 */ /* 0x100fe40000001227 */
[----:B------:R-:W-:Y:S02]  /*cdb0*/  IADD3 R21, R21, R20, R198 ;  /* 0x0000001415157210 */ /* 0x000fe40007ffe0c6 */
[----:B------:R-:W-:-:S02]  /*cdc0*/  SHF.R.U32.HI R37, RZ, 0x10, R39 ;  /* 0x00000010ff257819 */ /* 0x000fc40000011627 */
[--C-:B------:R-:W-:Y:S01]  /*cdd0*/  SHF.R.U64 R47, R40, 0x10, R41.reuse ;  /* 0x00000010282f7819 */ /* 0x100fe20000001229 */
[----:B------:R-:W-:Y:S01]  /*cde0*/  IMAD R21, R21, 0x2, R2 ;  /* 0x0000000215157824 */ /* 0x000fe200078e0202 */
[----:B------:R-:W-:Y:S01]  /*cdf0*/  SHF.R.U32.HI R46, RZ, 0x10, R41 ;  /* 0x00000010ff2e7819 */ /* 0x000fe20000011629 */
[----:B------:R-:W-:Y:S01]  /*ce00*/  HADD2.F32 R37, -RZ, R37.H0_H0 ;  /* 0x20000025ff257230 */ /* 0x000fe20000004100 */
[--C-:B------:R-:W-:Y:S02]  /*ce10*/  SHF.R.U64 R49, R52, 0x10, R53.reuse ;  /* 0x0000001034317819 */ /* 0x100fe40000001235 */
[----:B------:R-:W2:Y:S01]  /*ce20*/  LDS.128 R24, [R21+0x10400] ;  /* 0x0104000015187984 */ /* 0x000ea20000000c00 */
[----:B------:R-:W-:Y:S01]  /*ce30*/  SHF.R.U32.HI R52, RZ, 0x10, R53 ;  /* 0x00000010ff347819 */ /* 0x000fe20000011635 */
[--C-:B-1----:R-:W-:Y:S02]  /*ce40*/  HADD2.F32 R20, -RZ, R5.reuse.H0_H0 ;  /* 0x20000005ff147230 */ /* 0x102fe40000004100 */
[----:B------:R-:W-:-:S02]  /*ce50*/  HADD2.F32 R28, -RZ, R5.H1_H1 ;  /* 0x30000005ff1c7230 */ /* 0x000fc40000004100 */
[----:B------:R-:W-:Y:S02]  /*ce60*/  HADD2.F32 R5, -RZ, R4.H0_H0 ;  /* 0x20000004ff057230 */ /* 0x000fe40000004100 */
[----:B0-----:R-:W-:Y:S02]  /*ce70*/  HADD2.F32 R29, -RZ, R6.H0_H0 ;  /* 0x20000006ff1d7230 */ /* 0x001fe40000004100 */
[--C-:B------:R-:W-:Y:S02]  /*ce80*/  HADD2.F32 R30, -RZ, R7.reuse.H0_H0 ;  /* 0x20000007ff1e7230 */ /* 0x100fe40000004100 */
[----:B------:R-:W-:Y:S02]  /*ce90*/  HADD2.F32 R7, -RZ, R7.H1_H1 ;  /* 0x30000007ff077230 */ /* 0x000fe40000004100 */
[----:B------:R-:W-:Y:S02]  /*cea0*/  HADD2.F32 R4, -RZ, R4.H1_H1 ;  /* 0x30000004ff047230 */ /* 0x000fe40000004100 */
[----:B--2---:R-:W-:-:S02]  /*ceb0*/  HADD2.F32 R31, -RZ, R25.H0_H0 ;  /* 0x20000019ff1f7230 */ /* 0x004fc40000004100 */
[----:B------:R-:W-:Y:S02]  /*cec0*/  HADD2.F32 R32, -RZ, R25.H1_H1 ;  /* 0x30000019ff207230 */ /* 0x000fe40000004100 */
[----:B------:R-:W-:Y:S02]  /*ced0*/  HADD2.F32 R25, -RZ, R24.H0_H0 ;  /* 0x20000018ff197230 */ /* 0x000fe40000004100 */
[CC--:B------:R-:W-:Y:S01]  /*cee0*/  FMUL.FTZ R39, R31.reuse, R36.reuse ;  /* 0x000000241f277220 */ /* 0x0c0fe20000410000 */
[-C--:B------:R-:W-:Y:S01]  /*cef0*/  FMUL.FTZ R41, R31, R35.reuse ;  /* 0x000000231f297220 */ /* 0x080fe20000410000 */
[----:B------:R-:W-:Y:S02]  /*cf00*/  HADD2.F32 R31, -RZ, R50.H0_H0 ;  /* 0x20000032ff1f7230 */ /* 0x000fe40000004100 */
[C---:B------:R-:W-:Y:S01]  /*cf10*/  FFMA.FTZ R39, R20.reuse, R35, -R39 ;  /* 0x0000002314277223 */ /* 0x040fe20000010827 */
[----:B------:R-:W-:Y:S01]  /*cf20*/  FFMA.FTZ R41, R20, R36, R41 ;  /* 0x0000002414297223 */ /* 0x000fe20000010029 */
[----:B------:R-:W-:-:S02]  /*cf30*/  HADD2.F32 R20, -RZ, R59.H0_H0 ;  /* 0x2000003bff147230 */ /* 0x000fc40000004100 */
[C---:B------:R-:W-:Y:S01]  /*cf40*/  FMUL.FTZ R35, R32.reuse, R37 ;  /* 0x0000002520237220 */ /* 0x040fe20000410000 */
[-C--:B------:R-:W-:Y:S01]  /*cf50*/  FMUL.FTZ R43, R32, R31.reuse ;  /* 0x0000001f202b7220 */ /* 0x080fe20000410000 */
[C---:B------:R-:W-:Y:S01]  /*cf60*/  FMUL.FTZ R36, R25.reuse, R62 ;  /* 0x0000003e19247220 */ /* 0x040fe20000410000 */
[----:B------:R-:W-:Y:S02]  /*cf70*/  HADD2.F32 R33, -RZ, R26.H0_H0 ;  /* 0x2000001aff217230 */ /* 0x000fe40000004100 */
[-C--:B------:R-:W-:Y:S01]  /*cf80*/  FMUL.FTZ R25, R25, R20.reuse ;  /* 0x0000001419197220 */ /* 0x080fe20000410000 */
[----:B------:R-:W-:Y:S02]  /*cf90*/  HADD2.F32 R32, -RZ, R63.H0_H0 ;  /* 0x2000003fff207230 */ /* 0x000fe40000004100 */
[----:B------:R-:W-:Y:S01]  /*cfa0*/  FFMA.FTZ R36, R5, R20, -R36 ;  /* 0x0000001405247223 */ /* 0x000fe20000010824 */
[----:B------:R-:W-:Y:S02]  /*cfb0*/  HADD2.F32 R34, -RZ, R27.H0_H0 ;  /* 0x2000001bff227230 */ /* 0x000fe40000004100 */
[C---:B------:R-:W-:Y:S01]  /*cfc0*/  FFMA.FTZ R38, R28.reuse, R31, -R35 ;  /* 0x0000001f1c267223 */ /* 0x040fe20000010823 */
[----:B------:R-:W-:Y:S01]  /*cfd0*/  FFMA.FTZ R40, R28, R37, R43 ;  /* 0x000000251c287223 */ /* 0x000fe2000001002b */
[----:B------:R-:W-:-:S02]  /*cfe0*/  HADD2.F32 R20, -RZ, R44.H0_H0 ;  /* 0x2000002cff147230 */ /* 0x000fc40000004100 */
[----:B------:R-:W-:Y:S01]  /*cff0*/  FFMA.FTZ R62, R5, R62, R25 ;  /* 0x0000003e053e7223 */ /* 0x000fe20000010019 */
[----:B------:R-:W-:Y:S02]  /*d000*/  HADD2.F32 R63, -RZ, R63.H1_H1 ;  /* 0x3000003fff3f7230 */ /* 0x000fe40000004100 */
[C---:B------:R-:W-:Y:S01]  /*d010*/  FMUL.FTZ R28, R33.reuse, R32 ;  /* 0x00000020211c7220 */ /* 0x040fe20000410000 */
[----:B------:R-:W-:Y:S02]  /*d020*/  HADD2.F32 R5, -RZ, R44.H1_H1 ;  /* 0x3000002cff057230 */ /* 0x000fe40000004100 */
[-C--:B------:R-:W-:Y:S01]  /*d030*/  FMUL.FTZ R44, R33, R20.reuse ;  /* 0x00000014212c7220 */ /* 0x080fe20000410000 */
[----:B------:R-:W-:Y:S02]  /*d040*/  HADD2.F32 R27, -RZ, R27.H1_H1 ;  /* 0x3000001bff1b7230 */ /* 0x000fe40000004100 */
[----:B------:R-:W-:Y:S01]  /*d050*/  FFMA.FTZ R35, R29, R20, -R28 ;  /* 0x000000141d237223 */ /* 0x000fe2000001081c */
[----:B------:R-:W-:Y:S01]  /*d060*/  FMUL.FTZ R25, R34, R63 ;  /* 0x0000003f22197220 */ /* 0x000fe20000410000 */
[----:B------:R-:W-:-:S02]  /*d070*/  HADD2.F32 R28, -RZ, R46.H0_H0 ;  /* 0x2000002eff1c7230 */ /* 0x000fc40000004100 */
[-C--:B------:R-:W-:Y:S01]  /*d080*/  FMUL.FTZ R34, R34, R5.reuse ;  /* 0x0000000522227220 */ /* 0x080fe20000410000 */
[----:B------:R-:W-:Y:S02]  /*d090*/  HADD2.F32 R20, -RZ, R52.H0_H0 ;  /* 0x20000034ff147230 */ /* 0x000fe40000004100 */
[----:B------:R-:W-:Y:S01]  /*d0a0*/  FFMA.FTZ R44, R29, R32, R44 ;  /* 0x000000201d2c7223 */ /* 0x000fe2000001002c */
[C---:B------:R-:W-:Y:S01]  /*d0b0*/  FFMA.FTZ R32, R30.reuse, R5, -R25 ;  /* 0x000000051e207223 */ /* 0x040fe20000010819 */
[----:B------:R-:W-:Y:S01]  /*d0c0*/  FFMA.FTZ R34, R30, R63, R34 ;  /* 0x0000003f1e227223 */ /* 0x000fe20000010022 */
[C---:B------:R-:W-:Y:S01]  /*d0d0*/  FMUL.FTZ R46, R27.reuse, R28 ;  /* 0x0000001c1b2e7220 */ /* 0x040fe20000410000 */
[----:B------:R-:W-:Y:S01]  /*d0e0*/  FMUL.FTZ R30, R27, R20 ;  /* 0x000000141b1e7220 */ /* 0x000fe20000410000 */
[----:B------:R-:W-:Y:S02]  /*d0f0*/  HADD2.F32 R24, -RZ, R24.H1_H1 ;  /* 0x30000018ff187230 */ /* 0x000fe40000004100 */
[----:B------:R-:W-:-:S02]  /*d100*/  HADD2.F32 R26, -RZ, R26.H1_H1 ;  /* 0x3000001aff1a7230 */ /* 0x000fc40000004100 */
[C---:B------:R-:W-:Y:S01]  /*d110*/  FFMA.FTZ R43, R7.reuse, R20, -R46 ;  /* 0x00000014072b7223 */ /* 0x040fe2000001082e */
[----:B------:R-:W-:Y:S02]  /*d120*/  HADD2.F32 R27, -RZ, R48.H0_H0 ;  /* 0x20000030ff1b7230 */ /* 0x000fe40000004100 */
[----:B------:R-:W-:Y:S02]  /*d130*/  HADD2.F32 R29, -RZ, R47.H0_H0 ;  /* 0x2000002fff1d7230 */ /* 0x000fe40000004100 */
[----:B------:R-:W-:Y:S01]  /*d140*/  FFMA.FTZ R47, R7, R28, R30 ;  /* 0x0000001c072f7223 */ /* 0x000fe2000001001e */
[----:B------:R-:W-:Y:S02]  /*d150*/  HADD2.F32 R5, -RZ, R54.H0_H0 ;  /* 0x20000036ff057230 */ /* 0x000fe40000004100 */
[----:B------:R-:W-:Y:S01]  /*d160*/  FMUL.FTZ R7, R24, R27 ;  /* 0x0000001b18077220 */ /* 0x000fe20000410000 */
[----:B------:R-:W-:Y:S02]  /*d170*/  HADD2.F32 R25, -RZ, R49.H0_H0 ;  /* 0x20000031ff197230 */ /* 0x000fe40000004100 */
[----:B------:R-:W-:Y:S01]  /*d180*/  FMUL.FTZ R37, R26, R29 ;  /* 0x0000001d1a257220 */ /* 0x000fe20000410000 */
[----:B------:R-:W-:-:S02]  /*d190*/  HADD2.F32 R6, -RZ, R6.H1_H1 ;  /* 0x30000006ff067230 */ /* 0x000fc40000004100 */
[-C--:B------:R-:W-:Y:S01]  /*d1a0*/  FMUL.FTZ R24, R24, R5.reuse ;  /* 0x0000000518187220 */ /* 0x080fe20000410000 */
[----:B------:R-:W-:Y:S01]  /*d1b0*/  FFMA.FTZ R31, R4, R5, -R7 ;  /* 0x00000005041f7223 */ /* 0x000fe20000010807 */
[-C--:B------:R-:W-:Y:S01]  /*d1c0*/  FMUL.FTZ R26, R26, R25.reuse ;  /* 0x000000191a1a7220 */ /* 0x080fe20000410000 */
[----:B------:R-:W-:Y:S01]  /*d1d0*/  F2FP.F16.F32.PACK_AB R7, R43, R32 ;  /* 0x000000202b07723e */ /* 0x000fe200000000ff */
[----:B------:R-:W-:Y:S01]  /*d1e0*/  FFMA.FTZ R20, R6, R25, -R37 ;  /* 0x0000001906147223 */ /* 0x000fe20000010825 */
[----:B------:R-:W-:Y:S01]  /*d1f0*/  FFMA.FTZ R33, R4, R27, R24 ;  /* 0x0000001b04217223 */ /* 0x000fe20000010018 */
[----:B------:R-:W-:Y:S01]  /*d200*/  FFMA.FTZ R29, R6, R29, R26 ;  /* 0x0000001d061d7223 */ /* 0x000fe2000001001a */
[----:B------:R-:W-:Y:S02]  /*d210*/  F2FP.F16.F32.PACK_AB R5, R38, R39 ;  /* 0x000000272605723e */ /* 0x000fe400000000ff */
[----:B------:R-:W-:Y:S02]  /*d220*/  F2FP.F16.F32.PACK_AB R4, R31, R36 ;  /* 0x000000241f04723e */ /* 0x000fe400000000ff */
[----:B------:R-:W-:-:S02]  /*d230*/  F2FP.F16.F32.PACK_AB R6, R20, R35 ;  /* 0x000000231406723e */ /* 0x000fc400000000ff */
[----:B------:R-:W-:Y:S02]  /*d240*/  F2FP.F16.F32.PACK_AB R27, R47, R34 ;  /* 0x000000222f1b723e */ /* 0x000fe400000000ff */
[----:B------:R-:W-:Y:S01]  /*d250*/  F2FP.F16.F32.PACK_AB R25, R40, R41 ;  /* 0x000000292819723e */ /* 0x000fe200000000ff */
[----:B------:R3:W-:Y:S01]  /*d260*/  STS.128 [R222], R4 ;  /* 0x00000004de007388 */ /* 0x0007e20000000c00 */
[----:B------:R-:W-:Y:S02]  /*d270*/  F2FP.F16.F32.PACK_AB R24, R33, R62 ;  /* 0x0000003e2118723e */ /* 0x000fe400000000ff */
[----:B------:R-:W-:-:S05]  /*d280*/  F2FP.F16.F32.PACK_AB R26, R29, R44 ;  /* 0x0000002c1d1a723e */ /* 0x000fca00000000ff */
[----:B------:R3:W-:Y:S02]  /*d290*/  STS.128 [R21+0x10400], R24 ;  /* 0x0104001815007388 */ /* 0x0007e40000000c00 */
.L_x_2861:
[----:B------:R-:W-:Y:S05]  /*d2a0*/  BSYNC B1 ;  /* 0x0000000000017941 */ /* 0x000fea0003800000 */
.L_x_2860:
[----:B-1----:R-:W-:Y:S01]  /*d2b0*/  PRMT R32, R0, 0x5410, R3 ;  /* 0x0000541000207816 */ /* 0x002fe20000000003 */
[----:B------:R-:W-:Y:S06]  /*d2c0*/  @P0 BRA `(.L_x_2845) ;  /* 0x0000000400780947 */ /* 0x000fec0003800000 */
[----:B------:R-:W-:Y:S01]  /*d2d0*/  LEA.HI R45, R45, R206, RZ, 0x1d ;  /* 0x000000ce2d2d7211 */ /* 0x000fe200078fe8ff */
[--C-:B--23--:R-:W-:Y:S01]  /*d2e0*/  HADD2.F32 R21, -RZ, R55.reuse.H1_H1 ;  /* 0x30000037ff157230 */ /* 0x10cfe20000004100 */
[----:B------:R-:W-:Y:S01]  /*d2f0*/  SHF.R.U32.HI R20, RZ, 0x10, R9 ;  /* 0x00000010ff147819 */ /* 0x000fe20000011609 */
[----:B------:R-:W-:Y:S01]  /*d300*/  HADD2.F32 R55, -RZ, R55.H0_H0 ;  /* 0x20000037ff377230 */ /* 0x000fe20000004100 */
[----:B------:R-:W-:Y:S01]  /*d310*/  SHF.R.S32.HI R0, RZ, 0x1f, R45 ;  /* 0x0000001fff007819 */ /* 0x000fe2000001142d */
[----:B------:R-:W-:Y:S01]  /*d320*/  IMAD.SHL.U32 R3, R45, 0x8, RZ ;  /* 0x000000082d037824 */ /* 0x000fe200078e00ff */
[----:B------:R-:W-:Y:S01]  /*d330*/  SHF.R.U64 R38, R12, 0x10, R13 ;  /* 0x000000100c267819 */ /* 0x000fe2000000120d */
[----:B------:R-:W-:Y:S01]  /*d340*/  HADD2.F32 R20, -RZ, R20.H0_H0 ;  /* 0x20000014ff147230 */ /* 0x000fe20000004100 */
[----:B------:R-:W-:Y:S02]  /*d350*/  LEA.HI R0, R0, R45, RZ, 0x3 ;  /* 0x0000002d00007211 */ /* 0x000fe400078f18ff */
        /* <DEDUP_REMOVED lines=8> */
[----:B------:R-:W1:Y:S01]  /*d3e0*/  LDS.128 R4, [R221] ;  /* 0x00000000dd047984 */ /* 0x000e620000000c00 */
[----:B------:R-:W-:Y:S02]  /*d3f0*/  SHF.R.U32.HI R28, RZ, 0x10, R13 ;  /* 0x00000010ff1c7819 */ /* 0x000fe4000001160d */
[----:B------:R-:W-:-:S02]  /*d400*/  IADD3 R3, R0, R3, R197 ;  /* 0x0000000300037210 */ /* 0x000fc40007ffe0c5 */
[----:B------:R-:W-:Y:S02]  /*d410*/  SHF.R.U64 R36, R8, 0x10, R9 ;  /* 0x0000001008247819 */ /* 0x000fe40000001209 */
[----:B------:R-:W-:Y:S02]  /*d420*/  LEA R3, R3, R2, 0x1 ;  /* 0x0000000203037211 */ /* 0x000fe400078e08ff */
[--C-:B------:R-:W-:Y:S02]  /*d430*/  SHF.R.U64 R35, R10, 0x10, R11.reuse ;  /* 0x000000100a237819 */ /* 0x100fe4000000120b */
[----:B------:R-:W-:Y:S01]  /*d440*/  SHF.R.U32.HI R33, RZ, 0x10, R11 ;  /* 0x00000010ff217819 */ /* 0x000fe2000001160b */
[----:B------:R-:W2:Y:S01]  /*d450*/  LDS.128 R24, [R3+0x10400] ;  /* 0x0104000003187984 */ /* 0x000ea20000000c00 */
[--C-:B-1----:R-:W-:Y:S02]  /*d460*/  HADD2.F32 R8, -RZ, R5.reuse.H0_H0 ;  /* 0x20000005ff087230 */ /* 0x102fe40000004100 */
[----:B------:R-:W-:-:S02]  /*d470*/  HADD2.F32 R5, -RZ, R5.H1_H1 ;  /* 0x30000005ff057230 */ /* 0x000fc40000004100 */
[----:B------:R-:W-:Y:S02]  /*d480*/  HADD2.F32 R0, -RZ, R4.H0_H0 ;  /* 0x20000004ff007230 */ /* 0x000fe40000004100 */
[----:B------:R-:W-:Y:S02]  /*d490*/  HADD2.F32 R9, -RZ, R6.H0_H0 ;  /* 0x20000006ff097230 */ /* 0x000fe40000004100 */
[--C-:B------:R-:W-:Y:S02]  /*d4a0*/  HADD2.F32 R10, -RZ, R7.reuse.H0_H0 ;  /* 0x20000007ff0a7230 */ /* 0x100fe40000004100 */
[----:B------:R-:W-:Y:S02]  /*d4b0*/  HADD2.F32 R7, -RZ, R7.H1_H1 ;  /* 0x30000007ff077230 */ /* 0x000fe40000004100 */
[--C-:B--2---:R-:W-:Y:S02]  /*d4c0*/  HADD2.F32 R12, -RZ, R25.reuse.H0_H0 ;  /* 0x20000019ff0c7230 */ /* 0x104fe40000004100 */
[----:B------:R-:W-:-:S02]  /*d4d0*/  HADD2.F32 R25, -RZ, R25.H1_H1 ;  /* 0x30000019ff197230 */ /* 0x000fc40000004100 */
[----:B------:R-:W-:Y:S02]  /*d4e0*/  HADD2.F32 R11, -RZ, R24.H0_H0 ;  /* 0x20000018ff0b7230 */ /* 0x000fe40000004100 */
[C---:B0-----:R-:W-:Y:S01]  /*d4f0*/  FMUL.FTZ R29, R12.reuse, R21 ;  /* 0x000000150c1d7220 */ /* 0x041fe20000410000 */
[-C--:B------:R-:W-:Y:S01]  /*d500*/  FMUL.FTZ R31, R12, R15.reuse ;  /* 0x0000000f0c1f7220 */ /* 0x080fe20000410000 */
[----:B------:R-:W-:Y:S02]  /*d510*/  HADD2.F32 R12, -RZ, R28.H0_H0 ;  /* 0x2000001cff0c7230 */ /* 0x000fe40000004100 */
[C---:B------:R-:W-:Y:S01]  /*d520*/  FMUL.FTZ R28, R25.reuse, R20 ;  /* 0x00000014191c7220 */ /* 0x040fe20000410000 */
[C---:B------:R-:W-:Y:S01]  /*d530*/  FFMA.FTZ R29, R8.reuse, R15, -R29 ;  /* 0x0000000f081d7223 */ /* 0x040fe2000001081d */
[----:B------:R-:W-:Y:S01]  /*d540*/  FFMA.FTZ R31, R8, R21, R31 ;  /* 0x00000015081f7223 */ /* 0x000fe2000001001f */
[----:B------:R-:W-:Y:S02]  /*d550*/  HADD2.F32 R13, -RZ, R26.H0_H0 ;  /* 0x2000001aff0d7230 */ /* 0x000fe40000004100 */
[-C--:B------:R-:W-:Y:S01]  /*d560*/  FMUL.FTZ R8, R25, R12.reuse ;  /* 0x0000000c19087220 */ /* 0x080fe20000410000 */
[----:B------:R-:W-:Y:S01]  /*d570*/  FFMA.FTZ R30, R5, R12, -R28 ;  /* 0x0000000c051e7223 */ /* 0x000fe2000001081c */
[----:B------:R-:W-:Y:S01]  /*d580*/  FMUL.FTZ R15, R11, R55 ;  /* 0x000000370b0f7220 */ /* 0x000fe20000410000 */
[----:B------:R-:W-:-:S02]  /*d590*/  HADD2.F32 R12, -RZ, R60.H0_H0 ;  /* 0x2000003cff0c7230 */ /* 0x000fc40000004100 */
[-C--:B------:R-:W-:Y:S01]  /*d5a0*/  FMUL.FTZ R28, R11, R61.reuse ;  /* 0x0000003d0b1c7220 */ /* 0x080fe20000410000 */
[----:B------:R-:W-:Y:S01]  /*d5b0*/  FFMA.FTZ R20, R5, R20, R8 ;  /* 0x0000001405147223 */ /* 0x000fe20000010008 */
[----:B------:R-:W-:Y:S02]  /*d5c0*/  HADD2.F32 R8, -RZ, R32.H0_H0 ;  /* 0x20000020ff087230 */ /* 0x000fe40000004100 */
[C---:B------:R-:W-:Y:S01]  /*d5d0*/  FFMA.FTZ R15, R0.reuse, R61, -R15 ;  /* 0x0000003d000f7223 */ /* 0x040fe2000001080f */
[----:B------:R-:W-:Y:S02]  /*d5e0*/  HADD2.F32 R14, -RZ, R27.H0_H0 ;  /* 0x2000001bff0e7230 */ /* 0x000fe40000004100 */
        /* <DEDUP_REMOVED lines=44> */
.L_x_2845:
[----:B------:R-:W-:Y:S05]  /*d8b0*/  BSYNC B0 ;  /* 0x0000000000007941 */ /* 0x000fea0003800000 */
.L_x_2817:
        /* <DEDUP_REMOVED lines=8> */
.L_x_2815:
[----:B------:R-:W-:-:S13]  /*d940*/  ISETP.NE.AND P0, PT, R189, 0x3, PT ;  /* 0x00000003bd00780c */ /* 0x000fda0003f05270 */
[----:B------:R-:W-:Y:S05]  /*d950*/  @!P0 BRA `(.L_x_2862) ;  /* 0x0000000000048947 */ /* 0x000fea0003800000 */
[----:B------:R-:W-:Y:S01]  /*d960*/  BPT.TRAP 0x1 ;  /* 0x000000040000795c */ /* 0x000fe20000300000 */
.L_x_2862:
[----:B------:R-:W-:Y:S01]  /*d970*/  IMAD R0, R184, 0x8, R2 ;  /* 0x00000008b8007824 */ /* 0x000fe200078e0202 */
[----:B012---:R-:W-:-:S04]  /*d980*/  SHF.L.U32 R3, R186, 0x1f, RZ ;  /* 0x0000001fba037819 */ /* 0x007fc800000006ff */
[----:B------:R0:W1:Y:S01]  /*d990*/  SYNCS.PHASECHK.TRANS64.TRYWAIT P2, [R0+URZ+0x28830], R3 ;  /* 0x02883003000075a7 */ /* 0x000062000804017f */
[----:B------:R-:W-:Y:S05]  /*d9a0*/  @!P0 BRA `(.L_x_2863) ;  /* 0x0000000000048947 */ /* 0x000fea0003800000 */
[----:B------:R-:W-:Y:S01]  /*d9b0*/  BPT.TRAP 0x1 ;  /* 0x000000040000795c */ /* 0x000fe20000300000 */
.L_x_2863:
[----:B---34-:R-:W2:Y:S02]  /*d9c0*/  S2R R4, SR_TID.X ;  /* 0x0000000000047919 */ /* 0x018ea40000002100 */
[----:B--2---:R-:W-:-:S04]  /*d9d0*/  LOP3.LUT R4, R4, 0x7f, RZ, 0xc0, !PT ;  /* 0x0000007f04047812 */ /* 0x004fc800078ec0ff */
[----:B------:R-:W-:Y:S01]  /*d9e0*/  ISETP.NE.AND P1, PT, R4, RZ, PT ;  /* 0x000000ff0400720c */ /* 0x000fe20003f25270 */
[----:B-1----:R-:W-:-:S12]  /*d9f0*/  @P2 BRA `(.L_x_2864) ;  /* 0x0000000000082947 */ /* 0x002fd80003800000 */
[----:B------:R-:W1:Y:S02]  /*da00*/  SYNCS.PHASECHK.TRANS64.TRYWAIT P2, [R0+URZ+0x28830], R3 ;  /* 0x02883003000075a7 */ /* 0x000e64000804017f */
[----:B-1----:R-:W-:Y:S05]  /*da10*/  @!P2 BRA `(.L_x_2865) ;  /* 0x0000013c00e0a947 */ /* 0x002fea0003800000 */
.L_x_2864:
[----:B------:R-:W-:Y:S05]  /*da20*/  WARPSYNC.ALL ;  /* 0x0000000000007948 */ /* 0x000fea0003800000 */
[----:B01----:R-:W-:Y:S01]  /*da30*/  VIADD R3, R2, 0x18400 ;  /* 0x0001840002037836 */ /* 0x003fe20000000000 */
[----:B------:R-:W-:Y:S01]  /*da40*/  R2UR UR44, R42 ;  /* 0x000000002a2c72ca */ /* 0x000fe200000e0000 */
[----:B------:R-:W-:Y:S01]  /*da50*/  UMOV UR45, 0x40000040 ;  /* 0x40000040002d7882 */ /* 0x000fe20000000000 */
[----:B------:R-:W-:Y:S01]  /*da60*/  MOV R7, 0x40000040 ;  /* 0x4000004000077802 */ /* 0x000fe20000000f00 */
[----:B------:R-:W-:Y:S01]  /*da70*/  WARPGROUP.ARRIVE ;  /* 0x00000000000079c5 */ /* 0x000fe20000000000 */
        /* <DEDUP_REMOVED lines=25> */
[----:B------:R-:W-:Y:S01]  /*dc10*/  UIADD3 UR20, UR44, 0x400, URZ ;  /* 0x000004002c147890 */ /* 0x000fe2000fffe03f */
[----:B------:R-:W-:Y:S01]  /*dc20*/  MOV R9, 0x40000040 ;  /* 0x4000004000097802 */ /* 0x000fe20000000f00 */
[----:B------:R-:W-:Y:S01]  /*dc30*/  UIADD3 UR24, UR44, 0x402, URZ ;  /* 0x000004022c187890 */ /* 0x000fe2000fffe03f */
[----:B------:R-:W-:Y:S01]  /*dc40*/  R2UR UR14, R8 ;  /* 0x00000000080e72ca */ /* 0x000fe200000e0000 */
[----:B------:R-:W-:Y:S01]  /*dc50*/  VIADD R8, R6, 0x6 ;  /* 0x0000000606087836 */ /* 0x000fe20000000000 */
[----:B------:R-:W-:Y:S01]  /*dc60*/  R2UR UR23, R9 ;  /* 0x00000000091772ca */ /* 0x000fe200000e0000 */
[----:B------:R-:W-:Y:S01]  /*dc70*/  HGMMA.64x128x16.F32 R24, gdesc[UR44], RZ, !UPT, gsb0 ;  /* 0x01e000002c1879f0 */ /* 0x000fe2000c0008ff */
[----:B------:R-:W-:Y:S01]  /*dc80*/  IMAD.MOV.U32 R9, RZ, RZ, 0x40000040 ;  /* 0x40000040ff097424 */ /* 0x000fe200078e00ff */
[----:B------:R-:W-:Y:S01]  /*dc90*/  UIADD3 UR28, UR44, 0x404, URZ ;  /* 0x000004042c1c7890 */ /* 0x000fe2000fffe03f */
[----:B------:R-:W-:Y:S01]  /*dca0*/  R2UR UR18, R8 ;  /* 0x00000000081272ca */ /* 0x000fe200000e0000 */
[----:B------:R-:W-:Y:S01]  /*dcb0*/  VIADD R8, R6, 0x400 ;  /* 0x0000040006087836 */ /* 0x000fe20000000000 */
[----:B------:R-:W-:Y:S01]  /*dcc0*/  UMOV UR29, 0x40000040 ;  /* 0x40000040001d7882 */ /* 0x000fe20000000000 */
[----:B------:R-:W-:Y:S01]  /*dcd0*/  R2UR UR27, R9 ;  /* 0x00000000091b72ca */ /* 0x000fe200000e0000 */
[----:B------:R-:W-:Y:S01]  /*dce0*/  UIADD3 UR32, UR44, 0x406, URZ ;  /* 0x000004062c207890 */ /* 0x000fe2000fffe03f */
[----:B------:R-:W-:Y:S01]  /*dcf0*/  MOV R9, 0x40000040 ;  /* 0x4000004000097802 */ /* 0x000fe20000000f00 */
[----:B------:R-:W-:Y:S01]  /*dd00*/  UMOV UR33, 0x40000040 ;  /* 0x4000004000217882 */ /* 0x000fe20000000000 */
[----:B------:R-:W-:Y:S01]  /*dd10*/  R2UR UR22, R8 ;  /* 0x00000000081672ca */ /* 0x000fe200000e0000 */
[----:B------:R-:W-:Y:S01]  /*dd20*/  VIADD R8, R6, 0x402 ;  /* 0x0000040206087836 */ /* 0x000fe20000000000 */
[----:B------:R-:W-:Y:S01]  /*dd30*/  R2UR UR31, R9 ;  /* 0x00000000091f72ca */ /* 0x000fe200000e0000 */
[----:B------:R-:W-:Y:S01]  /*dd40*/  ULDC UR4, c[0x0][0x9d8] ;  /* 0x0002760000047ab9 */ /* 0x000fe20000000800 */
[----:B------:R-:W-:Y:S01]  /*dd50*/  R2UR UR35, R7 ;  /* 0x00000000072372ca */ /* 0x000fe200000e0000 */
[----:B------:R-:W-:Y:S01]  /*dd60*/  ULDC UR5, c[0x0][0x988] ;  /* 0x0002620000057ab9 */ /* 0x000fe20000000800 */
[----:B------:R-:W-:Y:S01]  /*dd70*/  R2UR UR26, R8 ;  /* 0x00000000081a72ca */ /* 0x000fe200000e0000 */
[C---:B------:R-:W-:Y:S01]  /*dd80*/  VIADD R8, R6.reuse, 0x404 ;  /* 0x0000040406087836 */ /* 0x040fe20000000000 */
[----:B------:R-:W0:Y:S01]  /*dd90*/  LDC R7, c[0x0][0x448] ;  /* 0x00011200ff077b82 */ /* 0x000e220000000800 */
[----:B------:R-:W-:Y:S01]  /*dda0*/  VIADD R6, R6, 0x406 ;  /* 0x0000040606067836 */ /* 0x000fe20000000000 */
[----:B------:R-:W-:Y:S01]  /*ddb0*/  @!P1 IADD3 R0, R0, 0x28840, RZ ;  /* 0x0002884000009810 */ /* 0x000fe20007ffe0ff */
[----:B------:R-:W-:Y:S01]  /*ddc0*/  ULDC UR6, c[0x0][0x9d8] ;  /* 0x0002760000067ab9 */ /* 0x000fe20000000800 */
[----:B------:R-:W-:Y:S01]  /*ddd0*/  R2UR UR30, R8 ;  /* 0x00000000081e72ca */ /* 0x000fe200000e0000 */
[----:B------:R-:W-:Y:S01]  /*dde0*/  ULDC UR7, c[0x0][0x9d8] ;  /* 0x0002760000077ab9 */ /* 0x000fe20000000800 */
[----:B------:R-:W-:-:S02]  /*ddf0*/  R2UR UR34, R6 ;  /* 0x00000000062272ca */ /* 0x000fc400000e0000 */
[----:B------:R-:W-:Y:S02]  /*de00*/  CS2R R150, SRZ ;  /* 0x0000000000967805 */ /* 0x000fe4000001ff00 */
[----:B------:R-:W-:Y:S02]  /*de10*/  @!P1 PRMT R0, RZ, 0x654, R0 ;  /* 0x00000654ff009816 */ /* 0x000fe40000000000 */
        /* <DEDUP_REMOVED lines=15> */
[----:B0-----:R-:W-:-:S02]  /*df10*/  ISETP.NE.AND P2, PT, R7, 0x1, PT ;  /* 0x000000010700780c */ /* 0x001fc40003f45270 */
[----:B------:R-:W-:Y:S02]  /*df20*/  CS2R R116, SRZ ;  /* 0x0000000000747805 */ /* 0x000fe4000001ff00 */
[----:B------:R-:W-:-:S09]  /*df30*/  CS2R R114, SRZ ;  /* 0x0000000000727805 */ /* 0x000fd2000001ff00 */
[----:B------:R-:W0:Y:S01]  /*df40*/  @P2 LDC R7, c[0x0][0x44c] ;  /* 0x00011300ff072b82 */ /* 0x000e220000000800 */
        /* <DEDUP_REMOVED lines=34> */
[----:B-----5:R2:W3:Y:S01]  /*e170*/  MUFU.TANH R113, R26 ;  /* 0x0000001a00717308 */ /* 0x0204e20000002400 */
[----:B-1----:R-:W1:Y:S01]  /*e180*/  @P2 LDC R30, c[0x0][0x450] ;  /* 0x00011400ff1e2b82 */ /* 0x002e620000000800 */
[----:B------:R-:W-:Y:S01]  /*e190*/  FMUL.FTZ R46, R46, UR4 ;  /* 0x000000042e2e7c20 */ /* 0x000fe20008410000 */
[----:B------:R-:W-:Y:S01]  /*e1a0*/  FMUL.FTZ R47, R47, UR4 ;  /* 0x000000042f2f7c20 */ /* 0x000fe20008410000 */
[----:B------:R-:W-:Y:S01]  /*e1b0*/  FMUL.FTZ R50, R50, UR4 ;  /* 0x0000000432327c20 */ /* 0x000fe20008410000 */
[----:B------:R-:W-:Y:S01]  /*e1c0*/  FMUL.FTZ R51, R51, UR4 ;  /* 0x0000000433337c20 */ /* 0x000fe20008410000 */
[----:B------:R-:W-:Y:S01]  /*e1d0*/  FMUL.FTZ R54, R54, UR4 ;  /* 0x0000000436367c20 */ /* 0x000fe20008410000 */
[----:B------:R-:W-:Y:S01]  /*e1e0*/  FMUL.FTZ R6, R28, UR4 ;  /* 0x000000041c067c20 */ /* 0x000fe20008410000 */
[----:B------:R4:W-:Y:S01]  /*e1f0*/  MUFU.TANH R103, R34 ;  /* 0x0000002200677308 */ /* 0x0009e20000002400 */
[----:B--2---:R-:W-:-:S02]  /*e200*/  IMAD.IADD R26, R204, 0x1, R191 ;  /* 0x00000001cc1a7824 */ /* 0x004fc400078e02bf */
[----:B------:R-:W-:Y:S01]  /*e210*/  FMUL.FTZ R55, R55, UR4 ;  /* 0x0000000437377c20 */ /* 0x000fe20008410000 */
[----:B------:R-:W-:Y:S01]  /*e220*/  FMUL.FTZ R28, R53, UR4 ;  /* 0x00000004351c7c20 */ /* 0x000fe20008410000 */
[----:B------:R-:W-:Y:S01]  /*e230*/  FMUL.FTZ R58, R58, UR4 ;  /* 0x000000043a3a7c20 */ /* 0x000fe20008410000 */
[----:B0-----:R-:W-:-:S04]  /*e240*/  @P2 IMAD.HI.U32 R7, R26, R7, RZ ;  /* 0x000000071a072227 */ /* 0x001fc800078e00ff */
        /* <DEDUP_REMOVED lines=11> */
[----:B-1----:R-:W-:Y:S01]  /*e300*/  @P2 SHF.R.U32.HI R26, RZ, R30, R7 ;  /* 0x0000001eff1a2219 */ /* 0x002fe20000011607 */
[----:B------:R-:W-:Y:S01]  /*e310*/  FMUL.FTZ R74, R74, UR4 ;  /* 0x000000044a4a7c20 */ /* 0x000fe20008410000 */
[----:B------:R-:W-:Y:S01]  /*e320*/  MOV R30, 0xffffff80 ;  /* 0xffffff80001e7802 */ /* 0x000fe20000000f00 */
[----:B------:R-:W-:Y:S01]  /*e330*/  FMUL.FTZ R75, R75, UR4 ;  /* 0x000000044b4b7c20 */ /* 0x000fe20008410000 */
[----:B------:R-:W-:Y:S01]  /*e340*/  FMUL.FTZ R5, R25, UR4 ;  /* 0x0000000419057c20 */ /* 0x000fe20008410000 */
[----:B------:R-:W1:Y:S01]  /*e350*/  SHFL.IDX PT, R7, R26, 0x1, 0x1c1f ;  /* 0x003c1f001a077f89 */ /* 0x000e6200000e0000 */
[----:B------:R-:W-:Y:S01]  /*e360*/  FMUL.FTZ R25, R49, UR4 ;  /* 0x0000000431197c20 */ /* 0x000fe20008410000 */
[----:B------:R-:W-:Y:S01]  /*e370*/  IMAD R30, R129, R30, 0x80 ;  /* 0x00000080811e7424 */ /* 0x000fe200078e021e */
[----:B------:R-:W2:Y:S01]  /*e380*/  MUFU.TANH R35, R35 ;  /* 0x0000002300237308 */ /* 0x000ea20000002400 */
[----:B------:R-:W-:Y:S01]  /*e390*/  FMUL.FTZ R78, R78, UR4 ;  /* 0x000000044e4e7c20 */ /* 0x000fe20008410000 */
[----:B------:R-:W-:Y:S01]  /*e3a0*/  FMUL.FTZ R79, R79, UR4 ;  /* 0x000000044f4f7c20 */ /* 0x000fe20008410000 */
[----:B----4-:R-:W-:-:S02]  /*e3b0*/  VIADD R34, R30, 0x1 ;  /* 0x000000011e227836 */ /* 0x010fc40000000000 */
[----:B------:R-:W-:Y:S01]  /*e3c0*/  FMUL.FTZ R20, R45, UR4 ;  /* 0x000000042d147c20 */ /* 0x000fe20008410000 */
[----:B------:R-:W-:Y:S02]  /*e3d0*/  IMAD.IADD R36, R193, 0x1, R30 ;  /* 0x00000001c1247824 */ /* 0x000fe400078e021e */
[----:B------:R-:W-:Y:S01]  /*e3e0*/  FMUL.FTZ R82, R82, UR4 ;  /* 0x0000000452527c20 */ /* 0x000fe20008410000 */
[C---:B------:R-:W-:Y:S01]  /*e3f0*/  IMAD R34, R203.reuse, -0x2, R34 ;  /* 0xfffffffecb227824 */ /* 0x040fe200078e0222 */
[----:B------:R-:W4:Y:S01]  /*e400*/  MUFU.TANH R38, R38 ;  /* 0x0000002600267308 */ /* 0x000f220000002400 */
[----:B------:R-:W-:Y:S02]  /*e410*/  IMAD R36, R203, -0x2, R36 ;  /* 0xfffffffecb247824 */ /* 0x000fe400078e0224 */
[----:B------:R-:W-:Y:S01]  /*e420*/  FMUL.FTZ R9, R32, UR4 ;  /* 0x0000000420097c20 */ /* 0x000fe20008410000 */
[----:B------:R-:W-:Y:S01]  /*e430*/  FMUL.FTZ R32, R57, UR4 ;  /* 0x0000000439207c20 */ /* 0x000fe20008410000 */
[----:B------:R-:W-:Y:S01]  /*e440*/  IADD3 R105, -R192, R34, R193 ;  /* 0x00000022c0697210 */ /* 0x000fe20007ffe1c1 */
[----:B------:R-:W-:Y:S01]  /*e450*/  FMUL.FTZ R83, R83, UR4 ;  /* 0x0000000453537c20 */ /* 0x000fe20008410000 */
[----:B------:R-:W-:Y:S01]  /*e460*/  FMUL.FTZ R86, R86, UR4 ;  /* 0x0000000456567c20 */ /* 0x000fe20008410000 */
[----:B------:R-:W-:Y:S01]  /*e470*/  FMUL.FTZ R87, R87, UR4 ;  /* 0x0000000457577c20 */ /* 0x000fe20008410000 */
[----:B------:R-:W4:Y:S01]  /*e480*/  MUFU.TANH R39, R39 ;  /* 0x0000002700277308 */ /* 0x000f220000002400 */
[----:B------:R-:W4:Y:S01]  /*e490*/  SHFL.IDX PT, R26, R26, RZ, 0x1c1f ;  /* 0x001c1fff1a1a7589 */ /* 0x000f2200000e0000 */
[----:B------:R-:W-:Y:S01]  /*e4a0*/  FMUL.FTZ R3, R24, UR4 ;  /* 0x0000000418037c20 */ /* 0x000fe20008410000 */
[----:B------:R-:W-:Y:S01]  /*e4b0*/  FMUL.FTZ R8, R29, UR4 ;  /* 0x000000041d087c20 */ /* 0x000fe20008410000 */
[----:B------:R-:W-:Y:S01]  /*e4c0*/  FMUL.FTZ R13, R40, UR4 ;  /* 0x00000004280d7c20 */ /* 0x000fe20008410000 */
[----:B-1----:R-:W-:Y:S01]  /*e4d0*/  VIADDMNMX R30, R7, R105, R36, PT ;  /* 0x00000069071e7246 */ /* 0x002fe20003800124 */
[----:B------:R-:W-:Y:S01]  /*e4e0*/  FMUL.FTZ R7, R71, UR4 ;  /* 0x0000000447077c20 */ /* 0x000fe20008410000 */
[----:B------:R-:W-:Y:S01]  /*e4f0*/  FMUL.FTZ R65, R65, UR4 ;  /* 0x0000000441417c20 */ /* 0x000fe20008410000 */
[----:B------:R-:W1:Y:S01]  /*e500*/  MUFU.TANH R42, R42 ;  /* 0x0000002a002a7308 */ /* 0x000e620000002400 */
[----:B------:R-:W-:Y:S01]  /*e510*/  ISETP.GT.AND P4, PT, R30, RZ, PT ;  /* 0x000000ff1e00720c */ /* 0x000fe20003f84270 */
[----:B------:R-:W-:Y:S01]  /*e520*/  FMUL.FTZ R14, R44, UR4 ;  /* 0x000000042c0e7c20 */ /* 0x000fe20008410000 */
[C---:B------:R-:W-:Y:S01]  /*e530*/  ISETP.GT.AND P5, PT, R30.reuse, 0x1, PT ;  /* 0x000000011e00780c */ /* 0x040fe20003fa4270 */
[----:B------:R-:W-:Y:S01]  /*e540*/  FMUL.FTZ R69, R69, UR4 ;  /* 0x0000000445457c20 */ /* 0x000fe20008410000 */
[----:B------:R-:W-:Y:S01]  /*e550*/  ISETP.GT.AND P3, PT, R30, 0x8, PT ;  /* 0x000000081e00780c */ /* 0x000fe20003f64270 */
[----:B------:R-:W-:Y:S01]  /*e560*/  FMUL.FTZ R73, R73, UR4 ;  /* 0x0000000449497c20 */ /* 0x000fe20008410000 */
[----:B---3--:R-:W-:Y:S01]  /*e570*/  FSEL R113, R113, -INF , P4 ;  /* 0xff80000071717808 */ /* 0x008fe20002000000 */
[----:B------:R-:W3:Y:S01]  /*e580*/  MUFU.TANH R43, R43 ;  /* 0x0000002b002b7308 */ /* 0x000ee20000002400 */
[----:B0-----:R-:W-:Y:S01]  /*e590*/  FSEL R111, R27, -INF , P5 ;  /* 0xff8000001b6f7808 */ /* 0x001fe20002800000 */
[----:B------:R-:W-:Y:S01]  /*e5a0*/  FMUL.FTZ R21, R48, UR4 ;  /* 0x0000000430157c20 */ /* 0x000fe20008410000 */
[----:B------:R-:W-:Y:S01]  /*e5b0*/  ISETP.GT.AND P4, PT, R30, 0x9, PT ;  /* 0x000000091e00780c */ /* 0x000fe20003f84270 */
[----:B------:R-:W-:Y:S01]  /*e5c0*/  FMUL.FTZ R81, R81, UR4 ;  /* 0x0000000451517c20 */ /* 0x000fe20008410000 */
[----:B------:R-:W-:Y:S01]  /*e5d0*/  FSEL R109, R109, -INF , P3 ;  /* 0xff8000006d6d7808 */ /* 0x000fe20001800000 */
[----:B------:R-:W-:Y:S01]  /*e5e0*/  FMUL.FTZ R24, R52, UR4 ;  /* 0x0000000434187c20 */ /* 0x000fe20008410000 */
[----:B------:R-:W-:Y:S01]  /*e5f0*/  FMNMX.FTZ R34, R113, R111, !PT ;  /* 0x0000006f71227209 */ /* 0x000fe20007810000 */
[----:B------:R-:W0:Y:S01]  /*e600*/  MUFU.TANH R46, R46 ;  /* 0x0000002e002e7308 */ /* 0x000e220000002400 */
[----:B------:R-:W-:Y:S01]  /*e610*/  ISETP.GT.AND P3, PT, R30, 0x10, PT ;  /* 0x000000101e00780c */ /* 0x000fe20003f64270 */
[----:B------:R-:W-:Y:S01]  /*e620*/  FMUL.FTZ R85, R85, UR4 ;  /* 0x0000000455557c20 */ /* 0x000fe20008410000 */
[----:B--2---:R-:W-:Y:S01]  /*e630*/  FSEL R107, R31, -INF , P4 ;  /* 0xff8000001f6b7808 */ /* 0x004fe20002000000 */
[----:B------:R-:W-:Y:S01]  /*e640*/  FMUL.FTZ R29, R56, UR4 ;  /* 0x00000004381d7c20 */ /* 0x000fe20008410000 */
[----:B------:R-:W-:Y:S01]  /*e650*/  FMNMX.FTZ R34, R109, R34, !PT ;  /* 0x000000226d227209 */ /* 0x000fe20007810000 */
[----:B------:R-:W-:Y:S01]  /*e660*/  FMUL.FTZ R60, R60, UR4 ;  /* 0x000000043c3c7c20 */ /* 0x000fe20008410000 */
[----:B------:R-:W-:Y:S01]  /*e670*/  ISETP.GT.AND P4, PT, R30, 0x11, PT ;  /* 0x000000111e00780c */ /* 0x000fe20003f84270 */
[----:B------:R-:W2:Y:S01]  /*e680*/  MUFU.TANH R47, R47 ;  /* 0x0000002f002f7308 */ /* 0x000ea20000002400 */
[----:B------:R-:W-:Y:S01]  /*e690*/  FSEL R103, R103, -INF , P3 ;  /* 0xff80000067677808 */ /* 0x000fe20001800000 */
[----:B------:R-:W-:Y:S01]  /*e6a0*/  FMUL.FTZ R64, R64, UR4 ;  /* 0x0000000440407c20 */ /* 0x000fe20008410000 */
[----:B------:R-:W-:Y:S01]  /*e6b0*/  FMNMX.FTZ R34, R107, R34, !PT ;  /* 0x000000226b227209 */ /* 0x000fe20007810000 */
[----:B------:R-:W-:Y:S01]  /*e6c0*/  FMUL.FTZ R68, R68, UR4 ;  /* 0x0000000444447c20 */ /* 0x000fe20008410000 */
[----:B------:R-:W-:Y:S01]  /*e6d0*/  ISETP.GT.AND P3, PT, R30, 0x18, PT ;  /* 0x000000181e00780c */ /* 0x000fe20003f64270 */
[----:B------:R-:W-:Y:S01]  /*e6e0*/  FMUL.FTZ R72, R72, UR4 ;  /* 0x0000000448487c20 */ /* 0x000fe20008410000 */
[----:B------:R-:W-:Y:S01]  /*e6f0*/  FSEL R101, R35, -INF , P4 ;  /* 0xff80000023657808 */ /* 0x000fe20002000000 */
[----:B------:R-:W2:Y:S01]  /*e700*/  MUFU.TANH R50, R50 ;  /* 0x0000003200327308 */ /* 0x000ea20000002400 */
[----:B------:R-:W-:Y:S01]  /*e710*/  FMNMX.FTZ R34, R103, R34, !PT ;  /* 0x0000002267227209 */ /* 0x000fe20007810000 */
[----:B------:R-:W-:Y:S01]  /*e720*/  FMUL.FTZ R76, R76, UR4 ;  /* 0x000000044c4c7c20 */ /* 0x000fe20008410000 */
[----:B------:R-:W-:Y:S01]  /*e730*/  ISETP.GT.AND P4, PT, R30, 0x19, PT ;  /* 0x000000191e00780c */ /* 0x000fe20003f84270 */
[----:B------:R-:W-:Y:S01]  /*e740*/  FMUL.FTZ R77, R77, UR4 ;  /* 0x000000044d4d7c20 */ /* 0x000fe20008410000 */
[----:B----4-:R-:W-:Y:S01]  /*e750*/  FSEL R99, R38, -INF , P3 ;  /* 0xff80000026637808 */ /* 0x010fe20001800000 */
[----:B------:R-:W-:Y:S01]  /*e760*/  FMUL.FTZ R80, R80, UR4 ;  /* 0x0000000450507c20 */ /* 0x000fe20008410000 */
[----:B------:R-:W-:Y:S01]  /*e770*/  FMNMX.FTZ R34, R101, R34, !PT ;  /* 0x0000002265227209 */ /* 0x000fe20007810000 */
[----:B------:R-:W-:Y:S01]  /*e780*/  MUFU.TANH R51, R51 ;  /* 0x0000003300337308 */ /* 0x000fe20000002400 */
[----:B------:R-:W-:Y:S01]  /*e790*/  ISETP.GT.AND P3, PT, R30, 0x20, PT ;  /* 0x000000201e00780c */ /* 0x000fe20003f64270 */
[----:B------:R-:W-:Y:S01]  /*e7a0*/  FMUL.FTZ R84, R84, UR4 ;  /* 0x0000000454547c20 */ /* 0x000fe20008410000 */
[----:B------:R-:W-:Y:S01]  /*e7b0*/  FSEL R97, R39, -INF , P4 ;  /* 0xff80000027617808 */ /* 0x000fe20002000000 */
[----:B------:R4:W-:Y:S01]  /*e7c0*/  @!P1 SYNCS.ARRIVE.TRANS64.RED.A1T0 RZ, [R0+URZ], RZ ;  /* 0x000000ff00ff99a7 */ /* 0x0009e2000810043f */
[----:B------:R-:W-:-:S02]  /*e7d0*/  FMNMX.FTZ R34, R99, R34, !PT ;  /* 0x0000002263227209 */ /* 0x000fc40007810000 */
[----:B------:R-:W-:Y:S01]  /*e7e0*/  ISETP.GT.AND P4, PT, R30, 0x21, PT ;  /* 0x000000211e00780c */ /* 0x000fe20003f84270 */
[----:B------:R0:W4:Y:S01]  /*e7f0*/  MUFU.TANH R53, R54 ;  /* 0x0000003600357308 */ /* 0x0001220000002400 */
[----:B-1----:R-:W-:Y:S02]  /*e800*/  FSEL R95, R42, -INF , P3 ;  /* 0xff8000002a5f7808 */ /* 0x002fe40001800000 */
[----:B------:R-:W-:Y:S01]  /*e810*/  FMNMX.FTZ R34, R97, R34, !PT ;  /* 0x0000002261227209 */ /* 0x000fe20007810000 */
[----:B------:R-:W1:Y:S01]  /*e820*/  @P2 LDC R52, c[0x0][0x44c] ;  /* 0x00011300ff342b82 */ /* 0x000e620000000800 */
[----:B------:R-:W-:Y:S02]  /*e830*/  ISETP.GT.AND P3, PT, R30, 0x28, PT ;  /* 0x000000281e00780c */ /* 0x000fe40003f64270 */
[----:B---3--:R-:W-:Y:S01]  /*e840*/  FSEL R93, R43, -INF , P4 ;  /* 0xff8000002b5d7808 */ /* 0x008fe20002000000 */
[----:B------:R-:W-:Y:S01]  /*e850*/  MUFU.TANH R55, R55 ;  /* 0x0000003700377308 */ /* 0x000fe20000002400 */
[----:B------:R-:W-:-:S02]  /*e860*/  FMNMX.FTZ R34, R95, R34, !PT ;  /* 0x000000225f227209 */ /* 0x000fc40007810000 */
[----:B------:R-:W-:Y:S01]  /*e870*/  ISETP.GT.AND P4, PT, R30, 0x29, PT ;  /* 0x000000291e00780c */ /* 0x000fe20003f84270 */
[----:B0-----:R-:W0:Y:S01]  /*e880*/  @P2 LDC R54, c[0x0][0x450] ;  /* 0x00011400ff362b82 */ /* 0x001e220000000800 */
[----:B------:R-:W-:Y:S02]  /*e890*/  FSEL R91, R46, -INF , P3 ;  /* 0xff8000002e5b7808 */ /* 0x000fe40001800000 */
[----:B------:R-:W-:Y:S01]  /*e8a0*/  FMNMX.FTZ R34, R93, R34, !PT ;  /* 0x000000225d227209 */ /* 0x000fe20007810000 */
[----:B------:R-:W3:Y:S01]  /*e8b0*/  MUFU.TANH R33, R58 ;  /* 0x0000003a00217308 */ /* 0x000ee20000002400 */
[----:B------:R-:W-:Y:S02]  /*e8c0*/  ISETP.GT.AND P3, PT, R30, 0x30, PT ;  /* 0x000000301e00780c */ /* 0x000fe40003f64270 */
[----:B--2---:R-:W-:Y:S02]  /*e8d0*/  FSEL R89, R47, -INF , P4 ;  /* 0xff8000002f597808 */ /* 0x004fe40002000000 */
[----:B------:R-:W-:-:S02]  /*e8e0*/  FMNMX.FTZ R34, R91, R34, !PT ;  /* 0x000000225b227209 */ /* 0x000fc40007810000 */
[----:B------:R-:W-:Y:S01]  /*e8f0*/  ISETP.GT.AND P4, PT, R30, 0x31, PT ;  /* 0x000000311e00780c */ /* 0x000fe20003f84270 */
[----:B------:R-:W2:Y:S01]  /*e900*/  MUFU.TANH R59, R59 ;  /* 0x0000003b003b7308 */ /* 0x000ea20000002400 */
[----:B------:R-:W-:Y:S02]  /*e910*/  FSEL R71, R50, -INF , P3 ;  /* 0xff80000032477808 */ /* 0x000fe40001800000 */
[----:B------:R-:W-:Y:S02]  /*e920*/  FMNMX.FTZ R34, R89, R34, !PT ;  /* 0x0000002259227209 */ /* 0x000fe40007810000 */
[----:B------:R-:W-:Y:S02]  /*e930*/  ISETP.GT.AND P3, PT, R30, 0x38, PT ;  /* 0x000000381e00780c */ /* 0x000fe40003f64270 */
[----:B------:R-:W-:Y:S01]  /*e940*/  FMNMX.FTZ R34, R71, R34, !PT ;  /* 0x0000002247227209 */ /* 0x000fe20007810000 */
[----:B------:R2:W-:Y:S01]  /*e950*/  MUFU.TANH R41, R67 ;  /* 0x0000004300297308 */ /* 0x0005e20000002400 */
[----:B----4-:R-:W-:-:S02]  /*e960*/  FSEL R53, R53, -INF , P3 ;  /* 0xff80000035357808 */ /* 0x010fc40001800000 */
[----:B------:R-:W-:Y:S02]  /*e970*/  ISETP.GT.AND P3, PT, R30, 0x40, PT ;  /* 0x000000401e00780c */ /* 0x000fe40003f64270 */
[----:B------:R-:W-:Y:S02]  /*e980*/  VIADDMNMX R105, R26, R105, R36, PT ;  /* 0x000000691a697246 */ /* 0x000fe40003800124 */
[----:B---3--:R-:W-:Y:S01]  /*e990*/  FSEL R33, R33, -INF , P3 ;  /* 0xff80000021217808 */ /* 0x008fe20001800000 */
[----:B------:R-:W3:Y:S01]  /*e9a0*/  MUFU.TANH R62, R62 ;  /* 0x0000003e003e7308 */ /* 0x000ee20000002400 */
[----:B--2---:R-:W-:Y:S02]  /*e9b0*/  FSEL R67, R51, -INF , P4 ;  /* 0xff80000033437808 */ /* 0x004fe40002000000 */
[----:B------:R-:W-:Y:S02]  /*e9c0*/  ISETP.GT.AND P4, PT, R30, 0x39, PT ;  /* 0x000000391e00780c */ /* 0x000fe40003f84270 */
[----:B------:R-:W-:-:S02]  /*e9d0*/  FMNMX.FTZ R34, R67, R34, !PT ;  /* 0x0000002243227209 */ /* 0x000fc40007810000 */
[----:B------:R-:W-:Y:S01]  /*e9e0*/  FSEL R39, R55, -INF , P4 ;  /* 0xff80000037277808 */ /* 0x000fe20002000000 */
[----:B------:R-:W2:Y:S01]  /*e9f0*/  MUFU.TANH R63, R63 ;  /* 0x0000003f003f7308 */ /* 0x000ea20000002400 */
[----:B------:R-:W-:Y:S02]  /*ea00*/  FMNMX.FTZ R34, R53, R34, !PT ;  /* 0x0000002235227209 */ /* 0x000fe40007810000 */
[C---:B------:R-:W-:Y:S02]  /*ea10*/  ISETP.GT.AND P4, PT, R30.reuse, 0x41, PT ;  /* 0x000000411e00780c */ /* 0x040fe40003f84270 */
[----:B------:R-:W-:Y:S02]  /*ea20*/  FMNMX.FTZ R34, R39, R34, !PT ;  /* 0x0000002227227209 */ /* 0x000fe40007810000 */
[----:B------:R-:W-:Y:S01]  /*ea30*/  ISETP.GT.AND P3, PT, R30, 0x48, PT ;  /* 0x000000481e00780c */ /* 0x000fe20003f64270 */
[----:B------:R-:W4:Y:S01]  /*ea40*/  MUFU.TANH R37, R66 ;  /* 0x0000004200257308 */ /* 0x000f220000002400 */
[----:B------:R-:W-:-:S02]  /*ea50*/  FSEL R31, R59, -INF , P4 ;  /* 0xff8000003b1f7808 */ /* 0x000fc40002000000 */
[----:B------:R-:W-:Y:S02]  /*ea60*/  FMNMX.FTZ R34, R33, R34, !PT ;  /* 0x0000002221227209 */ /* 0x000fe40007810000 */
[----:B------:R-:W-:Y:S02]  /*ea70*/  ISETP.GT.AND P4, PT, R30, 0x49, PT ;  /* 0x000000491e00780c */ /* 0x000fe40003f84270 */
[----:B---3--:R-:W-:Y:S01]  /*ea80*/  FSEL R27, R62, -INF , P3 ;  /* 0xff8000003e1b7808 */ /* 0x008fe20001800000 */
[----:B------:R-:W3:Y:S01]  /*ea90*/  MUFU.TANH R70, R70 ;  /* 0x0000004600467308 */ /* 0x000ee20000002400 */
[----:B------:R-:W-:Y:S02]  /*eaa0*/  FMNMX.FTZ R34, R31, R34, !PT ;  /* 0x000000221f227209 */ /* 0x000fe40007810000 */
[----:B------:R-:W-:Y:S02]  /*eab0*/  ISETP.GT.AND P3, PT, R30, 0x50, PT ;  /* 0x000000501e00780c */ /* 0x000fe40003f64270 */
[----:B--2---:R-:W-:-:S02]  /*eac0*/  FSEL R35, R63, -INF , P4 ;  /* 0xff8000003f237808 */ /* 0x004fc40002000000 */
[----:B------:R-:W-:Y:S01]  /*ead0*/  FMNMX.FTZ R34, R27, R34, !PT ;  /* 0x000000221b227209 */ /* 0x000fe20007810000 */
[----:B------:R-:W2:Y:S01]  /*eae0*/  MUFU.TANH R7, R7 ;  /* 0x0000000700077308 */ /* 0x000ea20000002400 */
[C---:B------:R-:W-:Y:S02]  /*eaf0*/  ISETP.GT.AND P4, PT, R30.reuse, 0x51, PT ;  /* 0x000000511e00780c */ /* 0x040fe40003f84270 */
[----:B----4-:R-:W-:Y:S02]  /*eb00*/  FSEL R37, R37, -INF , P3 ;  /* 0xff80000025257808 */ /* 0x010fe40001800000 */
        /* <DEDUP_REMOVED lines=9> */
[C---:B------:R-:W-:Y:S02]  /*eba0*/  ISETP.GT.AND P3, PT, R30.reuse, 0x60, PT ;  /* 0x000000601e00780c */ /* 0x040fe40003f64270 */
[----:B--2---:R-:W-:Y:S01]  /*ebb0*/  FSEL R45, R7, -INF , P4 ;  /* 0xff800000072d7808 */ /* 0x004fe20002000000 */
[----:B------:R-:W-:Y:S01]  /*ebc0*/  FMUL.FTZ R7, R61, UR4 ;  /* 0x000000043d077c20 */ /* 0x000fe20008410000 */
[----:B------:R-:W-:Y:S01]  /*ebd0*/  FMNMX.FTZ R34, R43, R34, !PT ;  /* 0x000000222b227209 */ /* 0x000fe20007810000 */
[----:B------:R-:W2:Y:S01]  /*ebe0*/  MUFU.TANH R51, R78 ;  /* 0x0000004e00337308 */ /* 0x000ea20000002400 */
[----:B------:R-:W-:Y:S01]  /*ebf0*/  ISETP.GT.AND P4, PT, R30, 0x61, PT ;  /* 0x000000611e00780c */ /* 0x000fe20003f84270 */
[----:B------:R-:W-:Y:S01]  /*ec00*/  ULDC UR4, c[0x0][0x988] ;  /* 0x0002620000047ab9 */ /* 0x000fe20000000800 */
[----:B----4-:R-:W-:-:S02]  /*ec10*/  FSEL R47, R47, -INF , P3 ;  /* 0xff8000002f2f7808 */ /* 0x010fc40001800000 */
[----:B------:R-:W-:Y:S02]  /*ec20*/  FMNMX.FTZ R34, R45, R34, !PT ;  /* 0x000000222d227209 */ /* 0x000fe40007810000 */
[C---:B------:R-:W-:Y:S01]  /*ec30*/  ISETP.GT.AND P3, PT, R30.reuse, 0x68, PT ;  /* 0x000000681e00780c */ /* 0x040fe20003f64270 */
[----:B------:R-:W4:Y:S01]  /*ec40*/  MUFU.TANH R55, R79 ;  /* 0x0000004f00377308 */ /* 0x000f220000002400 */
[----:B---3--:R-:W-:Y:S02]  /*ec50*/  FSEL R49, R49, -INF , P4 ;  /* 0xff80000031317808 */ /* 0x008fe40002000000 */
[----:B------:R-:W-:Y:S02]  /*ec60*/  FMNMX.FTZ R34, R47, R34, !PT ;  /* 0x000000222f227209 */ /* 0x000fe40007810000 */
[----:B------:R-:W-:Y:S02]  /*ec70*/  ISETP.GT.AND P4, PT, R30, 0x69, PT ;  /* 0x000000691e00780c */ /* 0x000fe40003f84270 */
[----:B------:R-:W-:Y:S01]  /*ec80*/  FMNMX.FTZ R34, R49, R34, !PT ;  /* 0x0000002231227209 */ /* 0x000fe20007810000 */
[----:B------:R-:W3:Y:S01]  /*ec90*/  MUFU.TANH R57, R82 ;  /* 0x0000005200397308 */ /* 0x000ee20000002400 */
[----:B--2---:R-:W-:-:S02]  /*eca0*/  FSEL R51, R51, -INF , P3 ;  /* 0xff80000033337808 */ /* 0x004fc40001800000 */
[C---:B------:R-:W-:Y:S02]  /*ecb0*/  ISETP.GT.AND P3, PT, R30.reuse, 0x70, PT ;  /* 0x000000701e00780c */ /* 0x040fe40003f64270 */
[----:B------:R-:W-:Y:S02]  /*ecc0*/  FMNMX.FTZ R34, R51, R34, !PT ;  /* 0x0000002233227209 */ /* 0x000fe40007810000 */
[----:B------:R-:W-:Y:S01]  /*ecd0*/  ISETP.GT.AND P5, PT, R105, 0x1, PT ;  /* 0x000000016900780c */ /* 0x000fe20003fa4270 */
[----:B------:R-:W2:Y:S01]  /*ece0*/  MUFU.TANH R59, R83 ;  /* 0x00000053003b7308 */ /* 0x000ea20000002400 */
[----:B----4-:R-:W-:Y:S02]  /*ecf0*/  FSEL R55, R55, -INF , P4 ;  /* 0xff80000037377808 */ /* 0x010fe40002000000 */
[----:B------:R-:W-:Y:S02]  /*ed00*/  ISETP.GT.AND P4, PT, R30, 0x71, PT ;  /* 0x000000711e00780c */ /* 0x000fe40003f84270 */
[----:B------:R-:W-:-:S03]  /*ed10*/  FMNMX.FTZ R34, R55, R34, !PT ;  /* 0x0000002237227209 */ /* 0x000fc60007810000 */
[----:B------:R-:W4:Y:S01]  /*ed20*/  MUFU.TANH R86, R86 ;  /* 0x0000005600567308 */ /* 0x000f220000002400 */
[----:B---3--:R-:W-:Y:S02]  /*ed30*/  FSEL R57, R57, -INF , P3 ;  /* 0xff80000039397808 */ /* 0x008fe40001800000 */
[----:B------:R-:W-:Y:S02]  /*ed40*/  ISETP.GT.AND P3, PT, R30, 0x78, PT ;  /* 0x000000781e00780c */ /* 0x000fe40003f64270 */
[----:B------:R-:W-:-:S03]  /*ed50*/  FMNMX.FTZ R34, R57, R34, !PT ;  /* 0x0000002239227209 */ /* 0x000fc60007810000 */
[----:B------:R-:W3:Y:S01]  /*ed60*/  MUFU.TANH R63, R87 ;  /* 0x00000057003f7308 */ /* 0x000ee20000002400 */
[----:B--2---:R-:W-:Y:S02]  /*ed70*/  FSEL R59, R59, -INF , P4 ;  /* 0xff8000003b3b7808 */ /* 0x004fe40002000000 */
[----:B------:R-:W-:Y:S02]  /*ed80*/  ISETP.GT.AND P4, PT, R30, 0x79, PT ;  /* 0x000000791e00780c */ /* 0x000fe40003f84270 */
[----:B------:R-:W-:-:S03]  /*ed90*/  FMNMX.FTZ R34, R59, R34, !PT ;  /* 0x000000223b227209 */ /* 0x000fc60007810000 */
[----:B------:R-:W-:Y:S01]  /*eda0*/  MUFU.TANH R3, R3 ;  /* 0x0000000300037308 */ /* 0x000fe20000002400 */
[----:B----4-:R-:W-:-:S04]  /*edb0*/  FSEL R61, R86, -INF , P3 ;  /* 0xff800000563d7808 */ /* 0x010fc80001800000 */
[----:B------:R-:W-:-:S03]  /*edc0*/  FMNMX.FTZ R34, R61, R34, !PT ;  /* 0x000000223d227209 */ /* 0x000fc60007810000 */
[----:B------:R-:W2:Y:S01]  /*edd0*/  MUFU.TANH R5, R5 ;  /* 0x0000000500057308 */ /* 0x000ea20000002400 */
[----:B---3--:R-:W-:Y:S02]  /*ede0*/  FSEL R63, R63, -INF , P4 ;  /* 0xff8000003f3f7808 */ /* 0x008fe40002000000 */
[----:B------:R-:W-:Y:S02]  /*edf0*/  ISETP.GT.AND P4, PT, R105, RZ, PT ;  /* 0x000000ff6900720c */ /* 0x000fe40003f84270 */
[----:B------:R-:W-:-:S03]  /*ee00*/  FMNMX.FTZ R34, R63, R34, !PT ;  /* 0x000000223f227209 */ /* 0x000fc60007810000 */
[----:B------:R-:W-:Y:S02]  /*ee10*/  MUFU.TANH R6, R6 ;  /* 0x0000000600067308 */ /* 0x000fe40000002400 */
[----:B------:R-:W3:Y:S06]  /*ee20*/  SHFL.BFLY PT, R75, R34, 0x2, 0x1f ;  /* 0x0c401f00224b7f89 */ /* 0x000eec00000e0000 */
[----:B------:R-:W-:Y:S01]  /*ee30*/  MUFU.TANH R40, R7 ;  /* 0x0000000700287308 */ /* 0x000fe20000002400 */
[----:B--2---:R-:W-:-:S07]  /*ee40*/  FSEL R36, R5, -INF , P5 ;  /* 0xff80000005247808 */ /* 0x004fce0002800000 */
[----:B------:R-:W2:Y:S08]  /*ee50*/  MUFU.TANH R8, R8 ;  /* 0x0000000800087308 */ /* 0x000eb00000002400 */
[----:B------:R-:W-:Y:S01]  /*ee60*/  MUFU.TANH R9, R9 ;  /* 0x0000000900097308 */ /* 0x000fe20000002400 */
[----:B---3--:R-:W-:Y:S01]  /*ee70*/  FMNMX.FTZ R75, R34, R75, !PT ;  /* 0x0000004b224b7209 */ /* 0x008fe20007810000 */
[----:B------:R-:W-:Y:S01]  /*ee80*/  IMAD.U32 R34, RZ, RZ, UR5 ;  /* 0x00000005ff227e24 */ /* 0x000fe2000f8e00ff */
[----:B------:R-:W-:-:S03]  /*ee90*/  ULDC UR5, c[0x0][0x988] ;  /* 0x0002620000057ab9 */ /* 0x000fc60000000800 */
[----:B------:R-:W3:Y:S02]  /*eea0*/  SHFL.BFLY PT, R30, R75, 0x1, 0x1f ;  /* 0x0c201f004b1e7f89 */ /* 0x000ee400000e0000 */
[----:B------:R-:W4:Y:S08]  /*eeb0*/  MUFU.TANH R11, R11 ;  /* 0x0000000b000b7308 */ /* 0x000f300000002400 */
[----:B------:R1:W-:Y:S08]  /*eec0*/  MUFU.TANH R42, R65 ;  /* 0x00000041002a7308 */ /* 0x0003f00000002400 */
[----:B------:R-:W0:Y:S01]  /*eed0*/  MUFU.TANH R10, R10 ;  /* 0x0000000a000a7308 */ /* 0x000e220000002400 */
[----:B-1----:R-:W-:-:S02]  /*eee0*/  FSEL R65, R3, -INF , P4 ;  /* 0xff80000003417808 */ /* 0x002fc40002000000 */
[----:B------:R-:W-:Y:S02]  /*eef0*/  ISETP.GT.AND P4, PT, R105, 0x9, PT ;  /* 0x000000096900780c */ /* 0x000fe40003f84270 */
[----:B------:R-:W-:Y:S02]  /*ef00*/  FMNMX.FTZ R38, R65, R36, !PT ;  /* 0x0000002441267209 */ /* 0x000fe40007810000 */
[----:B---3--:R-:W-:Y:S01]  /*ef10*/  FMNMX.FTZ R7, R75, R30, !PT ;  /* 0x0000001e4b077209 */ /* 0x008fe20007810000 */
[----:B------:R-:W-:Y:S01]  /*ef20*/  MUFU.TANH R12, R12 ;  /* 0x0000000c000c7308 */ /* 0x000fe20000002400 */
[----:B--2---:R-:W-:Y:S02]  /*ef30*/  FSEL R5, R8, -INF , P4 ;  /* 0xff80000008057808 */ /* 0x004fe40002000000 */
[C---:B------:R-:W-:Y:S01]  /*ef40*/  FSETP.NEU.FTZ.AND P3, PT, R7.reuse, -INF , PT ;  /* 0xff8000000700780b */ /* 0x040fe20003f7d000 */
[----:B------:R-:W-:Y:S01]  /*ef50*/  FMUL.FTZ R30, R7, R34 ;  /* 0x00000022071e7220 */ /* 0x000fe20000410000 */
[----:B------:R-:W-:-:S03]  /*ef60*/  ISETP.GT.AND P4, PT, R105, 0x11, PT ;  /* 0x000000116900780c */ /* 0x000fc60003f84270 */
[----:B------:R-:W1:Y:S01]  /*ef70*/  MUFU.TANH R13, R13 ;  /* 0x0000000d000d7308 */ /* 0x000e620000002400 */
[----:B------:R-:W-:Y:S02]  /*ef80*/  FSEL R30, R30, RZ, P3 ;  /* 0x000000ff1e1e7208 */ /* 0x000fe40001800000 */
[----:B------:R-:W-:Y:S02]  /*ef90*/  ISETP.GT.AND P3, PT, R105, 0x8, PT ;  /* 0x000000086900780c */ /* 0x000fe40003f64270 */
[----:B----4-:R-:W-:Y:S01]  /*efa0*/  FSEL R11, R11, -INF , P4 ;  /* 0xff8000000b0b7808 */ /* 0x010fe20002000000 */
[-CC-:B------:R-:W-:Y:S01]  /*efb0*/  FFMA.FTZ R173, R95, R34.reuse, -R30.reuse ;  /* 0x000000225fad7223 */ /* 0x180fe2000001081e */
[----:B------:R-:W-:Y:S01]  /*efc0*/  FSEL R3, R6, -INF , P3 ;  /* 0xff80000006037808 */ /* 0x000fe20001800000 */
[----:B------:R-:W-:Y:S01]  /*efd0*/  MUFU.TANH R15, R15 ;  /* 0x0000000f000f7308 */ /* 0x000fe20000002400 */
[----:B------:R-:W-:Y:S01]  /*efe0*/  ISETP.GT.AND P3, PT, R105, 0x10, PT ;  /* 0x000000106900780c */ /* 0x000fe20003f64270 */
[--C-:B------:R-:W-:Y:S01]  /*eff0*/  FFMA.FTZ R179, R99, R34, -R30.reuse ;  /* 0x0000002263b37223 */ /* 0x100fe2000001081e */
[----:B------:R-:W-:Y:S01]  /*f000*/  FMNMX.FTZ R38, R3, R38, !PT ;  /* 0x0000002603267209 */ /* 0x000fe20007810000 */
[-CC-:B------:R-:W-:Y:S01]  /*f010*/  FFMA.FTZ R8, R101, R34.reuse, -R30.reuse ;  /* 0x0000002265087223 */ /* 0x180fe2000001081e */
[----:B------:R-:W-:Y:S01]  /*f020*/  FSEL R9, R9, -INF , P3 ;  /* 0xff80000009097808 */ /* 0x000fe20001800000 */
[--C-:B------:R-:W-:Y:S01]  /*f030*/  FFMA.FTZ R175, R91, R34, -R30.reuse ;  /* 0x000000225baf7223 */ /* 0x100fe2000001081e */
[----:B------:R-:W-:Y:S01]  /*f040*/  FMNMX.FTZ R38, R5, R38, !PT ;  /* 0x0000002605267209 */ /* 0x000fe20007810000 */
[----:B------:R-:W2:Y:S01]  /*f050*/  MUFU.TANH R14, R14 ;  /* 0x0000000e000e7308 */ /* 0x000ea20000002400 */
[----:B------:R-:W-:Y:S01]  /*f060*/  ISETP.GT.AND P3, PT, R105, 0x18, PT ;  /* 0x000000186900780c */ /* 0x000fe20003f64270 */
[--C-:B------:R-:W-:Y:S01]  /*f070*/  FFMA.FTZ R171, R53, R34, -R30.reuse ;  /* 0x0000002235ab7223 */ /* 0x100fe2000001081e */
[----:B------:R-:W-:Y:S01]  /*f080*/  FMNMX.FTZ R38, R9, R38, !PT ;  /* 0x0000002609267209 */ /* 0x000fe20007810000 */
[-CC-:B------:R-:W-:Y:S01]  /*f090*/  FFMA.FTZ R169, R71, R34.reuse, -R30.reuse ;  /* 0x0000002247a97223 */ /* 0x180fe2000001081e */
[----:B------:R-:W-:Y:S01]  /*f0a0*/  ISETP.GT.AND P4, PT, R105, 0x19, PT ;  /* 0x000000196900780c */ /* 0x000fe20003f84270 */
[--C-:B------:R-:W-:Y:S01]  /*f0b0*/  FFMA.FTZ R153, R33, R34, -R30.reuse ;  /* 0x0000002221997223 */ /* 0x100fe2000001081e */
[----:B------:R-:W-:Y:S01]  /*f0c0*/  FMNMX.FTZ R38, R11, R38, !PT ;  /* 0x000000260b267209 */ /* 0x000fe20007810000 */
[----:B------:R0:W-:Y:S01]  /*f0d0*/  MUFU.TANH R44, R69 ;  /* 0x00000045002c7308 */ /* 0x0001e20000002400 */
        /* <DEDUP_REMOVED lines=8> */
[----:B0-----:R-:W-:Y:S01]  /*f160*/  FSEL R69, R10, -INF , P3 ;  /* 0xff8000000a457808 */ /* 0x001fe20001800000 */
[-CC-:B------:R-:W-:Y:S01]  /*f170*/  FFMA.FTZ R10, R97, R34.reuse, -R30.reuse ;  /* 0x00000022610a7223 */ /* 0x180fe2000001081e */
[----:B------:R-:W-:Y:S01]  /*f180*/  ISETP.GT.AND P3, PT, R105, 0x20, PT ;  /* 0x000000206900780c */ /* 0x000fe20003f64270 */
[--C-:B------:R-:W-:Y:S01]  /*f190*/  FFMA.FTZ R161, R47, R34, -R30.reuse ;  /* 0x000000222fa17223 */ /* 0x100fe2000001081e */
[----:B------:R-:W-:Y:S01]  /*f1a0*/  FMNMX.FTZ R38, R69, R38, !PT ;  /* 0x0000002645267209 */ /* 0x000fe20007810000 */
[-CC-:B------:R-:W-:Y:S01]  /*f1b0*/  FFMA.FTZ R159, R43, R34.reuse, -R30.reuse ;  /* 0x000000222b9f7223 */ /* 0x180fe2000001081e */
[----:B-1----:R-:W-:Y:S01]  /*f1c0*/  FSEL R79, R13, -INF , P3 ;  /* 0xff8000000d4f7808 */ /* 0x002fe20001800000 */
[----:B------:R0:W-:Y:S01]  /*f1d0*/  MUFU.TANH R46, R73 ;  /* 0x00000049002e7308 */ /* 0x0001e20000002400 */
[----:B------:R-:W-:Y:S01]  /*f1e0*/  ISETP.GT.AND P3, PT, R105, 0x28, PT ;  /* 0x000000286900780c */ /* 0x000fe20003f64270 */
[-CC-:B------:R-:W-:Y:S01]  /*f1f0*/  FFMA.FTZ R163, R51, R34.reuse, -R30.reuse ;  /* 0x0000002233a37223 */ /* 0x180fe2000001081e */
[-CC-:B------:R-:W-:Y:S01]  /*f200*/  FFMA.FTZ R165, R57, R34.reuse, -R30.reuse ;  /* 0x0000002239a57223 */ /* 0x180fe2000001081e */
[-CC-:B------:R-:W-:Y:S01]  /*f210*/  FFMA.FTZ R59, R59, R34.reuse, -R30.reuse ;  /* 0x000000223b3b7223 */ /* 0x180fe2000001081e */
[----:B--2---:R-:W-:Y:S01]  /*f220*/  FSEL R83, R14, -INF , P3 ;  /* 0xff8000000e537808 */ /* 0x004fe20001800000 */
[-CC-:B------:R-:W-:Y:S01]  /*f230*/  FFMA.FTZ R14, R89, R34.reuse, -R30.reuse ;  /* 0x00000022590e7223 */ /* 0x180fe2000001081e */
[----:B------:R-:W-:Y:S01]  /*f240*/  ISETP.GT.AND P3, PT, R105, 0x30, PT ;  /* 0x000000306900780c */ /* 0x000fe20003f64270 */
[----:B------:R-:W1:Y:S01]  /*f250*/  MUFU.TANH R21, R21 ;  /* 0x0000001500157308 */ /* 0x000e620000002400 */
[----:B0-----:R-:W-:Y:S01]  /*f260*/  FSEL R73, R12, -INF , P4 ;  /* 0xff8000000c497808 */ /* 0x001fe20002000000 */
[-CC-:B------:R-:W-:Y:S01]  /*f270*/  FFMA.FTZ R12, R93, R34.reuse, -R30.reuse ;  /* 0x000000225d0c7223 */ /* 0x180fe2000001081e */
[----:B------:R-:W-:Y:S01]  /*f280*/  ISETP.GT.AND P4, PT, R105, 0x21, PT ;  /* 0x000000216900780c */ /* 0x000fe20003f84270 */
[----:B------:R-:W-:Y:S01]  /*f290*/  FFMA.FTZ R167, R61, R34, -R30 ;  /* 0x000000223da77223 */ /* 0x000fe2000001081e */
[----:B------:R-:W-:Y:S01]  /*f2a0*/  FMNMX.FTZ R38, R73, R38, !PT ;  /* 0x0000002649267209 */ /* 0x000fe20007810000 */
[----:B------:R-:W-:Y:S01]  /*f2b0*/  @P2 IMAD.HI.U32 R51, R191, R52, RZ ;  /* 0x00000034bf332227 */ /* 0x000fe200078e00ff */
[----:B------:R-:W-:Y:S01]  /*f2c0*/  CS2R R112, SRZ ;  /* 0x0000000000707805 */ /* 0x000fe2000001ff00 */
[----:B------:R-:W-:Y:S01]  /*f2d0*/  MUFU.TANH R25, R25 ;  /* 0x0000001900197308 */ /* 0x000fe20000002400 */
[----:B------:R-:W-:-:S02]  /*f2e0*/  FMNMX.FTZ R38, R79, R38, !PT ;  /* 0x000000264f267209 */ /* 0x000fc40007810000 */
[----:B------:R-:W-:Y:S02]  /*f2f0*/  CS2R R108, SRZ ;  /* 0x00000000006c7805 */ /* 0x000fe4000001ff00 */
[----:B------:R-:W-:Y:S02]  /*f300*/  CS2R R106, SRZ ;  /* 0x00000000006a7805 */ /* 0x000fe4000001ff00 */
[----:B------:R-:W-:Y:S02]  /*f310*/  CS2R R102, SRZ ;  /* 0x0000000000667805 */ /* 0x000fe4000001ff00 */
[----:B------:R-:W-:Y:S01]  /*f320*/  CS2R R88, SRZ ;  /* 0x0000000000587805 */ /* 0x000fe2000001ff00 */
[----:B------:R0:W-:Y:S01]  /*f330*/  MUFU.TANH R48, R81 ;  /* 0x0000005100307308 */ /* 0x0001e20000002400 */
[----:B-1----:R-:W-:Y:S02]  /*f340*/  FSEL R87, R21, -INF , P3 ;  /* 0xff80000015577808 */ /* 0x002fe40001800000 */
[----:B------:R-:W-:-:S05]  /*f350*/  ISETP.GT.AND P3, PT, R105, 0x38, PT ;  /* 0x000000386900780c */ /* 0x000fca0003f64270 */
[----:B------:R-:W1:Y:S01]  /*f360*/  MUFU.TANH R24, R24 ;  /* 0x0000001800187308 */ /* 0x000e620000002400 */
[----:B0-----:R-:W-:Y:S02]  /*f370*/  FSEL R81, R15, -INF , P4 ;  /* 0xff8000000f517808 */ /* 0x001fe40002000000 */
[----:B------:R-:W-:Y:S02]  /*f380*/  ISETP.GT.AND P4, PT, R105, 0x29, PT ;  /* 0x000000296900780c */ /* 0x000fe40003f84270 */
[----:B------:R-:W-:-:S03]  /*f390*/  FMNMX.FTZ R38, R81, R38, !PT ;  /* 0x0000002651267209 */ /* 0x000fc60007810000 */
[----:B------:R-:W0:Y:S01]  /*f3a0*/  MUFU.TANH R28, R28 ;  /* 0x0000001c001c7308 */ /* 0x000e220000002400 */
[----:B------:R-:W-:-:S07]  /*f3b0*/  FMNMX.FTZ R38, R83, R38, !PT ;  /* 0x0000002653267209 */ /* 0x000fce0007810000 */
[----:B------:R2:W-:Y:S01]  /*f3c0*/  MUFU.TANH R50, R85 ;  /* 0x0000005500327308 */ /* 0x0005e20000002400 */
[----:B-1----:R-:W-:Y:S01]  /*f3d0*/  FSEL R97, R24, -INF , P3 ;  /* 0xff80000018617808 */ /* 0x002fe20001800000 */
[----:B------:R-:W-:Y:S01]  /*f3e0*/  FFMA.FTZ R24, R39, R34, -R30 ;  /* 0x0000002227187223 */ /* 0x000fe2000001081e */
[----:B------:R-:W-:-:S05]  /*f3f0*/  ISETP.GT.AND P3, PT, R105, 0x40, PT ;  /* 0x000000406900780c */ /* 0x000fca0003f64270 */
[----:B------:R-:W1:Y:S01]  /*f400*/  MUFU.TANH R29, R29 ;  /* 0x0000001d001d7308 */ /* 0x000e620000002400 */
[----:B--2---:R-:W-:Y:S01]  /*f410*/  FSEL R85, R20, -INF , P4 ;  /* 0xff80000014557808 */ /* 0x004fe20002000000 */
[----:B------:R-:W-:Y:S01]  /*f420*/  FFMA.FTZ R20, R67, R34, -R30 ;  /* 0x0000002243147223 */ /* 0x000fe2000001081e */
[----:B------:R-:W-:Y:S02]  /*f430*/  ISETP.GT.AND P4, PT, R105, 0x31, PT ;  /* 0x000000316900780c */ /* 0x000fe40003f84270 */
[----:B------:R-:W-:Y:S02]  /*f440*/  FMNMX.FTZ R38, R85, R38, !PT ;  /* 0x0000002655267209 */ /* 0x000fe40007810000 */
[----:B------:R-:W-:Y:S01]  /*f450*/  FSEL R95, R25, -INF , P4 ;  /* 0xff800000195f7808 */ /* 0x000fe20002000000 */
[----:B------:R-:W2:Y:S01]  /*f460*/  MUFU.TANH R32, R32 ;  /* 0x0000002000207308 */ /* 0x000ea20000002400 */
[----:B------:R-:W-:Y:S02]  /*f470*/  FMNMX.FTZ R38, R87, R38, !PT ;  /* 0x0000002657267209 */ /* 0x000fe40007810000 */
[----:B------:R-:W-:-:S02]  /*f480*/  ISETP.GT.AND P4, PT, R105, 0x39, PT ;  /* 0x000000396900780c */ /* 0x000fc40003f84270 */
[----:B------:R-:W-:Y:S02]  /*f490*/  FMNMX.FTZ R38, R95, R38, !PT ;  /* 0x000000265f267209 */ /* 0x000fe40007810000 */
[----:B0-----:R-:W-:Y:S01]  /*f4a0*/  FSEL R99, R28, -INF , P4 ;  /* 0xff8000001c637808 */ /* 0x001fe20002000000 */
[----:B------:R-:W0:Y:S01]  /*f4b0*/  MUFU.TANH R60, R60 ;  /* 0x0000003c003c7308 */ /* 0x000e220000002400 */
[----:B------:R-:W-:Y:S01]  /*f4c0*/  FMNMX.FTZ R38, R97, R38, !PT ;  /* 0x0000002661267209 */ /* 0x000fe20007810000 */
[----:B------:R-:W-:Y:S01]  /*f4d0*/  FFMA.FTZ R28, R31, R34, -R30 ;  /* 0x000000221f1c7223 */ /* 0x000fe2000001081e */
[----:B------:R-:W-:Y:S02]  /*f4e0*/  ISETP.GT.AND P4, PT, R105, 0x41, PT ;  /* 0x000000416900780c */ /* 0x000fe40003f84270 */
[----:B-1----:R-:W-:Y:S02]  /*f4f0*/  FSEL R101, R29, -INF , P3 ;  /* 0xff8000001d657808 */ /* 0x002fe40001800000 */
[----:B------:R-:W-:Y:S01]  /*f500*/  FMNMX.FTZ R38, R99, R38, !PT ;  /* 0x0000002663267209 */ /* 0x000fe20007810000 */
[----:B------:R-:W1:Y:S01]  /*f510*/  MUFU.TANH R64, R64 ;  /* 0x0000004000407308 */ /* 0x000e620000002400 */
[----:B------:R-:W-:-:S02]  /*f520*/  ISETP.GT.AND P3, PT, R105, 0x48, PT ;  /* 0x000000486900780c */ /* 0x000fc40003f64270 */
[----:B--2---:R-:W-:Y:S01]  /*f530*/  FSEL R93, R32, -INF , P4 ;  /* 0xff800000205d7808 */ /* 0x004fe20002000000 */
[----:B------:R-:W-:Y:S01]  /*f540*/  FFMA.FTZ R32, R35, R34, -R30 ;  /* 0x0000002223207223 */ /* 0x000fe2000001081e */
[----:B------:R-:W-:Y:S02]  /*f550*/  FMNMX.FTZ R38, R101, R38, !PT ;  /* 0x0000002665267209 */ /* 0x000fe40007810000 */
[----:B------:R-:W-:Y:S01]  /*f560*/  ISETP.GT.AND P4, PT, R105, 0x49, PT ;  /* 0x000000496900780c */ /* 0x000fe20003f84270 */
[----:B------:R-:W2:Y:S01]  /*f570*/  MUFU.TANH R68, R68 ;  /* 0x0000004400447308 */ /* 0x000ea20000002400 */
[----:B0-----:R-:W-:Y:S02]  /*f580*/  FSEL R91, R60, -INF , P3 ;  /* 0xff8000003c5b7808 */ /* 0x001fe40001800000 */
[----:B------:R-:W-:Y:S02]  /*f590*/  FMNMX.FTZ R38, R93, R38, !PT ;  /* 0x000000265d267209 */ /* 0x000fe40007810000 */
[----:B------:R-:W-:-:S02]  /*f5a0*/  ISETP.GT.AND P3, PT, R105, 0x50, PT ;  /* 0x000000506900780c */ /* 0x000fc40003f64270 */
[----:B------:R-:W-:Y:S01]  /*f5b0*/  FSEL R75, R40, -INF , P4 ;  /* 0xff800000284b7808 */ /* 0x000fe20002000000 */
        /* <DEDUP_REMOVED lines=8> */
[----:B------:R-:W-:Y:S02]  /*f640*/  FSEL R13, R42, -INF , P4 ;  /* 0xff8000002a0d7808 */ /* 0x000fe40002000000 */
[----:B------:R-:W-:Y:S02]  /*f650*/  FMNMX.FTZ R38, R29, R38, !PT ;  /* 0x000000261d267209 */ /* 0x000fe40007810000 */
[----:B------:R-:W-:Y:S01]  /*f660*/  ISETP.GT.AND P4, PT, R105, 0x59, PT ;  /* 0x000000596900780c */ /* 0x000fe20003f84270 */
[----:B------:R-:W3:Y:S01]  /*f670*/  MUFU.TANH R77, R77 ;  /* 0x0000004d004d7308 */ /* 0x000ee20000002400 */
[----:B--2---:R-:W-:Y:S02]  /*f680*/  FSEL R15, R68, -INF , P3 ;  /* 0xff800000440f7808 */ /* 0x004fe40001800000 */
[----:B------:R-:W-:Y:S02]  /*f690*/  FMNMX.FTZ R38, R13, R38, !PT ;  /* 0x000000260d267209 */ /* 0x000fe40007810000 */
[----:B------:R-:W-:-:S02]  /*f6a0*/  ISETP.GT.AND P3, PT, R105, 0x60, PT ;  /* 0x000000606900780c */ /* 0x000fc40003f64270 */
[----:B------:R-:W-:Y:S01]  /*f6b0*/  FSEL R25, R44, -INF , P4 ;  /* 0xff8000002c197808 */ /* 0x000fe20002000000 */
[----:B------:R-:W2:Y:S01]  /*f6c0*/  MUFU.TANH R80, R80 ;  /* 0x0000005000507308 */ /* 0x000ea20000002400 */
[----:B------:R-:W-:Y:S01]  /*f6d0*/  FMNMX.FTZ R38, R15, R38, !PT ;  /* 0x000000260f267209 */ /* 0x000fe20007810000 */
[----:B------:R-:W-:Y:S01]  /*f6e0*/  FFMA.FTZ R44, R55, R34, -R30 ;  /* 0x00000022372c7223 */ /* 0x000fe2000001081e */
[----:B------:R-:W-:Y:S02]  /*f6f0*/  ISETP.GT.AND P4, PT, R105, 0x61, PT ;  /* 0x000000616900780c */ /* 0x000fe40003f84270 */
[----:B0-----:R-:W-:Y:S02]  /*f700*/  FSEL R21, R72, -INF , P3 ;  /* 0xff80000048157808 */ /* 0x001fe40001800000 */
[----:B------:R-:W-:Y:S01]  /*f710*/  FMNMX.FTZ R38, R25, R38, !PT ;  /* 0x0000002619267209 */ /* 0x000fe20007810000 */
[----:B------:R-:W0:Y:S01]  /*f720*/  MUFU.TANH R84, R84 ;  /* 0x0000005400547308 */ /* 0x000e220000002400 */
[----:B------:R-:W-:-:S02]  /*f730*/  ISETP.GT.AND P3, PT, R105, 0x68, PT ;  /* 0x000000686900780c */ /* 0x000fc40003f64270 */
[----:B------:R-:W-:Y:S02]  /*f740*/  FSEL R53, R46, -INF , P4 ;  /* 0xff8000002e357808 */ /* 0x000fe40002000000 */
[----:B------:R-:W-:Y:S02]  /*f750*/  FMNMX.FTZ R38, R21, R38, !PT ;  /* 0x0000002615267209 */ /* 0x000fe40007810000 */
[----:B------:R-:W-:Y:S01]  /*f760*/  ISETP.GT.AND P4, PT, R105, 0x69, PT ;  /* 0x000000696900780c */ /* 0x000fe20003f84270 */
[----:B------:R-:W-:Y:S01]  /*f770*/  MUFU.EX2 R181, R181 ;  /* 0x000000b500b57308 */ /* 0x000fe20000000800 */
[----:B-1----:R-:W-:Y:S02]  /*f780*/  FSEL R67, R76, -INF , P3 ;  /* 0xff8000004c437808 */ /* 0x002fe40001800000 */
[----:B------:R-:W-:Y:S02]  /*f790*/  FMNMX.FTZ R38, R53, R38, !PT ;  /* 0x0000002635267209 */ /* 0x000fe40007810000 */
[----:B------:R-:W-:-:S02]  /*f7a0*/  ISETP.GT.AND P3, PT, R105, 0x70, PT ;  /* 0x000000706900780c */ /* 0x000fc40003f64270 */
[----:B---3--:R-:W-:Y:S01]  /*f7b0*/  FSEL R39, R77, -INF , P4 ;  /* 0xff8000004d277808 */ /* 0x008fe20002000000 */
[----:B------:R1:W3:Y:S01]  /*f7c0*/  MUFU.EX2 R26, R111 ;  /* 0x0000006f001a7308 */ /* 0x0002e20000000800 */
[----:B------:R-:W-:Y:S02]  /*f7d0*/  FMNMX.FTZ R38, R67, R38, !PT ;  /* 0x0000002643267209 */ /* 0x000fe40007810000 */
[----:B------:R-:W-:Y:S02]  /*f7e0*/  ISETP.GT.AND P4, PT, R105, 0x71, PT ;  /* 0x000000716900780c */ /* 0x000fe40003f84270 */
[----:B--2---:R-:W-:Y:S02]  /*f7f0*/  FSEL R71, R80, -INF , P3 ;  /* 0xff80000050477808 */ /* 0x004fe40001800000 */
[----:B------:R-:W-:Y:S01]  /*f800*/  FMNMX.FTZ R38, R39, R38, !PT ;  /* 0x0000002627267209 */ /* 0x000fe20007810000 */
[----:B------:R-:W2:Y:S01]  /*f810*/  MUFU.EX2 R183, R183 ;  /* 0x000000b700b77308 */ /* 0x000ea20000000800 */
[----:B------:R-:W-:-:S02]  /*f820*/  ISETP.GT.AND P3, PT, R105, 0x78, PT ;  /* 0x000000786900780c */ /* 0x000fc40003f64270 */
[----:B-1----:R-:W-:Y:S02]  /*f830*/  CS2R R110, SRZ ;  /* 0x00000000006e7805 */ /* 0x002fe4000001ff00 */
[----:B------:R-:W-:Y:S02]  /*f840*/  FSEL R33, R48, -INF , P4 ;  /* 0xff80000030217808 */ /* 0x000fe40002000000 */
[----:B------:R-:W-:Y:S02]  /*f850*/  FMNMX.FTZ R38, R71, R38, !PT ;  /* 0x0000002647267209 */ /* 0x000fe40007810000 */
[----:B------:R-:W-:Y:S01]  /*f860*/  ISETP.GT.AND P4, PT, R105, 0x79, PT ;  /* 0x000000796900780c */ /* 0x000fe20003f84270 */
[----:B------:R-:W1:Y:S01]  /*f870*/  MUFU.EX2 R6, R6 ;  /* 0x0000000600067308 */ /* 0x000e620000000800 */
[----:B0-----:R-:W-:Y:S02]  /*f880*/  FSEL R77, R84, -INF , P3 ;  /* 0xff800000544d7808 */ /* 0x001fe40001800000 */
[----:B------:R-:W-:-:S02]  /*f890*/  CS2R R104, SRZ ;  /* 0x0000000000687805 */ /* 0x000fc4000001ff00 */
[----:B------:R-:W-:Y:S02]  /*f8a0*/  FMNMX.FTZ R38, R33, R38, !PT ;  /* 0x0000002621267209 */ /* 0x000fe40007810000 */
[----:B------:R-:W-:Y:S02]  /*f8b0*/  FSEL R31, R50, -INF , P4 ;  /* 0xff800000321f7808 */ /* 0x000fe40002000000 */
[----:B------:R-:W-:Y:S01]  /*f8c0*/  FMNMX.FTZ R38, R77, R38, !PT ;  /* 0x000000264d267209 */ /* 0x000fe20007810000 */
[----:B------:R-:W0:Y:S03]  /*f8d0*/  MUFU.EX2 R177, R177 ;  /* 0x000000b100b17308 */ /* 0x000e260000000800 */
[----:B------:R-:W-:Y:S01]  /*f8e0*/  FMNMX.FTZ R27, R31, R38, !PT ;  /* 0x000000261f1b7209 */ /* 0x000fe20007810000 */
[----:B------:R-:W-:-:S04]  /*f8f0*/  FFMA.FTZ R38, R41, R34, -R30 ;  /* 0x0000002229267223 */ /* 0x000fc8000001081e */
[----:B------:R-:W4:Y:S01]  /*f900*/  SHFL.BFLY PT, R42, R27, 0x2, 0x1f ;  /* 0x0c401f001b2a7f89 */ /* 0x000f2200000e0000 */
[----:B------:R-:W0:Y:S08]  /*f910*/  MUFU.EX2 R8, R8 ;  /* 0x0000000800087308 */ /* 0x000e300000000800 */
[----:B------:R-:W0:Y:S08]  /*f920*/  MUFU.EX2 R179, R179 ;  /* 0x000000b300b37308 */ /* 0x000e300000000800 */
[----:B------:R-:W0:Y:S01]  /*f930*/  MUFU.EX2 R10, R10 ;  /* 0x0000000a000a7308 */ /* 0x000e220000000800 */
[----:B----4-:R-:W-:-:S07]  /*f940*/  FMNMX.FTZ R37, R27, R42, !PT ;  /* 0x0000002a1b257209 */ /* 0x010fce0007810000 */
[----:B------:R-:W4:Y:S01]  /*f950*/  MUFU.EX2 R173, R173 ;  /* 0x000000ad00ad7308 */ /* 0x000f220000000800 */
[-CC-:B------:R-:W-:Y:S01]  /*f960*/  FFMA.FTZ R42, R49, R34.reuse, -R30.reuse ;  /* 0x00000022312a7223 */ /* 0x180fe2000001081e */
[----:B------:R-:W-:Y:S01]  /*f970*/  FFMA.FTZ R30, R63, R34, -R30 ;  /* 0x000000223f1e7223 */ /* 0x000fe2000001081e */
[----:B------:R-:W3:Y:S05]  /*f980*/  SHFL.BFLY PT, R46, R37, 0x1, 0x1f ;  /* 0x0c201f00252e7f89 */ /* 0x000eea00000e0000 */
[----:B------:R-:W-:Y:S08]  /*f990*/  MUFU.EX2 R12, R12 ;  /* 0x0000000c000c7308 */ /* 0x000ff00000000800 */
[----:B------:R-:W-:Y:S08]  /*f9a0*/  MUFU.EX2 R175, R175 ;  /* 0x000000af00af7308 */ /* 0x000ff00000000800 */
[----:B------:R-:W-:Y:S01]  /*f9b0*/  MUFU.EX2 R14, R14 ;  /* 0x0000000e000e7308 */ /* 0x000fe20000000800 */
[----:B---3--:R-:W-:-:S04]  /*f9c0*/  FMNMX.FTZ R35, R37, R46, !PT ;  /* 0x0000002e25237209 */ /* 0x008fc80007810000 */
        /* <DEDUP_REMOVED lines=15> */
[----:B-1----:R-:W-:Y:S01]  /*fac0*/  FADD.FTZ R36, R6, R45 ;  /* 0x0000002d06247221 */ /* 0x002fe20000010000 */
[-CC-:B------:R-:W-:Y:S01]  /*fad0*/  FFMA.FTZ R9, R73, R34.reuse, -R48.reuse ;  /* 0x0000002249097223 */ /* 0x180fe20000010830 */
[-CC-:B------:R-:W-:Y:S01]  /*fae0*/  FFMA.FTZ R172, R79, R34.reuse, -R48.reuse ;  /* 0x000000224fac7223 */ /* 0x180fe20000010830 */
[-C--:B------:R-:W-:Y:S01]  /*faf0*/  FFMA.FTZ R11, R81, R34.reuse, -R48 ;  /* 0x00000022510b7223 */ /* 0x080fe20000010830 */
[----:B0-----:R-:W-:Y:S01]  /*fb00*/  FADD.FTZ R47, R177, R36 ;  /* 0x00000024b12f7221 */ /* 0x001fe20000010000 */
[----:B------:R-:W0:Y:S01]  /*fb10*/  MUFU.EX2 R27, R27 ;  /* 0x0000001b001b7308 */ /* 0x000e220000000800 */
[-CC-:B------:R-:W-:Y:S01]  /*fb20*/  FFMA.FTZ R174, R83, R34.reuse, -R48.reuse ;  /* 0x0000002253ae7223 */ /* 0x180fe20000010830 */
[-CC-:B------:R-:W-:Y:S01]  /*fb30*/  FFMA.FTZ R37, R85, R34.reuse, -R48.reuse ;  /* 0x0000002255257223 */ /* 0x180fe20000010830 */
[----:B------:R-:W-:Y:S01]  /*fb40*/  FADD.FTZ R36, R8, R47 ;  /* 0x0000002f08247221 */ /* 0x000fe20000010000 */
[-CC-:B------:R-:W-:Y:S01]  /*fb50*/  FFMA.FTZ R168, R87, R34.reuse, -R48.reuse ;  /* 0x0000002257a87223 */ /* 0x180fe20000010830 */
[-CC-:B------:R-:W-:Y:S01]  /*fb60*/  FFMA.FTZ R41, R95, R34.reuse, -R48.reuse ;  /* 0x000000225f297223 */ /* 0x180fe20000010830 */
[-C--:B------:R-:W-:Y:S01]  /*fb70*/  FFMA.FTZ R170, R97, R34.reuse, -R48 ;  /* 0x0000002261aa7223 */ /* 0x080fe20000010830 */
[----:B------:R-:W-:Y:S01]  /*fb80*/  FADD.FTZ R49, R179, R36 ;  /* 0x00000024b3317221 */ /* 0x000fe20000010000 */
[----:B------:R-:W1:Y:S01]  /*fb90*/  MUFU.EX2 R182, R182 ;  /* 0x000000b600b67308 */ /* 0x000e620000000800 */
[-CC-:B------:R-:W-:Y:S01]  /*fba0*/  FFMA.FTZ R43, R99, R34.reuse, -R48.reuse ;  /* 0x00000022632b7223 */ /* 0x180fe20000010830 */
[-CC-:B------:R-:W-:Y:S01]  /*fbb0*/  FFMA.FTZ R13, R13, R34.reuse, -R48.reuse ;  /* 0x000000220d0d7223 */ /* 0x180fe20000010830 */
[----:B------:R-:W-:Y:S01]  /*fbc0*/  FADD.FTZ R50, R10, R49 ;  /* 0x000000310a327221 */ /* 0x000fe20000010000 */
[-CC-:B------:R-:W-:Y:S01]  /*fbd0*/  FFMA.FTZ R152, R101, R34.reuse, -R48.reuse ;  /* 0x0000002265987223 */ /* 0x180fe20000010830 */
[-CC-:B------:R-:W-:Y:S01]  /*fbe0*/  FFMA.FTZ R45, R93, R34.reuse, -R48.reuse ;  /* 0x000000225d2d7223 */ /* 0x180fe20000010830 */
[-C--:B------:R-:W-:Y:S01]  /*fbf0*/  FFMA.FTZ R154, R91, R34.reuse, -R48 ;  /* 0x000000225b9a7223 */ /* 0x080fe20000010830 */
[----:B----4-:R-:W-:Y:S01]  /*fc00*/  FADD.FTZ R49, R173, R50 ;  /* 0x00000032ad317221 */ /* 0x010fe20000010000 */
[----:B------:R-:W2:Y:S01]  /*fc10*/  MUFU.EX2 R3, R3 ;  /* 0x0000000300037308 */ /* 0x000ea20000000800 */
[----:B0-----:R-:W-:Y:S01]  /*fc20*/  FADD.FTZ R47, R180, R27 ;  /* 0x0000001bb42f7221 */ /* 0x001fe20000010000 */
[-CC-:B------:R-:W-:Y:S01]  /*fc30*/  FFMA.FTZ R75, R75, R34.reuse, -R48.reuse ;  /* 0x000000224b4b7223 */ /* 0x180fe20000010830 */
[-CC-:B------:R-:W-:Y:S01]  /*fc40*/  FFMA.FTZ R25, R25, R34.reuse, -R48.reuse ;  /* 0x0000002219197223 */ /* 0x180fe20000010830 */
[-CC-:B------:R-:W-:Y:S01]  /*fc50*/  FFMA.FTZ R29, R29, R34.reuse, -R48.reuse ;  /* 0x000000221d1d7223 */ /* 0x180fe20000010830 */
[-CC-:B------:R-:W-:Y:S01]  /*fc60*/  FFMA.FTZ R15, R15, R34.reuse, -R48.reuse ;  /* 0x000000220f0f7223 */ /* 0x180fe20000010830 */
[----:B------:R-:W-:Y:S01]  /*fc70*/  F2FP.F16.F32.PACK_AB R183, R6, R183 ;  /* 0x000000b706b7723e */ /* 0x000fe200000000ff */
[-CC-:B------:R-:W-:Y:S01]  /*fc80*/  FFMA.FTZ R21, R21, R34.reuse, -R48.reuse ;  /* 0x0000002215157223 */ /* 0x180fe20000010830 */
[----:B------:R-:W0:Y:S01]  /*fc90*/  MUFU.EX2 R176, R176 ;  /* 0x000000b000b07308 */ /* 0x000e220000000800 */
[----:B-1----:R-:W-:Y:S01]  /*fca0*/  FADD.FTZ R36, R182, R47 ;  /* 0x0000002fb6247221 */ /* 0x002fe20000010000 */
[-CC-:B------:R-:W-:Y:S01]  /*fcb0*/  FFMA.FTZ R53, R53, R34.reuse, -R48.reuse ;  /* 0x0000002235357223 */ /* 0x180fe20000010830 */
[--C-:B------:R-:W-:Y:S01]  /*fcc0*/  FFMA.FTZ R67, R67, R34, -R48.reuse ;  /* 0x0000002243437223 */ /* 0x100fe20000010830 */
[----:B------:R-:W-:Y:S01]  /*fcd0*/  IMAD.MOV.U32 R50, RZ, RZ, R191 ;  /* 0x000000ffff327224 */ /* 0x000fe200078e00bf */
[----:B------:R-:W-:Y:S01]  /*fce0*/  @P2 SHF.R.U32.HI R50, RZ, R54, R51 ;  /* 0x00000036ff322219 */ /* 0x000fe20000011633 */
[-CC-:B------:R-:W-:Y:S01]  /*fcf0*/  FFMA.FTZ R39, R39, R34.reuse, -R48.reuse ;  /* 0x0000002227277223 */ /* 0x180fe20000010830 */
[-C--:B------:R-:W-:Y:S01]  /*fd00*/  FFMA.FTZ R71, R71, R34.reuse, -R48 ;  /* 0x0000002247477223 */ /* 0x080fe20000010830 */
[----:B------:R-:W1:Y:S01]  /*fd10*/  MUFU.EX2 R5, R5 ;  /* 0x0000000500057308 */ /* 0x000e620000000800 */
[----:B--2---:R-:W-:Y:S01]  /*fd20*/  FADD.FTZ R47, R3, R36 ;  /* 0x00000024032f7221 */ /* 0x004fe20000010000 */
[----:B------:R-:W-:Y:S01]  /*fd30*/  FADD.FTZ R36, R12, R49 ;  /* 0x000000310c247221 */ /* 0x000fe20000010000 */
[----:B------:R-:W-:Y:S01]  /*fd40*/  IADD3 R50, R50, R193, -R192 ;  /* 0x000000c132327210 */ /* 0x000fe20007ffe8c0 */
[-CC-:B------:R-:W-:Y:S01]  /*fd50*/  FFMA.FTZ R33, R33, R34.reuse, -R48.reuse ;  /* 0x0000002221217223 */ /* 0x180fe20000010830 */
[-C--:B------:R-:W-:Y:S01]  /*fd60*/  FFMA.FTZ R77, R77, R34.reuse, -R48 ;  /* 0x000000224d4d7223 */ /* 0x080fe20000010830 */
[----:B------:R-:W-:Y:S01]  /*fd70*/  FADD.FTZ R49, R175, R36 ;  /* 0x00000024af317221 */ /* 0x000fe20000010000 */
[----:B------:R-:W-:Y:S01]  /*fd80*/  SHF.R.S32.HI R51, RZ, 0x1f, R50 ;  /* 0x0000001fff337819 */ /* 0x000fe20000011432 */
[----:B------:R-:W2:Y:S01]  /*fd90*/  MUFU.EX2 R178, R178 ;  /* 0x000000b200b27308 */ /* 0x000ea20000000800 */
[----:B0-----:R-:W-:Y:S01]  /*fda0*/  FADD.FTZ R0, R176, R47 ;  /* 0x0000002fb0007221 */ /* 0x001fe20000010000 */
[----:B------:R-:W-:Y:S01]  /*fdb0*/  FADD.FTZ R36, R14, R49 ;  /* 0x000000310e247221 */ /* 0x000fe20000010000 */
[----:B------:R-:W-:Y:S01]  /*fdc0*/  FFMA.FTZ R31, R31, R34, -R48 ;  /* 0x000000221f1f7223 */ /* 0x000fe20000010830 */
[----:B------:R-:W-:Y:S01]  /*fdd0*/  F2FP.F16.F32.PACK_AB R173, R12, R173 ;  /* 0x000000ad0cad723e */ /* 0x000fe200000000ff */
[----:B------:R-:W-:-:S02]  /*fde0*/  VIADD R12, R129, 0xfffffffe ;  /* 0xfffffffe810c7836 */ /* 0x000fc40000000000 */
[----:B------:R-:W-:Y:S01]  /*fdf0*/  FADD.FTZ R49, R169, R36 ;  /* 0x00000024a9317221 */ /* 0x000fe20000010000 */
[----:B------:R-:W-:Y:S01]  /*fe00*/  F2FP.F16.F32.PACK_AB R182, R3, R182 ;  /* 0x000000b603b6723e */ /* 0x000fe200000000ff */
[----:B------:R-:W0:Y:S01]  /*fe10*/  MUFU.EX2 R9, R9 ;  /* 0x0000000900097308 */ /* 0x000e220000000800 */
[C---:B-1----:R-:W-:Y:S01]  /*fe20*/  FADD.FTZ R47, R5.reuse, R0 ;  /* 0x00000000052f7221 */ /* 0x042fe20000010000 */
[----:B------:R-:W-:Y:S01]  /*fe30*/  FADD.FTZ R36, R20, R49 ;  /* 0x0000003114247221 */ /* 0x000fe20000010000 */
[----:B------:R-:W-:Y:S02]  /*fe40*/  F2FP.F16.F32.PACK_AB R176, R5, R176 ;  /* 0x000000b005b0723e */ /* 0x000fe400000000ff */
[----:B------:R-:W-:Y:S02]  /*fe50*/  CS2R R128, SRZ ;  /* 0x0000000000807805 */ /* 0x000fe4000001ff00 */
[----:B------:R-:W-:Y:S02]  /*fe60*/  F2FP.F16.F32.PACK_AB R181, R26, R181 ;  /* 0x000000b51ab5723e */ /* 0x000fe400000000ff */
[----:B------:R-:W-:-:S02]  /*fe70*/  CS2R R100, SRZ ;  /* 0x0000000000647805 */ /* 0x000fc4000001ff00 */
[----:B------:R-:W-:Y:S01]  /*fe80*/  F2FP.F16.F32.PACK_AB R177, R8, R177 ;  /* 0x000000b108b1723e */ /* 0x000fe200000000ff */
[----:B------:R-:W1:Y:S01]  /*fe90*/  MUFU.EX2 R172, R172 ;  /* 0x000000ac00ac7308 */ /* 0x000e620000000800 */
[----:B--2---:R-:W-:Y:S01]  /*fea0*/  FADD.FTZ R0, R178, R47 ;  /* 0x0000002fb2007221 */ /* 0x004fe20000010000 */
[----:B------:R-:W-:Y:S02]  /*feb0*/  F2FP.F16.F32.PACK_AB R179, R10, R179 ;  /* 0x000000b30ab3723e */ /* 0x000fe400000000ff */
[----:B------:R-:W-:Y:S02]  /*fec0*/  CS2R R98, SRZ ;  /* 0x0000000000627805 */ /* 0x000fe4000001ff00 */
[----:B------:R-:W-:Y:S02]  /*fed0*/  F2FP.F16.F32.PACK_AB R175, R14, R175 ;  /* 0x000000af0eaf723e */ /* 0x000fe400000000ff */
[----:B------:R-:W-:Y:S02]  /*fee0*/  CS2R R96, SRZ ;  /* 0x0000000000607805 */ /* 0x000fe4000001ff00 */
[----:B------:R-:W-:-:S02]  /*fef0*/  F2FP.F16.F32.PACK_AB R169, R20, R169 ;  /* 0x000000a914a9723e */ /* 0x000fc400000000ff */
[----:B------:R-:W-:Y:S01]  /*ff00*/  CS2R R94, SRZ ;  /* 0x00000000005e7805 */ /* 0x000fe2000001ff00 */
[----:B------:R-:W2:Y:S01]  /*ff10*/  MUFU.EX2 R171, R171 ;  /* 0x000000ab00ab7308 */ /* 0x000ea20000000800 */
[----:B0-----:R-:W-:Y:S01]  /*ff20*/  FADD.FTZ R47, R9, R0 ;  /* 0x00000000092f7221 */ /* 0x001fe20000010000 */
[----:B------:R-:W-:Y:S02]  /*ff30*/  F2FP.F16.F32.PACK_AB R180, R27, R180 ;  /* 0x000000b41bb4723e */ /* 0x000fe400000000ff */
[----:B------:R-:W-:Y:S02]  /*ff40*/  CS2R R92, SRZ ;  /* 0x00000000005c7805 */ /* 0x000fe4000001ff00 */
[----:B------:R-:W-:Y:S02]  /*ff50*/  F2FP.F16.F32.PACK_AB R178, R9, R178 ;  /* 0x000000b209b2723e */ /* 0x000fe400000000ff */
[----:B------:R-:W-:Y:S01]  /*ff60*/  CS2R R90, SRZ ;  /* 0x00000000005a7805 */ /* 0x000fe2000001ff00 */
        /* <DEDUP_REMOVED lines=14> */
[----:B------:R-:W-:Y:S01]  /*10050*/  MUFU.EX2 R168, R168 ;  /* 0x000000a800a87308 */ /* 0x000fe20000000800 */
[----:B-1----:R-:W-:-:S07]  /*10060*/  F2FP.F16.F32.PACK_AB R174, R37, R174 ;  /* 0x000000ae25ae723e */ /* 0x002fce00000000ff */
[----:B------:R-:W0:Y:S01]  /*10070*/  MUFU.EX2 R155, R155 ;  /* 0x0000009b009b7308 */ /* 0x000e220000000800 */
[C---:B--2---:R-:W-:Y:S01]  /*10080*/  FADD.FTZ R36, R28.reuse, R47 ;  /* 0x0000002f1c247221 */ /* 0x044fe20000010000 */
[----:B------:R-:W-:-:S06]  /*10090*/  F2FP.F16.F32.PACK_AB R153, R28, R153 ;  /* 0x000000991c99723e */ /* 0x000fcc00000000ff */
[----:B------:R-:W-:Y:S08]  /*100a0*/  MUFU.EX2 R41, R41 ;  /* 0x0000002900297308 */ /* 0x000ff00000000800 */
[----:B------:R-:W1:Y:S01]  /*100b0*/  MUFU.EX2 R32, R32 ;  /* 0x0000002000207308 */ /* 0x000e620000000800 */
[----:B0-----:R-:W-:-:S07]  /*100c0*/  FADD.FTZ R47, R155, R36 ;  /* 0x000000249b2f7221 */ /* 0x001fce0000010000 */
[----:B------:R-:W-:Y:S08]  /*100d0*/  MUFU.EX2 R170, R170 ;  /* 0x000000aa00aa7308 */ /* 0x000ff00000000800 */
[----:B------:R-:W0:Y:S01]  /*100e0*/  MUFU.EX2 R157, R157 ;  /* 0x0000009d009d7308 */ /* 0x000e220000000800 */
[C---:B-1----:R-:W-:Y:S01]  /*100f0*/  FADD.FTZ R36, R32.reuse, R47 ;  /* 0x0000002f20247221 */ /* 0x042fe20000010000 */
[----:B------:R-:W-:-:S06]  /*10100*/  F2FP.F16.F32.PACK_AB R155, R32, R155 ;  /* 0x0000009b209b723e */ /* 0x000fcc00000000ff */
[----:B------:R-:W-:Y:S08]  /*10110*/  MUFU.EX2 R43, R43 ;  /* 0x0000002b002b7308 */ /* 0x000ff00000000800 */
[----:B------:R1:W-:Y:S01]  /*10120*/  MUFU.EX2 R156, R13 ;  /* 0x0000000d009c7308 */ /* 0x0003e20000000800 */
[----:B0-----:R-:W-:-:S07]  /*10130*/  FADD.FTZ R47, R157, R36 ;  /* 0x000000249d2f7221 */ /* 0x001fce0000010000 */
[----:B------:R-:W0:Y:S01]  /*10140*/  MUFU.EX2 R38, R38 ;  /* 0x0000002600267308 */ /* 0x000e220000000800 */
[----:B-1----:R-:W-:-:S04]  /*10150*/  FADD.FTZ R13, R37, R0 ;  /* 0x00000000250d7221 */ /* 0x002fc80000010000 */
[----:B------:R-:W-:Y:S01]  /*10160*/  FADD.FTZ R0, R168, R13 ;  /* 0x0000000da8007221 */ /* 0x000fe20000010000 */
[C---:B------:R-:W-:Y:S02]  /*10170*/  F2FP.F16.F32.PACK_AB R168, R41.reuse, R168 ;  /* 0x000000a829a8723e */ /* 0x040fe400000000ff */
[----:B------:R-:W-:Y:S01]  /*10180*/  MUFU.EX2 R152, R152 ;  /* 0x0000009800987308 */ /* 0x000fe20000000800 */
[----:B------:R-:W-:-:S04]  /*10190*/  FADD.FTZ R13, R41, R0 ;  /* 0x00000000290d7221 */ /* 0x000fc80000010000 */
[----:B------:R-:W-:Y:S01]  /*101a0*/  FADD.FTZ R0, R170, R13 ;  /* 0x0000000daa007221 */ /* 0x000fe20000010000 */
[----:B------:R-:W-:Y:S02]  /*101b0*/  LEA.HI R13, R51, R50, RZ, 0x7 ;  /* 0x00000032330d7211 */ /* 0x000fe400078f38ff */
[----:B------:R-:W1:Y:S01]  /*101c0*/  MUFU.EX2 R159, R159 ;  /* 0x0000009f009f7308 */ /* 0x000e620000000800 */
[C---:B0-----:R-:W-:Y:S01]  /*101d0*/  FADD.FTZ R36, R38.reuse, R47 ;  /* 0x0000002f26247221 */ /* 0x041fe20000010000 */
[----:B------:R-:W-:Y:S02]  /*101e0*/  SHF.R.S32.HI R5, RZ, 0x7, R13 ;  /* 0x00000007ff057819 */ /* 0x000fe4000001140d */
[----:B------:R-:W-:Y:S02]  /*101f0*/  F2FP.F16.F32.PACK_AB R157, R38, R157 ;  /* 0x0000009d269d723e */ /* 0x000fe400000000ff */
[----:B------:R-:W-:Y:S02]  /*10200*/  VIMNMX R5, RZ, R5, !PT ;  /* 0x00000005ff057248 */ /* 0x000fe40007fe0100 */
[----:B------:R-:W-:Y:S01]  /*10210*/  MUFU.EX2 R45, R45 ;  /* 0x0000002d002d7308 */ /* 0x000fe20000000800 */
[----:B------:R-:W-:-:S02]  /*10220*/  F2FP.F16.F32.PACK_AB R170, R43, R170 ;  /* 0x000000aa2baa723e */ /* 0x000fc400000000ff */
[----:B------:R-:W-:-:S05]  /*10230*/  ISETP.GE.AND P3, PT, R12, R5, PT ;  /* 0x000000050c00720c */ /* 0x000fca0003f66270 */
[----:B------:R-:W0:Y:S01]  /*10240*/  MUFU.EX2 R40, R40 ;  /* 0x0000002800287308 */ /* 0x000e220000000800 */
[----:B-1----:R-:W-:-:S07]  /*10250*/  FADD.FTZ R47, R159, R36 ;  /* 0x000000249f2f7221 */ /* 0x002fce0000010000 */
[----:B------:R-:W1:Y:S08]  /*10260*/  MUFU.EX2 R154, R154 ;  /* 0x0000009a009a7308 */ /* 0x000e700000000800 */
[----:B------:R-:W2:Y:S01]  /*10270*/  MUFU.EX2 R161, R161 ;  /* 0x000000a100a17308 */ /* 0x000ea20000000800 */
[C---:B0-----:R-:W-:Y:S01]  /*10280*/  FADD.FTZ R6, R40.reuse, R47 ;  /* 0x0000002f28067221 */ /* 0x041fe20000010000 */
[----:B------:R-:W-:-:S06]  /*10290*/  F2FP.F16.F32.PACK_AB R159, R40, R159 ;  /* 0x0000009f289f723e */ /* 0x000fcc00000000ff */
[----:B------:R-:W0:Y:S08]  /*102a0*/  MUFU.EX2 R75, R75 ;  /* 0x0000004b004b7308 */ /* 0x000e300000000800 */
[----:B------:R3:W-:Y:S08]  /*102b0*/  MUFU.EX2 R158, R25 ;  /* 0x00000019009e7308 */ /* 0x0007f00000000800 */
[----:B------:R-:W4:Y:S01]  /*102c0*/  MUFU.EX2 R42, R42 ;  /* 0x0000002a002a7308 */ /* 0x000f220000000800 */
[----:B---3--:R-:W-:-:S04]  /*102d0*/  FADD.FTZ R25, R43, R0 ;  /* 0x000000002b197221 */ /* 0x008fc80000010000 */
[----:B------:R-:W-:Y:S01]  /*102e0*/  FADD.FTZ R0, R152, R25 ;  /* 0x0000001998007221 */ /* 0x000fe20000010000 */
[C---:B------:R-:W-:Y:S02]  /*102f0*/  F2FP.F16.F32.PACK_AB R152, R45.reuse, R152 ;  /* 0x000000982d98723e */ /* 0x040fe400000000ff */
[----:B------:R-:W3:Y:S01]  /*10300*/  MUFU.EX2 R29, R29 ;  /* 0x0000001d001d7308 */ /* 0x000ee20000000800 */
[----:B------:R-:W-:-:S04]  /*10310*/  FADD.FTZ R25, R45, R0 ;  /* 0x000000002d197221 */ /* 0x000fc80000010000 */
[----:B-1----:R-:W-:Y:S01]  /*10320*/  FADD.FTZ R0, R154, R25 ;  /* 0x000000199a007221 */ /* 0x002fe20000010000 */
[----:B--2---:R-:W-:Y:S01]  /*10330*/  FADD.FTZ R25, R161, R6 ;  /* 0x00000006a1197221 */ /* 0x004fe20000010000 */
[C---:B0-----:R-:W-:Y:S01]  /*10340*/  F2FP.F16.F32.PACK_AB R154, R75.reuse, R154 ;  /* 0x0000009a4b9a723e */ /* 0x041fe200000000ff */
[----:B------:R-:W0:Y:S01]  /*10350*/  MUFU.EX2 R163, R163 ;  /* 0x000000a300a37308 */ /* 0x000e220000000800 */
[----:B------:R-:W-:Y:S01]  /*10360*/  FADD.FTZ R0, R75, R0 ;  /* 0x000000004b007221 */ /* 0x000fe20000010000 */
[C---:B----4-:R-:W-:Y:S01]  /*10370*/  FADD.FTZ R6, R42.reuse, R25 ;  /* 0x000000192a067221 */ /* 0x050fe20000010000 */
[----:B------:R-:W-:-:S05]  /*10380*/  F2FP.F16.F32.PACK_AB R161, R42, R161 ;  /* 0x000000a12aa1723e */ /* 0x000fca00000000ff */
[----:B------:R-:W1:Y:S01]  /*10390*/  MUFU.EX2 R44, R44 ;  /* 0x0000002c002c7308 */ /* 0x000e620000000800 */
[----:B---3--:R-:W-:-:S04]  /*103a0*/  FADD.FTZ R25, R29, R0 ;  /* 0x000000001d197221 */ /* 0x008fc80000010000 */
[C---:B------:R-:W-:Y:S01]  /*103b0*/  FADD.FTZ R0, R156.reuse, R25 ;  /* 0x000000199c007221 */ /* 0x040fe20000010000 */
[----:B------:R-:W-:Y:S02]  /*103c0*/  F2FP.F16.F32.PACK_AB R156, R156, R29 ;  /* 0x0000001d9c9c723e */ /* 0x000fe400000000ff */
[----:B------:R-:W2:Y:S01]  /*103d0*/  MUFU.EX2 R15, R15 ;  /* 0x0000000f000f7308 */ /* 0x000ea20000000800 */
[----:B0-----:R-:W-:-:S07]  /*103e0*/  FADD.FTZ R47, R163, R6 ;  /* 0x00000006a32f7221 */ /* 0x001fce0000010000 */
[----:B------:R-:W-:Y:S01]  /*103f0*/  MUFU.EX2 R165, R165 ;  /* 0x000000a500a57308 */ /* 0x000fe20000000800 */
[C---:B-1----:R-:W-:Y:S01]  /*10400*/  FADD.FTZ R6, R44.reuse, R47 ;  /* 0x0000002f2c067221 */ /* 0x042fe20000010000 */
[----:B------:R-:W-:-:S06]  /*10410*/  F2FP.F16.F32.PACK_AB R163, R44, R163 ;  /* 0x000000a32ca3723e */ /* 0x000fcc00000000ff */
[----:B------:R-:W-:Y:S01]  /*10420*/  MUFU.EX2 R46, R59 ;  /* 0x0000003b002e7308 */ /* 0x000fe20000000800 */
[----:B--2---:R-:W-:-:S04]  /*10430*/  FADD.FTZ R25, R15, R0 ;  /* 0x000000000f197221 */ /* 0x004fc80000010000 */
[C---:B------:R-:W-:Y:S01]  /*10440*/  FADD.FTZ R0, R158.reuse, R25 ;  /* 0x000000199e007221 */ /* 0x040fe20000010000 */
[----:B------:R-:W-:Y:S02]  /*10450*/  F2FP.F16.F32.PACK_AB R158, R158, R15 ;  /* 0x0000000f9e9e723e */ /* 0x000fe400000000ff */
[----:B------:R-:W0:Y:S08]  /*10460*/  MUFU.EX2 R21, R21 ;  /* 0x0000001500157308 */ /* 0x000e300000000800 */
[----:B------:R-:W1:Y:S08]  /*10470*/  MUFU.EX2 R167, R167 ;  /* 0x000000a700a77308 */ /* 0x000e700000000800 */
[----:B------:R-:W2:Y:S01]  /*10480*/  MUFU.EX2 R160, R53 ;  /* 0x0000003500a07308 */ /* 0x000ea20000000800 */
[----:B0-----:R-:W-:-:S07]  /*10490*/  FADD.FTZ R25, R21, R0 ;  /* 0x0000000015197221 */ /* 0x001fce0000010000 */
[----:B------:R-:W0:Y:S08]  /*104a0*/  MUFU.EX2 R67, R67 ;  /* 0x0000004300437308 */ /* 0x000e300000000800 */
[----:B------:R3:W4:Y:S08]  /*104b0*/  MUFU.EX2 R162, R39 ;  /* 0x0000002700a27308 */ /* 0x0007300000000800 */
[----:B------:R-:W4:Y:S01]  /*104c0*/  MUFU.EX2 R71, R71 ;  /* 0x0000004700477308 */ /* 0x000f220000000800 */
[----:B---3--:R-:W-:Y:S01]  /*104d0*/  FADD.FTZ R39, R165, R6 ;  /* 0x00000006a5277221 */ /* 0x008fe20000010000 */
[----:B------:R-:W-:-:S03]  /*104e0*/  F2FP.F16.F32.PACK_AB R165, R46, R165 ;  /* 0x000000a52ea5723e */ /* 0x000fc600000000ff */
[----:B------:R-:W-:-:S03]  /*104f0*/  FADD.FTZ R6, R46, R39 ;  /* 0x000000272e067221 */ /* 0x000fc60000010000 */
[----:B------:R-:W3:Y:S01]  /*10500*/  MUFU.EX2 R164, R33 ;  /* 0x0000002100a47308 */ /* 0x000ee20000000800 */
[----:B-1----:R-:W-:Y:S01]  /*10510*/  FADD.FTZ R39, R167, R6 ;  /* 0x00000006a7277221 */ /* 0x002fe20000010000 */
[C---:B--2---:R-:W-:Y:S01]  /*10520*/  FADD.FTZ R6, R160.reuse, R25 ;  /* 0x00000019a0067221 */ /* 0x044fe20000010000 */
[----:B------:R-:W-:-:S03]  /*10530*/  F2FP.F16.F32.PACK_AB R160, R160, R21 ;  /* 0x00000015a0a0723e */ /* 0x000fc600000000ff */
[----:B0-----:R-:W-:Y:S02]  /*10540*/  FADD.FTZ R25, R67, R6 ;  /* 0x0000000643197221 */ /* 0x001fe40000010000 */
[----:B------:R-:W0:Y:S02]  /*10550*/  MUFU.EX2 R77, R77 ;  /* 0x0000004d004d7308 */ /* 0x000e240000000800 */
[C---:B----4-:R-:W-:Y:S01]  /*10560*/  FADD.FTZ R6, R162.reuse, R25 ;  /* 0x00000019a2067221 */ /* 0x050fe20000010000 */
[----:B------:R-:W-:-:S03]  /*10570*/  F2FP.F16.F32.PACK_AB R162, R162, R67 ;  /* 0x00000043a2a2723e */ /* 0x000fc600000000ff */
[----:B------:R-:W-:Y:S02]  /*10580*/  FADD.FTZ R3, R71, R6 ;  /* 0x0000000647037221 */ /* 0x000fe40000010000 */
[----:B------:R-:W1:Y:S02]  /*10590*/  MUFU.EX2 R166, R31 ;  /* 0x0000001f00a67308 */ /* 0x000e640000000800 */
[C---:B---3--:R-:W-:Y:S01]  /*105a0*/  FADD.FTZ R6, R164.reuse, R3 ;  /* 0x00000003a4067221 */ /* 0x048fe20000010000 */
[----:B------:R-:W-:-:S05]  /*105b0*/  F2FP.F16.F32.PACK_AB R164, R164, R71 ;  /* 0x00000047a4a4723e */ /* 0x000fca00000000ff */
[----:B------:R-:W2:Y:S01]  /*105c0*/  MUFU.EX2 R30, R30 ;  /* 0x0000001e001e7308 */ /* 0x000ea20000000800 */
[----:B0-----:R-:W-:-:S04]  /*105d0*/  FADD.FTZ R3, R77, R6 ;  /* 0x000000064d037221 */ /* 0x001fc80000010000 */
[C---:B-1----:R-:W-:Y:S01]  /*105e0*/  FADD.FTZ R3, R166.reuse, R3 ;  /* 0x00000003a6037221 */ /* 0x042fe20000010000 */
[----:B------:R-:W-:Y:S01]  /*105f0*/  F2FP.F16.F32.PACK_AB R166, R166, R77 ;  /* 0x0000004da6a6723e */ /* 0x000fe200000000ff */
[C---:B--2---:R-:W-:Y:S01]  /*10600*/  FADD.FTZ R0, R30.reuse, R39 ;  /* 0x000000271e007221 */ /* 0x044fe20000010000 */
[----:B------:R-:W-:Y:S01]  /*10610*/  F2FP.F16.F32.PACK_AB R167, R30, R167 ;  /* 0x000000a71ea7723e */ /* 0x000fe200000000ff */
[----:B------:R-:W-:Y:S06]  /*10620*/  @!P3 BRA `(.L_x_2866) ;  /* 0x0000003000d4b947 */ /* 0x000fec0003800000 */
[----:B------:R-:W-:Y:S01]  /*10630*/  IMAD.MOV.U32 R10, RZ, RZ, R7 ;  /* 0x000000ffff0a7224 */ /* 0x000fe200078e0007 */
[----:B------:R-:W-:Y:S01]  /*10640*/  MOV R11, R35 ;  /* 0x00000023000b7202 */ /* 0x000fe20000000f00 */
[----:B------:R-:W-:Y:S02]  /*10650*/  IMAD.MOV.U32 R14, RZ, RZ, R186 ;  /* 0x000000ffff0e7224 */ /* 0x000fe400078e00ba */
[----:B------:R-:W-:Y:S02]  /*10660*/  IMAD.MOV.U32 R13, RZ, RZ, R184 ;  /* 0x000000ffff0d7224 */ /* 0x000fe400078e00b8 */
[----:B------:R-:W-:-:S07]  /*10670*/  IMAD.MOV.U32 R151, RZ, RZ, RZ ;  /* 0x000000ffff977224 */ /* 0x000fce00078e00ff */
.L_x_2876:
[----:B------:R-:W-:Y:S01]  /*10680*/  ISETP.NE.AND P3, PT, R190, RZ, PT ;  /* 0x000000ffbe00720c */ /* 0x000fe20003f65270 */
[----:B------:R-:W-:Y:S05]  /*10690*/  YIELD ;  /* 0x0000000000007946 */ /* 0x000fea0003800000 */
[----:B------:R-:W-:-:S04]  /*106a0*/  IADD3 R184, R13, 0x1, RZ ;  /* 0x000000010db87810 */ /* 0x000fc80007ffe0ff */
[----:B------:R-:W-:-:S04]  /*106b0*/  ISETP.NE.AND P4, PT, R184, 0x2, PT ;  /* 0x00000002b800780c */ /* 0x000fc80003f85270 */
[----:B------:R-:W-:Y:S02]  /*106c0*/  SEL R7, RZ, 0x1, P4 ;  /* 0x00000001ff077807 */ /* 0x000fe40002000000 */
[----:B------:R-:W-:Y:S02]  /*106d0*/  SEL R184, R184, RZ, P4 ;  /* 0x000000ffb8b87207 */ /* 0x000fe40002000000 */
[----:B------:R-:W-:Y:S01]  /*106e0*/  LOP3.LUT R186, R14, R7, RZ, 0x3c, !PT ;  /* 0x000000070eba7212 */ /* 0x000fe200078e3cff */
[----:B------:R-:W-:Y:S06]  /*106f0*/  @P3 BRA `(.L_x_2867) ;  /* 0x0000000000303947 */ /* 0x000fec0003800000 */
[----:B------:R-:W-:Y:S05]  /*10700*/  @!P0 BRA `(.L_x_2868) ;  /* 0x0000000000048947 */ /* 0x000fea0003800000 */
[----:B------:R-:W-:Y:S01]  /*10710*/  BPT.TRAP 0x1 ;  /* 0x000000040000795c */ /* 0x000fe20000300000 */
.L_x_2868:
[----:B------:R-:W-:Y:S01]  /*10720*/  IMAD R6, R184, 0x8, R2 ;  /* 0x00000008b8067824 */ /* 0x000fe200078e0202 */
[----:B------:R-:W-:-:S04]  /*10730*/  SHF.L.U32 R7, R186, 0x1f, RZ ;  /* 0x0000001fba077819 */ /* 0x000fc800000006ff */
[----:B------:R0:W1:Y:S01]  /*10740*/  SYNCS.PHASECHK.TRANS64.TRYWAIT P4, [R6+URZ+0x28830], R7 ;  /* 0x02883007060075a7 */ /* 0x000062000808017f */
[----:B------:R-:W-:Y:S05]  /*10750*/  @!P0 BRA `(.L_x_2869) ;  /* 0x0000000000048947 */ /* 0x000fea0003800000 */
[----:B------:R-:W-:Y:S01]  /*10760*/  BPT.TRAP 0x1 ;  /* 0x000000040000795c */ /* 0x000fe20000300000 */
.L_x_2869:
[----:B------:R-:W-:Y:S04]  /*10770*/  BSSY B0, `(.L_x_2867) ;  /* 0x0000004000007945 */ /* 0x000fe80003800000 */
[----:B-1----:R-:W-:Y:S05]  /*10780*/  @P4 BRA `(.L_x_2870) ;  /* 0x0000000000084947 */ /* 0x002fea0003800000 */
[----:B------:R-:W1:Y:S02]  /*10790*/  SYNCS.PHASECHK.TRANS64.TRYWAIT P4, [R6+URZ+0x28830], R7 ;  /* 0x02883007060075a7 */ /* 0x000e64000808017f */
[----:B-1----:R-:W-:Y:S05]  /*107a0*/  @!P4 BRA `(.L_x_2871) ;  /* 0x000001100090c947 */ /* 0x002fea0003800000 */
.L_x_2870:
[----:B------:R-:W-:Y:S05]  /*107b0*/  BSYNC B0 ;  /* 0x0000000000007941 */ /* 0x000fea0003800000 */
.L_x_2867:
[----:B------:R-:W2:Y:S01]  /*107c0*/  S2R R8, SR_TID.X ;  /* 0x0000000000087919 */ /* 0x000ea20000002100 */
[----:B01----:R-:W-:Y:S01]  /*107d0*/  IMAD.MOV.U32 R7, RZ, RZ, 0x40000040 ;  /* 0x40000040ff077424 */ /* 0x003fe200078e00ff */
[----:B------:R-:W-:Y:S05]  /*107e0*/  WARPSYNC.ALL ;  /* 0x0000000000007948 */ /* 0x000fea0003800000 */
[----:B------:R-:W-:Y:S01]  /*107f0*/  R2UR UR47, R7 ;  /* 0x00000000072f72ca */ /* 0x000fe200000e0000 */
[----:B------:R-:W-:Y:S02]  /*10800*/  IMAD R6, R184, 0x800, R4 ;  /* 0x00000800b8067824 */ /* 0x000fe400078e0204 */
[----:B------:R-:W-:-:S03]  /*10810*/  IMAD.MOV.U32 R9, RZ, RZ, 0x40000040 ;  /* 0x40000040ff097424 */ /* 0x000fc600078e00ff */
[----:B------:R-:W-:Y:S02]  /*10820*/  R2UR UR46, R6 ;  /* 0x00000000062e72ca */ /* 0x000fe400000e0000 */
[----:B------:R-:W-:Y:S02]  /*10830*/  R2UR UR11, R9 ;  /* 0x00000000090b72ca */ /* 0x000fe400000e0000 */
[----:B------:R-:W-:-:S04]  /*10840*/  MOV R9, 0x40000040 ;  /* 0x4000004000097802 */ /* 0x000fc80000000f00 */
[----:B------:R-:W-:Y:S01]  /*10850*/  R2UR UR15, R9 ;  /* 0x00000000090f72ca */ /* 0x000fe200000e0000 */
[----:B------:R-:W-:-:S05]  /*10860*/  IMAD.MOV.U32 R9, RZ, RZ, 0x40000040 ;  /* 0x40000040ff097424 */ /* 0x000fca00078e00ff */
[----:B------:R-:W-:Y:S02]  /*10870*/  R2UR UR19, R9 ;  /* 0x00000000091372ca */ /* 0x000fe400000e0000 */
[----:B------:R-:W-:Y:S02]  /*10880*/  MOV R9, 0x40000040 ;  /* 0x4000004000097802 */ /* 0x000fe40000000f00 */
[----:B--2---:R-:W-:Y:S02]  /*10890*/  SHF.R.U32.HI R8, RZ, 0x7, R8 ;  /* 0x00000007ff087819 */ /* 0x004fe40000011608 */
[----:B------:R-:W-:Y:S01]  /*108a0*/  R2UR UR23, R9 ;  /* 0x00000000091772ca */ /* 0x000fe200000e0000 */
[----:B------:R-:W-:Y:S01]  /*108b0*/  IMAD.MOV.U32 R9, RZ, RZ, 0x40000040 ;  /* 0x40000040ff097424 */ /* 0x000fe200078e00ff */
[----:B------:R-:W-:Y:S01]  /*108c0*/  IADD3 R7, R8, 0x8, RZ ;  /* 0x0000000808077810 */ /* 0x000fe20007ffe0ff */
[----:B------:R-:W-:-:S03]  /*108d0*/  VIADD R8, R6, 0x2 ;  /* 0x0000000206087836 */ /* 0x000fc60000000000 */
[----:B------:R-:W-:Y:S01]  /*108e0*/  R2UR UR27, R9 ;  /* 0x00000000091b72ca */ /* 0x000fe200000e0000 */
[----:B------:R0:W-:Y:S01]  /*108f0*/  BAR.SYNC.DEFER_BLOCKING R7, 0x100 ;  /* 0x000400070000751d */ /* 0x0001e20000010000 */
[----:B------:R-:W-:Y:S01]  /*10900*/  R2UR UR10, R8 ;  /* 0x00000000080a72ca */ /* 0x000fe200000e0000 */
[----:B------:R-:W-:Y:S01]  /*10910*/  VIADD R8, R6, 0x4 ;  /* 0x0000000406087836 */ /* 0x000fe20000000000 */
[----:B------:R-:W-:-:S04]  /*10920*/  MOV R9, 0x40000040 ;  /* 0x4000004000097802 */ /* 0x000fc80000000f00 */
[----:B------:R-:W-:Y:S01]  /*10930*/  R2UR UR14, R8 ;  /* 0x00000000080e72ca */ /* 0x000fe200000e0000 */
[----:B------:R-:W-:Y:S01]  /*10940*/  VIADD R8, R6, 0x6 ;  /* 0x0000000606087836 */ /* 0x000fe20000000000 */
[----:B------:R-:W-:Y:S01]  /*10950*/  R2UR UR31, R9 ;  /* 0x00000000091f72ca */ /* 0x000fe200000e0000 */
        /* <DEDUP_REMOVED lines=38> */
.L_x_2873:
[----:B------:R-:W-:Y:S01]  /*10bc0*/  SHF.L.U32 R6, R14, 0x1f, RZ ;  /* 0x0000001f0e067819 */ /* 0x000fe200000006ff */
[----:B------:R-:W-:-:S04]  /*10bd0*/  IMAD R7, R13, 0x8, R2 ;  /* 0x000000080d077824 */ /* 0x000fc800078e0202 */
[----:B------:R0:W1:Y:S01]  /*10be0*/  SYNCS.PHASECHK.TRANS64.TRYWAIT P3, [R7+URZ+0x28850], R6 ;  /* 0x02885006070075a7 */ /* 0x000062000806017f */
[----:B------:R-:W-:Y:S05]  /*10bf0*/  @!P0 BRA `(.L_x_2874) ;  /* 0x0000000000048947 */ /* 0x000fea0003800000 */
[----:B------:R-:W-:Y:S01]  /*10c00*/  BPT.TRAP 0x1 ;  /* 0x000000040000795c */ /* 0x000fe20000300000 */
.L_x_2874:
[----:B-1----:R-:W-:Y:S05]  /*10c10*/  @P3 BRA `(.L_x_2872) ;  /* 0x0000000000083947 */ /* 0x002fea0003800000 */
[----:B------:R-:W1:Y:S02]  /*10c20*/  SYNCS.PHASECHK.TRANS64.TRYWAIT P3, [R7+URZ+0x28850], R6 ;  /* 0x02885006070075a7 */ /* 0x000e64000806017f */
[----:B-1----:R-:W-:Y:S05]  /*10c30*/  @!P3 BRA `(.L_x_2875) ;  /* 0x0000010c0080b947 */ /* 0x002fea0003800000 */
.L_x_2872:
[----:B01----:R-:W-:Y:S01]  /*10c40*/  IADD3 R6, R2, 0x400, RZ ;  /* 0x0000040002067810 */ /* 0x003fe20007ffe0ff */
[----:B------:R-:W-:Y:S01]  /*10c50*/  IMAD.MOV.U32 R7, RZ, RZ, 0x40000040 ;  /* 0x40000040ff077424 */ /* 0x000fe200078e00ff */
[----:B------:R-:W-:Y:S05]  /*10c60*/  WARPSYNC.ALL ;  /* 0x0000000000007948 */ /* 0x000fea0003800000 */
[----:B------:R-:W-:Y:S01]  /*10c70*/  SHF.R.U32.HI R6, RZ, 0x4, R6 ;  /* 0x00000004ff067819 */ /* 0x000fe20000011606 */
[----:B------:R-:W-:Y:S01]  /*10c80*/  WARPGROUP.ARRIVE ;  /* 0x00000000000079c5 */ /* 0x000fe20000000000 */
[----:B------:R-:W-:Y:S01]  /*10c90*/  R2UR UR11, R7 ;  /* 0x00000000070b72ca */ /* 0x000fe200000e0000 */
[----:B------:R-:W-:Y:S01]  /*10ca0*/  FMUL.FTZ R14, R25, UR7 ;  /* 0x00000007190e7c20 */ /* 0x000fe20008410000 */
[----:B------:R-:W-:Y:S01]  /*10cb0*/  LOP3.LUT R6, R6, 0x3fff, RZ, 0xc0, !PT ;  /* 0x00003fff06067812 */ /* 0x000fe200078ec0ff */
[----:B------:R-:W-:Y:S01]  /*10cc0*/  FMUL.FTZ R25, R29, UR7 ;  /* 0x000000071d197c20 */ /* 0x000fe20008410000 */
[----:B------:R-:W-:Y:S01]  /*10cd0*/  MOV R9, 0x40000040 ;  /* 0x4000004000097802 */ /* 0x000fe20000000f00 */
[----:B------:R-:W-:Y:S01]  /*10ce0*/  FMUL.FTZ R29, R35, UR7 ;  /* 0x00000007231d7c20 */ /* 0x000fe20008410000 */
[----:B------:R-:W-:Y:S01]  /*10cf0*/  LOP3.LUT R6, R6, 0x4000000, RZ, 0xfc, !PT ;  /* 0x0400000006067812 */ /* 0x000fe200078efcff */
[----:B------:R-:W-:Y:S01]  /*10d00*/  FMUL.FTZ R35, R40, UR7 ;  /* 0x0000000728237c20 */ /* 0x000fe20008410000 */
[----:B------:R-:W-:Y:S01]  /*10d10*/  FMUL.FTZ R40, R46, UR7 ;  /* 0x000000072e287c20 */ /* 0x000fe20008410000 */
[----:B------:R-:W-:Y:S01]  /*10d20*/  FMUL.FTZ R46, R49, UR7 ;  /* 0x00000007312e7c20 */ /* 0x000fe20008410000 */
[----:B------:R-:W-:-:S02]  /*10d30*/  IMAD.IADD R49, R204, 0x1, R191 ;  /* 0x00000001cc317824 */ /* 0x000fc400078e02bf */
[----:B------:R-:W-:Y:S01]  /*10d40*/  FMUL.FTZ R20, R27, UR7 ;  /* 0x000000071b147c20 */ /* 0x000fe20008410000 */
[----:B------:R-:W-:Y:S02]  /*10d50*/  IMAD R6, R13, 0x800, R6 ;  /* 0x000008000d067824 */ /* 0x000fe400078e0206 */
[----:B------:R-:W-:Y:S01]  /*10d60*/  FMUL.FTZ R27, R32, UR7 ;  /* 0x00000007201b7c20 */ /* 0x000fe20008410000 */
[----:B------:R-:W-:Y:S01]  /*10d70*/  FMUL.FTZ R32, R36, UR7 ;  /* 0x0000000724207c20 */ /* 0x000fe20008410000 */
[----:B------:R-:W-:Y:S01]  /*10d80*/  FMUL.FTZ R36, R41, UR7 ;  /* 0x0000000729247c20 */ /* 0x000fe20008410000 */
[C---:B------:R-:W-:Y:S01]  /*10d90*/  VIADD R8, R6.reuse, 0x80 ;  /* 0x0000008006087836 */ /* 0x040fe20000000000 */
[----:B------:R-:W-:Y:S01]  /*10da0*/  R2UR UR10, R6 ;  /* 0x00000000060a72ca */ /* 0x000fe200000e0000 */
        /* <DEDUP_REMOVED lines=44> */
[----:B------:R-:W4:Y:S01]  /*11070*/  S2R R232, SR_TID.X ;  /* 0x0000000000e87919 */ /* 0x000f220000002100 */
[----:B------:R-:W-:-:S04]  /*11080*/  @!P1 LEA R13, R13, R2, 0x3 ;  /* 0x000000020d0d9211 */ /* 0x000fc800078e18ff */
[----:B------:R-:W5:Y:S01]  /*11090*/  MUFU.TANH R30, R30 ;  /* 0x0000001e001e7308 */ /* 0x000f620000002400 */
[----:B------:R-:W-:-:S07]  /*110a0*/  @!P1 VIADD R13, R13, 0x28860 ;  /* 0x000288600d0d9836 */ /* 0x000fce0000000000 */
[----:B------:R-:W5:Y:S08]  /*110b0*/  MUFU.TANH R32, R32 ;  /* 0x0000002000207308 */ /* 0x000f700000002400 */
[----:B------:R-:W5:Y:S08]  /*110c0*/  MUFU.TANH R34, R34 ;  /* 0x0000002200227308 */ /* 0x000f700000002400 */
[----:B------:R-:W5:Y:S01]  /*110d0*/  MUFU.TANH R35, R35 ;  /* 0x0000002300237308 */ /* 0x000f620000002400 */
[----:B----4-:R-:W-:-:S07]  /*110e0*/  SHF.R.U32.HI R232, RZ, 0x7, R232 ;  /* 0x00000007ffe87819 */ /* 0x010fce00000116e8 */
[----:B------:R-:W4:Y:S08]  /*110f0*/  MUFU.TANH R36, R36 ;  /* 0x0000002400247308 */ /* 0x000f300000002400 */
        /* <DEDUP_REMOVED lines=17> */
[----:B------:R-:W-:Y:S02]  /*11210*/  R2UR UR10, R8 ;  /* 0x00000000080a72ca */ /* 0x000fe400000e0000 */
[----:B------:R-:W-:Y:S01]  /*11220*/  R2UR UR11, R9 ;  /* 0x00000000090b72ca */ /* 0x000fe200000e0000 */
[----:B------:R-:W0:Y:S03]  /*11230*/  @P2 LDC R8, c[0x0][0x44c] ;  /* 0x00011300ff082b82 */ /* 0x000e260000000800 */
[----:B------:R-:W4:Y:S05]  /*11240*/  MUFU.TANH R181, R181 ;  /* 0x000000b500b57308 */ /* 0x000f2a0000002400 */
[----:B------:R-:W1:Y:S03]  /*11250*/  @P2 LDC R9, c[0x0][0x450] ;  /* 0x00011400ff092b82 */ /* 0x000e660000000800 */
[----:B------:R-:W-:Y:S08]  /*11260*/  MUFU.TANH R183, R183 ;  /* 0x000000b700b77308 */ /* 0x000ff00000002400 */
[----:B------:R-:W-:Y:S01]  /*11270*/  MUFU.TANH R237, R237 ;  /* 0x000000ed00ed7308 */ /* 0x000fe20000002400 */
[----:B0-----:R-:W-:-:S07]  /*11280*/  @P2 IMAD.HI.U32 R8, R49, R8, RZ ;  /* 0x0000000831082227 */ /* 0x001fce00078e00ff */
[----:B------:R-:W-:Y:S01]  /*11290*/  MUFU.TANH R80, R80 ;  /* 0x0000005000507308 */ /* 0x000fe20000002400 */
[----:B-1----:R-:W-:Y:S01]  /*112a0*/  @P2 SHF.R.U32.HI R49, RZ, R9, R8 ;  /* 0x00000009ff312219 */ /* 0x002fe20000011608 */
[----:B------:R-:W-:Y:S01]  /*112b0*/  VIADD R8, R6, 0x180 ;  /* 0x0000018006087836 */ /* 0x000fe20000000000 */
[----:B------:R-:W-:-:S05]  /*112c0*/  MOV R9, 0xffffff80 ;  /* 0xffffff8000097802 */ /* 0x000fca0000000f00 */
[----:B------:R-:W-:Y:S01]  /*112d0*/  MUFU.TANH R84, R84 ;  /* 0x0000005400547308 */ /* 0x000fe20000002400 */
[----:B------:R-:W-:Y:S02]  /*112e0*/  IMAD R54, R12, R9, 0x1 ;  /* 0x000000010c367424 */ /* 0x000fe400078e0209 */
[----:B------:R-:W-:Y:S02]  /*112f0*/  IMAD.MOV.U32 R9, RZ, RZ, 0x40000040 ;  /* 0x40000040ff097424 */ /* 0x000fe400078e00ff */
[----:B------:R-:W-:-:S03]  /*11300*/  IMAD R54, R203, -0x2, R54 ;  /* 0xfffffffecb367824 */ /* 0x000fc600078e0236 */
[----:B------:R-:W-:Y:S02]  /*11310*/  MUFU.TANH R15, R15 ;  /* 0x0000000f000f7308 */ /* 0x000fe40000002400 */
[----:B------:R-:W-:-:S06]  /*11320*/  IADD3 R54, -R192, R54, R193 ;  /* 0x00000036c0367210 */ /* 0x000fcc0007ffe1c1 */
        /* <DEDUP_REMOVED lines=19> */
[----:B------:R-:W-:Y:S01]  /*11460*/  MUFU.TANH R44, R44 ;  /* 0x0000002c002c7308 */ /* 0x000fe20000002400 */
[----:B------:R-:W-:Y:S01]  /*11470*/  R2UR UR14, R8 ;  /* 0x00000000080e72ca */ /* 0x000fe200000e0000 */
[----:B------:R-:W-:Y:S01]  /*11480*/  FMUL.FTZ R8, R61, UR7 ;  /* 0x000000073d087c20 */ /* 0x000fe20008410000 */
[----:B------:R-:W-:Y:S01]  /*11490*/  R2UR UR15, R9 ;  /* 0x00000000090f72ca */ /* 0x000fe200000e0000 */
[----:B------:R-:W-:Y:S01]  /*114a0*/  FMUL.FTZ R9, R68, UR7 ;  /* 0x0000000744097c20 */ /* 0x000fe20008410000 */
[----:B------:R-:W-:-:S03]  /*114b0*/  FMUL.FTZ R68, R83, UR7 ;  /* 0x0000000753447c20 */ /* 0x000fc60008410000 */
[----:B------:R-:W-:Y:S08]  /*114c0*/  MUFU.TANH R47, R47 ;  /* 0x0000002f002f7308 */ /* 0x000ff00000002400 */
[----:B------:R-:W0:Y:S08]  /*114d0*/  MUFU.TANH R8, R8 ;  /* 0x0000000800087308 */ /* 0x000e300000002400 */
[----:B------:R-:W1:Y:S08]  /*114e0*/  MUFU.TANH R9, R9 ;  /* 0x0000000900097308 */ /* 0x000e700000002400 */
        /* <DEDUP_REMOVED lines=11> */
[----:B------:R-:W2:Y:S05]  /*115a0*/  SHFL.IDX PT, R173, R49, RZ, 0x1c1f ;  /* 0x001c1fff31ad7589 */ /* 0x000eaa00000e0000 */
[----:B------:R-:W-:Y:S01]  /*115b0*/  HGMMA.64x128x16.F32 R88, R168, gdesc[UR8].tnspB, R88, gsb0 ;  /* 0x41e00008a8587df0 */ /* 0x000fe20008000858 */
[----:B--2---:R-:W-:-:S04]  /*115c0*/  IADD3 R57, R54, R173, RZ ;  /* 0x000000ad36397210 */ /* 0x004fc80007ffe0ff */
[C---:B------:R-:W-:Y:S02]  /*115d0*/  ISETP.GT.AND P3, PT, R57.reuse, RZ, PT ;  /* 0x000000ff3900720c */ /* 0x040fe40003f64270 */
[----:B------:R-:W-:Y:S02]  /*115e0*/  ISETP.GT.AND P4, PT, R57, 0x1, PT ;  /* 0x000000013900780c */ /* 0x000fe40003f84270 */
[----:B------:R-:W-:Y:S02]  /*115f0*/  FSEL R7, R7, -INF , P3 ;  /* 0xff80000007077808 */ /* 0x000fe40001800000 */
[----:B------:R-:W-:Y:S02]  /*11600*/  FSEL R59, R14, -INF , P4 ;  /* 0xff8000000e3b7808 */ /* 0x000fe40002000000 */
[----:B------:R-:W-:Y:S02]  /*11610*/  ISETP.GT.AND P3, PT, R57, 0x8, PT ;  /* 0x000000083900780c */ /* 0x000fe40003f64270 */
[----:B------:R-:W-:-:S02]  /*11620*/  FMNMX.FTZ R14, R7, R11, !PT ;  /* 0x0000000b070e7209 */ /* 0x000fc40007810000 */
[----:B------:R-:W-:Y:S02]  /*11630*/  ISETP.GT.AND P4, PT, R57, 0x9, PT ;  /* 0x000000093900780c */ /* 0x000fe40003f84270 */
[----:B------:R-:W-:Y:S02]  /*11640*/  FSEL R21, R21, -INF , P3 ;  /* 0xff80000015157808 */ /* 0x000fe40001800000 */
[----:B------:R-:W-:Y:S02]  /*11650*/  FMNMX.FTZ R14, R59, R14, !PT ;  /* 0x0000000e3b0e7209 */ /* 0x000fe40007810000 */
[----:B------:R-:W-:Y:S02]  /*11660*/  ISETP.GT.AND P3, PT, R57, 0x10, PT ;  /* 0x000000103900780c */ /* 0x000fe40003f64270 */
[----:B------:R-:W-:Y:S02]  /*11670*/  FSEL R25, R25, -INF , P4 ;  /* 0xff80000019197808 */ /* 0x000fe40002000000 */
[----:B------:R-:W-:-:S02]  /*11680*/  FMNMX.FTZ R14, R21, R14, !PT ;  /* 0x0000000e150e7209 */ /* 0x000fc40007810000 */
[----:B------:R-:W-:Y:S02]  /*11690*/  ISETP.GT.AND P4, PT, R57, 0x11, PT ;  /* 0x000000113900780c */ /* 0x000fe40003f84270 */
[----:B---3--:R-:W-:Y:S02]  /*116a0*/  FSEL R27, R27, -INF , P3 ;  /* 0xff8000001b1b7808 */ /* 0x008fe40001800000 */
[----:B------:R-:W-:Y:S02]  /*116b0*/  FMNMX.FTZ R14, R25, R14, !PT ;  /* 0x0000000e190e7209 */ /* 0x000fe40007810000 */
[----:B------:R-:W-:Y:S02]  /*116c0*/  ISETP.GT.AND P3, PT, R57, 0x18, PT ;  /* 0x000000183900780c */ /* 0x000fe40003f64270 */
[----:B-----5:R-:W-:Y:S02]  /*116d0*/  FSEL R61, R30, -INF , P4 ;  /* 0xff8000001e3d7808 */ /* 0x020fe40002000000 */
[----:B------:R-:W-:-:S02]  /*116e0*/  FMNMX.FTZ R14, R27, R14, !PT ;  /* 0x0000000e1b0e7209 */ /* 0x000fc40007810000 */
[----:B------:R-:W-:Y:S02]  /*116f0*/  ISETP.GT.AND P4, PT, R57, 0x19, PT ;  /* 0x000000193900780c */ /* 0x000fe40003f84270 */
[----:B------:R-:W-:Y:S02]  /*11700*/  FSEL R65, R32, -INF , P3 ;  /* 0xff80000020417808 */ /* 0x000fe40001800000 */
[----:B------:R-:W-:Y:S02]  /*11710*/  FMNMX.FTZ R14, R61, R14, !PT ;  /* 0x0000000e3d0e7209 */ /* 0x000fe40007810000 */
[----:B------:R-:W-:Y:S02]  /*11720*/  ISETP.GT.AND P3, PT, R57, 0x20, PT ;  /* 0x000000203900780c */ /* 0x000fe40003f64270 */
[----:B------:R-:W-:Y:S01]  /*11730*/  FMNMX.FTZ R14, R65, R14, !PT ;  /* 0x0000000e410e7209 */ /* 0x000fe20007810000 */
[----:B------:R-:W-:Y:S02]  /*11740*/  WARPGROUP.DEPBAR.LE gsb0, 0x0 ;  /* 0x00008000000079c5 */ /* 0x000fe40000010000 */
[----:B------:R-:W-:Y:S01]  /*11750*/  FSEL R169, R34, -INF , P4 ;  /* 0xff80000022a97808 */ /* 0x000fe20002000000 */
[----:B------:R-:W-:Y:S01]  /*11760*/  WARPGROUP.ARRIVE ;  /* 0x00000000000079c5 */ /* 0x000fe20000000000 */
[----:B------:R-:W-:-:S02]  /*11770*/  ISETP.GT.AND P4, PT, R57, 0x21, PT ;  /* 0x000000213900780c */ /* 0x000fc40003f84270 */
[----:B------:R-:W-:Y:S02]  /*11780*/  FSEL R171, R35, -INF , P3 ;  /* 0xff80000023ab7808 */ /* 0x000fe40001800000 */
[----:B------:R-:W-:Y:S01]  /*11790*/  FMNMX.FTZ R14, R169, R14, !PT ;  /* 0x0000000ea90e7209 */ /* 0x000fe20007810000 */
[----:B------:R-:W-:Y:S01]  /*117a0*/  HGMMA.64x128x16.F32 R88, R152, gdesc[UR12].tnspB, R88, gsb0 ;  /* 0x41e0000c98587df0 */ /* 0x000fe20008000858 */
[----:B------:R-:W-:Y:S02]  /*117b0*/  ISETP.GT.AND P3, PT, R57, 0x28, PT ;  /* 0x000000283900780c */ /* 0x000fe40003f64270 */
[----:B----4-:R-:W-:Y:S01]  /*117c0*/  FSEL R173, R36, -INF , P4 ;  /* 0xff80000024ad7808 */ /* 0x010fe20002000000 */
[----:B------:R-:W-:Y:S01]  /*117d0*/  FMUL.FTZ R36, R62, UR7 ;  /* 0x000000073e247c20 */ /* 0x000fe20008410000 */
[----:B------:R-:W-:Y:S01]  /*117e0*/  FMNMX.FTZ R14, R171, R14, !PT ;  /* 0x0000000eab0e7209 */ /* 0x000fe20007810000 */
[----:B------:R-:W-:Y:S01]  /*117f0*/  FMUL.FTZ R62, R75, UR7 ;  /* 0x000000074b3e7c20 */ /* 0x000fe20008410000 */
[----:B------:R-:W-:Y:S01]  /*11800*/  ISETP.GT.AND P4, PT, R57, 0x29, PT ;  /* 0x000000293900780c */ /* 0x000fe20003f84270 */
[----:B------:R-:W2:Y:S01]  /*11810*/  SHFL.IDX PT, R75, R49, 0x1, 0x1c1f ;  /* 0x003c1f00314b7f89 */ /* 0x000ea200000e0000 */
[----:B------:R-:W-:Y:S01]  /*11820*/  FSEL R39, R39, -INF , P3 ;  /* 0xff80000027277808 */ /* 0x000fe20001800000 */
[----:B------:R-:W-:Y:S01]  /*11830*/  MUFU.TANH R36, R36 ;  /* 0x0000002400247308 */ /* 0x000fe20000002400 */
[----:B------:R-:W-:-:S02]  /*11840*/  FMNMX.FTZ R14, R173, R14, !PT ;  /* 0x0000000ead0e7209 */ /* 0x000fc40007810000 */
[----:B------:R-:W-:Y:S02]  /*11850*/  ISETP.GT.AND P3, PT, R57, 0x30, PT ;  /* 0x000000303900780c */ /* 0x000fe40003f64270 */
[----:B------:R-:W-:Y:S02]  /*11860*/  FSEL R69, R42, -INF , P4 ;  /* 0xff8000002a457808 */ /* 0x000fe40002000000 */
[----:B------:R-:W-:Y:S01]  /*11870*/  FMNMX.FTZ R14, R39, R14, !PT ;  /* 0x0000000e270e7209 */ /* 0x000fe20007810000 */
[----:B------:R-:W-:Y:S01]  /*11880*/  MUFU.TANH R62, R62 ;  /* 0x0000003e003e7308 */ /* 0x000fe20000002400 */
[----:B------:R-:W-:Y:S02]  /*11890*/  ISETP.GT.AND P4, PT, R57, 0x31, PT ;  /* 0x000000313900780c */ /* 0x000fe40003f84270 */
[----:B------:R-:W-:Y:S02]  /*118a0*/  FSEL R45, R45, -INF , P3 ;  /* 0xff8000002d2d7808 */ /* 0x000fe40001800000 */
[----:B------:R-:W-:-:S02]  /*118b0*/  FMNMX.FTZ R14, R69, R14, !PT ;  /* 0x0000000e450e7209 */ /* 0x000fc40007810000 */
[----:B------:R-:W-:Y:S02]  /*118c0*/  ISETP.GT.AND P3, PT, R57, 0x38, PT ;  /* 0x000000383900780c */ /* 0x000fe40003f64270 */
[----:B------:R-:W-:Y:S01]  /*118d0*/  FSEL R175, R46, -INF , P4 ;  /* 0xff8000002eaf7808 */ /* 0x000fe20002000000 */
[----:B------:R-:W-:Y:S01]  /*118e0*/  FMUL.FTZ R46, R63, UR7 ;  /* 0x000000073f2e7c20 */ /* 0x000fe20008410000 */
[----:B------:R-:W-:Y:S01]  /*118f0*/  FMNMX.FTZ R30, R45, R14, !PT ;  /* 0x0000000e2d1e7209 */ /* 0x000fe20007810000 */
[----:B------:R-:W-:Y:S01]  /*11900*/  FMUL.FTZ R14, R73, UR7 ;  /* 0x00000007490e7c20 */ /* 0x000fe20008410000 */
[----:B------:R-:W-:Y:S01]  /*11910*/  ISETP.GT.AND P4, PT, R57, 0x39, PT ;  /* 0x000000393900780c */ /* 0x000fe20003f84270 */
[----:B--2---:R-:W-:Y:S01]  /*11920*/  IMAD.IADD R54, R54, 0x1, R75 ;  /* 0x0000000136367824 */ /* 0x004fe200078e024b */
[----:B------:R-:W-:Y:S01]  /*11930*/  FSEL R73, R50, -INF , P3 ;  /* 0xff80000032497808 */ /* 0x000fe20001800000 */
[----:B------:R-:W-:Y:S01]  /*11940*/  FMUL.FTZ R50, R66, UR7 ;  /* 0x0000000742327c20 */ /* 0x000fe20008410000 */
[----:B------:R-:W-:Y:S01]  /*11950*/  FMNMX.FTZ R30, R175, R30, !PT ;  /* 0x0000001eaf1e7209 */ /* 0x000fe20007810000 */
[----:B------:R-:W2:Y:S01]  /*11960*/  MUFU.TANH R14, R14 ;  /* 0x0000000e000e7308 */ /* 0x000ea20000002400 */
[----:B------:R-:W-:Y:S01]  /*11970*/  ISETP.GT.AND P3, PT, R57, 0x40, PT ;  /* 0x000000403900780c */ /* 0x000fe20003f64270 */
[----:B------:R-:W-:Y:S01]  /*11980*/  FMUL.FTZ R66, R79, UR7 ;  /* 0x000000074f427c20 */ /* 0x000fe20008410000 */
[----:B------:R-:W-:-:S02]  /*11990*/  FSEL R51, R51, -INF , P4 ;  /* 0xff80000033337808 */ /* 0x000fc40002000000 */
[----:B------:R-:W-:Y:S01]  /*119a0*/  FMNMX.FTZ R32, R73, R30, !PT ;  /* 0x0000001e49207209 */ /* 0x000fe20007810000 */
[----:B------:R-:W-:Y:S01]  /*119b0*/  FMUL.FTZ R30, R76, UR7 ;  /* 0x000000074c1e7c20 */ /* 0x000fe20008410000 */
[----:B------:R-:W-:Y:S01]  /*119c0*/  ISETP.GT.AND P4, PT, R57, 0x41, PT ;  /* 0x000000413900780c */ /* 0x000fe20003f84270 */
[----:B------:R-:W-:Y:S01]  /*119d0*/  MUFU.TANH R46, R46 ;  /* 0x0000002e002e7308 */ /* 0x000fe20000002400 */
[----:B------:R-:W-:Y:S01]  /*119e0*/  FSEL R177, R52, -INF , P3 ;  /* 0xff80000034b17808 */ /* 0x000fe20001800000 */
[----:B------:R-:W-:Y:S01]  /*119f0*/  FMUL.FTZ R52, R67, UR7 ;  /* 0x0000000743347c20 */ /* 0x000fe20008410000 */
[----:B------:R-:W-:Y:S01]  /*11a00*/  FMNMX.FTZ R32, R51, R32, !PT ;  /* 0x0000002033207209 */ /* 0x000fe20007810000 */
[----:B------:R-:W-:Y:S01]  /*11a10*/  FMUL.FTZ R67, R82, UR7 ;  /* 0x0000000752437c20 */ /* 0x000fe20008410000 */
[----:B------:R-:W-:Y:S02]  /*11a20*/  ISETP.GT.AND P3, PT, R57, 0x48, PT ;  /* 0x000000483900780c */ /* 0x000fe40003f64270 */
[----:B------:R-:W-:Y:S01]  /*11a30*/  FSEL R179, R56, -INF , P4 ;  /* 0xff80000038b37808 */ /* 0x000fe20002000000 */
[----:B------:R-:W3:Y:S01]  /*11a40*/  MUFU.TANH R30, R30 ;  /* 0x0000001e001e7308 */ /* 0x000ee20000002400 */
[----:B------:R-:W-:Y:S01]  /*11a50*/  FMNMX.FTZ R34, R177, R32, !PT ;  /* 0x00000020b1227209 */ /* 0x000fe20007810000 */
[----:B------:R-:W-:Y:S01]  /*11a60*/  FMUL.FTZ R32, R77, UR7 ;  /* 0x000000074d207c20 */ /* 0x000fe20008410000 */
[----:B------:R-:W-:Y:S01]  /*11a70*/  ISETP.GT.AND P4, PT, R57, 0x49, PT ;  /* 0x000000493900780c */ /* 0x000fe20003f84270 */
[----:B------:R-:W-:Y:S01]  /*11a80*/  FMUL.FTZ R56, R70, UR7 ;  /* 0x0000000746387c20 */ /* 0x000fe20008410000 */
[----:B------:R-:W-:-:S02]  /*11a90*/  FSEL R181, R181, -INF , P3 ;  /* 0xff800000b5b57808 */ /* 0x000fc40001800000 */
[----:B------:R-:W-:Y:S01]  /*11aa0*/  FMNMX.FTZ R34, R179, R34, !PT ;  /* 0x00000022b3227209 */ /* 0x000fe20007810000 */
[----:B------:R-:W4:Y:S01]  /*11ab0*/  MUFU.TANH R32, R32 ;  /* 0x0000002000207308 */ /* 0x000f220000002400 */
[----:B------:R-:W-:Y:S02]  /*11ac0*/  ISETP.GT.AND P3, PT, R57, 0x50, PT ;  /* 0x000000503900780c */ /* 0x000fe40003f64270 */
[----:B0-----:R-:W-:Y:S01]  /*11ad0*/  FSEL R77, R8, -INF , P4 ;  /* 0xff800000084d7808 */ /* 0x001fe20002000000 */
[----:B------:R-:W-:Y:S01]  /*11ae0*/  FMUL.FTZ R8, R81, UR7 ;  /* 0x0000000751087c20 */ /* 0x000fe20008410000 */
[----:B------:R-:W-:Y:S02]  /*11af0*/  FMNMX.FTZ R34, R181, R34, !PT ;  /* 0x00000022b5227209 */ /* 0x000fe40007810000 */
[----:B------:R-:W-:Y:S01]  /*11b00*/  ISETP.GT.AND P4, PT, R57, 0x51, PT ;  /* 0x000000513900780c */ /* 0x000fe20003f84270 */
[----:B------:R0:W5:Y:S01]  /*11b10*/  MUFU.TANH R42, R8 ;  /* 0x00000008002a7308 */ /* 0x0001620000002400 */
[----:B------:R-:W-:-:S02]  /*11b20*/  FSEL R183, R183, -INF , P3 ;  /* 0xff800000b7b77808 */ /* 0x000fc40001800000 */
[----:B------:R-:W-:Y:S02]  /*11b30*/  FMNMX.FTZ R34, R77, R34, !PT ;  /* 0x000000224d227209 */ /* 0x000fe40007810000 */
[----:B------:R-:W-:Y:S02]  /*11b40*/  ISETP.GT.AND P3, PT, R57, 0x58, PT ;  /* 0x000000583900780c */ /* 0x000fe40003f64270 */
[----:B------:R-:W-:Y:S01]  /*11b50*/  FSEL R233, R233, -INF , P4 ;  /* 0xff800000e9e97808 */ /* 0x000fe20002000000 */
[----:B------:R-:W-:Y:S01]  /*11b60*/  MUFU.TANH R50, R50 ;  /* 0x0000003200327308 */ /* 0x000fe20000002400 */
[----:B------:R-:W-:Y:S01]  /*11b70*/  FMNMX.FTZ R34, R183, R34, !PT ;  /* 0x00000022b7227209 */ /* 0x000fe20007810000 */
[----:B0-----:R-:W-:Y:S01]  /*11b80*/  FMUL.FTZ R8, R85, UR7 ;  /* 0x0000000755087c20 */ /* 0x001fe20008410000 */
[----:B------:R-:W-:Y:S02]  /*11b90*/  ISETP.GT.AND P4, PT, R57, 0x59, PT ;  /* 0x000000593900780c */ /* 0x000fe40003f84270 */
[----:B-1----:R-:W-:-:S02]  /*11ba0*/  FSEL R81, R9, -INF , P3 ;  /* 0xff80000009517808 */ /* 0x002fc40001800000 */
[----:B------:R-:W-:Y:S01]  /*11bb0*/  FMNMX.FTZ R34, R233, R34, !PT ;  /* 0x00000022e9227209 */ /* 0x000fe20007810000 */
[----:B------:R0:W1:Y:S01]  /*11bc0*/  MUFU.TANH R35, R8 ;  /* 0x0000000800237308 */ /* 0x0000620000002400 */
[----:B------:R-:W-:Y:S02]  /*11bd0*/  ISETP.GT.AND P3, PT, R57, 0x60, PT ;  /* 0x000000603900780c */ /* 0x000fe40003f64270 */
[----:B------:R-:W-:Y:S02]  /*11be0*/  FSEL R235, R235, -INF , P4 ;  /* 0xff800000ebeb7808 */ /* 0x000fe40002000000 */
[----:B------:R-:W-:Y:S02]  /*11bf0*/  FMNMX.FTZ R34, R81, R34, !PT ;  /* 0x0000002251227209 */ /* 0x000fe40007810000 */
[----:B------:R-:W-:Y:S01]  /*11c00*/  ISETP.GT.AND P4, PT, R57, 0x61, PT ;  /* 0x000000613900780c */ /* 0x000fe20003f84270 */
[----:B------:R-:W1:Y:S01]  /*11c10*/  MUFU.TANH R52, R52 ;  /* 0x0000003400347308 */ /* 0x000e620000002400 */
[----:B------:R-:W-:-:S02]  /*11c20*/  FSEL R237, R237, -INF , P3 ;  /* 0xff800000eded7808 */ /* 0x000fc40001800000 */
[----:B------:R-:W-:Y:S02]  /*11c30*/  FMNMX.FTZ R34, R235, R34, !PT ;  /* 0x00000022eb227209 */ /* 0x000fe40007810000 */
[----:B------:R-:W-:Y:S02]  /*11c40*/  ISETP.GT.AND P3, PT, R57, 0x68, PT ;  /* 0x000000683900780c */ /* 0x000fe40003f64270 */
[----:B--2---:R-:W-:Y:S01]  /*11c50*/  FSEL R14, R14, -INF , P4 ;  /* 0xff8000000e0e7808 */ /* 0x004fe20002000000 */
[----:B------:R-:W2:Y:S01]  /*11c60*/  MUFU.TANH R56, R56 ;  /* 0x0000003800387308 */ /* 0x000ea20000002400 */
[----:B------:R-:W-:Y:S02]  /*11c70*/  FMNMX.FTZ R9, R237, R34, !PT ;  /* 0x00000022ed097209 */ /* 0x000fe40007810000 */
[----:B------:R-:W-:Y:S02]  /*11c80*/  ISETP.GT.AND P4, PT, R57, 0x69, PT ;  /* 0x000000693900780c */ /* 0x000fe40003f84270 */
[----:B---3--:R-:W-:-:S02]  /*11c90*/  FSEL R85, R30, -INF , P3 ;  /* 0xff8000001e557808 */ /* 0x008fc40001800000 */
[----:B------:R-:W-:Y:S01]  /*11ca0*/  FMNMX.FTZ R34, R14, R9, !PT ;  /* 0x000000090e227209 */ /* 0x000fe20007810000 */
[----:B------:R-:W3:Y:S01]  /*11cb0*/  MUFU.TANH R66, R66 ;  /* 0x0000004200427308 */ /* 0x000ee20000002400 */
[----:B------:R-:W-:Y:S02]  /*11cc0*/  ISETP.GT.AND P3, PT, R57, 0x70, PT ;  /* 0x000000703900780c */ /* 0x000fe40003f64270 */
[----:B----4-:R-:W-:Y:S02]  /*11cd0*/  FSEL R30, R32, -INF , P4 ;  /* 0xff800000201e7808 */ /* 0x010fe40002000000 */
[----:B------:R-:W-:Y:S01]  /*11ce0*/  FMNMX.FTZ R9, R85, R34, !PT ;  /* 0x0000002255097209 */ /* 0x000fe20007810000 */
[----:B------:R-:W-:Y:S01]  /*11cf0*/  IMAD.U32 R34, RZ, RZ, UR5 ;  /* 0x00000005ff227e24 */ /* 0x000fe2000f8e00ff */
[----:B------:R-:W-:Y:S01]  /*11d00*/  ISETP.GT.AND P4, PT, R57, 0x71, PT ;  /* 0x000000713900780c */ /* 0x000fe20003f84270 */
[----:B------:R-:W4:Y:S01]  /*11d10*/  MUFU.TANH R67, R67 ;  /* 0x0000004300437308 */ /* 0x000f220000002400 */
[----:B------:R-:W-:-:S02]  /*11d20*/  FSEL R32, R80, -INF , P3 ;  /* 0xff80000050207808 */ /* 0x000fc40001800000 */
[----:B------:R-:W-:Y:S02]  /*11d30*/  FMNMX.FTZ R9, R30, R9, !PT ;  /* 0x000000091e097209 */ /* 0x000fe40007810000 */
[C---:B------:R-:W-:Y:S02]  /*11d40*/  ISETP.GT.AND P3, PT, R57.reuse, 0x78, PT ;  /* 0x000000783900780c */ /* 0x040fe40003f64270 */
[----:B-----5:R-:W-:Y:S02]  /*11d50*/  FSEL R42, R42, -INF , P4 ;  /* 0xff8000002a2a7808 */ /* 0x020fe40002000000 */
[----:B------:R-:W-:Y:S02]  /*11d60*/  FMNMX.FTZ R9, R32, R9, !PT ;  /* 0x0000000920097209 */ /* 0x000fe40007810000 */
[----:B------:R-:W-:Y:S02]  /*11d70*/  ISETP.GT.AND P4, PT, R57, 0x79, PT ;  /* 0x000000793900780c */ /* 0x000fe40003f84270 */
[----:B------:R-:W-:-:S02]  /*11d80*/  FSEL R57, R84, -INF , P3 ;  /* 0xff80000054397808 */ /* 0x000fc40001800000 */
[----:B0-----:R-:W-:Y:S02]  /*11d90*/  FMNMX.FTZ R8, R42, R9, !PT ;  /* 0x000000092a087209 */ /* 0x001fe40007810000 */
[----:B-1----:R-:W-:Y:S02]  /*11da0*/  FSEL R63, R35, -INF , P4 ;  /* 0xff800000233f7808 */ /* 0x002fe40002000000 */
[----:B------:R-:W-:Y:S02]  /*11db0*/  FMNMX.FTZ R8, R57, R8, !PT ;  /* 0x0000000839087209 */ /* 0x000fe40007810000 */
[C---:B------:R-:W-:Y:S02]  /*11dc0*/  ISETP.GT.AND P5, PT, R54.reuse, RZ, PT ;  /* 0x000000ff3600720c */ /* 0x040fe40003fa4270 */
[----:B------:R-:W-:Y:S02]  /*11dd0*/  FMNMX.FTZ R8, R63, R8, !PT ;  /* 0x000000083f087209 */ /* 0x000fe40007810000 */
[----:B------:R-:W-:Y:S01]  /*11de0*/  ISETP.GT.AND P4, PT, R54, 0x1, PT ;  /* 0x000000013600780c */ /* 0x000fe20003f84270 */
[----:B------:R-:W-:-:S02]  /*11df0*/  WARPGROUP.DEPBAR.LE gsb0, 0x0 ;  /* 0x00008000000079c5 */ /* 0x000fc40000010000 */
[----:B------:R-:W0:Y:S01]  /*11e00*/  SHFL.BFLY PT, R9, R8, 0x2, 0x1f ;  /* 0x0c401f0008097f89 */ /* 0x000e2200000e0000 */
[----:B------:R-:W-:Y:S01]  /*11e10*/  WARPGROUP.ARRIVE ;  /* 0x00000000000079c5 */ /* 0x000fe20000000000 */
[----:B------:R-:W-:Y:S02]  /*11e20*/  FSEL R15, R15, -INF , P5 ;  /* 0xff8000000f0f7808 */ /* 0x000fe40002800000 */
[----:B------:R-:W-:Y:S02]  /*11e30*/  ISETP.GT.AND P5, PT, R54, 0x8, PT ;  /* 0x000000083600780c */ /* 0x000fe40003fa4270 */
[----:B0-----:R-:W-:-:S05]  /*11e40*/  FMNMX.FTZ R9, R8, R9, !PT ;  /* 0x0000000908097209 */ /* 0x001fca0007810000 */
[----:B------:R-:W0:Y:S02]  /*11e50*/  SHFL.BFLY PT, R8, R9, 0x1, 0x1f ;  /* 0x0c201f0009087f89 */ /* 0x000e2400000e0000 */
[----:B0-----:R-:W-:Y:S01]  /*11e60*/  FMNMX.FTZ R35, R9, R8, !PT ;  /* 0x0000000809237209 */ /* 0x001fe20007810000 */
[----:B------:R-:W-:Y:S01]  /*11e70*/  VIADD R8, R6, 0x280 ;  /* 0x0000028006087836 */ /* 0x000fe20000000000 */
[----:B------:R-:W-:Y:S02]  /*11e80*/  MOV R9, 0x40000040 ;  /* 0x4000004000097802 */ /* 0x000fe40000000f00 */
[C---:B------:R-:W-:Y:S01]  /*11e90*/  FSETP.NEU.FTZ.AND P3, PT, R35.reuse, -INF , PT ;  /* 0xff8000002300780b */ /* 0x040fe20003f7d000 */
[----:B------:R-:W-:Y:S01]  /*11ea0*/  FMUL.FTZ R70, R35, R34 ;  /* 0x0000002223467220 */ /* 0x000fe20000410000 */
[----:B------:R-:W-:Y:S02]  /*11eb0*/  R2UR UR10, R8 ;  /* 0x00000000080a72ca */ /* 0x000fe400000e0000 */
[----:B------:R-:W-:Y:S01]  /*11ec0*/  R2UR UR11, R9 ;  /* 0x00000000090b72ca */ /* 0x000fe200000e0000 */
[----:B------:R-:W-:Y:S01]  /*11ed0*/  IMAD.MOV.U32 R9, RZ, RZ, 0x40000040 ;  /* 0x40000040ff097424 */ /* 0x000fe200078e00ff */
[----:B------:R-:W-:-:S02]  /*11ee0*/  FSEL R70, R70, RZ, P3 ;  /* 0x000000ff46467208 */ /* 0x000fc40001800000 */
[----:B------:R-:W-:-:S03]  /*11ef0*/  FMNMX.FTZ R8, R15, R10, !PT ;  /* 0x0000000a0f087209 */ /* 0x000fc60007810000 */
[-CC-:B------:R-:W-:Y:S01]  /*11f00*/  FFMA.FTZ R49, R59, R34.reuse, -R70.reuse ;  /* 0x000000223b317223 */ /* 0x180fe20000010846 */
[----:B------:R-:W-:Y:S01]  /*11f10*/  FSEL R59, R20, -INF , P4 ;  /* 0xff800000143b7808 */ /* 0x000fe20002000000 */
[-CC-:B------:R-:W-:Y:S01]  /*11f20*/  FFMA.FTZ R182, R21, R34.reuse, -R70.reuse ;  /* 0x0000002215b67223 */ /* 0x180fe20000010846 */
[-CC-:B------:R-:W-:Y:S01]  /*11f30*/  FFMA.FTZ R21, R25, R34.reuse, -R70.reuse ;  /* 0x0000002219157223 */ /* 0x180fe20000010846 */
[----:B------:R-:W-:Y:S01]  /*11f40*/  ISETP.GT.AND P4, PT, R54, 0x9, PT ;  /* 0x000000093600780c */ /* 0x000fe20003f84270 */
[-CC-:B------:R-:W-:Y:S01]  /*11f50*/  FFMA.FTZ R176, R27, R34.reuse, -R70.reuse ;  /* 0x000000221bb07223 */ /* 0x180fe20000010846 */
[----:B------:R-:W-:Y:S01]  /*11f60*/  HGMMA.64x128x16.F32 R88, R156, gdesc[UR8].tnspB, R88, gsb0 ;  /* 0x41e000089c587df0 */ /* 0x000fe20008000858 */
[----:B------:R-:W-:Y:S01]  /*11f70*/  FSEL R25, R24, -INF , P5 ;  /* 0xff80000018197808 */ /* 0x000fe20002800000 */
[--C-:B------:R-:W-:Y:S01]  /*11f80*/  FFMA.FTZ R27, R61, R34, -R70.reuse ;  /* 0x000000223d1b7223 */ /* 0x100fe20000010846 */
[----:B------:R-:W-:Y:S01]  /*11f90*/  FMNMX.FTZ R8, R59, R8, !PT ;  /* 0x000000083b087209 */ /* 0x000fe20007810000 */
[-CC-:B------:R-:W-:Y:S01]  /*11fa0*/  FFMA.FTZ R178, R65, R34.reuse, -R70.reuse ;  /* 0x0000002241b27223 */ /* 0x180fe20000010846 */
[----:B------:R-:W-:Y:S01]  /*11fb0*/  ISETP.GT.AND P5, PT, R54, 0x10, PT ;  /* 0x000000103600780c */ /* 0x000fe20003fa4270 */
[-CC-:B------:R-:W-:Y:S01]  /*11fc0*/  FFMA.FTZ R174, R39, R34.reuse, -R70.reuse ;  /* 0x0000002227ae7223 */ /* 0x180fe20000010846 */
        /* <DEDUP_REMOVED lines=10> */
[C---:B------:R-:W-:Y:S01]  /*12070*/  ISETP.GT.AND P5, PT, R54.reuse, 0x18, PT ;  /* 0x000000183600780c */ /* 0x040fe20003fa4270 */
[-CC-:B------:R-:W-:Y:S01]  /*12080*/  FFMA.FTZ R152, R177, R34.reuse, -R70.reuse ;  /* 0x00000022b1987223 */ /* 0x180fe20000010846 */
[----:B------:R-:W-:Y:S01]  /*12090*/  FSEL R83, R29, -INF , P4 ;  /* 0xff8000001d537808 */ /* 0x000fe20002000000 */
[--C-:B------:R-:W-:Y:S01]  /*120a0*/  FFMA.FTZ R29, R169, R34, -R70.reuse ;  /* 0x00000022a91d7223 */ /* 0x100fe20000010846 */
[----:B------:R-:W-:Y:S01]  /*120b0*/  FMNMX.FTZ R8, R79, R8, !PT ;  /* 0x000000084f087209 */ /* 0x000fe20007810000 */
[-CC-:B------:R-:W-:Y:S01]  /*120c0*/  FFMA.FTZ R154, R181, R34.reuse, -R70.reuse ;  /* 0x00000022b59a7223 */ /* 0x180fe20000010846 */
[----:B------:R-:W-:Y:S01]  /*120d0*/  ISETP.GT.AND P4, PT, R54, 0x19, PT ;  /* 0x000000193600780c */ /* 0x000fe20003f84270 */
[----:B------:R-:W-:Y:S01]  /*120e0*/  MUFU.EX2 R180, R180 ;  /* 0x000000b400b47308 */ /* 0x000fe20000000800 */
[----:B------:R-:W-:Y:S01]  /*120f0*/  FSEL R31, R31, -INF , P5 ;  /* 0xff8000001f1f7808 */ /* 0x000fe20002800000 */
[--C-:B------:R-:W-:Y:S01]  /*12100*/  FFMA.FTZ R24, R32, R34, -R70.reuse ;  /* 0x0000002220187223 */ /* 0x100fe20000010846 */
[----:B------:R-:W-:Y:S01]  /*12110*/  FMNMX.FTZ R8, R83, R8, !PT ;  /* 0x0000000853087209 */ /* 0x000fe20007810000 */
[-CC-:B------:R-:W-:Y:S01]  /*12120*/  FFMA.FTZ R170, R73, R34.reuse, -R70.reuse ;  /* 0x0000002249aa7223 */ /* 0x180fe20000010846 */
[C---:B------:R-:W-:Y:S01]  /*12130*/  ISETP.GT.AND P5, PT, R54.reuse, 0x20, PT ;  /* 0x000000203600780c */ /* 0x040fe20003fa4270 */
[--C-:B------:R-:W-:Y:S01]  /*12140*/  FFMA.FTZ R73, R233, R34, -R70.reuse ;  /* 0x00000022e9497223 */ /* 0x100fe20000010846 */
[----:B------:R-:W-:Y:S01]  /*12150*/  FSEL R33, R33, -INF , P4 ;  /* 0xff80000021217808 */ /* 0x000fe20002000000 */
[----:B------:R-:W-:Y:S01]  /*12160*/  MUFU.EX2 R49, R49 ;  /* 0x0000003100317308 */ /* 0x000fe20000000800 */
[----:B------:R-:W-:Y:S01]  /*12170*/  FMNMX.FTZ R8, R31, R8, !PT ;  /* 0x000000081f087209 */ /* 0x000fe20007810000 */
[-CC-:B------:R-:W-:Y:S01]  /*12180*/  FFMA.FTZ R51, R51, R34.reuse, -R70.reuse ;  /* 0x0000002233337223 */ /* 0x180fe20000010846 */
[----:B------:R-:W-:Y:S01]  /*12190*/  ISETP.GT.AND P4, PT, R54, 0x21, PT ;  /* 0x000000213600780c */ /* 0x000fe20003f84270 */
[-CC-:B------:R-:W-:Y:S01]  /*121a0*/  FFMA.FTZ R233, R42, R34.reuse, -R70.reuse ;  /* 0x000000222ae97223 */ /* 0x180fe20000010846 */
[----:B------:R-:W-:Y:S01]  /*121b0*/  FSEL R61, R37, -INF , P5 ;  /* 0xff800000253d7808 */ /* 0x000fe20002800000 */
[--C-:B------:R-:W-:Y:S01]  /*121c0*/  FFMA.FTZ R37, R173, R34, -R70.reuse ;  /* 0x00000022ad257223 */ /* 0x100fe20000010846 */
[----:B------:R-:W-:Y:S01]  /*121d0*/  FMNMX.FTZ R8, R33, R8, !PT ;  /* 0x0000000821087209 */ /* 0x000fe20007810000 */
[----:B------:R-:W-:Y:S01]  /*121e0*/  MUFU.EX2 R182, R182 ;  /* 0x000000b600b67308 */ /* 0x000fe20000000800 */
[----:B------:R-:W-:Y:S01]  /*121f0*/  ISETP.GT.AND P5, PT, R54, 0x28, PT ;  /* 0x000000283600780c */ /* 0x000fe20003fa4270 */
[----:B------:R-:W-:Y:S01]  /*12200*/  FFMA.FTZ R20, R237, R34, -R70 ;  /* 0x00000022ed147223 */ /* 0x000fe20000010846 */
[----:B------:R-:W-:-:S02]  /*12210*/  FSEL R65, R38, -INF , P4 ;  /* 0xff80000026417808 */ /* 0x000fc40002000000 */
[----:B------:R-:W-:Y:S02]  /*12220*/  FMNMX.FTZ R8, R61, R8, !PT ;  /* 0x000000083d087209 */ /* 0x000fe40007810000 */
[----:B------:R-:W-:Y:S01]  /*12230*/  ISETP.GT.AND P4, PT, R54, 0x29, PT ;  /* 0x000000293600780c */ /* 0x000fe20003f84270 */
[----:B------:R-:W-:Y:S01]  /*12240*/  MUFU.EX2 R21, R21 ;  /* 0x0000001500157308 */ /* 0x000fe20000000800 */
[----:B------:R-:W-:Y:S02]  /*12250*/  FSEL R87, R40, -INF , P5 ;  /* 0xff80000028577808 */ /* 0x000fe40002800000 */
[----:B------:R-:W-:Y:S02]  /*12260*/  FMNMX.FTZ R8, R65, R8, !PT ;  /* 0x0000000841087209 */ /* 0x000fe40007810000 */
[----:B------:R-:W-:Y:S02]  /*12270*/  ISETP.GT.AND P5, PT, R54, 0x30, PT ;  /* 0x000000303600780c */ /* 0x000fe40003fa4270 */
[----:B------:R-:W-:Y:S01]  /*12280*/  FSEL R41, R41, -INF , P4 ;  /* 0xff80000029297808 */ /* 0x000fe20002000000 */
[----:B------:R-:W-:Y:S01]  /*12290*/  MUFU.EX2 R176, R176 ;  /* 0x000000b000b07308 */ /* 0x000fe20000000800 */
[----:B------:R-:W-:-:S02]  /*122a0*/  FMNMX.FTZ R8, R87, R8, !PT ;  /* 0x0000000857087209 */ /* 0x000fc40007810000 */
[C---:B------:R-:W-:Y:S02]  /*122b0*/  ISETP.GT.AND P4, PT, R54.reuse, 0x31, PT ;  /* 0x000000313600780c */ /* 0x040fe40003f84270 */
[----:B------:R-:W-:Y:S02]  /*122c0*/  FSEL R43, R43, -INF , P5 ;  /* 0xff8000002b2b7808 */ /* 0x000fe40002800000 */
[----:B------:R-:W-:Y:S01]  /*122d0*/  FMNMX.FTZ R8, R41, R8, !PT ;  /* 0x0000000829087209 */ /* 0x000fe20007810000 */
[----:B------:R-:W-:Y:S01]  /*122e0*/  MUFU.EX2 R27, R27 ;  /* 0x0000001b001b7308 */ /* 0x000fe20000000800 */
[----:B------:R-:W-:Y:S02]  /*122f0*/  ISETP.GT.AND P5, PT, R54, 0x38, PT ;  /* 0x000000383600780c */ /* 0x000fe40003fa4270 */
[----:B------:R-:W-:Y:S02]  /*12300*/  FSEL R153, R44, -INF , P4 ;  /* 0xff8000002c997808 */ /* 0x000fe40002000000 */
[----:B------:R-:W-:-:S02]  /*12310*/  FMNMX.FTZ R8, R43, R8, !PT ;  /* 0x000000082b087209 */ /* 0x000fc40007810000 */
[C---:B------:R-:W-:Y:S01]  /*12320*/  ISETP.GT.AND P4, PT, R54.reuse, 0x39, PT ;  /* 0x000000393600780c */ /* 0x040fe20003f84270 */
        /* <DEDUP_REMOVED lines=14> */
[----:B------:R-:W-:Y:S01]  /*12410*/  ISETP.GT.AND P4, PT, R54, 0x49, PT ;  /* 0x000000493600780c */ /* 0x000fe20003f84270 */
[----:B------:R-:W-:Y:S01]  /*12420*/  MUFU.EX2 R37, R37 ;  /* 0x0000002500257308 */ /* 0x000fe20000000800 */
[----:B------:R-:W-:Y:S02]  /*12430*/  FSEL R69, R36, -INF , P5 ;  /* 0xff80000024457808 */ /* 0x000fe40002800000 */
[----:B------:R-:W-:Y:S02]  /*12440*/  FMNMX.FTZ R8, R55, R8, !PT ;  /* 0x0000000837087209 */ /* 0x000fe40007810000 */
[----:B------:R-:W-:Y:S02]  /*12450*/  ISETP.GT.AND P5, PT, R54, 0x50, PT ;  /* 0x000000503600780c */ /* 0x000fe40003fa4270 */
[----:B------:R-:W-:Y:S01]  /*12460*/  FMNMX.FTZ R8, R69, R8, !PT ;  /* 0x0000000845087209 */ /* 0x000fe20007810000 */
[----:B------:R-:W-:Y:S01]  /*12470*/  MUFU.EX2 R174, R174 ;  /* 0x000000ae00ae7308 */ /* 0x000fe20000000800 */
[----:B------:R-:W-:Y:S01]  /*12480*/  R2UR UR11, R9 ;  /* 0x00000000090b72ca */ /* 0x000fe200000e0000 */
[----:B------:R-:W-:Y:S01]  /*12490*/  IMAD.MOV.U32 R9, RZ, RZ, 0x40000040 ;  /* 0x40000040ff097424 */ /* 0x000fe200078e00ff */
[----:B------:R-:W-:-:S02]  /*124a0*/  FSEL R48, R35, RZ, P3 ;  /* 0x000000ff23307208 */ /* 0x000fc40001800000 */
[C---:B------:R-:W-:Y:S01]  /*124b0*/  ISETP.GT.AND P3, PT, R12.reuse, R5, PT ;  /* 0x000000050c00720c */ /* 0x040fe20003f64270 */
[----:B------:R-:W-:Y:S02]  /*124c0*/  VIADD R12, R12, 0xffffffff ;  /* 0xffffffff0c0c7836 */ /* 0x000fe40000000000 */
[----:B------:R-:W-:Y:S01]  /*124d0*/  FADD.FTZ R11, -R48, R11 ;  /* 0x0000000b300b7221 */ /* 0x000fe20000010100 */
[----:B------:R-:W-:Y:S03]  /*124e0*/  MUFU.EX2 R39, R39 ;  /* 0x0000002700277308 */ /* 0x000fe60000000800 */
[----:B------:R-:W-:-:S05]  /*124f0*/  FMUL.FTZ R11, R11, R34 ;  /* 0x000000220b0b7220 */ /* 0x000fca0000410000 */
[----:B------:R-:W-:Y:S08]  /*12500*/  MUFU.EX2 R168, R168 ;  /* 0x000000a800a87308 */ /* 0x000ff00000000800 */
[----:B------:R-:W-:Y:S08]  /*12510*/  MUFU.EX2 R11, R11 ;  /* 0x0000000b000b7308 */ /* 0x000ff00000000800 */
[----:B------:R-:W-:Y:S01]  /*12520*/  MUFU.EX2 R45, R45 ;  /* 0x0000002d002d7308 */ /* 0x000fe20000000800 */
[----:B------:R-:W-:-:S02]  /*12530*/  WARPGROUP.DEPBAR.LE gsb0, 0x0 ;  /* 0x00008000000079c5 */ /* 0x000fc40000010000 */
[----:B------:R-:W-:Y:S01]  /*12540*/  FSEL R157, R46, -INF , P4 ;  /* 0xff8000002e9d7808 */ /* 0x000fe20002000000 */
[----:B------:R-:W-:Y:S01]  /*12550*/  WARPGROUP.ARRIVE ;  /* 0x00000000000079c5 */ /* 0x000fe20000000000 */
        /* <DEDUP_REMOVED lines=9> */
[----:B------:R-:W-:Y:S01]  /*125f0*/  FFMA.FTZ R156, R183, R34, -R70 ;  /* 0x00000022b79c7223 */ /* 0x000fe20000010846 */
[----:B------:R-:W-:Y:S01]  /*12600*/  FMNMX.FTZ R8, R159, R8, !PT ;  /* 0x000000089f087209 */ /* 0x000fe20007810000 */
[----:B------:R-:W-:Y:S01]  /*12610*/  MUFU.EX2 R170, R170 ;  /* 0x000000aa00aa7308 */ /* 0x000fe20000000800 */
[----:B------:R-:W-:-:S02]  /*12620*/  ISETP.GT.AND P4, PT, R54, 0x59, PT ;  /* 0x000000593600780c */ /* 0x000fc40003f84270 */
[----:B--2---:R-:W-:Y:S02]  /*12630*/  FSEL R171, R56, -INF , P5 ;  /* 0xff80000038ab7808 */ /* 0x004fe40002800000 */
[----:B------:R-:W-:Y:S02]  /*12640*/  FMNMX.FTZ R8, R169, R8, !PT ;  /* 0x00000008a9087209 */ /* 0x000fe40007810000 */
[----:B------:R-:W-:Y:S01]  /*12650*/  ISETP.GT.AND P5, PT, R54, 0x60, PT ;  /* 0x000000603600780c */ /* 0x000fe20003fa4270 */
[----:B------:R-:W-:Y:S01]  /*12660*/  MUFU.EX2 R51, R51 ;  /* 0x0000003300337308 */ /* 0x000fe20000000800 */
[----:B------:R-:W-:Y:S02]  /*12670*/  FSEL R173, R58, -INF , P4 ;  /* 0xff8000003aad7808 */ /* 0x000fe40002000000 */
[----:B------:R-:W-:Y:S02]  /*12680*/  FMNMX.FTZ R8, R171, R8, !PT ;  /* 0x00000008ab087209 */ /* 0x000fe40007810000 */
[----:B------:R-:W-:-:S02]  /*12690*/  ISETP.GT.AND P4, PT, R54, 0x61, PT ;  /* 0x000000613600780c */ /* 0x000fc40003f84270 */
[----:B------:R-:W-:Y:S01]  /*126a0*/  FSEL R175, R60, -INF , P5 ;  /* 0xff8000003caf7808 */ /* 0x000fe20002800000 */
[----:B------:R-:W-:Y:S01]  /*126b0*/  MUFU.EX2 R152, R152 ;  /* 0x0000009800987308 */ /* 0x000fe20000000800 */
[----:B------:R-:W-:Y:S02]  /*126c0*/  FMNMX.FTZ R8, R173, R8, !PT ;  /* 0x00000008ad087209 */ /* 0x000fe40007810000 */
[----:B------:R-:W-:Y:S02]  /*126d0*/  ISETP.GT.AND P5, PT, R54, 0x68, PT ;  /* 0x000000683600780c */ /* 0x000fe40003fa4270 */
[----:B------:R-:W-:Y:S02]  /*126e0*/  FSEL R62, R62, -INF , P4 ;  /* 0xff8000003e3e7808 */ /* 0x000fe40002000000 */
[----:B------:R-:W-:Y:S01]  /*126f0*/  FMNMX.FTZ R7, R175, R8, !PT ;  /* 0x00000008af077209 */ /* 0x000fe20007810000 */
[----:B------:R-:W-:Y:S01]  /*12700*/  MUFU.EX2 R154, R154 ;  /* 0x0000009a009a7308 */ /* 0x000fe20000000800 */
[----:B------:R-:W-:-:S02]  /*12710*/  ISETP.GT.AND P4, PT, R54, 0x69, PT ;  /* 0x000000693600780c */ /* 0x000fc40003f84270 */
[----:B------:R-:W-:Y:S02]  /*12720*/  FSEL R64, R64, -INF , P5 ;  /* 0xff80000040407808 */ /* 0x000fe40002800000 */
[----:B------:R-:W-:Y:S02]  /*12730*/  FMNMX.FTZ R7, R62, R7, !PT ;  /* 0x000000073e077209 */ /* 0x000fe40007810000 */
[----:B------:R-:W-:Y:S01]  /*12740*/  ISETP.GT.AND P5, PT, R54, 0x70, PT ;  /* 0x000000703600780c */ /* 0x000fe20003fa4270 */
[----:B------:R-:W-:Y:S01]  /*12750*/  MUFU.EX2 R156, R156 ;  /* 0x0000009c009c7308 */ /* 0x000fe20000000800 */
[----:B---3--:R-:W-:Y:S02]  /*12760*/  FSEL R66, R66, -INF , P4 ;  /* 0xff80000042427808 */ /* 0x008fe40002000000 */
[----:B------:R-:W-:Y:S02]  /*12770*/  FMNMX.FTZ R7, R64, R7, !PT ;  /* 0x0000000740077209 */ /* 0x000fe40007810000 */
[----:B------:R-:W-:-:S02]  /*12780*/  ISETP.GT.AND P4, PT, R54, 0x71, PT ;  /* 0x000000713600780c */ /* 0x000fc40003f84270 */
[----:B----4-:R-:W-:Y:S01]  /*12790*/  FSEL R177, R67, -INF , P5 ;  /* 0xff80000043b17808 */ /* 0x010fe20002800000 */
[--C-:B------:R-:W-:Y:S01]  /*127a0*/  FFMA.FTZ R67, R179, R34, -R70.reuse ;  /* 0x00000022b3437223 */ /* 0x100fe20000010846 */
[----:B------:R-:W-:Y:S01]  /*127b0*/  FMNMX.FTZ R8, R66, R7, !PT ;  /* 0x0000000742087209 */ /* 0x000fe20007810000 */
[----:B------:R-:W-:Y:S01]  /*127c0*/  MUFU.EX2 R73, R73 ;  /* 0x0000004900497308 */ /* 0x000fe20000000800 */
[----:B------:R-:W-:Y:S02]  /*127d0*/  ISETP.GT.AND P5, PT, R54, 0x78, PT ;  /* 0x000000783600780c */ /* 0x000fe40003fa4270 */
[----:B------:R-:W-:Y:S02]  /*127e0*/  FSEL R68, R68, -INF , P4 ;  /* 0xff80000044447808 */ /* 0x000fe40002000000 */
[----:B------:R-:W-:Y:S02]  /*127f0*/  FMNMX.FTZ R7, R177, R8, !PT ;  /* 0x00000008b1077209 */ /* 0x000fe40007810000 */
[----:B------:R-:W-:Y:S01]  /*12800*/  ISETP.GT.AND P4, PT, R54, 0x79, PT ;  /* 0x000000793600780c */ /* 0x000fe20003f84270 */
[----:B------:R-:W-:Y:S01]  /*12810*/  MUFU.EX2 R67, R67 ;  /* 0x0000004300437308 */ /* 0x000fe20000000800 */
[----:B------:R-:W-:Y:S01]  /*12820*/  FSEL R179, R71, -INF , P5 ;  /* 0xff80000047b37808 */ /* 0x000fe20002800000 */
[-CC-:B------:R-:W-:Y:S01]  /*12830*/  FFMA.FTZ R71, R77, R34.reuse, -R70.reuse ;  /* 0x000000224d477223 */ /* 0x180fe20000010846 */
[----:B------:R-:W-:Y:S01]  /*12840*/  FMNMX.FTZ R8, R68, R7, !PT ;  /* 0x0000000744087209 */ /* 0x000fe20007810000 */
[----:B------:R-:W-:Y:S01]  /*12850*/  FFMA.FTZ R77, R235, R34, -R70 ;  /* 0x00000022eb4d7223 */ /* 0x000fe20000010846 */
[----:B------:R-:W-:-:S02]  /*12860*/  FSEL R72, R72, -INF , P4 ;  /* 0xff80000048487808 */ /* 0x000fc40002000000 */
[----:B------:R-:W-:Y:S01]  /*12870*/  FMNMX.FTZ R7, R179, R8, !PT ;  /* 0x00000008b3077209 */ /* 0x000fe20007810000 */
[----:B------:R-:W-:Y:S03]  /*12880*/  MUFU.EX2 R71, R71 ;  /* 0x0000004700477308 */ /* 0x000fe60000000800 */
[----:B------:R-:W-:-:S05]  /*12890*/  FMNMX.FTZ R7, R72, R7, !PT ;  /* 0x0000000748077209 */ /* 0x000fca0007810000 */
[----:B------:R-:W0:Y:S01]  /*128a0*/  SHFL.BFLY PT, R8, R7, 0x2, 0x1f ;  /* 0x0c401f0007087f89 */ /* 0x000e2200000e0000 */
[----:B------:R-:W-:Y:S08]  /*128b0*/  MUFU.EX2 R158, R158 ;  /* 0x0000009e009e7308 */ /* 0x000ff00000000800 */
[----:B------:R-:W-:Y:S08]  /*128c0*/  MUFU.EX2 R77, R77 ;  /* 0x0000004d004d7308 */ /* 0x000ff00000000800 */
[----:B------:R-:W-:Y:S01]  /*128d0*/  MUFU.EX2 R20, R20 ;  /* 0x0000001400147308 */ /* 0x000fe20000000800 */
[----:B0-----:R-:W-:Y:S01]  /*128e0*/  FMNMX.FTZ R26, R7, R8, !PT ;  /* 0x00000008071a7209 */ /* 0x001fe20007810000 */
[----:B------:R-:W-:-:S06]  /*128f0*/  VIADD R8, R6, 0x300 ;  /* 0x0000030006087836 */ /* 0x000fcc0000000000 */
[----:B------:R-:W-:Y:S01]  /*12900*/  MUFU.EX2 R81, R81 ;  /* 0x0000005100517308 */ /* 0x000fe20000000800 */
[----:B------:R-:W0:Y:S01]  /*12910*/  SHFL.BFLY PT, R7, R26, 0x1, 0x1f ;  /* 0x0c201f001a077f89 */ /* 0x000e2200000e0000 */
[----:B------:R-:W-:Y:S02]  /*12920*/  R2UR UR10, R8 ;  /* 0x00000000080a72ca */ /* 0x000fe400000e0000 */
[----:B------:R-:W-:Y:S01]  /*12930*/  IADD3 R8, R6, 0x380, RZ ;  /* 0x0000038006087810 */ /* 0x000fe20007ffe0ff */
[----:B------:R-:W-:-:S03]  /*12940*/  @!P1 IMAD R6, R184, 0x8, R2 ;  /* 0x00000008b8069824 */ /* 0x000fc600078e0202 */
[----:B------:R-:W-:Y:S01]  /*12950*/  MUFU.EX2 R14, R14 ;  /* 0x0000000e000e7308 */ /* 0x000fe20000000800 */
[----:B------:R-:W-:-:S07]  /*12960*/  @!P1 VIADD R6, R6, 0x28840 ;  /* 0x0002884006069836 */ /* 0x000fce0000000000 */
[----:B------:R-:W-:Y:S01]  /*12970*/  MUFU.EX2 R85, R85 ;  /* 0x0000005500557308 */ /* 0x000fe20000000800 */
[----:B------:R-:W-:Y:S01]  /*12980*/  HGMMA.64x128x16.F32 R88, R160, gdesc[UR8].tnspB, R88, gsb0 ;  /* 0x41e00008a0587df0 */ /* 0x000fe20008000858 */
[----:B------:R-:W-:Y:S02]  /*12990*/  R2UR UR10, R8 ;  /* 0x00000000080a72ca */ /* 0x000fe400000e0000 */
[----:B------:R-:W-:Y:S02]  /*129a0*/  R2UR UR11, R9 ;  /* 0x00000000090b72ca */ /* 0x000fe400000e0000 */
[----:B------:R-:W-:Y:S02]  /*129b0*/  IADD3 R8, -R232, 0xb, RZ ;  /* 0x0000000be8087810 */ /* 0x000fe40007ffe1ff */
[----:B------:R-:W-:Y:S01]  /*129c0*/  MUFU.EX2 R24, R24 ;  /* 0x0000001800187308 */ /* 0x000fe20000000800 */
[----:B0-----:R-:W-:Y:S01]  /*129d0*/  FMNMX.FTZ R7, R26, R7, !PT ;  /* 0x000000071a077209 */ /* 0x001fe20007810000 */
[-CC-:B------:R-:W-:Y:S01]  /*129e0*/  FFMA.FTZ R26, R57, R34.reuse, -R70.reuse ;  /* 0x00000022391a7223 */ /* 0x180fe20000010846 */
[----:B------:R-:W-:-:S02]  /*129f0*/  FFMA.FTZ R57, R63, R34, -R70 ;  /* 0x000000223f397223 */ /* 0x000fc40000010846 */
[C---:B------:R-:W-:Y:S01]  /*12a00*/  FSETP.NEU.FTZ.AND P4, PT, R7.reuse, -INF , PT ;  /* 0xff8000000700780b */ /* 0x040fe20003f9d000 */
[----:B------:R-:W-:Y:S02]  /*12a10*/  FMUL.FTZ R30, R7, R34 ;  /* 0x00000022071e7220 */ /* 0x000fe40000410000 */
[----:B------:R-:W-:Y:S03]  /*12a20*/  MUFU.EX2 R233, R233 ;  /* 0x000000e900e97308 */ /* 0x000fe60000000800 */
[----:B------:R-:W-:-:S05]  /*12a30*/  FSEL R30, R30, RZ, P4 ;  /* 0x000000ff1e1e7208 */ /* 0x000fca0002000000 */
[----:B------:R-:W-:Y:S01]  /*12a40*/  MUFU.EX2 R26, R26 ;  /* 0x0000001a001a7308 */ /* 0x000fe20000000800 */
[-CC-:B------:R-:W-:Y:S01]  /*12a50*/  FFMA.FTZ R40, R41, R34.reuse, -R30.reuse ;  /* 0x0000002229287223 */ /* 0x180fe2000001081e */
[----:B------:R-:W-:Y:S01]  /*12a60*/  FSEL R41, R7, RZ, P4 ;  /* 0x000000ff07297208 */ /* 0x000fe20002000000 */
[-CC-:B------:R-:W-:Y:S01]  /*12a70*/  FFMA.FTZ R28, R15, R34.reuse, -R30.reuse ;  /* 0x000000220f1c7223 */ /* 0x180fe2000001081e */
[-CC-:B------:R-:W-:Y:S01]  /*12a80*/  FFMA.FTZ R181, R59, R34.reuse, -R30.reuse ;  /* 0x000000223bb57223 */ /* 0x180fe2000001081e */
[-CC-:B------:R-:W-:Y:S01]  /*12a90*/  FFMA.FTZ R183, R25, R34.reuse, -R30.reuse ;  /* 0x0000002219b77223 */ /* 0x180fe2000001081e */
[-C--:B------:R-:W-:Y:S01]  /*12aa0*/  FFMA.FTZ R46, R75, R34.reuse, -R30 ;  /* 0x000000224b2e7223 */ /* 0x080fe2000001081e */
[----:B------:R-:W-:Y:S01]  /*12ab0*/  FADD.FTZ R41, -R41, R10 ;  /* 0x0000000a29297221 */ /* 0x000fe20000010100 */
[-C--:B------:R-:W-:Y:S01]  /*12ac0*/  FFMA.FTZ R38, R79, R34.reuse, -R30 ;  /* 0x000000224f267223 */ /* 0x080fe2000001081e */
[----:B------:R-:W-:Y:S01]  /*12ad0*/  MUFU.EX2 R28, R28 ;  /* 0x0000001c001c7308 */ /* 0x000fe20000000800 */
[----:B------:R-:W-:Y:S01]  /*12ae0*/  @!P1 PRMT R10, RZ, 0x654, R6 ;  /* 0x00000654ff0a9816 */ /* 0x000fe20000000006 */
[-C--:B------:R-:W-:Y:S01]  /*12af0*/  FMUL.FTZ R9, R41, R34.reuse ;  /* 0x0000002229097220 */ /* 0x080fe20000410000 */
        /* <DEDUP_REMOVED lines=18> */
[----:B------:R-:W-:-:S03]  /*12c20*/  FFMA.FTZ R68, R68, R34, -R30 ;  /* 0x0000002244447223 */ /* 0x000fc6000001081e */
[----:B------:R-:W-:Y:S01]  /*12c30*/  MUFU.EX2 R183, R183 ;  /* 0x000000b700b77308 */ /* 0x000fe20000000800 */
[----:B0-----:R-:W-:-:S07]  /*12c40*/  FFMA.FTZ R0, R9, R0, R28 ;  /* 0x0000000009007223 */ /* 0x001fce000001001c */
        /* <DEDUP_REMOVED lines=11> */
[----:B------:R-:W-:-:S05]  /*12d00*/  WARPGROUP.ARRIVE ;  /* 0x00000000000079c5 */ /* 0x000fca0000000000 */
[----:B------:R-:W-:Y:S01]  /*12d10*/  MUFU.EX2 R44, R44 ;  /* 0x0000002c002c7308 */ /* 0x000fe20000000800 */
[----:B------:R-:W-:Y:S01]  /*12d20*/  FFMA.FTZ R161, R175, R34, -R30 ;  /* 0x00000022afa17223 */ /* 0x000fe2000001081e */
[----:B------:R-:W-:Y:S02]  /*12d30*/  F2FP.F16.F32.PACK_AB R162, R85, R14 ;  /* 0x0000000e55a2723e */ /* 0x000fe400000000ff */
[----:B0-----:R-:W-:Y:S01]  /*12d40*/  F2FP.F16.F32.PACK_AB R175, R40, R31 ;  /* 0x0000001f28af723e */ /* 0x001fe200000000ff */
[----:B------:R-:W-:Y:S01]  /*12d50*/  HGMMA.64x128x16.F32 R88, R164, gdesc[UR8].tnspB, R88, gsb0 ;  /* 0x41e00008a4587df0 */ /* 0x000fe20008000858 */
[----:B------:R-:W-:Y:S02]  /*12d60*/  F2FP.F16.F32.PACK_AB R160, R81, R20 ;  /* 0x0000001451a0723e */ /* 0x000fe400000000ff */
        /* <DEDUP_REMOVED lines=10> */
[----:B0-----:R-:W-:Y:S01]  /*12e10*/  F2FP.F16.F32.PACK_AB R163, R66, R64 ;  /* 0x0000004042a3723e */ /* 0x001fe200000000ff */
[----:B------:R-:W-:-:S02]  /*12e20*/  WARPGROUP.DEPBAR.LE gsb0, 0x0 ;  /* 0x00008000000079c5 */ /* 0x000fc40000010000 */
[----:B------:R0:W-:Y:S06]  /*12e30*/  BAR.ARV R8, 0x100 ;  /* 0x000400080000751d */ /* 0x0001ec0000002000 */
[----:B------:R1:W-:Y:S01]  /*12e40*/  @!P1 SYNCS.ARRIVE.TRANS64.RED.A1T0 RZ, [R10+URZ], RZ ;  /* 0x000000ff0aff99a7 */ /* 0x0003e2000810043f */
[-C--:B------:R-:W-:Y:S01]  /*12e50*/  FMUL.FTZ R88, R88, R11.reuse ;  /* 0x0000000b58587220 */ /* 0x080fe20000410000 */
[----:B0-----:R-:W-:Y:S01]  /*12e60*/  @!P1 PRMT R8, RZ, 0x654, R13 ;  /* 0x00000654ff089816 */ /* 0x001fe2000000000d */
[-C--:B------:R-:W-:Y:S01]  /*12e70*/  FMUL.FTZ R89, R89, R11.reuse ;  /* 0x0000000b59597220 */ /* 0x080fe20000410000 */
[-C--:B------:R-:W-:Y:S01]  /*12e80*/  FMUL.FTZ R92, R92, R11.reuse ;  /* 0x0000000b5c5c7220 */ /* 0x080fe20000410000 */
[-C--:B------:R-:W-:Y:S01]  /*12e90*/  FMUL.FTZ R93, R93, R11.reuse ;  /* 0x0000000b5d5d7220 */ /* 0x080fe20000410000 */
[-C--:B------:R-:W-:Y:S01]  /*12ea0*/  FMUL.FTZ R96, R96, R11.reuse ;  /* 0x0000000b60607220 */ /* 0x080fe20000410000 */
[----:B------:R-:W-:Y:S01]  /*12eb0*/  FMUL.FTZ R97, R97, R11 ;  /* 0x0000000b61617220 */ /* 0x000fe20000410000 */
[----:B-1----:R-:W-:Y:S01]  /*12ec0*/  FFMA.FTZ R10, R11, R3, R180 ;  /* 0x000000030b0a7223 */ /* 0x002fe200000100b4 */
[----:B------:R0:W-:Y:S01]  /*12ed0*/  @!P1 SYNCS.ARRIVE.TRANS64.RED.A1T0 RZ, [R8+URZ], RZ ;  /* 0x000000ff08ff99a7 */ /* 0x0001e2000810043f */
        /* <DEDUP_REMOVED lines=8> */
[----:B------:R-:W-:Y:S01]  /*12f60*/  F2FP.F16.F32.PACK_AB R182, R21, R182 ;  /* 0x000000b615b6723e */ /* 0x000fe200000000ff */
[----:B------:R-:W-:Y:S01]  /*12f70*/  FFMA.FTZ R157, R159, R34, -R30 ;  /* 0x000000229f9d7223 */ /* 0x000fe2000001081e */
[----:B------:R-:W-:Y:S01]  /*12f80*/  FADD.FTZ R13, R21, R48 ;  /* 0x00000030150d7221 */ /* 0x000fe20000010000 */
[C---:B------:R-:W-:Y:S01]  /*12f90*/  FADD.FTZ R3, R46.reuse, R3 ;  /* 0x000000032e037221 */ /* 0x040fe20000010000 */
[----:B------:R-:W1:Y:S01]  /*12fa0*/  MUFU.EX2 R0, R0 ;  /* 0x0000000000007308 */ /* 0x000e620000000800 */
[----:B------:R-:W-:Y:S01]  /*12fb0*/  F2FP.F16.F32.PACK_AB R183, R46, R183 ;  /* 0x000000b72eb7723e */ /* 0x000fe200000000ff */
[----:B------:R-:W-:Y:S01]  /*12fc0*/  FADD.FTZ R10, R176, R13 ;  /* 0x0000000db00a7221 */ /* 0x000fe20000010000 */
[----:B------:R-:W-:Y:S01]  /*12fd0*/  FADD.FTZ R48, R38, R3 ;  /* 0x0000000326307221 */ /* 0x000fe20000010000 */
[----:B------:R-:W-:Y:S01]  /*12fe0*/  F2FP.F16.F32.PACK_AB R176, R27, R176 ;  /* 0x000000b01bb0723e */ /* 0x000fe200000000ff */
[-C--:B0-----:R-:W-:Y:S01]  /*12ff0*/  FFMA.FTZ R8, R169, R34.reuse, -R30 ;  /* 0x00000022a9087223 */ /* 0x081fe2000001081e */
[----:B------:R-:W-:Y:S01]  /*13000*/  FADD.FTZ R3, R27, R10 ;  /* 0x0000000a1b037221 */ /* 0x000fe20000010000 */
[----:B------:R-:W-:Y:S01]  /*13010*/  FADD.FTZ R13, R59, R48 ;  /* 0x000000303b0d7221 */ /* 0x000fe20000010000 */
[----:B------:R-:W0:Y:S01]  /*13020*/  MUFU.EX2 R157, R157 ;  /* 0x0000009d009d7308 */ /* 0x000e220000000800 */
[-CC-:B------:R-:W-:Y:S01]  /*13030*/  FFMA.FTZ R159, R171, R34.reuse, -R30.reuse ;  /* 0x00000022ab9f7223 */ /* 0x180fe2000001081e */
[----:B------:R-:W-:Y:S01]  /*13040*/  FADD.FTZ R48, R178, R3 ;  /* 0x00000003b2307221 */ /* 0x000fe20000010000 */
[----:B------:R-:W-:Y:S01]  /*13050*/  FADD.FTZ R50, R36, R13 ;  /* 0x0000000d24327221 */ /* 0x000fe20000010000 */
[----:B------:R-:W-:Y:S01]  /*13060*/  FFMA.FTZ R10, R173, R34, -R30 ;  /* 0x00000022ad0a7223 */ /* 0x000fe2000001081e */
[----:B------:R-:W-:Y:S01]  /*13070*/  F2FP.F16.F32.PACK_AB R173, R33, R32 ;  /* 0x0000002021ad723e */ /* 0x000fe200000000ff */
[----:B------:R-:W-:Y:S01]  /*13080*/  FADD.FTZ R3, R29, R48 ;  /* 0x000000301d037221 */ /* 0x000fe20000010000 */
[----:B------:R-:W-:Y:S01]  /*13090*/  FADD.FTZ R13, R63, R50 ;  /* 0x000000323f0d7221 */ /* 0x000fe20000010000 */
[----:B------:R-:W2:Y:S01]  /*130a0*/  MUFU.EX2 R8, R8 ;  /* 0x0000000800087308 */ /* 0x000ea20000000800 */
[----:B------:R-:W-:Y:S01]  /*130b0*/  F2FP.F16.F32.PACK_AB R169, R44, R25 ;  /* 0x000000192ca9723e */ /* 0x000fe200000000ff */
[----:B------:R-:W-:Y:S01]  /*130c0*/  FADD.FTZ R48, R172, R3 ;  /* 0x00000003ac307221 */ /* 0x000fe20000010000 */
[----:B------:R-:W-:Y:S01]  /*130d0*/  FADD.FTZ R50, R32, R13 ;  /* 0x0000000d20327221 */ /* 0x000fe20000010000 */
[----:B------:R-:W-:Y:S01]  /*130e0*/  FFMA.FTZ R13, R177, R34, -R30 ;  /* 0x00000022b10d7223 */ /* 0x000fe2000001081e */
[----:B------:R-:W-:Y:S01]  /*130f0*/  F2FP.F16.F32.PACK_AB R177, R59, R38 ;  /* 0x000000263bb1723e */ /* 0x000fe200000000ff */
[----:B------:R-:W-:Y:S01]  /*13100*/  FADD.FTZ R3, R37, R48 ;  /* 0x0000003025037221 */ /* 0x000fe20000010000 */
[----:B------:R-:W-:Y:S01]  /*13110*/  FADD.FTZ R50, R33, R50 ;  /* 0x0000003221327221 */ /* 0x000fe20000010000 */
[----:B------:R-:W3:Y:S01]  /*13120*/  MUFU.EX2 R159, R159 ;  /* 0x0000009f009f7308 */ /* 0x000ee20000000800 */
[----:B------:R-:W-:Y:S01]  /*13130*/  F2FP.F16.F32.PACK_AB R171, R42, R15 ;  /* 0x0000000f2aab723e */ /* 0x000fe200000000ff */
[----:B------:R-:W-:Y:S01]  /*13140*/  FADD.FTZ R48, R174, R3 ;  /* 0x00000003ae307221 */ /* 0x000fe20000010000 */
[----:B------:R-:W-:Y:S01]  /*13150*/  FADD.FTZ R41, R31, R50 ;  /* 0x000000321f297221 */ /* 0x000fe20000010000 */
[----:B------:R-:W-:Y:S01]  /*13160*/  FFMA.FTZ R3, R179, R34, -R30 ;  /* 0x00000022b3037223 */ /* 0x000fe2000001081e */
[----:B------:R-:W-:Y:S01]  /*13170*/  F2FP.F16.F32.PACK_AB R179, R63, R36 ;  /* 0x000000243fb3723e */ /* 0x000fe200000000ff */
[----:B------:R-:W-:Y:S01]  /*13180*/  FADD.FTZ R43, R39, R48 ;  /* 0x00000030272b7221 */ /* 0x000fe20000010000 */
[----:B------:R-:W-:Y:S01]  /*13190*/  FADD.FTZ R48, R40, R41 ;  /* 0x0000002928307221 */ /* 0x000fe20000010000 */
[----:B------:R-:W4:Y:S01]  /*131a0*/  MUFU.EX2 R10, R10 ;  /* 0x0000000a000a7308 */ /* 0x000f220000000800 */
        /* <DEDUP_REMOVED lines=15> */
[----:B------:R-:W5:Y:S01]  /*132a0*/  MUFU.EX2 R28, R62 ;  /* 0x0000003e001c7308 */ /* 0x000f620000000800 */
[----:B------:R-:W-:Y:S01]  /*132b0*/  FMUL.FTZ R113, R113, R11 ;  /* 0x0000000b71717220 */ /* 0x000fe20000410000 */
[----:B------:R-:W-:Y:S01]  /*132c0*/  FADD.FTZ R38, R152, R27 ;  /* 0x0000001b98267221 */ /* 0x000fe20000010000 */
[----:B------:R-:W-:Y:S01]  /*132d0*/  FADD.FTZ R21, R153, R46 ;  /* 0x0000002e99157221 */ /* 0x000fe20000010000 */
[----:B------:R-:W-:Y:S01]  /*132e0*/  F2FP.F16.F32.PACK_AB R153, R6, R153 ;  /* 0x000000990699723e */ /* 0x000fe200000000ff */
[-C--:B------:R-:W-:Y:S01]  /*132f0*/  FMUL.FTZ R116, R116, R11.reuse ;  /* 0x0000000b74747220 */ /* 0x080fe20000410000 */
[----:B------:R-:W-:Y:S01]  /*13300*/  FADD.FTZ R27, R67, R38 ;  /* 0x00000026431b7221 */ /* 0x000fe20000010000 */
[----:B------:R-:W-:Y:S01]  /*13310*/  FADD.FTZ R36, R6, R21 ;  /* 0x0000001506247221 */ /* 0x000fe20000010000 */
[-C--:B------:R-:W-:Y:S01]  /*13320*/  FMUL.FTZ R117, R117, R11.reuse ;  /* 0x0000000b75757220 */ /* 0x080fe20000410000 */
[----:B------:R-:W-:Y:S01]  /*13330*/  FMUL.FTZ R120, R120, R11 ;  /* 0x0000000b78787220 */ /* 0x000fe20000410000 */
[----:B------:R-:W-:Y:S01]  /*13340*/  FADD.FTZ R38, R154, R27 ;  /* 0x0000001b9a267221 */ /* 0x000fe20000010000 */
[----:B------:R-:W-:Y:S01]  /*13350*/  FADD.FTZ R21, R155, R36 ;  /* 0x000000249b157221 */ /* 0x000fe20000010000 */
[C---:B-1----:R-:W-:Y:S01]  /*13360*/  F2FP.F16.F32.PACK_AB R155, R0.reuse, R155 ;  /* 0x0000009b009b723e */ /* 0x042fe200000000ff */
[-C--:B------:R-:W-:Y:S01]  /*13370*/  FMUL.FTZ R121, R121, R11.reuse ;  /* 0x0000000b79797220 */ /* 0x080fe20000410000 */
[----:B------:R-:W-:Y:S01]  /*13380*/  FADD.FTZ R27, R71, R38 ;  /* 0x00000026471b7221 */ /* 0x000fe20000010000 */
[----:B------:R-:W-:Y:S01]  /*13390*/  FADD.FTZ R32, R0, R21 ;  /* 0x0000001500207221 */ /* 0x000fe20000010000 */
[----:B------:R1:W5:Y:S01]  /*133a0*/  MUFU.EX2 R38, R13 ;  /* 0x0000000d00267308 */ /* 0x0003620000000800 */
[-C--:B------:R-:W-:Y:S01]  /*133b0*/  FMUL.FTZ R124, R124, R11.reuse ;  /* 0x0000000b7c7c7220 */ /* 0x080fe20000410000 */
[----:B------:R-:W-:Y:S01]  /*133c0*/  FADD.FTZ R36, R156, R27 ;  /* 0x0000001b9c247221 */ /* 0x000fe20000010000 */
[----:B0-----:R-:W-:Y:S01]  /*133d0*/  FADD.FTZ R21, R157, R32 ;  /* 0x000000209d157221 */ /* 0x001fe20000010000 */
[-C--:B------:R-:W-:Y:S01]  /*133e0*/  FMUL.FTZ R125, R125, R11.reuse ;  /* 0x0000000b7d7d7220 */ /* 0x080fe20000410000 */
[-C--:B------:R-:W-:Y:S01]  /*133f0*/  FMUL.FTZ R128, R128, R11.reuse ;  /* 0x0000000b80807220 */ /* 0x080fe20000410000 */
[----:B------:R-:W-:Y:S01]  /*13400*/  FADD.FTZ R25, R73, R36 ;  /* 0x0000002449197221 */ /* 0x000fe20000010000 */
[----:B--2---:R-:W-:Y:S01]  /*13410*/  FADD.FTZ R32, R8, R21 ;  /* 0x0000001508207221 */ /* 0x004fe20000010000 */
[-C--:B------:R-:W-:Y:S01]  /*13420*/  FMUL.FTZ R129, R129, R11.reuse ;  /* 0x0000000b81817220 */ /* 0x080fe20000410000 */
[----:B------:R-:W-:Y:S01]  /*13430*/  FMUL.FTZ R132, R132, R11 ;  /* 0x0000000b84847220 */ /* 0x000fe20000410000 */
[----:B------:R-:W-:Y:S01]  /*13440*/  FADD.FTZ R36, R158, R25 ;  /* 0x000000199e247221 */ /* 0x000fe20000010000 */
[----:B---3--:R-:W-:Y:S01]  /*13450*/  FADD.FTZ R15, R159, R32 ;  /* 0x000000209f0f7221 */ /* 0x008fe20000010000 */
[C---:B----4-:R-:W-:Y:S01]  /*13460*/  F2FP.F16.F32.PACK_AB R159, R10.reuse, R159 ;  /* 0x0000009f0a9f723e */ /* 0x050fe200000000ff */
[-C--:B------:R-:W-:Y:S01]  /*13470*/  FMUL.FTZ R133, R133, R11.reuse ;  /* 0x0000000b85857220 */ /* 0x080fe20000410000 */
[----:B------:R-:W-:Y:S01]  /*13480*/  FADD.FTZ R21, R77, R36 ;  /* 0x000000244d157221 */ /* 0x000fe20000010000 */
[----:B------:R-:W-:Y:S01]  /*13490*/  FADD.FTZ R32, R10, R15 ;  /* 0x0000000f0a207221 */ /* 0x000fe20000010000 */
[-C--:B------:R-:W-:Y:S01]  /*134a0*/  FMUL.FTZ R136, R136, R11.reuse ;  /* 0x0000000b88887220 */ /* 0x080fe20000410000 */
[-C--:B------:R-:W-:Y:S01]  /*134b0*/  FMUL.FTZ R137, R137, R11.reuse ;  /* 0x0000000b89897220 */ /* 0x080fe20000410000 */
[----:B------:R-:W-:Y:S01]  /*134c0*/  FADD.FTZ R6, R20, R21 ;  /* 0x0000001514067221 */ /* 0x000fe20000010000 */
[----:B-1----:R-:W-:Y:S01]  /*134d0*/  FADD.FTZ R13, R161, R32 ;  /* 0x00000020a10d7221 */ /* 0x002fe20000010000 */
[-C--:B------:R-:W-:Y:S01]  /*134e0*/  FMUL.FTZ R140, R140, R11.reuse ;  /* 0x0000000b8c8c7220 */ /* 0x080fe20000410000 */
[-C--:B------:R-:W-:Y:S01]  /*134f0*/  FMUL.FTZ R141, R141, R11.reuse ;  /* 0x0000000b8d8d7220 */ /* 0x080fe20000410000 */
[----:B------:R-:W-:Y:S01]  /*13500*/  FADD.FTZ R15, R81, R6 ;  /* 0x00000006510f7221 */ /* 0x000fe20000010000 */
[----:B-----5:R-:W-:Y:S01]  /*13510*/  FADD.FTZ R13, R28, R13 ;  /* 0x0000000d1c0d7221 */ /* 0x020fe20000010000 */
[----:B------:R0:W1:Y:S01]  /*13520*/  MUFU.EX2 R6, R3 ;  /* 0x0000000300067308 */ /* 0x0000620000000800 */
        /* <DEDUP_REMOVED lines=13> */
[----:B0-----:R-:W-:Y:S01]  /*13600*/  FADD.FTZ R3, R233, R0 ;  /* 0x00000000e9037221 */ /* 0x001fe20000010000 */
[----:B------:R-:W-:Y:S01]  /*13610*/  FADD.FTZ R13, R68, R13 ;  /* 0x0000000d440d7221 */ /* 0x000fe20000010000 */
[----:B------:R-:W-:Y:S01]  /*13620*/  F2FP.F16.F32.PACK_AB R172, R37, R172 ;  /* 0x000000ac25ac723e */ /* 0x000fe200000000ff */
[-C--:B------:R-:W-:Y:S01]  /*13630*/  FMUL.FTZ R91, R91, R9.reuse ;  /* 0x000000095b5b7220 */ /* 0x080fe20000410000 */
[----:B------:R-:W-:Y:S01]  /*13640*/  FADD.FTZ R0, R26, R3 ;  /* 0x000000031a007221 */ /* 0x000fe20000010000 */
[----:B-1----:R-:W-:Y:S01]  /*13650*/  FADD.FTZ R13, R6, R13 ;  /* 0x0000000d060d7221 */ /* 0x002fe20000010000 */
[----:B------:R-:W-:Y:S01]  /*13660*/  F2FP.F16.F32.PACK_AB R174, R39, R174 ;  /* 0x000000ae27ae723e */ /* 0x000fe200000000ff */
[-C--:B------:R-:W-:Y:S01]  /*13670*/  FMUL.FTZ R94, R94, R9.reuse ;  /* 0x000000095e5e7220 */ /* 0x080fe20000410000 */
[----:B------:R-:W-:Y:S01]  /*13680*/  FADD.FTZ R3, R57, R0 ;  /* 0x0000000039037221 */ /* 0x000fe20000010000 */
        /* <DEDUP_REMOVED lines=42> */
[----:B------:R-:W-:Y:S01]  /*13930*/  IMAD.MOV.U32 R14, RZ, RZ, R186 ;  /* 0x000000ffff0e7224 */ /* 0x000fe200078e00ba */
[----:B------:R-:W-:Y:S01]  /*13940*/  MOV R13, R184 ;  /* 0x000000b8000d7202 */ /* 0x000fe20000000f00 */
[----:B------:R-:W-:-:S02]  /*13950*/  IMAD.MOV.U32 R10, RZ, RZ, R7 ;  /* 0x000000ffff0a7224 */ /* 0x000fc400078e0007 */
[----:B------:R-:W-:Y:S01]  /*13960*/  IMAD.MOV.U32 R11, RZ, RZ, R35 ;  /* 0x000000ffff0b7224 */ /* 0x000fe200078e0023 */
[----:B------:R-:W-:Y:S06]  /*13970*/  @P3 BRA `(.L_x_2876) ;  /* 0xffffffcc00403947 */ /* 0x000fec000383ffff */
.L_x_2866:
[----:B------:R-:W-:-:S13]  /*13980*/  ISETP.GE.AND P2, PT, R12, RZ, PT ;  /* 0x000000ff0c00720c */ /* 0x000fda0003f46270 */
[----:B------:R-:W-:Y:S05]  /*13990*/  @!P2 BRA `(.L_x_2877) ;  /* 0x000000280084a947 */ /* 0x000fea0003800000 */
[----:B------:R-:W-:Y:S01]  /*139a0*/  IMAD.MOV.U32 R5, RZ, RZ, R7 ;  /* 0x000000ffff057224 */ /* 0x000fe200078e0007 */
[----:B------:R-:W-:Y:S01]  /*139b0*/  MOV R10, R35 ;  /* 0x00000023000a7202 */ /* 0x000fe20000000f00 */
[----:B------:R-:W-:Y:S02]  /*139c0*/  IMAD.MOV.U32 R13, RZ, RZ, R186 ;  /* 0x000000ffff0d7224 */ /* 0x000fe400078e00ba */
[----:B------:R-:W-:-:S07]  /*139d0*/  IMAD.MOV.U32 R11, RZ, RZ, R184 ;  /* 0x000000ffff0b7224 */ /* 0x000fce00078e00b8 */
.L_x_2887:
[----:B------:R-:W-:Y:S01]  /*139e0*/  ISETP.NE.AND P2, PT, R190, RZ, PT ;  /* 0x000000ffbe00720c */ /* 0x000fe20003f45270 */
[----:B------:R-:W-:Y:S01]  /*139f0*/  VIADD R184, R11, 0x1 ;  /* 0x000000010bb87836 */ /* 0x000fe20000000000 */
[----:B------:R-:W-:Y:S05]  /*13a00*/  YIELD ;  /* 0x0000000000007946 */ /* 0x000fea0003800000 */
[----:B------:R-:W-:-:S04]  /*13a10*/  ISETP.NE.AND P3, PT, R184, 0x2, PT ;  /* 0x00000002b800780c */ /* 0x000fc80003f65270 */
[----:B------:R-:W-:Y:S02]  /*13a20*/  SEL R186, RZ, 0x1, P3 ;  /* 0x00000001ffba7807 */ /* 0x000fe40001800000 */
[----:B------:R-:W-:Y:S02]  /*13a30*/  SEL R184, R184, RZ, P3 ;  /* 0x000000ffb8b87207 */ /* 0x000fe40001800000 */
[----:B------:R-:W-:Y:S01]  /*13a40*/  LOP3.LUT R186, R13, R186, RZ, 0x3c, !PT ;  /* 0x000000ba0dba7212 */ /* 0x000fe200078e3cff */
[----:B------:R-:W-:Y:S06]  /*13a50*/  @P2 BRA `(.L_x_2878) ;  /* 0x0000000000302947 */ /* 0x000fec0003800000 */
[----:B------:R-:W-:Y:S05]  /*13a60*/  @!P0 BRA `(.L_x_2879) ;  /* 0x0000000000048947 */ /* 0x000fea0003800000 */
[----:B------:R-:W-:Y:S01]  /*13a70*/  BPT.TRAP 0x1 ;  /* 0x000000040000795c */ /* 0x000fe20000300000 */
.L_x_2879:
[----:B------:R-:W-:Y:S02]  /*13a80*/  LEA R6, R184, R2, 0x3 ;  /* 0x00000002b8067211 */ /* 0x000fe400078e18ff */
[----:B------:R-:W-:-:S04]  /*13a90*/  SHF.L.U32 R7, R186, 0x1f, RZ ;  /* 0x0000001fba077819 */ /* 0x000fc800000006ff */
[----:B------:R0:W1:Y:S01]  /*13aa0*/  SYNCS.PHASECHK.TRANS64.TRYWAIT P3, [R6+URZ+0x28830], R7 ;  /* 0x02883007060075a7 */ /* 0x000062000806017f */
[----:B------:R-:W-:Y:S05]  /*13ab0*/  @!P0 BRA `(.L_x_2880) ;  /* 0x0000000000048947 */ /* 0x000fea0003800000 */
[----:B------:R-:W-:Y:S01]  /*13ac0*/  BPT.TRAP 0x1 ;  /* 0x000000040000795c */ /* 0x000fe20000300000 */
.L_x_2880:
[----:B------:R-:W-:Y:S04]  /*13ad0*/  BSSY B0, `(.L_x_2878) ;  /* 0x0000004000007945 */ /* 0x000fe80003800000 */
[----:B-1----:R-:W-:Y:S05]  /*13ae0*/  @P3 BRA `(.L_x_2881) ;  /* 0x0000000000083947 */ /* 0x002fea0003800000 */
[----:B------:R-:W1:Y:S02]  /*13af0*/  SYNCS.PHASECHK.TRANS64.TRYWAIT P3, [R6+URZ+0x28830], R7 ;  /* 0x02883007060075a7 */ /* 0x000e64000806017f */
[----:B-1----:R-:W-:Y:S05]  /*13b00*/  @!P3 BRA `(.L_x_2882) ;  /* 0x000000dc00e0b947 */ /* 0x002fea0003800000 */
.L_x_2881:
[----:B------:R-:W-:Y:S05]  /*13b10*/  BSYNC B0 ;  /* 0x0000000000007941 */ /* 0x000fea0003800000 */
.L_x_2878:
        /* <DEDUP_REMOVED lines=16> */
[----:B------:R-:W-:Y:S01]  /*13c20*/  VIADD R7, R8, 0x8 ;  /* 0x0000000808077836 */ /* 0x000fe20000000000 */
[----:B------:R-:W-:Y:S02]  /*13c30*/  IADD3 R8, R6, 0x2, RZ ;  /* 0x0000000206087810 */ /* 0x000fe40007ffe0ff */
[----:B------:R-:W-:Y:S01]  /*13c40*/  R2UR UR27, R9 ;  /* 0x00000000091b72ca */ /* 0x000fe200000e0000 */
[----:B------:R-:W-:Y:S01]  /*13c50*/  IMAD.MOV.U32 R9, RZ, RZ, 0x40000040 ;  /* 0x40000040ff097424 */ /* 0x000fe200078e00ff */
[----:B------:R0:W-:Y:S01]  /*13c60*/  BAR.SYNC.DEFER_BLOCKING R7, 0x100 ;  /* 0x000400070000751d */ /* 0x0001e20000010000 */
[----:B------:R-:W-:Y:S01]  /*13c70*/  R2UR UR10, R8 ;  /* 0x00000000080a72ca */ /* 0x000fe200000e0000 */
[----:B------:R-:W-:-:S02]  /*13c80*/  VIADD R8, R6, 0x4 ;  /* 0x0000000406087836 */ /* 0x000fc40000000000 */
[----:B------:R-:W-:-:S03]  /*13c90*/  R2UR UR31, R9 ;  /* 0x00000000091f72ca */ /* 0x000fc600000e0000 */
[----:B------:R-:W-:Y:S01]  /*13ca0*/  R2UR UR14, R8 ;  /* 0x00000000080e72ca */ /* 0x000fe200000e0000 */
[----:B0-----:R-:W-:Y:S01]  /*13cb0*/  IMAD.MOV.U32 R7, RZ, RZ, 0x40000040 ;  /* 0x40000040ff077424 */ /* 0x001fe200078e00ff */
[----:B------:R-:W-:-:S04]  /*13cc0*/  IADD3 R8, R6, 0x6, RZ ;  /* 0x0000000606087810 */ /* 0x000fc80007ffe0ff */
[----:B------:R-:W-:Y:S01]  /*13cd0*/  R2UR UR18, R8 ;  /* 0x00000000081272ca */ /* 0x000fe200000e0000 */
[----:B------:R-:W-:Y:S01]  /*13ce0*/  VIADD R8, R6, 0x400 ;  /* 0x0000040006087836 */ /* 0x000fe20000000000 */
[----:B------:R-:W-:-:S04]  /*13cf0*/  R2UR UR35, R7 ;  /* 0x00000000072372ca */ /* 0x000fc800000e0000 */
[----:B------:R-:W-:Y:S02]  /*13d00*/  R2UR UR22, R8 ;  /* 0x00000000081672ca */ /* 0x000fe400000e0000 */
[----:B------:R-:W-:Y:S01]  /*13d10*/  IADD3 R8, R6, 0x402, RZ ;  /* 0x0000040206087810 */ /* 0x000fe20007ffe0ff */
[----:B------:R-:W-:-:S03]  /*13d20*/  WARPGROUP.ARRIVE ;  /* 0x00000000000079c5 */ /* 0x000fc60000000000 */
[----:B------:R-:W-:Y:S01]  /*13d30*/  R2UR UR26, R8 ;  /* 0x00000000081a72ca */ /* 0x000fe200000e0000 */
[C---:B------:R-:W-:Y:S01]  /*13d40*/  VIADD R8, R6.reuse, 0x404 ;  /* 0x0000040406087836 */ /* 0x040fe20000000000 */
[----:B------:R-:W-:Y:S01]  /*13d50*/  IADD3 R6, R6, 0x406, RZ ;  /* 0x0000040606067810 */ /* 0x000fe20007ffe0ff */
[----:B------:R-:W-:Y:S03]  /*13d60*/  HGMMA.64x128x16.F32 R24, gdesc[UR44], RZ, !UPT, gsb0 ;  /* 0x01e000002c1879f0 */ /* 0x000fe6000c0008ff */
        /* <DEDUP_REMOVED lines=27> */
.L_x_2884:
[----:B------:R-:W-:Y:S01]  /*13f20*/  SHF.L.U32 R6, R13, 0x1f, RZ ;  /* 0x0000001f0d067819 */ /* 0x000fe200000006ff */
[----:B------:R-:W-:-:S04]  /*13f30*/  IMAD R7, R11, 0x8, R2 ;  /* 0x000000080b077824 */ /* 0x000fc800078e0202 */
[----:B------:R0:W1:Y:S01]  /*13f40*/  SYNCS.PHASECHK.TRANS64.TRYWAIT P2, [R7+URZ+0x28850], R6 ;  /* 0x02885006070075a7 */ /* 0x000062000804017f */
[----:B------:R-:W-:Y:S05]  /*13f50*/  @!P0 BRA `(.L_x_2885) ;  /* 0x0000000000048947 */ /* 0x000fea0003800000 */
[----:B------:R-:W-:Y:S01]  /*13f60*/  BPT.TRAP 0x1 ;  /* 0x000000040000795c */ /* 0x000fe20000300000 */
.L_x_2885:
[----:B-1----:R-:W-:Y:S05]  /*13f70*/  @P2 BRA `(.L_x_2883) ;  /* 0x0000000000082947 */ /* 0x002fea0003800000 */
[----:B------:R-:W1:Y:S02]  /*13f80*/  SYNCS.PHASECHK.TRANS64.TRYWAIT P2, [R7+URZ+0x28850], R6 ;  /* 0x02885006070075a7 */ /* 0x000e64000804017f */
[----:B-1----:R-:W-:Y:S05]  /*13f90*/  @!P2 BRA `(.L_x_2886) ;  /* 0x000000d800d0a947 */ /* 0x002fea0003800000 */
.L_x_2883:
[----:B01----:R-:W-:Y:S01]  /*13fa0*/  VIADD R6, R2, 0x400 ;  /* 0x0000040002067836 */ /* 0x003fe20000000000 */
[----:B------:R-:W-:Y:S05]  /*13fb0*/  WARPSYNC.ALL ;  /* 0x0000000000007948 */ /* 0x000fea0003800000 */
[----:B------:R-:W-:Y:S01]  /*13fc0*/  SHF.R.U32.HI R6, RZ, 0x4, R6 ;  /* 0x00000004ff067819 */ /* 0x000fe20000011606 */
[----:B------:R-:W-:Y:S01]  /*13fd0*/  IMAD.MOV.U32 R7, RZ, RZ, 0x40000040 ;  /* 0x40000040ff077424 */ /* 0x000fe200078e00ff */
[----:B------:R-:W-:Y:S01]  /*13fe0*/  WARPGROUP.ARRIVE ;  /* 0x00000000000079c5 */ /* 0x000fe20000000000 */
[----:B------:R-:W-:Y:S01]  /*13ff0*/  IMAD.MOV.U32 R9, RZ, RZ, 0x40000040 ;  /* 0x40000040ff097424 */ /* 0x000fe200078e00ff */
[----:B------:R-:W-:Y:S01]  /*14000*/  LOP3.LUT R6, R6, 0x3fff, RZ, 0xc0, !PT ;  /* 0x00003fff06067812 */ /* 0x000fe200078ec0ff */
[----:B------:R-:W-:Y:S01]  /*14010*/  FMUL.FTZ R13, R24, UR6 ;  /* 0x00000006180d7c20 */ /* 0x000fe20008410000 */
[----:B------:R-:W-:Y:S01]  /*14020*/  R2UR UR11, R7 ;  /* 0x00000000070b72ca */ /* 0x000fe200000e0000 */
[----:B------:R-:W-:Y:S01]  /*14030*/  FMUL.FTZ R7, R25, UR6 ;  /* 0x0000000619077c20 */ /* 0x000fe20008410000 */
[----:B------:R-:W-:Y:S01]  /*14040*/  LOP3.LUT R6, R6, 0x4000000, RZ, 0xfc, !PT ;  /* 0x0400000006067812 */ /* 0x000fe200078efcff */
[----:B------:R-:W-:Y:S01]  /*14050*/  FMUL.FTZ R20, R28, UR6 ;  /* 0x000000061c147c20 */ /* 0x000fe20008410000 */
[----:B------:R-:W-:Y:S01]  /*14060*/  FMUL.FTZ R28, R34, UR6 ;  /* 0x00000006221c7c20 */ /* 0x000fe20008410000 */
[----:B------:R-:W0:Y:S01]  /*14070*/  MUFU.TANH R13, R13 ;  /* 0x0000000d000d7308 */ /* 0x000e220000002400 */
[----:B------:R-:W-:Y:S01]  /*14080*/  LEA R6, R11, R6, 0xb ;  /* 0x000000060b067211 */ /* 0x000fe200078e58ff */
[----:B------:R-:W-:Y:S01]  /*14090*/  FMUL.FTZ R21, R29, UR6 ;  /* 0x000000061d157c20 */ /* 0x000fe20008410000 */
[----:B------:R-:W-:Y:S01]  /*140a0*/  FMUL.FTZ R14, R26, UR6 ;  /* 0x000000061a0e7c20 */ /* 0x000fe20008410000 */
[----:B------:R-:W-:Y:S01]  /*140b0*/  FMUL.FTZ R26, R32, UR6 ;  /* 0x00000006201a7c20 */ /* 0x000fe20008410000 */
[C---:B------:R-:W-:Y:S01]  /*140c0*/  R2UR UR10, R6.reuse ;  /* 0x00000000060a72ca */ /* 0x040fe200000e0000 */
[----:B------:R-:W-:-:S02]  /*140d0*/  VIADD R8, R6, 0x80 ;  /* 0x0000008006087836 */ /* 0x000fc40000000000 */
        /* <DEDUP_REMOVED lines=11> */
[----:B------:R-:W-:Y:S01]  /*14190*/  HGMMA.64x128x16.F32 R88, R180, gdesc[UR8].tnspB, R88, gsb0 ;  /* 0x41e00008b4587df0 */ /* 0x000fe20008000858 */
[----:B------:R-:W-:Y:S01]  /*141a0*/  R2UR UR10, R8 ;  /* 0x00000000080a72ca */ /* 0x000fe200000e0000 */
[----:B------:R-:W-:Y:S01]  /*141b0*/  FMUL.FTZ R235, R56, UR6 ;  /* 0x0000000638eb7c20 */ /* 0x000fe20008410000 */
[----:B------:R-:W-:Y:S01]  /*141c0*/  R2UR UR11, R9 ;  /* 0x00000000090b72ca */ /* 0x000fe200000e0000 */
[----:B------:R-:W-:Y:S01]  /*141d0*/  FMUL.FTZ R237, R57, UR6 ;  /* 0x0000000639ed7c20 */ /* 0x000fe20008410000 */
[----:B0-----:R-:W-:Y:S01]  /*141e0*/  FMNMX.FTZ R8, R13, R10, !PT ;  /* 0x0000000a0d087209 */ /* 0x001fe20007810000 */
[----:B------:R-:W0:Y:S01]  /*141f0*/  MUFU.TANH R21, R21 ;  /* 0x0000001500157308 */ /* 0x000e220000002400 */
[----:B------:R-:W-:Y:S01]  /*14200*/  FMUL.FTZ R36, R60, UR6 ;  /* 0x000000063c247c20 */ /* 0x000fe20008410000 */
[----:B------:R-:W-:Y:S01]  /*14210*/  FMUL.FTZ R25, R31, UR6 ;  /* 0x000000061f197c20 */ /* 0x000fe20008410000 */
[----:B-1----:R-:W-:Y:S01]  /*14220*/  FMNMX.FTZ R9, R7, R8, !PT ;  /* 0x0000000807097209 */ /* 0x002fe20007810000 */
[----:B------:R-:W-:Y:S01]  /*14230*/  FMUL.FTZ R31, R38, UR6 ;  /* 0x00000006261f7c20 */ /* 0x000fe20008410000 */
[----:B------:R-:W-:Y:S01]  /*14240*/  IADD3 R8, R6, 0x100, RZ ;  /* 0x0000010006087810 */ /* 0x000fe20007ffe0ff */
[----:B------:R-:W-:Y:S01]  /*14250*/  FMUL.FTZ R38, R61, UR6 ;  /* 0x000000063d267c20 */ /* 0x000fe20008410000 */
[----:B------:R-:W-:Y:S01]  /*14260*/  FMUL.FTZ R40, R64, UR6 ;  /* 0x0000000640287c20 */ /* 0x000fe20008410000 */
[----:B------:R-:W1:Y:S01]  /*14270*/  MUFU.TANH R26, R26 ;  /* 0x0000001a001a7308 */ /* 0x000e620000002400 */
[----:B--2---:R-:W-:Y:S01]  /*14280*/  FMNMX.FTZ R34, R20, R9, !PT ;  /* 0x0000000914227209 */ /* 0x004fe20007810000 */
[----:B------:R-:W-:-:S02]  /*14290*/  IMAD.MOV.U32 R9, RZ, RZ, 0x40000040 ;  /* 0x40000040ff097424 */ /* 0x000fc400078e00ff */
        /* <DEDUP_REMOVED lines=27> */
[----:B------:R-:W5:Y:S01]  /*14450*/  S2R R192, SR_TID.X ;  /* 0x0000000000c07919 */ /* 0x000f620000002100 */
[C---:B------:R-:W-:Y:S01]  /*14460*/  ISETP.GT.AND P2, PT, R12.reuse, RZ, PT ;  /* 0x000000ff0c00720c */ /* 0x040fe20003f44270 */
[----:B------:R-:W4:Y:S01]  /*14470*/  MUFU.TANH R37, R37 ;  /* 0x0000002500257308 */ /* 0x000f220000002400 */
[----:B------:R-:W-:-:S07]  /*14480*/  VIADD R12, R12, 0xffffffff ;  /* 0xffffffff0c0c7836 */ /* 0x000fce0000000000 */
[----:B------:R-:W4:Y:S08]  /*14490*/  MUFU.TANH R41, R41 ;  /* 0x0000002900297308 */ /* 0x000f300000002400 */
[----:B------:R-:W-:Y:S08]  /*144a0*/  MUFU.TANH R193, R193 ;  /* 0x000000c100c17308 */ /* 0x000ff00000002400 */
[----:B------:R-:W-:Y:S01]  /*144b0*/  MUFU.TANH R233, R233 ;  /* 0x000000e900e97308 */ /* 0x000fe20000002400 */
[----:B-----5:R-:W-:-:S07]  /*144c0*/  SHF.R.U32.HI R192, RZ, 0x7, R192 ;  /* 0x00000007ffc07819 */ /* 0x020fce00000116c0 */
        /* <DEDUP_REMOVED lines=13> */
[----:B------:R-:W-:Y:S01]  /*145a0*/  FMUL.FTZ R44, R77, UR6 ;  /* 0x000000064d2c7c20 */ /* 0x000fe20008410000 */
        /* <DEDUP_REMOVED lines=9> */
[----:B------:R-:W-:Y:S01]  /*14640*/  MOV R34, UR4 ;  /* 0x0000000400227c02 */ /* 0x000fe20008000f00 */
[----:B------:R-:W-:Y:S01]  /*14650*/  FMUL.FTZ R85, R66, UR6 ;  /* 0x0000000642557c20 */ /* 0x000fe20008410000 */
[----:B-1----:R-:W-:-:S04]  /*14660*/  FMNMX.FTZ R8, R26, R9, !PT ;  /* 0x000000091a087209 */ /* 0x002fc80007810000 */
[----:B--2---:R-:W-:Y:S01]  /*14670*/  FMNMX.FTZ R9, R27, R8, !PT ;  /* 0x000000081b097209 */ /* 0x004fe20007810000 */
[----:B------:R-:W1:Y:S03]  /*14680*/  MUFU.TANH R183, R183 ;  /* 0x000000b700b77308 */ /* 0x000e660000002400 */
[----:B---3--:R-:W-:-:S04]  /*14690*/  FMNMX.FTZ R9, R30, R9, !PT ;  /* 0x000000091e097209 */ /* 0x008fc80007810000 */
[----:B----4-:R-:W-:Y:S01]  /*146a0*/  FMNMX.FTZ R8, R32, R9, !PT ;  /* 0x0000000920087209 */ /* 0x010fe20007810000 */
[----:B------:R-:W-:Y:S03]  /*146b0*/  MUFU.TANH R44, R44 ;  /* 0x0000002c002c7308 */ /* 0x000fe60000002400 */
[----:B------:R-:W-:-:S04]  /*146c0*/  FMNMX.FTZ R8, R37, R8, !PT ;  /* 0x0000000825087209 */ /* 0x000fc80007810000 */
[----:B------:R-:W-:Y:S01]  /*146d0*/  FMNMX.FTZ R8, R41, R8, !PT ;  /* 0x0000000829087209 */ /* 0x000fe20007810000 */
[----:B------:R-:W-:Y:S03]  /*146e0*/  MUFU.TANH R46, R46 ;  /* 0x0000002e002e7308 */ /* 0x000fe60000002400 */
[----:B0-----:R-:W-:-:S04]  /*146f0*/  FMNMX.FTZ R8, R181, R8, !PT ;  /* 0x00000008b5087209 */ /* 0x001fc80007810000 */
[----:B-1----:R-:W-:Y:S01]  /*14700*/  FMNMX.FTZ R8, R183, R8, !PT ;  /* 0x00000008b7087209 */ /* 0x002fe20007810000 */
        /* <DEDUP_REMOVED lines=21> */
[----:B------:R-:W-:-:S06]  /*14860*/  FMUL.FTZ R50, R78, UR6 ;  /* 0x000000064e327c20 */ /* 0x000fcc0008410000 */
[----:B------:R-:W0:Y:S08]  /*14870*/  MUFU.TANH R177, R177 ;  /* 0x000000b100b17308 */ /* 0x000e300000002400 */
[----:B------:R-:W1:Y:S08]  /*14880*/  MUFU.TANH R179, R179 ;  /* 0x000000b300b37308 */ /* 0x000e700000002400 */
[----:B------:R-:W-:Y:S01]  /*14890*/  MUFU.TANH R48, R48 ;  /* 0x0000003000307308 */ /* 0x000fe20000002400 */
[----:B0-----:R-:W-:-:S07]  /*148a0*/  FMNMX.FTZ R8, R177, R8, !PT ;  /* 0x00000008b1087209 */ /* 0x001fce0007810000 */
[----:B------:R-:W-:Y:S01]  /*148b0*/  MUFU.TANH R49, R49 ;  /* 0x0000003100317308 */ /* 0x000fe20000002400 */
[----:B-1----:R-:W-:-:S04]  /*148c0*/  FMNMX.FTZ R8, R179, R8, !PT ;  /* 0x00000008b3087209 */ /* 0x002fc80007810000 */
        /* <DEDUP_REMOVED lines=11> */
[----:B------:R-:W-:-:S07]  /*14980*/  FMNMX.FTZ R8, R65, R8, !PT ;  /* 0x0000000841087209 */ /* 0x000fce0007810000 */
        /* <DEDUP_REMOVED lines=18> */
[----:B------:R-:W-:-:S03]  /*14ab0*/  FMNMX.FTZ R8, R69, R8, !PT ;  /* 0x0000000845087209 */ /* 0x000fc60007810000 */
[----:B------:R-:W-:Y:S01]  /*14ac0*/  MUFU.TANH R54, R54 ;  /* 0x0000003600367308 */ /* 0x000fe20000002400 */
[----:B-1----:R-:W-:-:S04]  /*14ad0*/  FMNMX.FTZ R8, R175, R8, !PT ;  /* 0x00000008af087209 */ /* 0x002fc80007810000 */
[----:B------:R-:W-:Y:S01]  /*14ae0*/  FMNMX.FTZ R9, R73, R8, !PT ;  /* 0x0000000849097209 */ /* 0x000fe20007810000 */
[----:B------:R-:W-:Y:S02]  /*14af0*/  VIADD R8, R6, 0x180 ;  /* 0x0000018006087836 */ /* 0x000fe40000000000 */
[----:B------:R-:W-:Y:S01]  /*14b00*/  MUFU.TANH R87, R87 ;  /* 0x0000005700577308 */ /* 0x000fe20000002400 */
[----:B------:R-:W-:Y:S01]  /*14b10*/  FMNMX.FTZ R35, R42, R9, !PT ;  /* 0x000000092a237209 */ /* 0x000fe20007810000 */
[----:B------:R-:W-:Y:S01]  /*14b20*/  IMAD.MOV.U32 R9, RZ, RZ, 0x40000040 ;  /* 0x40000040ff097424 */ /* 0x000fe200078e00ff */
[----:B------:R-:W-:Y:S02]  /*14b30*/  R2UR UR10, R8 ;  /* 0x00000000080a72ca */ /* 0x000fe400000e0000 */
[----:B------:R-:W-:Y:S02]  /*14b40*/  FMNMX.FTZ R35, R44, R35, !PT ;  /* 0x000000232c237209 */ /* 0x000fe40007810000 */
[----:B------:R-:W-:-:S02]  /*14b50*/  R2UR UR11, R9 ;  /* 0x00000000090b72ca */ /* 0x000fc400000e0000 */
[----:B------:R-:W-:-:S04]  /*14b60*/  FMNMX.FTZ R8, R46, R35, !PT ;  /* 0x000000232e087209 */ /* 0x000fc80007810000 */
[----:B------:R-:W-:-:S04]  /*14b70*/  FMNMX.FTZ R9, R77, R8, !PT ;  /* 0x000000084d097209 */ /* 0x000fc80007810000 */
[----:B------:R-:W-:-:S03]  /*14b80*/  FMNMX.FTZ R8, R48, R9, !PT ;  /* 0x0000000930087209 */ /* 0x000fc60007810000 */
[----:B------:R-:W-:Y:S01]  /*14b90*/  HGMMA.64x128x16.F32 R88, R168, gdesc[UR8].tnspB, R88, gsb0 ;  /* 0x41e00008a8587df0 */ /* 0x000fe20008000858 */
[----:B------:R-:W-:-:S05]  /*14ba0*/  FMNMX.FTZ R8, R81, R8, !PT ;  /* 0x0000000851087209 */ /* 0x000fca0007810000 */
[----:B------:R-:W0:Y:S02]  /*14bb0*/  SHFL.BFLY PT, R9, R8, 0x2, 0x1f ;  /* 0x0c401f0008097f89 */ /* 0x000e2400000e0000 */
[----:B0-----:R-:W-:-:S05]  /*14bc0*/  FMNMX.FTZ R9, R8, R9, !PT ;  /* 0x0000000908097209 */ /* 0x001fca0007810000 */
[----:B------:R-:W0:Y:S02]  /*14bd0*/  SHFL.BFLY PT, R8, R9, 0x1, 0x1f ;  /* 0x0c201f0009087f89 */ /* 0x000e2400000e0000 */
[----:B0-----:R-:W-:Y:S01]  /*14be0*/  FMNMX.FTZ R35, R9, R8, !PT ;  /* 0x0000000809237209 */ /* 0x001fe20007810000 */
[----:B------:R-:W-:-:S04]  /*14bf0*/  VIADD R8, R6, 0x200 ;  /* 0x0000020006087836 */ /* 0x000fc80000000000 */
[C---:B------:R-:W-:Y:S01]  /*14c00*/  FADD.FTZ R9, -R35.reuse, R10 ;  /* 0x0000000a23097221 */ /* 0x040fe20000010100 */
[----:B------:R-:W-:Y:S01]  /*14c10*/  R2UR UR10, R8 ;  /* 0x00000000080a72ca */ /* 0x000fe200000e0000 */
[-C--:B------:R-:W-:Y:S01]  /*14c20*/  FMUL.FTZ R56, R35, R34.reuse ;  /* 0x0000002223387220 */ /* 0x080fe20000410000 */
[----:B------:R-:W-:Y:S01]  /*14c30*/  FMNMX.FTZ R8, R14, R5, !PT ;  /* 0x000000050e087209 */ /* 0x000fe20007810000 */
[-C--:B------:R-:W-:Y:S01]  /*14c40*/  FMUL.FTZ R10, R9, R34.reuse ;  /* 0x00000022090a7220 */ /* 0x080fe20000410000 */
[----:B------:R-:W-:Y:S02]  /*14c50*/  IMAD.MOV.U32 R9, RZ, RZ, 0x40000040 ;  /* 0x40000040ff097424 */ /* 0x000fe400078e00ff */
[--C-:B------:R-:W-:Y:S01]  /*14c60*/  FFMA.FTZ R180, R7, R34, -R56.reuse ;  /* 0x0000002207b47223 */ /* 0x100fe20000010838 */
[----:B------:R-:W-:Y:S01]  /*14c70*/  FMNMX.FTZ R7, R15, R8, !PT ;  /* 0x000000080f077209 */ /* 0x000fe20007810000 */
[-CC-:B------:R-:W-:Y:S01]  /*14c80*/  FFMA.FTZ R182, R20, R34.reuse, -R56.reuse ;  /* 0x0000002214b67223 */ /* 0x180fe20000010838 */
[-CC-:B------:R-:W-:Y:S01]  /*14c90*/  FFMA.FTZ R172, R37, R34.reuse, -R56.reuse ;  /* 0x0000002225ac7223 */ /* 0x180fe20000010838 */
[----:B------:R-:W-:Y:S01]  /*14ca0*/  R2UR UR11, R9 ;  /* 0x00000000090b72ca */ /* 0x000fe200000e0000 */
[-CC-:B------:R-:W-:Y:S01]  /*14cb0*/  FFMA.FTZ R176, R26, R34.reuse, -R56.reuse ;  /* 0x000000221ab07223 */ /* 0x180fe20000010838 */
[----:B------:R-:W-:Y:S01]  /*14cc0*/  FMNMX.FTZ R8, R24, R7, !PT ;  /* 0x0000000718087209 */ /* 0x000fe20007810000 */
[-CC-:B------:R-:W-:Y:S01]  /*14cd0*/  FFMA.FTZ R178, R30, R34.reuse, -R56.reuse ;  /* 0x000000221eb27223 */ /* 0x180fe20000010838 */
[----:B------:R-:W-:Y:S01]  /*14ce0*/  MOV R9, 0x40000040 ;  /* 0x4000004000097802 */ /* 0x000fe20000000f00 */
        /* <DEDUP_REMOVED lines=8> */
[--C-:B------:R-:W-:Y:S01]  /*14d70*/  FFMA.FTZ R26, R42, R34, -R56.reuse ;  /* 0x000000222a1a7223 */ /* 0x100fe20000010838 */
        /* <DEDUP_REMOVED lines=9> */
[----:B------:R-:W1:Y:S01]  /*14e10*/  MUFU.EX2 R180, R180 ;  /* 0x000000b400b47308 */ /* 0x000e620000000800 */
[----:B------:R-:W-:-:S04]  /*14e20*/  FMNMX.FTZ R8, R45, R8, !PT ;  /* 0x000000082d087209 */ /* 0x000fc80007810000 */
[----:B------:R-:W-:-:S03]  /*14e30*/  FMNMX.FTZ R8, R47, R8, !PT ;  /* 0x000000082f087209 */ /* 0x000fc60007810000 */
[----:B------:R-:W-:Y:S01]  /*14e40*/  MUFU.EX2 R182, R182 ;  /* 0x000000b600b67308 */ /* 0x000fe20000000800 */
[----:B------:R-:W-:Y:S01]  /*14e50*/  FMNMX.FTZ R8, R49, R8, !PT ;  /* 0x0000000831087209 */ /* 0x000fe20007810000 */
[----:B0-----:R-:W-:-:S03]  /*14e60*/  FFMA.FTZ R3, R10, R3, R13 ;  /* 0x000000030a037223 */ /* 0x001fc6000001000d */
[----:B------:R-:W-:-:S03]  /*14e70*/  FMNMX.FTZ R8, R51, R8, !PT ;  /* 0x0000000833087209 */ /* 0x000fc60007810000 */
[----:B------:R-:W-:Y:S01]  /*14e80*/  MUFU.EX2 R21, R21 ;  /* 0x0000001500157308 */ /* 0x000fe20000000800 */
[----:B------:R-:W-:Y:S01]  /*14e90*/  FMNMX.FTZ R8, R53, R8, !PT ;  /* 0x0000000835087209 */ /* 0x000fe20007810000 */
[C---:B-1----:R-:W-:Y:S01]  /*14ea0*/  FADD.FTZ R3, R180.reuse, R3 ;  /* 0x00000003b4037221 */ /* 0x042fe20000010000 */
[----:B------:R-:W-:Y:S02]  /*14eb0*/  F2FP.F16.F32.PACK_AB R180, R180, R13 ;  /* 0x0000000db4b4723e */ /* 0x000fe400000000ff */
[----:B------:R-:W-:-:S03]  /*14ec0*/  FMNMX.FTZ R8, R55, R8, !PT ;  /* 0x0000000837087209 */ /* 0x000fc60007810000 */
[----:B------:R-:W-:Y:S01]  /*14ed0*/  MUFU.EX2 R176, R176 ;  /* 0x000000b000b07308 */ /* 0x000fe20000000800 */
[----:B------:R-:W-:-:S04]  /*14ee0*/  FMNMX.FTZ R8, R57, R8, !PT ;  /* 0x0000000839087209 */ /* 0x000fc80007810000 */
[----:B------:R-:W-:Y:S01]  /*14ef0*/  FMNMX.FTZ R20, R59, R8, !PT ;  /* 0x000000083b147209 */ /* 0x000fe20007810000 */
[----:B------:R-:W-:Y:S02]  /*14f00*/  VIADD R8, R6, 0x280 ;  /* 0x0000028006087836 */ /* 0x000fe40000000000 */
[----:B------:R-:W-:Y:S01]  /*14f10*/  MUFU.EX2 R178, R178 ;  /* 0x000000b200b27308 */ /* 0x000fe20000000800 */
[----:B------:R-:W-:Y:S01]  /*14f20*/  FMNMX.FTZ R20, R61, R20, !PT ;  /* 0x000000143d147209 */ /* 0x000fe20007810000 */
[----:B------:R-:W-:Y:S02]  /*14f30*/  WARPGROUP.DEPBAR.LE gsb0, 0x0 ;  /* 0x00008000000079c5 */ /* 0x000fe40000010000 */
[----:B------:R-:W-:Y:S01]  /*14f40*/  WARPGROUP.ARRIVE ;  /* 0x00000000000079c5 */ /* 0x000fe20000000000 */
[----:B------:R-:W-:Y:S01]  /*14f50*/  FMUL.FTZ R169, R70, UR6 ;  /* 0x0000000646a97c20 */ /* 0x000fe20008410000 */
[----:B------:R-:W-:Y:S01]  /*14f60*/  FMUL.FTZ R171, R74, UR6 ;  /* 0x000000064aab7c20 */ /* 0x000fe20008410000 */
[----:B------:R-:W-:Y:S01]  /*14f70*/  FMNMX.FTZ R20, R63, R20, !PT ;  /* 0x000000143f147209 */ /* 0x000fe20007810000 */
[-CC-:B------:R-:W-:Y:S01]  /*14f80*/  FFMA.FTZ R170, R193, R34.reuse, -R56.reuse ;  /* 0x00000022c1aa7223 */ /* 0x180fe20000010838 */
[--C-:B------:R-:W-:Y:S01]  /*14f90*/  FFMA.FTZ R193, R233, R34, -R56.reuse ;  /* 0x00000022e9c17223 */ /* 0x100fe20000010838 */
[----:B------:R-:W-:Y:S01]  /*14fa0*/  HGMMA.64x128x16.F32 R88, R152, gdesc[UR8].tnspB, R88, gsb0 ;  /* 0x41e0000898587df0 */ /* 0x000fe20008000858 */
[----:B------:R-:W-:Y:S01]  /*14fb0*/  R2UR UR10, R8 ;  /* 0x00000000080a72ca */ /* 0x000fe200000e0000 */
[----:B------:R-:W0:Y:S01]  /*14fc0*/  MUFU.TANH R169, R169 ;  /* 0x000000a900a97308 */ /* 0x000e220000002400 */
[----:B------:R-:W-:Y:S01]  /*14fd0*/  R2UR UR11, R9 ;  /* 0x00000000090b72ca */ /* 0x000fe200000e0000 */
[----:B------:R-:W-:Y:S01]  /*14fe0*/  IMAD.MOV.U32 R9, RZ, RZ, 0x40000040 ;  /* 0x40000040ff097424 */ /* 0x000fe200078e00ff */
[----:B------:R-:W-:Y:S01]  /*14ff0*/  FMNMX.FTZ R20, R85, R20, !PT ;  /* 0x0000001455147209 */ /* 0x000fe20007810000 */
[-CC-:B------:R-:W-:Y:S01]  /*15000*/  FFMA.FTZ R168, R177, R34.reuse, -R56.reuse ;  /* 0x00000022b1a87223 */ /* 0x180fe20000010838 */
[----:B------:R-:W-:-:S02]  /*15010*/  FFMA.FTZ R233, R237, R34, -R56 ;  /* 0x00000022ede97223 */ /* 0x000fc40000010838 */
[----:B------:R-:W-:Y:S01]  /*15020*/  FMNMX.FTZ R20, R67, R20, !PT ;  /* 0x0000001443147209 */ /* 0x000fe20007810000 */
[----:B------:R-:W1:Y:S08]  /*15030*/  MUFU.TANH R171, R171 ;  /* 0x000000ab00ab7308 */ /* 0x000e700000002400 */
[----:B------:R-:W-:Y:S01]  /*15040*/  MUFU.EX2 R172, R172 ;  /* 0x000000ac00ac7308 */ /* 0x000fe20000000800 */
[----:B0-----:R-:W-:-:S04]  /*15050*/  FMNMX.FTZ R20, R169, R20, !PT ;  /* 0x00000014a9147209 */ /* 0x001fc80007810000 */
[----:B------:R-:W-:-:S03]  /*15060*/  FMNMX.FTZ R20, R71, R20, !PT ;  /* 0x0000001447147209 */ /* 0x000fc60007810000 */
[----:B------:R-:W-:Y:S01]  /*15070*/  MUFU.EX2 R37, R37 ;  /* 0x0000002500257308 */ /* 0x000fe20000000800 */
[----:B-1----:R-:W-:-:S04]  /*15080*/  FMNMX.FTZ R20, R171, R20, !PT ;  /* 0x00000014ab147209 */ /* 0x002fc80007810000 */
[----:B------:R-:W-:Y:S01]  /*15090*/  FMNMX.FTZ R7, R75, R20, !PT ;  /* 0x000000144b077209 */ /* 0x000fe20007810000 */
[----:B------:R-:W-:Y:S02]  /*150a0*/  FFMA.FTZ R20, R175, R34, -R56 ;  /* 0x00000022af147223 */ /* 0x000fe40000010838 */
        /* <DEDUP_REMOVED lines=14> */
[----:B0-----:R-:W-:Y:S01]  /*15190*/  FMNMX.FTZ R7, R8, R7, !PT ;  /* 0x0000000708077209 */ /* 0x001fe20007810000 */
[----:B------:R-:W-:-:S06]  /*151a0*/  VIADD R8, R6, 0x300 ;  /* 0x0000030006087836 */ /* 0x000fcc0000000000 */
        /* <DEDUP_REMOVED lines=8> */
[----:B------:R-:W0:Y:S01]  /*15230*/  SHFL.BFLY PT, R36, R7, 0x1, 0x1f ;  /* 0x0c201f0007247f89 */ /* 0x000e2200000e0000 */
[-CC-:B------:R-:W-:Y:S01]  /*15240*/  FFMA.FTZ R27, R32, R34.reuse, -R56.reuse ;  /* 0x00000022201b7223 */ /* 0x180fe20000010838 */
[-CC-:B------:R-:W-:Y:S01]  /*15250*/  FFMA.FTZ R155, R183, R34.reuse, -R56.reuse ;  /* 0x00000022b79b7223 */ /* 0x180fe20000010838 */
[----:B------:R-:W-:Y:S01]  /*15260*/  HGMMA.64x128x16.F32 R88, R156, gdesc[UR8].tnspB, R88, gsb0 ;  /* 0x41e000089c587df0 */ /* 0x000fe20008000858 */
[----:B------:R-:W-:Y:S01]  /*15270*/  R2UR UR10, R8 ;  /* 0x00000000080a72ca */ /* 0x000fe200000e0000 */
[-CC-:B------:R-:W-:Y:S01]  /*15280*/  FFMA.FTZ R152, R235, R34.reuse, -R56.reuse ;  /* 0x00000022eb987223 */ /* 0x180fe20000010838 */
[----:B------:R-:W-:Y:S01]  /*15290*/  R2UR UR11, R9 ;  /* 0x00000000090b72ca */ /* 0x000fe200000e0000 */
[----:B------:R-:W-:Y:S01]  /*152a0*/  FFMA.FTZ R32, R48, R34, -R56 ;  /* 0x0000002230207223 */ /* 0x000fe20000010838 */
[----:B------:R-:W-:Y:S01]  /*152b0*/  VIADD R8, R6, 0x380 ;  /* 0x0000038006087836 */ /* 0x000fe20000000000 */
[----:B------:R-:W-:Y:S01]  /*152c0*/  MUFU.EX2 R153, R153 ;  /* 0x0000009900997308 */ /* 0x000fe20000000800 */
[----:B------:R-:W-:Y:S01]  /*152d0*/  FADD.FTZ R48, R182, R3 ;  /* 0x00000003b6307221 */ /* 0x000fe20000010000 */
[----:B------:R-:W-:-:S06]  /*152e0*/  F2FP.F16.F32.PACK_AB R182, R21, R182 ;  /* 0x000000b615b6723e */ /* 0x000fcc00000000ff */
[----:B------:R-:W-:Y:S01]  /*152f0*/  MUFU.EX2 R27, R27 ;  /* 0x0000001b001b7308 */ /* 0x000fe20000000800 */
[----:B0-----:R-:W-:-:S07]  /*15300*/  FMNMX.FTZ R7, R7, R36, !PT ;  /* 0x0000002407077209 */ /* 0x001fce0007810000 */
[----:B------:R-:W-:Y:S01]  /*15310*/  MUFU.EX2 R155, R155 ;  /* 0x0000009b009b7308 */ /* 0x000fe20000000800 */
[C---:B------:R-:W-:Y:S01]  /*15320*/  FADD.FTZ R9, -R7.reuse, R5 ;  /* 0x0000000507097221 */ /* 0x040fe20000010100 */
[----:B------:R-:W-:-:S03]  /*15330*/  FMUL.FTZ R36, R7, R34 ;  /* 0x0000002207247220 */ /* 0x000fc60000410000 */
[-C--:B------:R-:W-:Y:S01]  /*15340*/  FMUL.FTZ R9, R9, R34.reuse ;  /* 0x0000002209097220 */ /* 0x080fe20000410000 */
[-CC-:B------:R-:W-:Y:S01]  /*15350*/  FFMA.FTZ R14, R14, R34.reuse, -R36.reuse ;  /* 0x000000220e0e7223 */ /* 0x180fe20000010824 */
[-CC-:B------:R-:W-:Y:S01]  /*15360*/  FFMA.FTZ R181, R15, R34.reuse, -R36.reuse ;  /* 0x000000220fb57223 */ /* 0x180fe20000010824 */
[-CC-:B------:R-:W-:Y:S01]  /*15370*/  FFMA.FTZ R183, R24, R34.reuse, -R36.reuse ;  /* 0x0000002218b77223 */ /* 0x180fe20000010824 */
[-C--:B------:R-:W-:Y:S01]  /*15380*/  FFMA.FTZ R24, R25, R34.reuse, -R36 ;  /* 0x0000002219187223 */ /* 0x080fe20000010824 */
[----:B------:R-:W-:Y:S02]  /*15390*/  @!P1 IMAD R25, R184, 0x8, R2 ;  /* 0x00000008b8199824 */ /* 0x000fe400078e0202 */
[-CC-:B------:R-:W-:Y:S01]  /*153a0*/  FFMA.FTZ R177, R28, R34.reuse, -R36.reuse ;  /* 0x000000221cb17223 */ /* 0x180fe20000010824 */
[----:B------:R-:W-:Y:S01]  /*153b0*/  MUFU.EX2 R14, R14 ;  /* 0x0000000e000e7308 */ /* 0x000fe20000000800 */
[----:B------:R-:W-:Y:S01]  /*153c0*/  FFMA.FTZ R28, R29, R34, -R36 ;  /* 0x000000221d1c7223 */ /* 0x000fe20000010824 */
[----:B------:R-:W-:-:S02]  /*153d0*/  @!P1 VIADD R29, R25, 0x28840 ;  /* 0x00028840191d9836 */ /* 0x000fc40000000000 */
[-CC-:B------:R-:W-:Y:S01]  /*153e0*/  FFMA.FTZ R179, R31, R34.reuse, -R36.reuse ;  /* 0x000000221fb37223 */ /* 0x180fe20000010824 */
[----:B------:R-:W-:Y:S01]  /*153f0*/  IADD3 R31, -R192, 0xb, RZ ;  /* 0x0000000bc01f7810 */ /* 0x000fe20007ffe1ff */
[-CC-:B------:R-:W-:Y:S01]  /*15400*/  FFMA.FTZ R175, R45, R34.reuse, -R36.reuse ;  /* 0x000000222daf7223 */ /* 0x180fe20000010824 */
[-CC-:B------:R-:W-:Y:S01]  /*15410*/  FFMA.FTZ R42, R47, R34.reuse, -R36.reuse ;  /* 0x000000222f2a7223 */ /* 0x180fe20000010824 */
[----:B------:R-:W-:Y:S01]  /*15420*/  @!P1 PRMT R29, RZ, 0x654, R29 ;  /* 0x00000654ff1d9816 */ /* 0x000fe2000000001d */
        /* <DEDUP_REMOVED lines=12> */
[----:B------:R-:W-:-:S04]  /*154f0*/  FFMA.FTZ R54, R54, R34, -R36 ;  /* 0x0000002236367223 */ /* 0x000fc80000010824 */
        /* <DEDUP_REMOVED lines=19> */
[-CC-:B------:R-:W-:Y:S01]  /*15630*/  FFMA.FTZ R73, R44, R34.reuse, -R56.reuse ;  /* 0x000000222c497223 */ /* 0x180fe20000010838 */
[-C--:B------:R-:W-:Y:S01]  /*15640*/  FFMA.FTZ R56, R81, R34.reuse, -R56 ;  /* 0x0000002251387223 */ /* 0x080fe20000010838 */
[----:B------:R-:W-:Y:S01]  /*15650*/  R2UR UR10, R8 ;  /* 0x00000000080a72ca */ /* 0x000fe200000e0000 */
[----:B------:R0:W1:Y:S01]  /*15660*/  MUFU.EX2 R81, R9 ;  /* 0x0000000900517308 */ /* 0x0000620000000800 */
[-CC-:B------:R-:W-:Y:S01]  /*15670*/  FFMA.FTZ R38, R33, R34.reuse, -R36.reuse ;  /* 0x0000002221267223 */ /* 0x180fe20000010824 */
[-CC-:B------:R-:W-:Y:S01]  /*15680*/  FFMA.FTZ R173, R39, R34.reuse, -R36.reuse ;  /* 0x0000002227ad7223 */ /* 0x180fe20000010824 */
[-CC-:B------:R-:W-:Y:S01]  /*15690*/  FFMA.FTZ R40, R43, R34.reuse, -R36.reuse ;  /* 0x000000222b287223 */ /* 0x180fe20000010824 */
[-CC-:B------:R-:W-:Y:S01]  /*156a0*/  FFMA.FTZ R44, R51, R34.reuse, -R36.reuse ;  /* 0x00000022332c7223 */ /* 0x180fe20000010824 */
[----:B------:R-:W-:-:S03]  /*156b0*/  FFMA.FTZ R8, R57, R34, -R36 ;  /* 0x0000002239087223 */ /* 0x000fc60000010824 */
[----:B------:R-:W-:Y:S01]  /*156c0*/  MUFU.EX2 R38, R38 ;  /* 0x0000002600267308 */ /* 0x000fe20000000800 */
[----:B0-----:R-:W-:-:S04]  /*156d0*/  MOV R9, 0x40000040 ;  /* 0x4000004000097802 */ /* 0x001fc80000000f00 */
[----:B------:R-:W-:Y:S01]  /*156e0*/  R2UR UR11, R9 ;  /* 0x00000000090b72ca */ /* 0x000fe200000e0000 */
[----:B------:R-:W-:Y:S02]  /*156f0*/  FFMA.FTZ R9, R55, R34, -R36 ;  /* 0x0000002237097223 */ /* 0x000fe40000010824 */
[----:B------:R-:W-:Y:S01]  /*15700*/  MUFU.EX2 R173, R173 ;  /* 0x000000ad00ad7308 */ /* 0x000fe20000000800 */
[----:B-1----:R-:W-:-:S04]  /*15710*/  FFMA.FTZ R46, R81, R0, R14 ;  /* 0x00000000512e7223 */ /* 0x002fc8000001000e */
[C---:B------:R-:W-:Y:S01]  /*15720*/  FADD.FTZ R46, R181.reuse, R46 ;  /* 0x0000002eb52e7221 */ /* 0x040fe20000010000 */
[----:B------:R-:W-:Y:S02]  /*15730*/  F2FP.F16.F32.PACK_AB R181, R181, R14 ;  /* 0x0000000eb5b5723e */ /* 0x000fe400000000ff */
[----:B------:R-:W-:Y:S08]  /*15740*/  MUFU.EX2 R5, R56 ;  /* 0x0000003800057308 */ /* 0x000ff00000000800 */
[----:B------:R-:W-:Y:S08]  /*15750*/  MUFU.EX2 R40, R40 ;  /* 0x0000002800287308 */ /* 0x000ff00000000800 */
[----:B------:R-:W-:Y:S08]  /*15760*/  MUFU.EX2 R44, R44 ;  /* 0x0000002c002c7308 */ /* 0x000ff00000000800 */
[----:B------:R-:W0:Y:S08]  /*15770*/  MUFU.EX2 R9, R9 ;  /* 0x0000000900097308 */ /* 0x000e300000000800 */
[----:B------:R-:W-:Y:S08]  /*15780*/  MUFU.EX2 R8, R8 ;  /* 0x0000000800087308 */ /* 0x000ff00000000800 */
[----:B------:R-:W-:Y:S08]  /*15790*/  MUFU.EX2 R0, R61 ;  /* 0x0000003d00007308 */ /* 0x000ff00000000800 */
[----:B------:R-:W-:Y:S08]  /*157a0*/  MUFU.EX2 R157, R157 ;  /* 0x0000009d009d7308 */ /* 0x000ff00000000800 */
[----:B------:R-:W-:Y:S08]  /*157b0*/  MUFU.EX2 R3, R3 ;  /* 0x0000000300037308 */ /* 0x000ff00000000800 */
[----:B------:R-:W-:Y:S08]  /*157c0*/  MUFU.EX2 R156, R156 ;  /* 0x0000009c009c7308 */ /* 0x000ff00000000800 */
[----:B------:R-:W-:Y:S08]  /*157d0*/  MUFU.EX2 R158, R158 ;  /* 0x0000009e009e7308 */ /* 0x000ff00000000800 */
[----:B------:R-:W-:Y:S08]  /*157e0*/  MUFU.EX2 R159, R159 ;  /* 0x0000009f009f7308 */ /* 0x000ff00000000800 */
[----:B------:R-:W1:Y:S08]  /*157f0*/  MUFU.EX2 R69, R69 ;  /* 0x0000004500457308 */ /* 0x000e700000000800 */
[----:B------:R-:W-:Y:S08]  /*15800*/  MUFU.EX2 R50, R50 ;  /* 0x0000003200327308 */ /* 0x000ff00000000800 */
[----:B------:R-:W2:Y:S08]  /*15810*/  MUFU.EX2 R73, R73 ;  /* 0x0000004900497308 */ /* 0x000eb00000000800 */
[----:B------:R-:W3:Y:S01]  /*15820*/  MUFU.EX2 R79, R79 ;  /* 0x0000004f004f7308 */ /* 0x000ee20000000800 */
[----:B------:R-:W-:-:S02]  /*15830*/  WARPGROUP.DEPBAR.LE gsb0, 0x0 ;  /* 0x00008000000079c5 */ /* 0x000fc40000010000 */
[----:B------:R-:W-:Y:S01]  /*15840*/  WARPGROUP.ARRIVE ;  /* 0x00000000000079c5 */ /* 0x000fe20000000000 */
[----:B------:R-:W-:Y:S01]  /*15850*/  FFMA.FTZ R161, R171, R34, -R36 ;  /* 0x00000022aba17223 */ /* 0x000fe20000010824 */
[----:B0-----:R-:W-:-:S03]  /*15860*/  F2FP.F16.F32.PACK_AB R171, R9, R6 ;  /* 0x0000000609ab723e */ /* 0x001fc600000000ff */
[----:B------:R-:W-:Y:S01]  /*15870*/  MUFU.EX2 R52, R52 ;  /* 0x0000003400347308 */ /* 0x000fe20000000800 */
[----:B-1----:R-:W-:Y:S01]  /*15880*/  F2FP.F16.F32.PACK_AB R160, R69, R20 ;  /* 0x0000001445a0723e */ /* 0x002fe200000000ff */
[----:B------:R-:W-:Y:S01]  /*15890*/  HGMMA.64x128x16.F32 R88, R164, gdesc[UR8].tnspB, R88, gsb0 ;  /* 0x41e00008a4587df0 */ /* 0x000fe20008000858 */
[----:B--2---:R-:W-:-:S05]  /*158a0*/  F2FP.F16.F32.PACK_AB R162, R73, R26 ;  /* 0x0000001a49a2723e */ /* 0x004fca00000000ff */
[----:B------:R-:W-:Y:S01]  /*158b0*/  MUFU.EX2 R161, R161 ;  /* 0x000000a100a17308 */ /* 0x000fe20000000800 */
[----:B---3--:R-:W-:-:S07]  /*158c0*/  F2FP.F16.F32.PACK_AB R163, R79, R50 ;  /* 0x000000324fa3723e */ /* 0x008fce00000000ff */
[----:B------:R-:W-:Y:S08]  /*158d0*/  MUFU.EX2 R83, R83 ;  /* 0x0000005300537308 */ /* 0x000ff00000000800 */
[----:B------:R-:W0:Y:S08]  /*158e0*/  MUFU.EX2 R32, R32 ;  /* 0x0000002000207308 */ /* 0x000e300000000800 */
[----:B------:R-:W-:Y:S01]  /*158f0*/  MUFU.EX2 R54, R54 ;  /* 0x0000003600367308 */ /* 0x000fe20000000800 */
[----:B------:R-:W-:-:S02]  /*15900*/  WARPGROUP.DEPBAR.LE gsb0, 0x0 ;  /* 0x00008000000079c5 */ /* 0x000fc40000010000 */
[----:B------:R1:W-:Y:S06]  /*15910*/  BAR.ARV R31, 0x100 ;  /* 0x0004001f0000751d */ /* 0x0003ec0000002000 */
[----:B------:R2:W-:Y:S01]  /*15920*/  @!P1 SYNCS.ARRIVE.TRANS64.RED.A1T0 RZ, [R29+URZ], RZ ;  /* 0x000000ff1dff99a7 */ /* 0x0005e2000810043f */
[----:B0-----:R-:W-:Y:S01]  /*15930*/  F2FP.F16.F32.PACK_AB R166, R5, R32 ;  /* 0x0000002005a6723e */ /* 0x001fe200000000ff */
[-C--:B------:R-:W-:Y:S01]  /*15940*/  FMUL.FTZ R88, R88, R10.reuse ;  /* 0x0000000a58587220 */ /* 0x080fe20000410000 */
[-C--:B------:R-:W-:Y:S01]  /*15950*/  FMUL.FTZ R89, R89, R10.reuse ;  /* 0x0000000a59597220 */ /* 0x080fe20000410000 */
[-C--:B------:R-:W-:Y:S01]  /*15960*/  FMUL.FTZ R92, R92, R10.reuse ;  /* 0x0000000a5c5c7220 */ /* 0x080fe20000410000 */
[-C--:B------:R-:W-:Y:S01]  /*15970*/  FMUL.FTZ R93, R93, R10.reuse ;  /* 0x0000000a5d5d7220 */ /* 0x080fe20000410000 */
[-C--:B------:R-:W-:Y:S01]  /*15980*/  FMUL.FTZ R96, R96, R10.reuse ;  /* 0x0000000a60607220 */ /* 0x080fe20000410000 */
[----:B------:R-:W-:Y:S01]  /*15990*/  FMUL.FTZ R97, R97, R10 ;  /* 0x0000000a61617220 */ /* 0x000fe20000410000 */
[----:B--2---:R-:W-:-:S02]  /*159a0*/  @!P1 IMAD R29, R11, 0x8, R2 ;  /* 0x000000080b1d9824 */ /* 0x004fc400078e0202 */
[----:B------:R-:W-:Y:S01]  /*159b0*/  FADD.FTZ R11, R183, R46 ;  /* 0x0000002eb70b7221 */ /* 0x000fe20000010000 */
[----:B------:R-:W-:Y:S01]  /*159c0*/  F2FP.F16.F32.PACK_AB R183, R24, R183 ;  /* 0x000000b718b7723e */ /* 0x000fe200000000ff */
[-C--:B------:R-:W-:Y:S01]  /*159d0*/  FMUL.FTZ R100, R100, R10.reuse ;  /* 0x0000000a64647220 */ /* 0x080fe20000410000 */
[----:B------:R-:W-:Y:S01]  /*159e0*/  FMUL.FTZ R101, R101, R10 ;  /* 0x0000000a65657220 */ /* 0x000fe20000410000 */
[----:B------:R-:W-:Y:S01]  /*159f0*/  @!P1 IADD3 R29, R29, 0x28860, RZ ;  /* 0x000288601d1d9810 */ /* 0x000fe20007ffe0ff */
[----:B------:R-:W-:Y:S01]  /*15a00*/  FADD.FTZ R46, R24, R11 ;  /* 0x0000000b182e7221 */ /* 0x000fe20000010000 */
[----:B------:R-:W-:Y:S01]  /*15a10*/  FFMA.FTZ R11, R85, R34, -R36 ;  /* 0x00000022550b7223 */ /* 0x000fe20000010824 */
[-C--:B------:R-:W-:Y:S01]  /*15a20*/  FMUL.FTZ R104, R104, R10.reuse ;  /* 0x0000000a68687220 */ /* 0x080fe20000410000 */
[----:B-1----:R-:W-:Y:S01]  /*15a30*/  @!P1 PRMT R31, RZ, 0x654, R29 ;  /* 0x00000654ff1f9816 */ /* 0x002fe2000000001d */
[----:B------:R-:W-:Y:S01]  /*15a40*/  FADD.FTZ R29, R21, R48 ;  /* 0x00000030151d7221 */ /* 0x000fe20000010000 */
[-C--:B------:R-:W-:Y:S01]  /*15a50*/  FMUL.FTZ R105, R105, R10.reuse ;  /* 0x0000000a69697220 */ /* 0x080fe20000410000 */
[----:B------:R-:W-:Y:S01]  /*15a60*/  FMUL.FTZ R108, R108, R10 ;  /* 0x0000000a6c6c7220 */ /* 0x000fe20000410000 */
[----:B------:R0:W-:Y:S01]  /*15a70*/  @!P1 SYNCS.ARRIVE.TRANS64.RED.A1T0 RZ, [R31+URZ], RZ ;  /* 0x000000ff1fff99a7 */ /* 0x0001e2000810043f */
[----:B------:R-:W-:Y:S01]  /*15a80*/  FADD.FTZ R48, R176, R29 ;  /* 0x0000001db0307221 */ /* 0x000fe20000010000 */
[----:B------:R-:W-:Y:S01]  /*15a90*/  FADD.FTZ R29, R177, R46 ;  /* 0x0000002eb11d7221 */ /* 0x000fe20000010000 */
[-CC-:B------:R-:W-:Y:S01]  /*15aa0*/  FFMA.FTZ R46, R67, R34.reuse, -R36.reuse ;  /* 0x00000022432e7223 */ /* 0x180fe20000010824 */
[----:B------:R-:W-:Y:S01]  /*15ab0*/  MUFU.EX2 R11, R11 ;  /* 0x0000000b000b7308 */ /* 0x000fe20000000800 */
[C---:B------:R-:W-:Y:S01]  /*15ac0*/  F2FP.F16.F32.PACK_AB R177, R28.reuse, R177 ;  /* 0x000000b11cb1723e */ /* 0x040fe200000000ff */
[----:B------:R-:W-:Y:S01]  /*15ad0*/  FADD.FTZ R56, R28, R29 ;  /* 0x0000001d1c387221 */ /* 0x000fe20000010000 */
[-C--:B------:R-:W-:Y:S01]  /*15ae0*/  FFMA.FTZ R29, R169, R34.reuse, -R36 ;  /* 0x00000022a91d7223 */ /* 0x080fe20000010824 */
[----:B0-----:R-:W-:Y:S01]  /*15af0*/  FADD.FTZ R31, R153, R48 ;  /* 0x00000030991f7221 */ /* 0x001fe20000010000 */
[-CC-:B------:R-:W-:Y:S01]  /*15b00*/  FFMA.FTZ R48, R71, R34.reuse, -R36.reuse ;  /* 0x0000002247307223 */ /* 0x180fe20000010824 */
[----:B------:R-:W-:Y:S01]  /*15b10*/  F2FP.F16.F32.PACK_AB R169, R44, R15 ;  /* 0x0000000f2ca9723e */ /* 0x000fe200000000ff */
[----:B------:R-:W-:Y:S01]  /*15b20*/  FFMA.FTZ R36, R87, R34, -R36 ;  /* 0x0000002257247223 */ /* 0x000fe20000010824 */
        /* <DEDUP_REMOVED lines=15> */
[----:B------:R-:W-:Y:S01]  /*15c20*/  FMUL.FTZ R116, R116, R10 ;  /* 0x0000000a74747220 */ /* 0x000fe20000410000 */
[----:B------:R-:W-:Y:S01]  /*15c30*/  FADD.FTZ R58, R174, R33 ;  /* 0x00000021ae3a7221 */ /* 0x000fe20000010000 */
[----:B------:R-:W-:Y:S01]  /*15c40*/  FADD.FTZ R31, R175, R56 ;  /* 0x00000038af1f7221 */ /* 0x000fe20000010000 */
[----:B------:R-:W2:Y:S01]  /*15c50*/  MUFU.EX2 R48, R48 ;  /* 0x0000003000307308 */ /* 0x000ea20000000800 */
[C---:B------:R-:W-:Y:S01]  /*15c60*/  F2FP.F16.F32.PACK_AB R174, R155.reuse, R174 ;  /* 0x000000ae9bae723e */ /* 0x040fe200000000ff */
[----:B------:R-:W-:Y:S01]  /*15c70*/  FADD.FTZ R33, R155, R58 ;  /* 0x0000003a9b217221 */ /* 0x000fe20000010000 */
[----:B------:R-:W-:Y:S01]  /*15c80*/  FADD.FTZ R56, R42, R31 ;  /* 0x0000001f2a387221 */ /* 0x000fe20000010000 */
[----:B------:R-:W-:Y:S01]  /*15c90*/  F2FP.F16.F32.PACK_AB R155, R3, R0 ;  /* 0x00000000039b723e */ /* 0x000fe200000000ff */
        /* <DEDUP_REMOVED lines=15> */
[----:B------:R-:W3:Y:S01]  /*15d90*/  MUFU.EX2 R14, R75 ;  /* 0x0000004b000e7308 */ /* 0x000ee20000000800 */
        /* <DEDUP_REMOVED lines=26> */
[----:B-1----:R-:W-:Y:S01]  /*15f40*/  FADD.FTZ R9, R29, R24 ;  /* 0x000000181d097221 */ /* 0x002fe20000010000 */
[C---:B------:R-:W-:Y:S01]  /*15f50*/  F2FP.F16.F32.PACK_AB R158, R159.reuse, R158 ;  /* 0x0000009e9f9e723e */ /* 0x040fe200000000ff */
[-C--:B------:R-:W-:Y:S01]  /*15f60*/  FMUL.FTZ R90, R90, R81.reuse ;  /* 0x000000515a5a7220 */ /* 0x080fe20000410000 */
[----:B------:R-:W-:Y:S01]  /*15f70*/  FADD.FTZ R13, R159, R28 ;  /* 0x0000001c9f0d7221 */ /* 0x000fe20000010000 */
[----:B--2---:R-:W-:Y:S01]  /*15f80*/  FADD.FTZ R6, R48, R9 ;  /* 0x0000000930067221 */ /* 0x004fe20000010000 */
[----:B------:R-:W-:Y:S01]  /*15f90*/  F2FP.F16.F32.PACK_AB R178, R27, R178 ;  /* 0x000000b21bb2723e */ /* 0x000fe200000000ff */
[----:B------:R-:W-:Y:S01]  /*15fa0*/  FMUL.FTZ R91, R91, R81 ;  /* 0x000000515b5b7220 */ /* 0x000fe20000410000 */
[----:B------:R-:W-:Y:S01]  /*15fb0*/  FADD.FTZ R8, R20, R13 ;  /* 0x0000000d14087221 */ /* 0x000fe20000010000 */
[----:B------:R-:W-:Y:S01]  /*15fc0*/  FADD.FTZ R9, R161, R6 ;  /* 0x00000006a1097221 */ /* 0x000fe20000010000 */
[----:B------:R-:W-:Y:S01]  /*15fd0*/  F2FP.F16.F32.PACK_AB R179, R38, R179 ;  /* 0x000000b326b3723e */ /* 0x000fe200000000ff */
[-C--:B------:R-:W-:Y:S01]  /*15fe0*/  FMUL.FTZ R94, R94, R81.reuse ;  /* 0x000000515e5e7220 */ /* 0x080fe20000410000 */
[----:B------:R-:W-:Y:S01]  /*15ff0*/  FADD.FTZ R3, R69, R8 ;  /* 0x0000000845037221 */ /* 0x000fe20000010000 */
[----:B---3--:R-:W-:Y:S01]  /*16000*/  FADD.FTZ R9, R14, R9 ;  /* 0x000000090e097221 */ /* 0x008fe20000010000 */
        /* <DEDUP_REMOVED lines=23> */
[----:B------:R-:W-:Y:S01]  /*16180*/  F2FP.F16.F32.PACK_AB R156, R65, R156 ;  /* 0x0000009c419c723e */ /* 0x000fe200000000ff */
[----:B------:R-:W-:Y:S01]  /*16190*/  FADD.FTZ R0, R36, R9 ;  /* 0x0000000924007221 */ /* 0x000fe20000010000 */
        /* <DEDUP_REMOVED lines=33> */
.L_x_2877:
[----:B------:R-:W-:Y:S05]  /*163b0*/  WARPSYNC.ALL ;  /* 0x0000000000007948 */ /* 0x000fea0003800000 */
[----:B------:R-:W-:Y:S06]  /*163c0*/  BAR.ARV 0x8, 0x180 ;  /* 0x0206000000007b1d */ /* 0x000fec0000002000 */
[----:B------:R-:W-:Y:S05]  /*163d0*/  @!P0 BRA `(.L_x_2888) ;  /* 0x0000000000048947 */ /* 0x000fea0003800000 */
[----:B------:R-:W-:Y:S01]  /*163e0*/  BPT.TRAP 0x1 ;  /* 0x000000040000795c */ /* 0x000fe20000300000 */
.L_x_2888:
[----:B------:R-:W-:Y:S01]  /*163f0*/  IMAD R11, R184, 0x8, R2 ;  /* 0x00000008b80b7824 */ /* 0x000fe200078e0202 */
[----:B------:R-:W-:-:S04]  /*16400*/  SHF.L.U32 R4, R186, 0x1f, RZ ;  /* 0x0000001fba047819 */ /* 0x000fc800000006ff */
[----:B------:R0:W1:Y:S01]  /*16410*/  SYNCS.PHASECHK.TRANS64.TRYWAIT P2, [R11+URZ+0x28850], R4 ;  /* 0x028850040b0075a7 */ /* 0x000062000804017f */
[----:B------:R-:W-:Y:S05]  /*16420*/  @!P0 BRA `(.L_x_2889) ;  /* 0x0000000000048947 */ /* 0x000fea0003800000 */
[----:B------:R-:W-:Y:S01]  /*16430*/  BPT.TRAP 0x1 ;  /* 0x000000040000795c */ /* 0x000fe20000300000 */
.L_x_2889:
[----:B------:R-:W-:-:S05]  /*16440*/  VIADD R2, R2, 0x400 ;  /* 0x0000040002027836 */ /* 0x000fca0000000000 */
[----:B------:R-:W-:-:S04]  /*16450*/  SHF.R.U32.HI R2, RZ, 0x4, R2 ;  /* 0x00000004ff027819 */ /* 0x000fc80000011602 */
[----:B------:R-:W-:-:S04]  /*16460*/  LOP3.LUT R2, R2, 0x3fff, RZ, 0xc0, !PT ;  /* 0x00003fff02027812 */ /* 0x000fc800078ec0ff */
[----:B------:R-:W-:Y:S01]  /*16470*/  LOP3.LUT R5, R2, 0x4000000, RZ, 0xfc, !PT ;  /* 0x0400000002057812 */ /* 0x000fe200078efcff */
[----:B-1----:R-:W-:Y:S06]  /*16480*/  @P2 BRA `(.L_x_2890) ;  /* 0x0000000000082947 */ /* 0x002fec0003800000 */
[----:B------:R-:W1:Y:S02]  /*16490*/  SYNCS.PHASECHK.TRANS64.TRYWAIT P0, [R11+URZ+0x28850], R4 ;  /* 0x028850040b0075a7 */ /* 0x000e64000800017f */
[----:B-1----:R-:W-:Y:S05]  /*164a0*/  @!P0 BRA `(.L_x_2891) ;  /* 0x000000b400a08947 */ /* 0x002fea0003800000 */
.L_x_2890:
[----:B01----:R-:W-:Y:S01]  /*164b0*/  LEA R4, R184, R5, 0xb ;  /* 0x00000005b8047211 */ /* 0x003fe200078e58ff */
[----:B------:R-:W-:Y:S01]  /*164c0*/  IMAD.MOV.U32 R5, RZ, RZ, 0x40000040 ;  /* 0x40000040ff057424 */ /* 0x000fe200078e00ff */
[----:B------:R-:W-:Y:S05]  /*164d0*/  WARPSYNC.ALL ;  /* 0x0000000000007948 */ /* 0x000fea0003800000 */
[C---:B------:R-:W-:Y:S01]  /*164e0*/  R2UR UR6, R4.reuse ;  /* 0x00000000040672ca */ /* 0x040fe200000e0000 */
[----:B------:R-:W-:Y:S01]  /*164f0*/  WARPGROUP.ARRIVE ;  /* 0x00000000000079c5 */ /* 0x000fe20000000000 */
[----:B------:R-:W-:Y:S01]  /*16500*/  R2UR UR7, R5 ;  /* 0x00000000050772ca */ /* 0x000fe200000e0000 */
[----:B------:R-:W-:Y:S01]  /*16510*/  VIADD R8, R4, 0x80 ;  /* 0x0000008004087836 */ /* 0x000fe20000000000 */
[----:B------:R-:W0:Y:S01]  /*16520*/  SHFL.BFLY PT, R2, R3, 0x2, 0x1f ;  /* 0x0c401f0003027f89 */ /* 0x000e2200000e0000 */
[----:B------:R-:W-:Y:S01]  /*16530*/  IMAD.MOV.U32 R9, RZ, RZ, 0x40000040 ;  /* 0x40000040ff097424 */ /* 0x000fe200078e00ff */
[----:B------:R-:W-:Y:S01]  /*16540*/  IADD3 R184, R184, 0x1, RZ ;  /* 0x00000001b8b87810 */ /* 0x000fe20007ffe0ff */
[----:B------:R-:W-:Y:S01]  /*16550*/  IMAD.MOV.U32 R5, RZ, RZ, 0x40000040 ;  /* 0x40000040ff057424 */ /* 0x000fe200078e00ff */
[----:B------:R-:W-:Y:S01]  /*16560*/  IADD3 R214, R214, 0x1, RZ ;  /* 0x00000001d6d67810 */ /* 0x000fe20007ffe0ff */
[----:B------:R-:W-:Y:S01]  /*16570*/  @!P1 VIADD R10, R11, 0x28860 ;  /* 0x000288600b0a9836 */ /* 0x000fe20000000000 */
[----:B------:R-:W-:-:S04]  /*16580*/  ISETP.NE.AND P0, PT, R184, 0x2, PT ;  /* 0x00000002b800780c */ /* 0x000fc80003f05270 */
[----:B------:R-:W-:Y:S01]  /*16590*/  @!P1 PRMT R10, RZ, 0x654, R10 ;  /* 0x00000654ff0a9816 */ /* 0x000fe2000000000a */
[----:B------:R-:W-:Y:S01]  /*165a0*/  HGMMA.64x128x16.F32 R88, R180, gdesc[UR4].tnspB, R88, gsb0 ;  /* 0x41e00004b4587df0 */ /* 0x000fe20008000858 */
[----:B------:R-:W-:Y:S02]  /*165b0*/  R2UR UR6, R8 ;  /* 0x00000000080672ca */ /* 0x000fe400000e0000 */
[----:B------:R-:W-:Y:S01]  /*165c0*/  R2UR UR7, R9 ;  /* 0x00000000090772ca */ /* 0x000fe200000e0000 */
[----:B------:R-:W-:Y:S01]  /*165d0*/  IMAD.MOV.U32 R9, RZ, RZ, 0x40000040 ;  /* 0x40000040ff097424 */ /* 0x000fe200078e00ff */
[----:B------:R-:W-:Y:S02]  /*165e0*/  IADD3 R8, R4, 0x100, RZ ;  /* 0x0000010004087810 */ /* 0x000fe40007ffe0ff */
        /* <DEDUP_REMOVED lines=32> */
[C---:B------:R-:W-:Y:S01]  /*167f0*/  IADD3 R8, R4.reuse, 0x300, RZ ;  /* 0x0000030004087810 */ /* 0x040fe20007ffe0ff */
        /* <DEDUP_REMOVED lines=27> */
[----:B------:R-:W-:-:S03]  /*169b0*/  @P2 FFMA.FTZ R3, R2, R35, R9 ;  /* 0x0000002302032223 */ /* 0x000fc60000010009 */
        /* <DEDUP_REMOVED lines=40> */
[----:B------:R-:W-:Y:S01]  /*16c40*/  PLOP3.LUT P1, PT, PT, PT, PT, 0x8, 0x0 ;  /* 0x000000000000781c */ /* 0x000fe20003f2e170 */
        /* <DEDUP_REMOVED lines=31> */
[----:B------:R-:W-:-:S07]  /*16e40*/  FMUL.FTZ R151, R151, R4 ;  /* 0x0000000497977220 */ /* 0x000fce0000410000 */
.L_x_2808:
        /* <DEDUP_REMOVED lines=13> */
[----:B------:R-:W-:Y:S01]  /*16f20*/  F2FP.F16.F32.PACK_AB R10, R93, R10 ;  /* 0x0000000a5d0a723e */ /* 0x000fe200000000ff */
[----:B------:R-:W-:Y:S01]  /*16f30*/  IMAD.MOV.U32 R48, RZ, RZ, RZ ;  /* 0x000000ffff307224 */ /* 0x000fe200078e00ff */
[----:B------:R-:W-:Y:S02]  /*16f40*/  F2FP.F16.F32.PACK_AB R11, R11, R94 ;  /* 0x0000005e0b0b723e */ /* 0x000fe400000000ff */
[----:B------:R-:W-:Y:S01]  /*16f50*/  F2FP.F16.F32.PACK_AB R34, R133, R34 ;  /* 0x000000228522723e */ /* 0x000fe200000000ff */
[----:B------:R-:W-:Y:S01]  /*16f60*/  ULDC.64 UR4, c[0x0][0xc00] ;  /* 0x0003000000047ab9 */ /* 0x000fe20000000a00 */
[----:B------:R-:W-:Y:S01]  /*16f70*/  F2FP.F16.F32.PACK_AB R36, R137, R36 ;  /* 0x000000248924723e */ /* 0x000fe200000000ff */
[----:B------:R-:W3:Y:S01]  /*16f80*/  LDC R55, c[0x0][0xbe8] ;  /* 0x0002fa00ff377b82 */ /* 0x000ee20000000800 */
[----:B------:R-:W-:-:S02]  /*16f90*/  F2FP.F16.F32.PACK_AB R38, R141, R38 ;  /* 0x000000268d26723e */ /* 0x000fc400000000ff */
        /* <DEDUP_REMOVED lines=8> */
[C---:B------:R-:W-:Y:S02]  /*17020*/  IADD3 R53, P5, R8.reuse, 0x4060, RZ ;  /* 0x0000406008357810 */ /* 0x040fe40007fbe0ff */
[----:B------:R-:W-:Y:S01]  /*17030*/  IADD3 R45, P1, R8, 0x60, RZ ;  /* 0x00000060082d7810 */ /* 0x000fe20007f3e0ff */
[----:B------:R-:W-:Y:S01]  /*17040*/  IMAD.X R7, RZ, RZ, R9, P0 ;  /* 0x000000ffff077224 */ /* 0x000fe200000e0609 */
[----:B-1----:R-:W-:-:S02]  /*17050*/  LOP3.LUT R28, R53, 0x380, RZ, 0xc0, !PT ;  /* 0x00000380351c7812 */ /* 0x002fc400078ec0ff */
[----:B------:R-:W-:Y:S02]  /*17060*/  SHF.R.U64 R33, R33, 0x3, RZ ;  /* 0x0000000321217819 */ /* 0x000fe400000012ff */
[----:B------:R-:W-:Y:S02]  /*17070*/  LOP3.LUT R4, R41, 0x380, RZ, 0xc0, !PT ;  /* 0x0000038029047812 */ /* 0x000fe400078ec0ff */
[----:B------:R-:W-:Y:S02]  /*17080*/  LOP3.LUT R6, R43, 0x380, RZ, 0xc0, !PT ;  /* 0x000003802b067812 */ /* 0x000fe400078ec0ff */
[C---:B------:R-:W-:Y:S02]  /*17090*/  IADD3 R47, P2, R8.reuse, 0x4000, RZ ;  /* 0x00004000082f7810 */ /* 0x040fe40007f5e0ff */
[C---:B------:R-:W-:Y:S02]  /*170a0*/  IADD3 R49, P3, R8.reuse, 0x4020, RZ ;  /* 0x0000402008317810 */ /* 0x040fe40007f7e0ff */
[----:B------:R-:W-:Y:S01]  /*170b0*/  IADD3 R51, P4, R8, 0x4040, RZ ;  /* 0x0000404008337810 */ /* 0x000fe20007f9e0ff */
[--C-:B------:R-:W-:Y:S01]  /*170c0*/  IMAD.X R15, RZ, RZ, R9.reuse, P2 ;  /* 0x000000ffff0f7224 */ /* 0x100fe200010e0609 */
[----:B------:R-:W-:Y:S01]  /*170d0*/  SHF.R.U64 R28, R28, 0x3, RZ ;  /* 0x000000031c1c7819 */ /* 0x000fe200000012ff */
[--C-:B------:R-:W-:Y:S01]  /*170e0*/  IMAD.X R25, RZ, RZ, R9.reuse, P3 ;  /* 0x000000ffff197224 */ /* 0x100fe200018e0609 */
[----:B------:R-:W-:Y:S01]  /*170f0*/  LOP3.LUT R12, R45, 0x380, RZ, 0xc0, !PT ;  /* 0x000003802d0c7812 */ /* 0x000fe200078ec0ff */
[----:B------:R-:W-:Y:S01]  /*17100*/  IMAD.X R27, RZ, RZ, R9, P4 ;  /* 0x000000ffff1b7224 */ /* 0x000fe200020e0609 */
[----:B------:R-:W-:-:S02]  /*17110*/  LOP3.LUT R8, R33, R8, RZ, 0x3c, !PT ;  /* 0x0000000821087212 */ /* 0x000fc400078e3cff */
[----:B------:R-:W-:Y:S02]  /*17120*/  SHF.R.U64 R4, R4, 0x3, RZ ;  /* 0x0000000304047819 */ /* 0x000fe400000012ff */
[----:B------:R-:W-:Y:S02]  /*17130*/  SHF.R.U64 R6, R6, 0x3, RZ ;  /* 0x0000000306067819 */ /* 0x000fe400000012ff */
[----:B------:R-:W-:Y:S02]  /*17140*/  LOP3.LUT R14, R47, 0x380, RZ, 0xc0, !PT ;  /* 0x000003802f0e7812 */ /* 0x000fe400078ec0ff */
[----:B------:R-:W-:Y:S02]  /*17150*/  LOP3.LUT R32, R28, R53, RZ, 0x3c, !PT ;  /* 0x000000351c207212 */ /* 0x000fe400078e3cff */
[-C--:B------:R-:W-:Y:S02]  /*17160*/  IADD3.X R13, RZ, R9.reuse, RZ, P1, !PT ;  /* 0x00000009ff0d7210 */ /* 0x080fe40000ffe4ff */
[----:B------:R-:W-:-:S02]  /*17170*/  IADD3.X R33, RZ, R9, RZ, P5, !PT ;  /* 0x00000009ff217210 */ /* 0x000fc40002ffe4ff */
[----:B------:R-:W-:Y:S02]  /*17180*/  SHF.R.U64 R12, R12, 0x3, RZ ;  /* 0x000000030c0c7819 */ /* 0x000fe400000012ff */
[----:B------:R-:W-:Y:S02]  /*17190*/  LOP3.LUT R24, R49, 0x380, RZ, 0xc0, !PT ;  /* 0x0000038031187812 */ /* 0x000fe400078ec0ff */
[----:B------:R-:W-:Y:S02]  /*171a0*/  LOP3.LUT R26, R51, 0x380, RZ, 0xc0, !PT ;  /* 0x00000380331a7812 */ /* 0x000fe400078ec0ff */
[----:B------:R-:W-:Y:S02]  /*171b0*/  MOV R28, R8 ;  /* 0x00000008001c7202 */ /* 0x000fe40000000f00 */
[----:B------:R-:W-:Y:S02]  /*171c0*/  LOP3.LUT R4, R4, R41, RZ, 0x3c, !PT ;  /* 0x0000002904047212 */ /* 0x000fe400078e3cff */
[----:B------:R-:W-:-:S02]  /*171d0*/  LOP3.LUT R6, R6, R43, RZ, 0x3c, !PT ;  /* 0x0000002b06067212 */ /* 0x000fc400078e3cff */
[----:B------:R-:W-:Y:S02]  /*171e0*/  F2FP.F16.F32.PACK_AB R8, R89, R88 ;  /* 0x000000585908723e */ /* 0x000fe400000000ff */
[----:B------:R-:W-:Y:S02]  /*171f0*/  F2FP.F16.F32.PACK_AB R9, R91, R90 ;  /* 0x0000005a5b09723e */ /* 0x000fe400000000ff */
[----:B------:R-:W-:Y:S02]  /*17200*/  SHF.R.U64 R14, R14, 0x3, RZ ;  /* 0x000000030e0e7819 */ /* 0x000fe400000012ff */
[----:B------:R-:W-:Y:S01]  /*17210*/  LOP3.LUT R12, R12, R45, RZ, 0x3c, !PT ;  /* 0x0000002d0c0c7212 */ /* 0x000fe200078e3cff */
[----:B------:R1:W-:Y:S01]  /*17220*/  STSM.16.M88.4 [R28], R8 ;  /* 0x000000081c007844 */ /* 0x0003e20000000200 */
[----:B------:R-:W-:Y:S02]  /*17230*/  SHF.R.U64 R24, R24, 0x3, RZ ;  /* 0x0000000318187819 */ /* 0x000fe400000012ff */
[----:B------:R-:W-:-:S02]  /*17240*/  SHF.R.U64 R26, R26, 0x3, RZ ;  /* 0x000000031a1a7819 */ /* 0x000fc400000012ff */
[----:B------:R-:W-:Y:S02]  /*17250*/  MOV R45, R4 ;  /* 0x00000004002d7202 */ /* 0x000fe40000000f00 */
[----:B------:R-:W-:Y:S02]  /*17260*/  MOV R44, R6 ;  /* 0x00000006002c7202 */ /* 0x000fe40000000f00 */
[----:B------:R-:W-:Y:S02]  /*17270*/  F2FP.F16.F32.PACK_AB R4, R97, R96 ;  /* 0x000000606104723e */ /* 0x000fe400000000ff */
[----:B------:R-:W-:Y:S02]  /*17280*/  F2FP.F16.F32.PACK_AB R5, R99, R98 ;  /* 0x000000626305723e */ /* 0x000fe400000000ff */
[----:B------:R-:W-:Y:S02]  /*17290*/  F2FP.F16.F32.PACK_AB R6, R101, R100 ;  /* 0x000000646506723e */ /* 0x000fe400000000ff */
[----:B------:R-:W-:-:S02]  /*172a0*/  F2FP.F16.F32.PACK_AB R7, R103, R102 ;  /* 0x000000666707723e */ /* 0x000fc400000000ff */
[----:B------:R-:W-:Y:S02]  /*172b0*/  LOP3.LUT R14, R14, R47, RZ, 0x3c, !PT ;  /* 0x0000002f0e0e7212 */ /* 0x000fe400078e3cff */
[----:B-1----:R-:W-:Y:S01]  /*172c0*/  F2FP.F16.F32.PACK_AB R8, R105, R104 ;  /* 0x000000686908723e */ /* 0x002fe200000000ff */
[----:B------:R-:W-:Y:S01]  /*172d0*/  STSM.16.M88.4 [R45], R4 ;  /* 0x000000042d007844 */ /* 0x000fe20000000200 */
[----:B------:R-:W-:Y:S02]  /*172e0*/  F2FP.F16.F32.PACK_AB R9, R107, R106 ;  /* 0x0000006a6b09723e */ /* 0x000fe400000000ff */
[----:B------:R-:W-:Y:S02]  /*172f0*/  F2FP.F16.F32.PACK_AB R10, R109, R108 ;  /* 0x0000006c6d0a723e */ /* 0x000fe400000000ff */
[----:B------:R-:W-:Y:S02]  /*17300*/  F2FP.F16.F32.PACK_AB R11, R111, R110 ;  /* 0x0000006e6f0b723e */ /* 0x000fe400000000ff */
[----:B------:R-:W-:-:S02]  /*17310*/  LOP3.LUT R24, R24, R49, RZ, 0x3c, !PT ;  /* 0x0000003118187212 */ /* 0x000fc400078e3cff */
[----:B------:R-:W-:Y:S01]  /*17320*/  LOP3.LUT R26, R26, R51, RZ, 0x3c, !PT ;  /* 0x000000331a1a7212 */ /* 0x000fe200078e3cff */
[----:B------:R1:W-:Y:S01]  /*17330*/  STSM.16.M88.4 [R44], R8 ;  /* 0x000000082c007844 */ /* 0x0003e20000000200 */
[----:B------:R-:W-:Y:S02]  /*17340*/  MOV R43, R12 ;  /* 0x0000000c002b7202 */ /* 0x000fe40000000f00 */
[----:B------:R-:W-:Y:S02]  /*17350*/  MOV R42, R14 ;  /* 0x0000000e002a7202 */ /* 0x000fe40000000f00 */
[----:B------:R-:W-:Y:S02]  /*17360*/  MOV R41, R24 ;  /* 0x0000001800297202 */ /* 0x000fe40000000f00 */
[----:B------:R-:W-:Y:S02]  /*17370*/  MOV R40, R26 ;  /* 0x0000001a00287202 */ /* 0x000fe40000000f00 */
[----:B------:R-:W-:-:S02]  /*17380*/  F2FP.F16.F32.PACK_AB R12, R37, R112 ;  /* 0x00000070250c723e */ /* 0x000fc400000000ff */
[----:B------:R-:W-:Y:S02]  /*17390*/  F2FP.F16.F32.PACK_AB R13, R115, R114 ;  /* 0x00000072730d723e */ /* 0x000fe400000000ff */
[----:B------:R-:W-:Y:S02]  /*173a0*/  F2FP.F16.F32.PACK_AB R14, R117, R116 ;  /* 0x00000074750e723e */ /* 0x000fe400000000ff */
[----:B------:R-:W-:Y:S02]  /*173b0*/  F2FP.F16.F32.PACK_AB R15, R119, R118 ;  /* 0x00000076770f723e */ /* 0x000fe400000000ff */
[----:B------:R-:W-:Y:S02]  /*173c0*/  MOV R28, R32 ;  /* 0x00000020001c7202 */ /* 0x000fe40000000f00 */
[----:B------:R-:W-:Y:S01]  /*173d0*/  F2FP.F16.F32.PACK_AB R24, R121, R120 ;  /* 0x000000787918723e */ /* 0x000fe200000000ff */
[----:B------:R-:W-:Y:S01]  /*173e0*/  STSM.16.M88.4 [R43], R12 ;  /* 0x0000000c2b007844 */ /* 0x000fe20000000200 */
[----:B------:R-:W-:-:S02]  /*173f0*/  F2FP.F16.F32.PACK_AB R25, R123, R122 ;  /* 0x0000007a7b19723e */ /* 0x000fc400000000ff */
[----:B------:R-:W-:Y:S02]  /*17400*/  F2FP.F16.F32.PACK_AB R26, R125, R124 ;  /* 0x0000007c7d1a723e */ /* 0x000fe400000000ff */
[----:B------:R-:W-:Y:S02]  /*17410*/  F2FP.F16.F32.PACK_AB R27, R127, R126 ;  /* 0x0000007e7f1b723e */ /* 0x000fe400000000ff */
[----:B------:R-:W-:Y:S02]  /*17420*/  F2FP.F16.F32.PACK_AB R32, R35, R128 ;  /* 0x000000802320723e */ /* 0x000fe400000000ff */
[----:B------:R-:W-:Y:S01]  /*17430*/  ISETP.NE.U32.AND P0, PT, RZ, UR4, PT ;  /* 0x00000004ff007c0c */ /* 0x000fe2000bf05070 */
[----:B------:R-:W-:Y:S01]  /*17440*/  STSM.16.M88.4 [R42], R24 ;  /* 0x000000182a007844 */ /* 0x000fe20000000200 */
[----:B-1----:R-:W-:Y:S02]  /*17450*/  IADD3 R8, P1, R208, UR4, RZ ;  /* 0x00000004d0087c10 */ /* 0x002fe4000ff3e0ff */
[----:B------:R-:W-:-:S02]  /*17460*/  F2FP.F16.F32.PACK_AB R33, R131, R130 ;  /* 0x000000828321723e */ /* 0x000fc400000000ff */
[----:B------:R-:W-:Y:S02]  /*17470*/  F2FP.F16.F32.PACK_AB R35, R135, R134 ;  /* 0x000000868723723e */ /* 0x000fe400000000ff */
[----:B------:R-:W-:Y:S02]  /*17480*/  F2FP.F16.F32.PACK_AB R37, R139, R138 ;  /* 0x0000008a8b25723e */ /* 0x000fe400000000ff */
[----:B------:R-:W-:Y:S01]  /*17490*/  F2FP.F16.F32.PACK_AB R4, R145, R144 ;  /* 0x000000909104723e */ /* 0x000fe200000000ff */
[----:B------:R-:W-:Y:S01]  /*174a0*/  STSM.16.M88.4 [R41], R32 ;  /* 0x0000002029007844 */ /* 0x000fe20000000200 */
[----:B------:R-:W-:Y:S02]  /*174b0*/  F2FP.F16.F32.PACK_AB R5, R147, R146 ;  /* 0x000000929305723e */ /* 0x000fe400000000ff */
[----:B------:R-:W-:Y:S01]  /*174c0*/  F2FP.F16.F32.PACK_AB R6, R149, R148 ;  /* 0x000000949506723e */ /* 0x000fe200000000ff */
[----:B------:R-:W-:Y:S01]  /*174d0*/  STSM.16.M88.4 [R40], R36 ;  /* 0x0000002428007844 */ /* 0x000fe20000000200 */
[----:B------:R-:W-:-:S02]  /*174e0*/  F2FP.F16.F32.PACK_AB R7, R151, R150 ;  /* 0x000000969707723e */ /* 0x000fc400000000ff */
[----:B------:R-:W-:Y:S02]  /*174f0*/  ISETP.NE.AND.EX P0, PT, RZ, UR5, PT, P0 ;  /* 0x00000005ff007c0c */ /* 0x000fe4000bf05300 */
[----:B------:R-:W-:Y:S01]  /*17500*/  IADD3.X R9, R209, UR5, RZ, P1, !PT ;  /* 0x00000005d1097c10 */ /* 0x000fe20008ffe4ff */
[----:B------:R-:W-:Y:S01]  /*17510*/  ULDC.64 UR4, c[0x0][0xc08] ;  /* 0x0003020000047ab9 */ /* 0x000fe20000000a00 */
[----:B------:R1:W-:Y:S01]  /*17520*/  STSM.16.M88.4 [R28], R4 ;  /* 0x000000041c007844 */ /* 0x0003e20000000200 */
[----:B------:R-:W-:Y:S01]  /*17530*/  BAR.SYNC.DEFER_BLOCKING 0x1, 0x100 ;  /* 0x0044000000007b1d */ /* 0x000fe20000010000 */
[----:B------:R-:W-:-:S04]  /*17540*/  ISETP.NE.U32.AND P2, PT, RZ, UR4, PT ;  /* 0x00000004ff007c0c */ /* 0x000fc8000bf45070 */
[----:B------:R-:W-:-:S13]  /*17550*/  ISETP.NE.AND.EX P2, PT, RZ, UR5, PT, P2 ;  /* 0x00000005ff007c0c */ /* 0x000fda000bf45320 */
[----:B------:R-:W-:Y:S01]  /*17560*/  @P2 IADD3 R208, P3, R208, UR4, RZ ;  /* 0x00000004d0d02c10 */ /* 0x000fe2000ff7e0ff */
[----:B------:R-:W-:Y:S02]  /*17570*/  ULDC UR4, c[0x0][0xa88] ;  /* 0x0002a20000047ab9 */ /* 0x000fe40000000800 */
[----:B-1----:R-:W-:Y:S01]  /*17580*/  IMAD.U32 R6, RZ, RZ, UR4 ;  /* 0x00000004ff067e24 */ /* 0x002fe2000f8e00ff */
[----:B------:R-:W-:Y:S01]  /*17590*/  @P2 IADD3.X R209, R209, UR5, RZ, P3, !PT ;  /* 0x00000005d1d12c10 */ /* 0x000fe20009ffe4ff */
[----:B------:R1:W5:Y:S01]  /*175a0*/  @P0 LDG.E R48, desc[UR40][R8.64] ;  /* 0x0000002808300981 */ /* 0x000362000c1e1900 */
[----:B---3--:R-:W-:Y:S01]  /*175b0*/  ISETP.NE.AND P1, PT, R55, 0x1, PT ;  /* 0x000000013700780c */ /* 0x008fe20003f25270 */
[----:B------:R-:W-:Y:S02]  /*175c0*/  IMAD.IADD R13, R204, 0x1, R191 ;  /* 0x00000001cc0d7824 */ /* 0x000fe400078e02bf */
[----:B------:R1:W5:Y:S10]  /*175d0*/  @P2 LDG.E R6, desc[UR40][R208.64] ;  /* 0x00000028d0062981 */ /* 0x000374000c1e1900 */
[----:B------:R-:W2:Y:S08]  /*175e0*/  @P1 LDC R10, c[0x0][0xbec] ;  /* 0x0002fb00ff0a1b82 */ /* 0x000eb00000000800 */
[----:B------:R-:W3:Y:S01]  /*175f0*/  @P1 LDC R11, c[0x0][0xbf0] ;  /* 0x0002fc00ff0b1b82 */ /* 0x000ee20000000800 */
[----:B-1----:R-:W-:Y:S05]  /*17600*/  @P2 BRA `(.L_x_2894) ;  /* 0x0000000000102947 */ /* 0x002fea0003800000 */
[----:B------:R-:W-:Y:S05]  /*17610*/  @!P0 BRA `(.L_x_2894) ;  /* 0x00000000000c8947 */ /* 0x000fea0003800000 */
[----:B------:R-:W4:Y:S04]  /*17620*/  LDG.E R5, desc[UR40][R8.64] ;  /* 0x0000002808057981 */ /* 0x000f28000c1e1900 */
[----:B-----5:R-:W4:Y:S02]  /*17630*/  LDG.E R6, desc[UR40][R8.64+0x4] ;  /* 0x0000042808067981 */ /* 0x020f24000c1e1900 */
[----:B----4-:R-:W-:-:S07]  /*17640*/  IADD3 R6, -R5, R6, RZ ;  /* 0x0000000605067210 */ /* 0x010fce0007ffe1ff */
.L_x_2894:
[----:B------:R-:W-:Y:S01]  /*17650*/  SHF.R.S32.HI R28, RZ, 0x1f, R207 ;  /* 0x0000001fff1c7819 */ /* 0x000fe200000114cf */
[----:B--2---:R-:W-:Y:S01]  /*17660*/  @P1 IMAD.HI.U32 R4, R13, R10, RZ ;  /* 0x0000000a0d041227 */ /* 0x004fe200078e00ff */
[----:B------:R-:W-:Y:S01]  /*17670*/  ULDC.64 UR4, c[0x0][0xb90] ;  /* 0x0002e40000047ab9 */ /* 0x000fe20000000a00 */
[----:B-----5:R-:W-:Y:S02]  /*17680*/  SHF.R.S32.HI R49, RZ, 0x1f, R48 ;  /* 0x0000001fff317819 */ /* 0x020fe40000011430 */
[----:B------:R-:W-:Y:S01]  /*17690*/  IMAD R8, R28, UR4, RZ ;  /* 0x000000041c087c24 */ /* 0x000fe2000f8e02ff */
[----:B------:R-:W-:Y:S01]  /*176a0*/  SEL R217, R217, RZ, !P0 ;  /* 0x000000ffd9d97207 */ /* 0x000fe20004000000 */
[----:B------:R-:W-:Y:S01]  /*176b0*/  IMAD.MOV.U32 R7, RZ, RZ, R13 ;  /* 0x000000ffff077224 */ /* 0x000fe200078e000d */
[----:B---3--:R-:W-:Y:S01]  /*176c0*/  @P1 SHF.R.U32.HI R7, RZ, R11, R4 ;  /* 0x0000000bff071219 */ /* 0x008fe20000011604 */
[----:B------:R-:W-:Y:S01]  /*176d0*/  IMAD.WIDE.U32 R4, R207, UR4, R48 ;  /* 0x00000004cf047c25 */ /* 0x000fe2000f8e0030 */
[----:B------:R-:W-:-:S03]  /*176e0*/  SEL R57, R210, RZ, !P0 ;  /* 0x000000ffd2397207 */ /* 0x000fc60004000000 */
        /* <DEDUP_REMOVED lines=47> */
[----:B------:R-:W-:Y:S01]  /*179e0*/  LOP3.LUT R32, R32, R33, RZ, 0x3c, !PT ;  /* 0x0000002120207212 */ /* 0x000fe200078e3cff */
[----:B------:R-:W-:Y:S01]  /*179f0*/  IMAD.X R33, RZ, RZ, R21, P3 ;  /* 0x000000ffff217224 */ /* 0x000fe200018e0615 */
[----:B------:R-:W-:-:S02]  /*17a00*/  LOP3.LUT R12, R12, R13, RZ, 0x3c, !PT ;  /* 0x0000000d0c0c7212 */ /* 0x000fc400078e3cff */
[----:B------:R-:W-:Y:S02]  /*17a10*/  LOP3.LUT R8, R8, R7, RZ, 0x3c, !PT ;  /* 0x0000000708087212 */ /* 0x000fe400078e3cff */
[----:B------:R-:W-:Y:S02]  /*17a20*/  IADD3.X R13, RZ, R21, RZ, P4, !PT ;  /* 0x00000015ff0d7210 */ /* 0x000fe400027fe4ff */
[----:B------:R-:W-:Y:S01]  /*17a30*/  IADD3 R5, P3, R20, 0x7000, RZ ;  /* 0x0000700014057810 */ /* 0x000fe20007f7e0ff */
[----:B-1----:R1:W-:Y:S01]  /*17a40*/  @!P2 ST.E desc[UR40][R50.64], R3 ;  /* 0x000000033200a985 */ /* 0x0023e2000c101928 */
[----:B------:R-:W-:Y:S02]  /*17a50*/  ISETP.GE.OR P0, PT, R4, R59, P0 ;  /* 0x0000003b0400720c */ /* 0x000fe40000706670 */
[C---:B------:R-:W-:Y:S01]  /*17a60*/  IADD3 R37, P5, R20.reuse, 0x5000, RZ ;  /* 0x0000500014257810 */ /* 0x040fe20007fbe0ff */
[----:B------:R-:W-:Y:S01]  /*17a70*/  IMAD.X R45, RZ, RZ, R21, P3 ;  /* 0x000000ffff2d7224 */ /* 0x000fe200018e0615 */
[----:B------:R-:W-:-:S02]  /*17a80*/  IADD3 R41, P4, R20, 0x6000, RZ ;  /* 0x0000600014297810 */ /* 0x000fc40007f9e0ff */
[----:B------:R-:W-:Y:S02]  /*17a90*/  LOP3.LUT R7, R20, 0x380, RZ, 0xc0, !PT ;  /* 0x0000038014077812 */ /* 0x000fe400078ec0ff */
[----:B------:R-:W-:Y:S02]  /*17aa0*/  LOP3.LUT R4, R5, 0x380, RZ, 0xc0, !PT ;  /* 0x0000038005047812 */ /* 0x000fe400078ec0ff */
[----:B------:R-:W-:Y:S01]  /*17ab0*/  LOP3.LUT R36, R37, 0x380, RZ, 0xc0, !PT ;  /* 0x0000038025247812 */ /* 0x000fe200078ec0ff */
[----:B-1----:R-:W1:Y:S01]  /*17ac0*/  @P1 LDC R51, c[0x0][0xbec] ;  /* 0x0002fb00ff331b82 */ /* 0x002e620000000800 */
[----:B------:R-:W-:Y:S01]  /*17ad0*/  IMAD R3, R49, UR4, RZ ;  /* 0x0000000431037c24 */ /* 0x000fe2000f8e02ff */
[----:B------:R-:W-:Y:S01]  /*17ae0*/  LOP3.LUT R40, R41, 0x380, RZ, 0xc0, !PT ;  /* 0x0000038029287812 */ /* 0x000fe200078ec0ff */
[----:B--2---:R2:W-:Y:S01]  /*17af0*/  @!P0 ST.E desc[UR40][R52.64], R0 ;  /* 0x0000000034008985 */ /* 0x0045e2000c101928 */
[----:B------:R-:W-:Y:S02]  /*17b00*/  SHF.R.U64 R7, R7, 0x3, RZ ;  /* 0x0000000307077819 */ /* 0x000fe400000012ff */
[----:B------:R-:W-:-:S02]  /*17b10*/  SHF.R.U64 R4, R4, 0x3, RZ ;  /* 0x0000000304047819 */ /* 0x000fc400000012ff */
[----:B------:R-:W3:Y:S01]  /*17b20*/  @P1 LDC R49, c[0x0][0xbf0] ;  /* 0x0002fc00ff311b82 */ /* 0x000ee20000000800 */
[----:B------:R-:W-:Y:S01]  /*17b30*/  SHF.R.U64 R36, R36, 0x3, RZ ;  /* 0x0000000324247819 */ /* 0x000fe200000012ff */
[----:B------:R-:W-:Y:S01]  /*17b40*/  IMAD R3, R48, UR5, R3 ;  /* 0x0000000530037c24 */ /* 0x000fe2000f8e0203 */
[----:B------:R-:W-:Y:S01]  /*17b50*/  SHF.R.U64 R40, R40, 0x3, RZ ;  /* 0x0000000328287819 */ /* 0x000fe200000012ff */
[----:B------:R-:W5:Y:S01]  /*17b60*/  LD.E.128 R8, desc[UR40][R8.64] ;  /* 0x0000002808087980 */ /* 0x000f62000c101d00 */
[----:B------:R-:W-:Y:S02]  /*17b70*/  LOP3.LUT R20, R7, R20, RZ, 0x3c, !PT ;  /* 0x0000001407147212 */ /* 0x000fe400078e3cff */
[----:B------:R-:W-:Y:S01]  /*17b80*/  LOP3.LUT R36, R36, R37, RZ, 0x3c, !PT ;  /* 0x0000002524247212 */ /* 0x000fe200078e3cff */
[----:B------:R-:W5:Y:S01]  /*17b90*/  LD.E.128 R12, desc[UR40][R12.64] ;  /* 0x000000280c0c7980 */ /* 0x000f62000c101d00 */
[----:B------:R-:W-:Y:S01]  /*17ba0*/  LOP3.LUT R40, R40, R41, RZ, 0x3c, !PT ;  /* 0x0000002928287212 */ /* 0x000fe200078e3cff */
[----:B------:R-:W-:Y:S01]  /*17bb0*/  IMAD.X R41, RZ, RZ, R21, P4 ;  /* 0x000000ffff297224 */ /* 0x000fe200020e0615 */
[----:B------:R-:W-:Y:S01]  /*17bc0*/  LOP3.LUT R44, R4, R5, RZ, 0x3c, !PT ;  /* 0x00000005042c7212 */ /* 0x000fe200078e3cff */
[----:B------:R-:W5:Y:S01]  /*17bd0*/  LD.E.128 R24, desc[UR40][R24.64] ;  /* 0x0000002818187980 */ /* 0x000f62000c101d00 */
[----:B------:R-:W-:-:S02]  /*17be0*/  IADD3.X R37, RZ, R21, RZ, P5, !PT ;  /* 0x00000015ff257210 */ /* 0x000fc40002ffe4ff */
[----:B--2---:R-:W-:Y:S01]  /*17bf0*/  LEA R0, R206, R22, 0x5 ;  /* 0x00000016ce007211 */ /* 0x004fe200078e28ff */
        /* <DEDUP_REMOVED lines=11> */
[----:B------:R-:W-:Y:S01]  /*17cb0*/  @!PT LDS RZ, [RZ] ;  /* 0x00000000fffff984 */ /* 0x000fe20000000800 */
[----:B------:R-:W-:Y:S01]  /*17cc0*/  @!PT LDS RZ, [RZ] ;  /* 0x00000000fffff984 */ /* 0x000fe20000000800 */
[----:B------:R-:W-:Y:S01]  /*17cd0*/  @!PT LDS RZ, [RZ] ;  /* 0x00000000fffff984 */ /* 0x000fe20000000800 */
[----:B------:R-:W-:Y:S01]  /*17ce0*/  @!PT LDS RZ, [RZ] ;  /* 0x00000000fffff984 */ /* 0x000fe20000000800 */
[----:B------:R2:W-:Y:S06]  /*17cf0*/  MEMBAR.ALL.CTA ;  /* 0x0000000000007992 */ /* 0x0005ec0000008000 */
[----:B--2---:R-:W2:Y:S01]  /*17d00*/  FENCE.VIEW.ASYNC.S ;  /* 0x00000000000073c6 */ /* 0x004ea20000000000 */
[----:B------:R-:W-:Y:S01]  /*17d10*/  IMAD.WIDE.U32 R20, R207, UR4, R20 ;  /* 0x00000004cf147c25 */ /* 0x000fe2000f8e0014 */
[----:B------:R-:W-:-:S03]  /*17d20*/  ULDC.64 UR4, c[0x0][0xaf0] ;  /* 0x0002bc0000047ab9 */ /* 0x000fc60000000a00 */
[----:B-1----:R-:W-:-:S04]  /*17d30*/  @P1 IMAD.HI.U32 R0, R48, R51, RZ ;  /* 0x0000003330001227 */ /* 0x002fc800078e00ff */
[----:B------:R-:W-:Y:S02]  /*17d40*/  IMAD.IADD R21, R21, 0x1, R3 ;  /* 0x0000000115157824 */ /* 0x000fe400078e0203 */
[----:B------:R-:W-:Y:S01]  /*17d50*/  IMAD.MOV.U32 R3, RZ, RZ, R48 ;  /* 0x000000ffff037224 */ /* 0x000fe200078e0030 */
[----:B---3--:R-:W-:Y:S01]  /*17d60*/  @P1 SHF.R.U32.HI R3, RZ, R49, R0 ;  /* 0x00000031ff031219 */ /* 0x008fe20000011600 */
[----:B------:R-:W-:Y:S02]  /*17d70*/  IMAD R28, R217, UR4, RZ ;  /* 0x00000004d91c7c24 */ /* 0x000fe4000f8e02ff */
[----:B------:R-:W-:Y:S01]  /*17d80*/  IMAD.WIDE.U32 R20, R57, UR4, R20 ;  /* 0x0000000439147c25 */ /* 0x000fe2000f8e0014 */
[----:B------:R-:W-:-:S03]  /*17d90*/  SHF.R.S32.HI R0, RZ, 0x1f, R3 ;  /* 0x0000001fff007819 */ /* 0x000fc60000011403 */
[----:B------:R-:W-:Y:S01]  /*17da0*/  IMAD R49, R57, UR5, R28 ;  /* 0x0000000539317c24 */ /* 0x000fe2000f8e021c */
[----:B------:R-:W-:Y:S01]  /*17db0*/  IADD3 R28, -R3, RZ, RZ ;  /* 0x000000ff031c7210 */ /* 0x000fe20007ffe1ff */
[----:B------:R-:W-:Y:S02]  /*17dc0*/  ULDC.64 UR4, c[0x0][0xae0] ;  /* 0x0002b80000047ab9 */ /* 0x000fe40000000a00 */
        /* <DEDUP_REMOVED lines=9> */
[----:B------:R-:W-:Y:S01]  /*17e60*/  IMAD R28, R0, UR4, RZ ;  /* 0x00000004001c7c24 */ /* 0x000fe2000f8e02ff */
[C---:B------:R-:W-:Y:S01]  /*17e70*/  IADD3 R0, R50.reuse, 0x20, RZ ;  /* 0x0000002032007810 */ /* 0x040fe20007ffe0ff */
[----:B------:R-:W-:Y:S01]  /*17e80*/  IMAD.WIDE.U32 R20, R49, UR4, R20 ;  /* 0x0000000431147c25 */ /* 0x000fe2000f8e0014 */
[----:B------:R-:W-:-:S03]  /*17e90*/  ISETP.GE.AND P2, PT, R50, R59, PT ;  /* 0x0000003b3200720c */ /* 0x000fc60003f46270 */
[----:B------:R-:W-:Y:S01]  /*17ea0*/  IMAD R51, R49, UR5, R28 ;  /* 0x0000000531337c24 */ /* 0x000fe2000f8e021c */
[-C--:B------:R-:W-:Y:S01]  /*17eb0*/  ISETP.GE.AND P0, PT, R0, R59.reuse, PT ;  /* 0x0000003b0000720c */ /* 0x080fe20003f06270 */
[----:B------:R-:W-:Y:S01]  /*17ec0*/  VIADD R0, R2, 0x28820 ;  /* 0x0002882002007836 */ /* 0x000fe20000000000 */
[----:B------:R-:W-:Y:S01]  /*17ed0*/  ULDC.64 UR4, c[0x0][0xa80] ;  /* 0x0002a00000047ab9 */ /* 0x000fe20000000a00 */
[----:B------:R-:W-:Y:S01]  /*17ee0*/  VIADD R3, R50, 0x40 ;  /* 0x0000004032037836 */ /* 0x000fe20000000000 */
[C---:B------:R-:W-:Y:S01]  /*17ef0*/  LEA R28, P3, R20.reuse, UR4, 0x1 ;  /* 0x00000004141c7c11 */ /* 0x040fe2000f8608ff */
[----:B------:R-:W-:Y:S01]  /*17f00*/  IMAD.IADD R21, R21, 0x1, R51 ;  /* 0x0000000115157824 */ /* 0x000fe200078e0233 */
[----:B------:R-:W-:Y:S02]  /*17f10*/  PRMT R0, RZ, 0x654, R0 ;  /* 0x00000654ff007816 */ /* 0x000fe40000000000 */
[----:B------:R-:W-:Y:S02]  /*17f20*/  ISETP.GE.AND P1, PT, R3, R59, PT ;  /* 0x0000003b0300720c */ /* 0x000fe40003f26270 */
[----:B------:R-:W-:Y:S01]  /*17f30*/  LEA.HI.X R3, R20, UR5, R21, 0x1, P3 ;  /* 0x0000000514037c11 */ /* 0x000fe200098f0c15 */
[----:B--2---:R1:W-:Y:S01]  /*17f40*/  SYNCS.ARRIVE.TRANS64.RED.A1T0 RZ, [R0+URZ], RZ ;  /* 0x000000ff00ff79a7 */ /* 0x0043e2000810043f */
[----:B------:R2:W3:Y:S01]  /*17f50*/  SHFL.IDX PT, R48, R28, RZ, 0x181f ;  /* 0x00181fff1c307589 */ /* 0x0004e200000e0000 */
[----:B------:R-:W-:Y:S03]  /*17f60*/  BSSY B1, `(.L_x_2895) ;  /* 0x000000c000017945 */ /* 0x000fe60003800000 */
[----:B-1----:R2:W1:Y:S01]  /*17f70*/  SHFL.IDX PT, R0, R3, RZ, 0x181f ;  /* 0x00181fff03007589 */ /* 0x00246200000e0000 */
[----:B------:R-:W-:Y:S05]  /*17f80*/  @P2 BRA `(.L_x_2896) ;  /* 0x0000000000242947 */ /* 0x000fea0003800000 */
[----:B------:R-:W-:Y:S02]  /*17f90*/  ULDC UR4, c[0x0][0xac8] ;  /* 0x0002b20000047ab9 */ /* 0x000fe40000000800 */
[----:B------:R-:W-:Y:S02]  /*17fa0*/  ISETP.GE.AND P2, PT, R16, UR4, PT ;  /* 0x0000000410007c0c */ /* 0x000fe4000bf46270 */
[----:B------:R-:W-:-:S11]  /*17fb0*/  ISETP.GE.AND P3, PT, R187, UR4, PT ;  /* 0x00000004bb007c0c */ /* 0x000fd6000bf66270 */
[CC--:B---3--:R-:W-:Y:S02]  /*17fc0*/  @!P2 LEA R20, P4, R16.reuse, R48.reuse, 0x1 ;  /* 0x000000301014a211 */ /* 0x0c8fe400078808ff */
[C---:B------:R-:W-:Y:S02]  /*17fd0*/  @!P3 LEA R48, P5, R187.reuse, R48, 0x1 ;  /* 0x00000030bb30b211 */ /* 0x040fe400078a08ff */
[-C--:B-1----:R-:W-:Y:S02]  /*17fe0*/  @!P2 LEA.HI.X R21, R16, R0.reuse, R17, 0x1, P4 ;  /* 0x000000001015a211 */ /* 0x082fe400020f0c11 */
[----:B------:R-:W-:-:S03]  /*17ff0*/  @!P3 LEA.HI.X R49, R187, R0, R215, 0x1, P5 ;  /* 0x00000000bb31b211 */ /* 0x000fc600028f0cd7 */
[----:B-----5:R4:W-:Y:S04]  /*18000*/  @!P2 ST.E.128 desc[UR40][R20.64], R4 ;  /* 0x000000041400a985 */ /* 0x0209e8000c101d28 */
[----:B------:R4:W-:Y:S02]  /*18010*/  @!P3 ST.E.128 desc[UR40][R48.64], R32 ;  /* 0x000000203000b985 */ /* 0x0009e4000c101d28 */
.L_x_2896:
[----:B------:R-:W-:Y:S05]  /*18020*/  BSYNC B1 ;  /* 0x0000000000017941 */ /* 0x000fea0003800000 */
.L_x_2895:
[----:B-1----:R1:W0:Y:S01]  /*18030*/  SHFL.IDX PT, R0, R3, 0x1, 0x181f ;  /* 0x00381f0003007f89 */ /* 0x00222200000e0000 */
[----:B------:R-:W-:Y:S03]  /*18040*/  BSSY B1, `(.L_x_2897) ;  /* 0x000000c000017945 */ /* 0x000fe60003800000 */
[----:B----45:R1:W4:Y:S01]  /*18050*/  SHFL.IDX PT, R6, R28, 0x1, 0x181f ;  /* 0x00381f001c067f89 */ /* 0x03032200000e0000 */
[----:B------:R-:W-:Y:S05]  /*18060*/  @P0 BRA `(.L_x_2898) ;  /* 0x0000000000240947 */ /* 0x000fea0003800000 */
[----:B------:R-:W-:Y:S02]  /*18070*/  ULDC UR4, c[0x0][0xac8] ;  /* 0x0002b20000047ab9 */ /* 0x000fe40000000800 */
[----:B------:R-:W-:Y:S02]  /*18080*/  ISETP.GE.AND P3, PT, R16, UR4, PT ;  /* 0x0000000410007c0c */ /* 0x000fe4000bf66270 */
[----:B------:R-:W-:-:S11]  /*18090*/  ISETP.GE.AND P4, PT, R187, UR4, PT ;  /* 0x00000004bb007c0c */ /* 0x000fd6000bf86270 */
[CC--:B----4-:R-:W-:Y:S02]  /*180a0*/  @!P3 LEA R4, P0, R16.reuse, R6.reuse, 0x1 ;  /* 0x000000061004b211 */ /* 0x0d0fe400078008ff */
[C---:B------:R-:W-:Y:S02]  /*180b0*/  @!P4 LEA R6, P2, R187.reuse, R6, 0x1 ;  /* 0x00000006bb06c211 */ /* 0x040fe400078408ff */
[-C--:B0-----:R-:W-:Y:S02]  /*180c0*/  @!P3 LEA.HI.X R5, R16, R0.reuse, R17, 0x1, P0 ;  /* 0x000000001005b211 */ /* 0x081fe400000f0c11 */
[----:B------:R-:W-:-:S03]  /*180d0*/  @!P4 LEA.HI.X R7, R187, R0, R215, 0x1, P2 ;  /* 0x00000000bb07c211 */ /* 0x000fc600010f0cd7 */
[----:B------:R0:W-:Y:S04]  /*180e0*/  @!P3 ST.E.128 desc[UR40][R4.64], R8 ;  /* 0x000000080400b985 */ /* 0x0001e8000c101d28 */
[----:B------:R0:W-:Y:S02]  /*180f0*/  @!P4 ST.E.128 desc[UR40][R6.64], R36 ;  /* 0x000000240600c985 */ /* 0x0001e4000c101d28 */
.L_x_2898:
[----:B------:R-:W-:Y:S05]  /*18100*/  BSYNC B1 ;  /* 0x0000000000017941 */ /* 0x000fea0003800000 */
.L_x_2897:
[----:B0-----:R0:W0:Y:S01]  /*18110*/  SHFL.IDX PT, R0, R3, 0x2, 0x181f ;  /* 0x00581f0003007f89 */ /* 0x00102200000e0000 */
[----:B------:R-:W-:Y:S03]  /*18120*/  BSSY B1, `(.L_x_2899) ;  /* 0x000000c000017945 */ /* 0x000fe60003800000 */
[----:B----4-:R4:W0:Y:S01]  /*18130*/  SHFL.IDX PT, R6, R28, 0x2, 0x181f ;  /* 0x00581f001c067f89 */ /* 0x01082200000e0000 */
[----:B------:R-:W-:Y:S05]  /*18140*/  @P1 BRA `(.L_x_2900) ;  /* 0x0000000000241947 */ /* 0x000fea0003800000 */
[----:B------:R-:W-:Y:S02]  /*18150*/  ULDC UR4, c[0x0][0xac8] ;  /* 0x0002b20000047ab9 */ /* 0x000fe40000000800 */
[----:B------:R-:W-:Y:S02]  /*18160*/  ISETP.GE.AND P2, PT, R16, UR4, PT ;  /* 0x0000000410007c0c */ /* 0x000fe4000bf46270 */
[----:B------:R-:W-:-:S11]  /*18170*/  ISETP.GE.AND P3, PT, R187, UR4, PT ;  /* 0x00000004bb007c0c */ /* 0x000fd6000bf66270 */
[CC--:B0-----:R-:W-:Y:S02]  /*18180*/  @!P2 LEA R4, P0, R16.reuse, R6.reuse, 0x1 ;  /* 0x000000061004a211 */ /* 0x0c1fe400078008ff */
[C---:B------:R-:W-:Y:S02]  /*18190*/  @!P3 LEA R6, P1, R187.reuse, R6, 0x1 ;  /* 0x00000006bb06b211 */ /* 0x040fe400078208ff */
[-C--:B------:R-:W-:Y:S02]  /*181a0*/  @!P2 LEA.HI.X R5, R16, R0.reuse, R17, 0x1, P0 ;  /* 0x000000001005a211 */ /* 0x080fe400000f0c11 */
[----:B------:R-:W-:-:S03]  /*181b0*/  @!P3 LEA.HI.X R7, R187, R0, R215, 0x1, P1 ;  /* 0x00000000bb07b211 */ /* 0x000fc600008f0cd7 */
[----:B------:R0:W-:Y:S04]  /*181c0*/  @!P2 ST.E.128 desc[UR40][R4.64], R12 ;  /* 0x0000000c0400a985 */ /* 0x0001e8000c101d28 */
[----:B------:R0:W-:Y:S02]  /*181d0*/  @!P3 ST.E.128 desc[UR40][R6.64], R40 ;  /* 0x000000280600b985 */ /* 0x0001e4000c101d28 */
.L_x_2900:
[----:B------:R-:W-:Y:S05]  /*181e0*/  BSYNC B1 ;  /* 0x0000000000017941 */ /* 0x000fea0003800000 */
.L_x_2899:
[----:B0-----:R-:W-:Y:S01]  /*181f0*/  IADD3 R0, R50, 0x60, RZ ;  /* 0x0000006032007810 */ /* 0x001fe20007ffe0ff */
[----:B------:R0:W0:Y:S03]  /*18200*/  SHFL.IDX PT, R6, R3, 0x3, 0x181f ;  /* 0x00781f0003067f89 */ /* 0x00002600000e0000 */
[----:B------:R-:W-:Y:S01]  /*18210*/  ISETP.GE.AND P0, PT, R0, R59, PT ;  /* 0x0000003b0000720c */ /* 0x000fe20003f06270 */
[----:B-12-4-:R-:W2:-:S12]  /*18220*/  SHFL.IDX PT, R28, R28, 0x3, 0x181f ;  /* 0x00781f001c1c7f89 */ /* 0x016e9800000e0000 */
        /* <DEDUP_REMOVED lines=12> */
.L_x_2893:
[----:B------:R-:W-:Y:S01]  /*182f0*/  ULDC.64 UR4, c[0x0][0xc00] ;  /* 0x0003000000047ab9 */ /* 0x000fe20000000a00 */
[----:B------:R-:W-:Y:S01]  /*18300*/  IMAD.MOV.U32 R0, RZ, RZ, RZ ;  /* 0x000000ffff007224 */ /* 0x000fe200078e00ff */
[----:B------:R-:W-:Y:S01]  /*18310*/  ISETP.NE.U32.AND P0, PT, RZ, UR4, PT ;  /* 0x00000004ff007c0c */ /* 0x000fe2000bf05070 */
[----:B------:R-:W2:Y:S01]  /*18320*/  LDC R25, c[0x0][0xbe8] ;  /* 0x0002fa00ff197b82 */ /* 0x000ea20000000800 */
[----:B------:R-:W-:Y:S02]  /*18330*/  IADD3 R4, P1, R208, UR4, RZ ;  /* 0x00000004d0047c10 */ /* 0x000fe4000ff3e0ff */
[----:B------:R-:W-:Y:S02]  /*18340*/  ISETP.NE.AND.EX P0, PT, RZ, UR5, PT, P0 ;  /* 0x00000005ff007c0c */ /* 0x000fe4000bf05300 */
[----:B------:R-:W-:Y:S01]  /*18350*/  IADD3.X R5, R209, UR5, RZ, P1, !PT ;  /* 0x00000005d1057c10 */ /* 0x000fe20008ffe4ff */
[----:B------:R-:W-:Y:S02]  /*18360*/  ULDC.64 UR4, c[0x0][0xc08] ;  /* 0x0003020000047ab9 */ /* 0x000fe40000000a00 */
[----:B------:R-:W-:-:S04]  /*18370*/  ISETP.NE.U32.AND P1, PT, RZ, UR4, PT ;  /* 0x00000004ff007c0c */ /* 0x000fc8000bf25070 */
[----:B------:R-:W-:-:S04]  /*18380*/  ISETP.NE.AND.EX P1, PT, RZ, UR5, PT, P1 ;  /* 0x00000005ff007c0c */ /* 0x000fc8000bf25310 */
[----:B------:R3:W5:Y:S09]  /*18390*/  @P0 LDG.E R0, desc[UR40][R4.64] ;  /* 0x0000002804000981 */ /* 0x000772000c1e1900 */
[----:B------:R-:W-:Y:S01]  /*183a0*/  @P1 IADD3 R208, P2, R208, UR4, RZ ;  /* 0x00000004d0d01c10 */ /* 0x000fe2000ff5e0ff */
[----:B------:R-:W-:-:S02]  /*183b0*/  ULDC UR4, c[0x0][0xa88] ;  /* 0x0002a20000047ab9 */ /* 0x000fc40000000800 */
[----:B------:R-:W-:Y:S01]  /*183c0*/  IMAD.U32 R8, RZ, RZ, UR4 ;  /* 0x00000004ff087e24 */ /* 0x000fe2000f8e00ff */
[----:B------:R-:W-:-:S05]  /*183d0*/  @P1 IADD3.X R209, R209, UR5, RZ, P2, !PT ;  /* 0x00000005d1d11c10 */ /* 0x000fca00097fe4ff */
[----:B------:R3:W5:Y:S01]  /*183e0*/  @P1 LDG.E R8, desc[UR40][R208.64] ;  /* 0x00000028d0081981 */ /* 0x000762000c1e1900 */
[----:B--2---:R-:W-:Y:S02]  /*183f0*/  ISETP.NE.AND P2, PT, R25, 0x1, PT ;  /* 0x000000011900780c */ /* 0x004fe40003f45270 */
[----:B------:R-:W-:-:S11]  /*18400*/  ISETP.GE.AND P3, PT, R231, 0x80, PT ;  /* 0x00000080e700780c */ /* 0x000fd60003f66270 */
[----:B------:R-:W2:Y:S01]  /*18410*/  @P2 LDC R27, c[0x0][0xbec] ;  /* 0x0002fb00ff1b2b82 */ /* 0x000ea20000000800 */
[----:B---3--:R-:W-:Y:S05]  /*18420*/  @P1 BRA `(.L_x_2902) ;  /* 0x0000000000101947 */ /* 0x008fea0003800000 */
[----:B------:R-:W-:Y:S05]  /*18430*/  @!P0 BRA `(.L_x_2902) ;  /* 0x00000000000c8947 */ /* 0x000fea0003800000 */
[----:B------:R-:W3:Y:S04]  /*18440*/  LDG.E R3, desc[UR40][R4.64] ;  /* 0x0000002804037981 */ /* 0x000ee8000c1e1900 */
[----:B-----5:R-:W3:Y:S02]  /*18450*/  LDG.E R8, desc[UR40][R4.64+0x4] ;  /* 0x0000042804087981 */ /* 0x020ee4000c1e1900 */
[----:B---3--:R-:W-:-:S07]  /*18460*/  IMAD.IADD R8, R8, 0x1, -R3 ;  /* 0x0000000108087824 */ /* 0x008fce00078e0a03 */
.L_x_2902:
        /* <DEDUP_REMOVED lines=18> */
[----:B------:R-:W-:-:S05]  /*18590*/  IMAD.WIDE.U32 R4, R207, UR4, R4 ;  /* 0x00000004cf047c25 */ /* 0x000fca000f8e0004 */
[----:B------:R-:W3:Y:S08]  /*185a0*/  @P0 LDC R7, c[0x0][0xbec] ;  /* 0x0002fb00ff070b82 */ /* 0x000ef00000000800 */
[----:B------:R-:W4:Y:S01]  /*185b0*/  @P0 LDC R21, c[0x0][0xbf0] ;  /* 0x0002fc00ff150b82 */ /* 0x000f220000000800 */
[----:B---3--:R-:W-:-:S04]  /*185c0*/  @P0 IMAD.HI.U32 R6, R12, R7, RZ ;  /* 0x000000070c060227 */ /* 0x008fc800078e00ff */
[----:B------:R-:W-:Y:S01]  /*185d0*/  IMAD R7, R207, UR5, R10 ;  /* 0x00000005cf077c24 */ /* 0x000fe2000f8e020a */
[----:B------:R-:W-:Y:S01]  /*185e0*/  ULDC.64 UR4, c[0x0][0xb98] ;  /* 0x0002e60000047ab9 */ /* 0x000fe20000000a00 */
[----:B----4-:R-:W-:Y:S02]  /*185f0*/  @P0 SHF.R.U32.HI R3, RZ, R21, R6 ;  /* 0x00000015ff030219 */ /* 0x010fe40000011606 */
[----:B------:R-:W-:Y:S02]  /*18600*/  IMAD.IADD R5, R5, 0x1, R7 ;  /* 0x0000000105057824 */ /* 0x000fe400078e0207 */
[----:B------:R-:W-:Y:S01]  /*18610*/  IMAD R6, R217, UR4, RZ ;  /* 0x00000004d9067c24 */ /* 0x000fe2000f8e02ff */
[----:B------:R-:W-:Y:S01]  /*18620*/  IADD3 R7, -R3, RZ, RZ ;  /* 0x000000ff03077210 */ /* 0x000fe20007ffe1ff */
[----:B------:R-:W-:-:S04]  /*18630*/  IMAD.WIDE.U32 R4, R15, UR4, R4 ;  /* 0x000000040f047c25 */ /* 0x000fc8000f8e0004 */
[----:B------:R-:W-:Y:S01]  /*18640*/  IMAD R7, R9, R7, R12 ;  /* 0x0000000709077224 */ /* 0x000fe200078e020c */
[----:B------:R-:W-:Y:S01]  /*18650*/  SHF.R.S32.HI R9, RZ, 0x1f, R3 ;  /* 0x0000001fff097819 */ /* 0x000fe20000011403 */
[----:B------:R-:W-:Y:S01]  /*18660*/  IMAD R6, R15, UR5, R6 ;  /* 0x000000050f067c24 */ /* 0x000fe2000f8e0206 */
[----:B------:R-:W-:Y:S01]  /*18670*/  IADD3 R4, P0, R3, R4, RZ ;  /* 0x0000000403047210 */ /* 0x000fe20007f1e0ff */
[----:B------:R-:W-:Y:S01]  /*18680*/  ULDC.64 UR4, c[0x0][0xb88] ;  /* 0x0002e20000047ab9 */ /* 0x000fe20000000a00 */
        /* <DEDUP_REMOVED lines=11> */
.L_x_2904:
[----:B------:R-:W-:Y:S05]  /*18740*/  BSYNC B1 ;  /* 0x0000000000017941 */ /* 0x000fea0003800000 */
.L_x_2903:
[----:B------:R-:W4:Y:S01]  /*18750*/  @P2 LDC R9, c[0x0][0xbf0] ;  /* 0x0002fc00ff092b82 */ /* 0x000f220000000800 */
[----:B------:R-:W-:Y:S01]  /*18760*/  ULDC.64 UR4, c[0x0][0xaa0] ;  /* 0x0002a80000047ab9 */ /* 0x000fe20000000a00 */
[----:B---3--:R-:W-:Y:S02]  /*18770*/  IMAD R6, R206, 0x20, R22 ;  /* 0x00000020ce067824 */ /* 0x008fe400078e0216 */
[----:B------:R-:W-:Y:S02]  /*18780*/  IMAD R3, R11, UR4, RZ ;  /* 0x000000040b037c24 */ /* 0x000fe4000f8e02ff */
[----:B------:R-:W-:-:S04]  /*18790*/  IMAD.WIDE.U32 R4, R0, UR4, RZ ;  /* 0x0000000400047c25 */ /* 0x000fc8000f8e00ff */
[----:B------:R-:W-:Y:S01]  /*187a0*/  IMAD R3, R0, UR5, R3 ;  /* 0x0000000500037c24 */ /* 0x000fe2000f8e0203 */
[----:B------:R-:W-:Y:S01]  /*187b0*/  ULDC.64 UR4, c[0x0][0xae8] ;  /* 0x0002ba0000047ab9 */ /* 0x000fe20000000a00 */
[----:B------:R-:W-:Y:S01]  /*187c0*/  IMAD.IADD R10, R191, 0x1, R6 ;  /* 0x00000001bf0a7824 */ /* 0x000fe200078e0206 */
[----:B------:R-:W-:Y:S01]  /*187d0*/  IADD3 R191, R22, R191, RZ ;  /* 0x000000bf16bf7210 */ /* 0x000fe20007ffe0ff */
[----:B------:R-:W-:Y:S01]  /*187e0*/  IMAD R0, R13, UR4, RZ ;  /* 0x000000040d007c24 */ /* 0x000fe2000f8e02ff */
[----:B------:R-:W-:Y:S01]  /*187f0*/  IADD3 R5, R5, R3, RZ ;  /* 0x0000000305057210 */ /* 0x000fe20007ffe0ff */
[----:B------:R-:W-:Y:S02]  /*18800*/  IMAD.MOV.U32 R3, RZ, RZ, R10 ;  /* 0x000000ffff037224 */ /* 0x000fe400078e000a */
[----:B------:R-:W-:Y:S02]  /*18810*/  IMAD R7, R207, UR5, R0 ;  /* 0x00000005cf077c24 */ /* 0x000fe4000f8e0200 */
[----:B--2---:R-:W-:-:S04]  /*18820*/  @P2 IMAD.HI.U32 R0, R10, R27, RZ ;  /* 0x0000001b0a002227 */ /* 0x004fc800078e00ff */
[----:B------:R-:W-:Y:S01]  /*18830*/  IMAD.WIDE.U32 R4, R207, UR4, R4 ;  /* 0x00000004cf047c25 */ /* 0x000fe2000f8e0004 */
[----:B----4-:R-:W-:Y:S01]  /*18840*/  @P2 SHF.R.U32.HI R3, RZ, R9, R0 ;  /* 0x00000009ff032219 */ /* 0x010fe20000011600 */
[----:B------:R-:W-:Y:S02]  /*18850*/  ULDC.64 UR4, c[0x0][0xaf0] ;  /* 0x0002bc0000047ab9 */ /* 0x000fe40000000a00 */
[----:B------:R-:W-:Y:S01]  /*18860*/  IMAD.IADD R5, R5, 0x1, R7 ;  /* 0x0000000105057824 */ /* 0x000fe200078e0207 */
[----:B------:R-:W-:Y:S01]  /*18870*/  IADD3 R7, -R3, RZ, RZ ;  /* 0x000000ff03077210 */ /* 0x000fe20007ffe1ff */
[----:B------:R-:W-:Y:S01]  /*18880*/  IMAD R6, R217, UR4, RZ ;  /* 0x00000004d9067c24 */ /* 0x000fe2000f8e02ff */
[----:B------:R-:W-:Y:S01]  /*18890*/  SHF.R.S32.HI R0, RZ, 0x1f, R3 ;  /* 0x0000001fff007819 */ /* 0x000fe20000011403 */
[----:B------:R-:W-:-:S04]  /*188a0*/  IMAD.WIDE.U32 R4, R15, UR4, R4 ;  /* 0x000000040f047c25 */ /* 0x000fc8000f8e0004 */
[----:B------:R-:W-:Y:S01]  /*188b0*/  IMAD R9, R15, UR5, R6 ;  /* 0x000000050f097c24 */ /* 0x000fe2000f8e0206 */
[----:B------:R-:W-:Y:S01]  /*188c0*/  ULDC.64 UR4, c[0x0][0xae0] ;  /* 0x0002b80000047ab9 */ /* 0x000fe20000000a00 */
[----:B------:R-:W-:Y:S02]  /*188d0*/  IMAD R7, R25, R7, R10 ;  /* 0x0000000719077224 */ /* 0x000fe400078e020a */
[----:B------:R-:W-:Y:S02]  /*188e0*/  IMAD R6, R0, UR4, RZ ;  /* 0x0000000400067c24 */ /* 0x000fe4000f8e02ff */
[----:B------:R-:W-:Y:S01]  /*188f0*/  IMAD.IADD R5, R5, 0x1, R9 ;  /* 0x0000000105057824 */ /* 0x000fe200078e0209 */
        /* <DEDUP_REMOVED lines=16> */
.L_x_3126:
[----:B------:R-:W-:Y:S01]  /*18a00*/  IMAD R8, R8, R25, RZ ;  /* 0x0000001908087224 */ /* 0x000fe200078e02ff */
[----:B------:R-:W-:Y:S04]  /*18a10*/  BSSY B1, `(.L_x_2906) ;  /* 0x000000c000017945 */ /* 0x000fe80003800000 */
[----:B------:R-:W-:-:S13]  /*18a20*/  ISETP.GE.AND P0, PT, R191, R8, PT ;  /* 0x00000008bf00720c */ /* 0x000fda0003f06270 */
[----:B------:R-:W-:Y:S05]  /*18a30*/  @P0 BRA `(.L_x_2907) ;  /* 0x0000000000240947 */ /* 0x000fea0003800000 */
[----:B------:R-:W-:Y:S02]  /*18a40*/  ULDC UR4, c[0x0][0xac8] ;  /* 0x0002b20000047ab9 */ /* 0x000fe40000000800 */
[----:B------:R-:W-:Y:S02]  /*18a50*/  ISETP.GE.AND P2, PT, R16, UR4, PT ;  /* 0x0000000410007c0c */ /* 0x000fe4000bf46270 */
[----:B------:R-:W-:-:S11]  /*18a60*/  ISETP.GE.AND P3, PT, R187, UR4, PT ;  /* 0x00000004bb007c0c */ /* 0x000fd6000bf66270 */
[CC--:B----4-:R-:W-:Y:S02]  /*18a70*/  @!P2 LEA R6, P0, R16.reuse, R14.reuse, 0x1 ;  /* 0x0000000e1006a211 */ /* 0x0d0fe400078008ff */
[C---:B------:R-:W-:Y:S02]  /*18a80*/  @!P3 LEA R14, P1, R187.reuse, R14, 0x1 ;  /* 0x0000000ebb0eb211 */ /* 0x040fe400078208ff */
[-C--:B---3--:R-:W-:Y:S02]  /*18a90*/  @!P2 LEA.HI.X R7, R16, R0.reuse, R17, 0x1, P0 ;  /* 0x000000001007a211 */ /* 0x088fe400000f0c11 */
[----:B------:R-:W-:-:S03]  /*18aa0*/  @!P3 LEA.HI.X R15, R187, R0, R215, 0x1, P1 ;  /* 0x00000000bb0fb211 */ /* 0x000fc600008f0cd7 */
[----:B------:R3:W-:Y:S04]  /*18ab0*/  @!P2 ST.E.128 desc[UR40][R6.64], RZ ;  /* 0x000000ff0600a985 */ /* 0x0007e8000c101d28 */
[----:B------:R3:W-:Y:S02]  /*18ac0*/  @!P3 ST.E.128 desc[UR40][R14.64], RZ ;  /* 0x000000ff0e00b985 */ /* 0x0007e4000c101d28 */
.L_x_2907:
[----:B------:R-:W-:Y:S05]  /*18ad0*/  BSYNC B1 ;  /* 0x0000000000017941 */ /* 0x000fea0003800000 */
.L_x_2906:
[----:B------:R-:W-:-:S03]  /*18ae0*/  UMOV UR4, 0xffffffff ;  /* 0xffffffff00047882 */ /* 0x000fc60000000000 */
[----:B------:R-:W-:Y:S05]  /*18af0*/  BRA.DIV UR4, `(.L_x_2908) ;  /* 0x0000009204547947 */ /* 0x000fea000b800000 */
[----:B---3--:R3:W0:Y:S04]  /*18b00*/  SHFL.IDX PT, R0, R4, 0x1, 0x181f ;  /* 0x00381f0004007f89 */ /* 0x00862800000e0000 */
[----:B----4-:R3:W4:Y:S02]  /*18b10*/  SHFL.IDX PT, R14, R3, 0x1, 0x181f ;  /* 0x00381f00030e7f89 */ /* 0x01072400000e0000 */
.L_x_3130:
[----:B------:R-:W-:Y:S01]  /*18b20*/  VIADD R5, R191, 0x20 ;  /* 0x00000020bf057836 */ /* 0x000fe20000000000 */
        /* <DEDUP_REMOVED lines=10> */
[----:B------:R0:W-:Y:S04]  /*18bd0*/  @!P2 ST.E.128 desc[UR40][R6.64], RZ ;  /* 0x000000ff0600a985 */ /* 0x0001e8000c101d28 */
[----:B------:R0:W-:Y:S02]  /*18be0*/  @!P3 ST.E.128 desc[UR40][R14.64], RZ ;  /* 0x000000ff0e00b985 */ /* 0x0001e4000c101d28 */
.L_x_2910:
[----:B------:R-:W-:Y:S05]  /*18bf0*/  BSYNC B1 ;  /* 0x0000000000017941 */ /* 0x000fea0003800000 */
.L_x_2909:
[----:B------:R-:W-:-:S03]  /*18c00*/  UMOV UR4, 0xffffffff ;  /* 0xffffffff00047882 */ /* 0x000fc60000000000 */
[----:B------:R-:W-:Y:S05]  /*18c10*/  BRA.DIV UR4, `(.L_x_2911) ;  /* 0x0000009204547947 */ /* 0x000fea000b800000 */
[----:B0-----:R0:W0:Y:S04]  /*18c20*/  SHFL.IDX PT, R0, R4, 0x2, 0x181f ;  /* 0x00581f0004007f89 */ /* 0x00102800000e0000 */
[----:B----4-:R4:W0:Y:S02]  /*18c30*/  SHFL.IDX PT, R14, R3, 0x2, 0x181f ;  /* 0x00581f00030e7f89 */ /* 0x01082400000e0000 */
.L_x_3134:
[----:B------:R-:W-:Y:S01]  /*18c40*/  VIADD R5, R191, 0x40 ;  /* 0x00000040bf057836 */ /* 0x000fe20000000000 */
[----:B------:R-:W-:Y:S04]  /*18c50*/  BSSY B1, `(.L_x_2912) ;  /* 0x000000c000017945 */ /* 0x000fe80003800000 */
[----:B------:R-:W-:-:S13]  /*18c60*/  ISETP.GE.AND P0, PT, R5, R8, PT ;  /* 0x000000080500720c */ /* 0x000fda0003f06270 */
        /* <DEDUP_REMOVED lines=8> */
[----:B------:R0:W-:Y:S04]  /*18cf0*/  @!P2 ST.E.128 desc[UR40][R6.64], RZ ;  /* 0x000000ff0600a985 */ /* 0x0001e8000c101d28 */
[----:B------:R0:W-:Y:S02]  /*18d00*/  @!P3 ST.E.128 desc[UR40][R14.64], RZ ;  /* 0x000000ff0e00b985 */ /* 0x0001e4000c101d28 */
.L_x_2913:
[----:B------:R-:W-:Y:S05]  /*18d10*/  BSYNC B1 ;  /* 0x0000000000017941 */ /* 0x000fea0003800000 */
.L_x_2912:
[----:B------:R-:W-:-:S03]  /*18d20*/  UMOV UR4, 0xffffffff ;  /* 0xffffffff00047882 */ /* 0x000fc60000000000 */
[----:B------:R-:W-:Y:S05]  /*18d30*/  BRA.DIV UR4, `(.L_x_2914) ;  /* 0x0000009204547947 */ /* 0x000fea000b800000 */
[----:B0-----:R0:W0:Y:S04]  /*18d40*/  SHFL.IDX PT, R0, R4, 0x3, 0x181f ;  /* 0x00781f0004007f89 */ /* 0x00102800000e0000 */
[----:B------:R0:W0:Y:S02]  /*18d50*/  SHFL.IDX PT, R14, R3, 0x3, 0x181f ;  /* 0x00781f00030e7f89 */ /* 0x00002400000e0000 */
.L_x_3138:
[----:B0-234-:R-:W-:-:S05]  /*18d60*/  VIADD R3, R191, 0x60 ;  /* 0x00000060bf037836 */ /* 0x01dfca0000000000 */
[----:B------:R-:W-:-:S13]  /*18d70*/  ISETP.GE.AND P0, PT, R3, R8, PT ;  /* 0x000000080300720c */ /* 0x000fda0003f06270 */
[----:B------:R-:W-:Y:S05]  /*18d80*/  @P0 BRA `(.L_x_2901) ;  /* 0x0000000000240947 */ /* 0x000fea0003800000 */
[----:B------:R-:W-:Y:S02]  /*18d90*/  ULDC UR4, c[0x0][0xac8] ;  /* 0x0002b20000047ab9 */ /* 0x000fe40000000800 */
[----:B------:R-:W-:Y:S02]  /*18da0*/  ISETP.GE.AND P2, PT, R16, UR4, PT ;  /* 0x0000000410007c0c */ /* 0x000fe4000bf46270 */
[----:B------:R-:W-:-:S11]  /*18db0*/  ISETP.GE.AND P3, PT, R187, UR4, PT ;  /* 0x00000004bb007c0c */ /* 0x000fd6000bf66270 */
[CC--:B------:R-:W-:Y:S02]  /*18dc0*/  @!P2 LEA R4, P0, R16.reuse, R14.reuse, 0x1 ;  /* 0x0000000e1004a211 */ /* 0x0c0fe400078008ff */
[C---:B------:R-:W-:Y:S02]  /*18dd0*/  @!P3 LEA R14, P1, R187.reuse, R14, 0x1 ;  /* 0x0000000ebb0eb211 */ /* 0x040fe400078208ff */
[-C--:B------:R-:W-:Y:S02]  /*18de0*/  @!P2 LEA.HI.X R5, R16, R0.reuse, R17, 0x1, P0 ;  /* 0x000000001005a211 */ /* 0x080fe400000f0c11 */
[----:B------:R-:W-:-:S03]  /*18df0*/  @!P3 LEA.HI.X R15, R187, R0, R215, 0x1, P1 ;  /* 0x00000000bb0fb211 */ /* 0x000fc600008f0cd7 */
[----:B------:R0:W-:Y:S04]  /*18e00*/  @!P2 ST.E.128 desc[UR40][R4.64], RZ ;  /* 0x000000ff0400a985 */ /* 0x0001e8000c101d28 */
[----:B------:R0:W-:Y:S02]  /*18e10*/  @!P3 ST.E.128 desc[UR40][R14.64], RZ ;  /* 0x000000ff0e00b985 */ /* 0x0001e4000c101d28 */
.L_x_2901:
[----:B------:R-:W-:Y:S05]  /*18e20*/  BSYNC B0 ;  /* 0x0000000000007941 */ /* 0x000fea0003800000 */
.L_x_2892:
[----:B------:R-:W-:Y:S02]  /*18e30*/  ULDC UR4, c[0x0][0xc3c] ;  /* 0x00030f0000047ab9 */ /* 0x000fe40000000800 */
[----:B-1----:R-:W-:-:S13]  /*18e40*/  ISETP.GE.AND P0, PT, R31, UR4, PT ;  /* 0x000000041f007c0c */ /* 0x002fda000bf06270 */
[----:B------:R-:W-:Y:S05]  /*18e50*/  @!P0 BRA `(.L_x_2915) ;  /* 0xfffffe8000c48947 */ /* 0x000fea000383ffff */
[----:B------:R-:W-:Y:S05]  /*18e60*/  BRA `(.L_x_2712) ;  /* 0x00000074009c7947 */ /* 0x000fea0003800000 */
.L_x_2710:
[----:B------:R-:W-:-:S08]  /*18e70*/  NOP ;  /* 0x0000000000007918 */ /* 0x000fd00000000000 */
[----:B--2---:R-:W0:-:S00]  /*18e80*/  USETMAXREG.DEALLOC.CTAPOOL 0x18 ;  /* 0x00000018000079c8 */ /* 0x004e0000080e0500 */
[----:B0-----:R-:W2:Y:S01]  /*18e90*/  LDL.LU R2, [R1+0x24] ;  /* 0x0000240001027983 */ /* 0x001ea20000300800 */
[----:B------:R-:W-:Y:S02]  /*18ea0*/  LOP3.LUT R0, R0, 0x3, RZ, 0xc0, !PT ;  /* 0x0000000300007812 */ /* 0x000fe400078ec0ff */
[----:B------:R-:W-:-:S04]  /*18eb0*/  MOV R6, RZ ;  /* 0x000000ff00067202 */ /* 0x000fc80000000f00 */
        /* <DEDUP_REMOVED lines=13> */
.L_x_2916:
        /* <DEDUP_REMOVED lines=41> */
.L_x_2922:
        /* <DEDUP_REMOVED lines=12> */
.L_x_2921:
[----:B------:R-:W-:Y:S05]  /*192e0*/  BSYNC B0 ;  /* 0x0000000000007941 */ /* 0x000fea0003800000 */
.L_x_2920:
[----:B0----5:R-:W0:Y:S02]  /*192f0*/  SHFL.UP PT, R2, R6, 0x1, RZ ;  /* 0x0420000006027989 */ /* 0x021e2400000e00ff */
        /* <DEDUP_REMOVED lines=14> */
[----:B------:R-:W0:Y:S02]  /*193e0*/  SHFL.IDX PT, R3, R11, 0x1f, 0x1f ;  /* 0x03e01f000b037f89 */ /* 0x000e2400000e0000 */
[----:B0-----:R-:W-:-:S04]  /*193f0*/  IMAD R8, R3, UR5, RZ ;  /* 0x0000000503087c24 */ /* 0x001fc8000f8e02ff */
[----:B------:R-:W-:-:S05]  /*19400*/  IMAD.IADD R7, R8, 0x1, R7 ;  /* 0x0000000108077824 */ /* 0x000fca00078e0207 */
[----:B------:R-:W-:-:S13]  /*19410*/  ISETP.GT.AND P6, PT, R7, UR6, PT ;  /* 0x0000000607007c0c */ /* 0x000fda000bfc4270 */
[----:B------:R-:W-:Y:S05]  /*19420*/  @!P6 BRA `(.L_x_2922) ;  /* 0xfffffffc007ce947 */ /* 0x000fea000383ffff */
[----:B------:R-:W-:-:S07]  /*19430*/  IMAD.MOV.U32 R5, RZ, RZ, R11 ;  /* 0x000000ffff057224 */ /* 0x000fce00078e000b */
.L_x_2918:
[----:B------:R-:W-:-:S04]  /*19440*/  IMAD.IADD R8, R7, 0x1, -R8 ;  /* 0x0000000107087824 */ /* 0x000fc800078e0a08 */
[----:B------:R-:W-:-:S05]  /*19450*/  IMAD R2, R5, UR5, R8 ;  /* 0x0000000505027c24 */ /* 0x000fca000f8e0208 */
[----:B------:R-:W-:Y:S02]  /*19460*/  ISETP.GT.AND P0, PT, R2, UR6, PT ;  /* 0x0000000602007c0c */ /* 0x000fe4000bf04270 */
[----:B------:R-:W0:Y:S11]  /*19470*/  LDC.64 R2, c[0x0][0xc90] ;  /* 0x00032400ff027b82 */ /* 0x000e360000000a00 */
[----:B------:R-:W-:-:S04]  /*19480*/  VOTE.ANY R12, PT, !P0 ;  /* 0x00000000000c7806 */ /* 0x000fc800040e0100 */
[----:B------:R-:W1:Y:S02]  /*19490*/  POPC R7, R12 ;  /* 0x0000000c00077309 */ /* 0x000e640000000000 */
[----:B-1----:R-:W-:-:S05]  /*194a0*/  IADD3 R19, R7, UR4, RZ ;  /* 0x0000000407137c10 */ /* 0x002fca000fffe0ff */
        /* <DEDUP_REMOVED lines=13> */
.L_x_2923:
[----:B-12---:R-:W-:Y:S01]  /*19580*/  IMAD.MOV R5, RZ, RZ, -R3 ;  /* 0x000000ffff057224 */ /* 0x006fe200078e0a03 */
[----:B------:R-:W-:Y:S01]  /*19590*/  MOV R2, RZ ;  /* 0x000000ff00027202 */ /* 0x000fe20000000f00 */
[----:B---3--:R-:W-:Y:S01]  /*195a0*/  IMAD R16, R16, UR5, R8 ;  /* 0x0000000510107c24 */ /* 0x008fe2000f8e0208 */
[----:B------:R-:W-:Y:S01]  /*195b0*/  IABS R7, R9 ;  /* 0x0000000900077213 */ /* 0x000fe20000000000 */
[----:B------:R-:W-:-:S04]  /*195c0*/  IMAD R5, R5, R10, RZ ;  /* 0x0000000a05057224 */ /* 0x000fc800078e02ff */
[----:B------:R-:W-:Y:S01]  /*195d0*/  IMAD.HI.U32 R3, R3, R5, R2 ;  /* 0x0000000503037227 */ /* 0x000fe200078e0002 */
[----:B------:R-:W-:-:S03]  /*195e0*/  IADD3 R2, -R16, UR6, RZ ;  /* 0x0000000610027c10 */ /* 0x000fc6000fffe1ff */
[----:B------:R-:W-:Y:S01]  /*195f0*/  IMAD.MOV R7, RZ, RZ, -R7 ;  /* 0x000000ffff077224 */ /* 0x000fe200078e0a07 */
        /* <DEDUP_REMOVED lines=10> */
[----:B------:R-:W-:-:S06]  /*196a0*/  @P0 IADD3 R8, R8, 0x1, RZ ;  /* 0x0000000108080810 */ /* 0x000fcc0007ffe0ff */
[----:B------:R-:W-:Y:S01]  /*196b0*/  @!P2 IMAD.MOV R8, RZ, RZ, -R8 ;  /* 0x000000ffff08a224 */ /* 0x000fe200078e0a08 */
[----:B------:R-:W-:-:S05]  /*196c0*/  @!P1 LOP3.LUT R8, RZ, R9, RZ, 0x33, !PT ;  /* 0x00000009ff089212 */ /* 0x000fca00078e33ff */
[----:B------:R-:W-:Y:S01]  /*196d0*/  IMAD R5, R11, R8, RZ ;  /* 0x000000080b057224 */ /* 0x000fe200078e02ff */
[----:B------:R-:W-:-:S03]  /*196e0*/  IADD3 R8, -R8, RZ, RZ ;  /* 0x000000ff08087210 */ /* 0x000fc60007ffe1ff */
[----:B------:R-:W-:Y:S02]  /*196f0*/  IMAD.MOV R10, RZ, RZ, -R5 ;  /* 0x000000ffff0a7224 */ /* 0x000fe400078e0a05 */
[----:B------:R-:W-:-:S03]  /*19700*/  IMAD R8, R9, R8, R2 ;  /* 0x0000000809087224 */ /* 0x000fc600078e0202 */
[----:B------:R-:W-:Y:S02]  /*19710*/  VIADDMNMX R11, R10, UR5, R11, PT ;  /* 0x000000050a0b7c46 */ /* 0x000fe4000b80010b */
[----:B------:R-:W-:Y:S02]  /*19720*/  IADD3 R5, R8, R5, RZ ;  /* 0x0000000508057210 */ /* 0x000fe40007ffe0ff */
        /* <DEDUP_REMOVED lines=29> */
.L_x_2919:
[----:B------:R-:W-:Y:S01]  /*19900*/  IMAD.MOV.U32 R17, RZ, RZ, RZ ;  /* 0x000000ffff117224 */ /* 0x000fe200078e00ff */
[----:B------:R-:W-:Y:S01]  /*19910*/  MOV R16, UR6 ;  /* 0x0000000600107c02 */ /* 0x000fe20008000f00 */
[----:B------:R-:W-:-:S07]  /*19920*/  IMAD.MOV.U32 R18, RZ, RZ, RZ ;  /* 0x000000ffff127224 */ /* 0x000fce00078e00ff */
.L_x_2924:
[----:B------:R-:W-:-:S13]  /*19930*/  ISETP.NE.AND P0, PT, R0, RZ, PT ;  /* 0x000000ff0000720c */ /* 0x000fda0003f05270 */
[----:B------:R-:W1:Y:S01]  /*19940*/  @!P0 S2R R3, SR_CgaCtaId ;  /* 0x0000000000038919 */ /* 0x000e620000008800 */
[----:B------:R-:W-:-:S04]  /*19950*/  @!P0 MOV R0, 0x400 ;  /* 0x0000040000008802 */ /* 0x000fc80000000f00 */
[----:B-1----:R-:W-:-:S05]  /*19960*/  @!P0 LEA R0, R3, R0, 0x18 ;  /* 0x0000000003008211 */ /* 0x002fca00078ec0ff */
[----:B------:R1:W-:Y:S01]  /*19970*/  @!P0 STS.128 [R0+0x288d0], R16 ;  /* 0x0288d01000008388 */ /* 0x0003e20000000c00 */
[----:B------:R-:W-:Y:S06]  /*19980*/  BAR.ARV 0x5, 0x180 ;  /* 0x0146000000007b1d */ /* 0x000fec0000002000 */
.L_x_2917:
        /* <DEDUP_REMOVED lines=14> */
[----:B------:R-:W-:Y:S01]  /*19a70*/  ULDC UR36, c[0x0][0xc] ;  /* 0x0000030000247ab9 */ /* 0x000fe20000000800 */
[----:B0-----:R-:W-:Y:S02]  /*19a80*/  SHF.L.U32 R2, R5, 0x3, RZ ;  /* 0x0000000305027819 */ /* 0x001fe400000006ff */
[----:B------:R-:W-:Y:S01]  /*19a90*/  LOP3.LUT R3, R3, 0x38, R4, 0x78, !PT ;  /* 0x0000003803037812 */ /* 0x000fe200078e7804 */
[----:B------:R-:W-:Y:S01]  /*19aa0*/  IMAD.SHL.U32 R4, R4, 0x10, RZ ;  /* 0x0000001004047824 */ /* 0x000fe200078e00ff */
[----:B------:R-:W-:-:S02]  /*19ab0*/  SHF.R.U32.HI R5, RZ, 0x3, R5 ;  /* 0x00000003ff057819 */ /* 0x000fc40000011605 */
[----:B------:R-:W-:Y:S02]  /*19ac0*/  LOP3.LUT R2, R3, 0x200, R2, 0xf8, !PT ;  /* 0x0000020003027812 */ /* 0x000fe400078ef802 */
[----:B------:R-:W-:Y:S02]  /*19ad0*/  LOP3.LUT R0, R0, 0x38, RZ, 0xc0, !PT ;  /* 0x0000003800007812 */ /* 0x000fe400078ec0ff */
[----:B------:R-:W-:Y:S02]  /*19ae0*/  LOP3.LUT R4, R5, 0x70, R4, 0xf8, !PT ;  /* 0x0000007005047812 */ /* 0x000fe400078ef804 */
[----:B------:R-:W-:Y:S01]  /*19af0*/  LOP3.LUT R0, R0, 0x40, RZ, 0xfc, !PT ;  /* 0x0000004000007812 */ /* 0x000fe200078efcff */
[----:B-1----:R-:W-:-:S06]  /*19b00*/  ULEA UR4, UR5, UR4, 0x18 ;  /* 0x0000000405047291 */ /* 0x002fcc000f8ec03f */
[----:B------:R-:W-:-:S05]  /*19b10*/  IMAD.U32 R3, RZ, RZ, UR4 ;  /* 0x00000004ff037e24 */ /* 0x000fca000f8e00ff */
[----:B------:R0:W-:Y:S02]  /*19b20*/  STL [R1+0x4], R3 ;  /* 0x0000040301007387 */ /* 0x0001e40000100800 */
[----:B0-----:R-:W-:Y:S01]  /*19b30*/  IMAD R3, R2, 0x2, R3 ;  /* 0x0000000202037824 */ /* 0x001fe200078e0203 */
[----:B------:R-:W-:-:S04]  /*19b40*/  MOV R2, 0x1 ;  /* 0x0000000100027802 */ /* 0x000fc80000000f00 */
[----:B------:R0:W-:Y:S04]  /*19b50*/  STL [R1+0x2c], R3 ;  /* 0x00002c0301007387 */ /* 0x0001e80000100800 */
[----:B------:R0:W-:Y:S04]  /*19b60*/  STL [R1+0x8], RZ ;  /* 0x000008ff01007387 */ /* 0x0001e80000100800 */
[----:B------:R0:W-:Y:S04]  /*19b70*/  STL [R1+0x14], R2 ;  /* 0x0000140201007387 */ /* 0x0001e80000100800 */
[----:B------:R0:W-:Y:S04]  /*19b80*/  STL [R1+0x50], RZ ;  /* 0x000050ff01007387 */ /* 0x0001e80000100800 */
[----:B------:R0:W-:Y:S04]  /*19b90*/  STL [R1+0x1c], RZ ;  /* 0x00001cff01007387 */ /* 0x0001e80000100800 */
[----:B------:R0:W-:Y:S02]  /*19ba0*/  STL [R1+0x20], R2 ;  /* 0x0000200201007387 */ /* 0x0001e40000100800 */
.L_x_3060:
[----:B0-----:R-:W0:Y:S02]  /*19bb0*/  LDC.64 R2, c[0x0][0xc88] ;  /* 0x00032200ff027b82 */ /* 0x001e240000000a00 */
        /* <DEDUP_REMOVED lines=9> */
[----:B------:R-:W-:Y:S01]  /*19c50*/  ISETP.NE.AND.EX P0, PT, RZ, UR5, PT, P0 ;  /* 0x00000005ff007c0c */ /* 0x000fe2000bf05300 */
[----:B------:R-:W-:Y:S01]  /*19c60*/  ULDC.64 UR6, c[0x0][0xa08] ;  /* 0x0002820000067ab9 */ /* 0x000fe20000000a00 */
[----:B--2---:R-:W-:Y:S01]  /*19c70*/  SHF.R.S32.HI R5, RZ, 0x1f, R4 ;  /* 0x0000001fff057819 */ /* 0x004fe20000011404 */
[----:B------:R-:W-:-:S10]  /*19c80*/  IMAD.SHL.U32 R15, R4, 0x4, RZ ;  /* 0x00000004040f7824 */ /* 0x000fd400078e00ff */
[C---:B------:R-:W-:Y:S01]  /*19c90*/  @P0 LEA R2, P1, R4.reuse, UR4, 0x2 ;  /* 0x0000000404020c11 */ /* 0x040fe2000f8210ff */
[----:B------:R0:W-:Y:S03]  /*19ca0*/  STL [R1+0x30], R4 ;  /* 0x0000300401007387 */ /* 0x0001e60000100800 */
[C-C-:B------:R-:W-:Y:S01]  /*19cb0*/  @P0 LEA.HI.X R3, R4.reuse, UR5, R5.reuse, 0x2, P1 ;  /* 0x0000000504030c11 */ /* 0x140fe200088f1405 */
[----:B------:R-:W-:Y:S01]  /*19cc0*/  ULDC.64 UR4, c[0x0][0xa00] ;  /* 0x0002800000047ab9 */ /* 0x000fe20000000a00 */
[----:B------:R-:W-:Y:S01]  /*19cd0*/  SHF.L.U64.HI R14, R4, 0x2, R5 ;  /* 0x00000002040e7819 */ /* 0x000fe20000010205 */
[----:B-1----:R1:W-:Y:S01]  /*19ce0*/  STL [R1+0x40], R5 ;  /* 0x0000400501007387 */ /* 0x0023e20000100800 */
[----:B------:R-:W-:-:S03]  /*19cf0*/  ISETP.NE.U32.AND P2, PT, RZ, UR4, PT ;  /* 0x00000004ff007c0c */ /* 0x000fc6000bf45070 */
[----:B-----5:R2:W5:Y:S01]  /*19d00*/  @P0 LDG.E R0, desc[UR40][R2.64] ;  /* 0x0000002802000981 */ /* 0x020562000c1e1900 */
        /* <DEDUP_REMOVED lines=14> */
[----:B-1----:R-:W-:Y:S01]  /*19df0*/  IADD3.X R5, R14, UR9, RZ, P4, !PT ;  /* 0x000000090e057c10 */ /* 0x002fe2000a7fe4ff */
[----:B------:R-:W-:Y:S01]  /*19e00*/  ULDC UR4, c[0x0][0x288] ;  /* 0x0000a20000047ab9 */ /* 0x000fe20000000800 */
[----:B---3--:R-:W-:-:S02]  /*19e10*/  IADD3 R6, P5, R15, UR6, RZ ;  /* 0x000000060f067c10 */ /* 0x008fc4000ffbe0ff */
[----:B------:R-:W-:Y:S01]  /*19e20*/  MOV R12, UR4 ;  /* 0x00000004000c7c02 */ /* 0x000fe20008000f00 */
[----:B------:R-:W-:Y:S01]  /*19e30*/  ULDC.64 UR4, c[0x0][0x418] ;  /* 0x0001060000047ab9 */ /* 0x000fe20000000a00 */
[----:B------:R-:W-:-:S05]  /*19e40*/  IADD3.X R7, R14, UR7, RZ, P5, !PT ;  /* 0x000000070e077c10 */ /* 0x000fca000affe4ff */
[----:B------:R0:W5:Y:S04]  /*19e50*/  @P0 LDG.E R11, desc[UR40][R6.64] ;  /* 0x00000028060b0981 */ /* 0x000168000c1e1900 */
[----:B------:R0:W5:Y:S04]  /*19e60*/  @P1 LDG.E R10, desc[UR40][R4.64] ;  /* 0x00000028040a1981 */ /* 0x000168000c1e1900 */
[----:B--2---:R1:W-:Y:S02]  /*19e70*/  STL [R1+0x38], R8 ;  /* 0x0000380801007387 */ /* 0x0043e40000100800 */
[----:B-1----:R-:W-:-:S04]  /*19e80*/  @P3 IADD3 R8, P4, R15, UR10, RZ ;  /* 0x0000000a0f083c10 */ /* 0x002fc8000ff9e0ff */
[----:B------:R-:W-:-:S05]  /*19e90*/  @P3 IADD3.X R9, R14, UR11, RZ, P4, !PT ;  /* 0x0000000b0e093c10 */ /* 0x000fca000a7fe4ff */
[----:B------:R-:W2:Y:S01]  /*19ea0*/  @P3 LDG.E R12, desc[UR40][R8.64] ;  /* 0x00000028080c3981 */ /* 0x000ea2000c1e1900 */
[----:B------:R-:W-:-:S03]  /*19eb0*/  UISETP.NE.U32.AND UP0, UPT, UR4, URZ, UPT ;  /* 0x0000003f0400728c */ /* 0x000fc6000bf05070 */
[----:B------:R-:W-:Y:S01]  /*19ec0*/  ULDC UR4, c[0x0][0x424] ;  /* 0x0001090000047ab9 */ /* 0x000fe20000000800 */
[----:B------:R-:W-:-:S03]  /*19ed0*/  UISETP.NE.AND.EX UP0, UPT, UR5, URZ, UPT, UP0 ;  /* 0x0000003f0500728c */ /* 0x000fc6000bf05300 */
[----:B------:R-:W-:Y:S01]  /*19ee0*/  ULDC UR5, c[0x0][0x2f0] ;  /* 0x0000bc0000057ab9 */ /* 0x000fe20000000800 */
[----:B------:R-:W-:Y:S01]  /*19ef0*/  USEL UR4, UR4, 0x1, UP0 ;  /* 0x0000000104047887 */ /* 0x000fe20008000000 */
[----:B--2---:R0:W-:Y:S04]  /*19f00*/  STL [R1+0x3c], R12 ;  /* 0x00003c0c01007387 */ /* 0x0041e80000100800 */
[----:B------:R0:W5:Y:S01]  /*19f10*/  LDL R13, [R1+0x3c] ;  /* 0x00003c00010d7983 */ /* 0x0001620000100800 */
[----:B------:R-:W-:-:S03]  /*19f20*/  UIMAD UR4, UR4, UR5, URZ ;  /* 0x00000005040472a4 */ /* 0x000fc6000f8e023f */
[----:B------:R-:W-:Y:S02]  /*19f30*/  ULDC UR5, c[0x0][0x348] ;  /* 0x0000d20000057ab9 */ /* 0x000fe40000000800 */
[----:B------:R-:W-:Y:S02]  /*19f40*/  IMAD.U32 R8, RZ, RZ, UR5 ;  /* 0x00000005ff087e24 */ /* 0x000fe4000f8e00ff */
[----:B------:R-:W-:Y:S01]  /*19f50*/  IMAD.U32 R9, RZ, RZ, UR4 ;  /* 0x00000004ff097e24 */ /* 0x000fe2000f8e00ff */
[----:B0-----:R-:W-:Y:S06]  /*19f60*/  @P3 BRA `(.L_x_2926) ;  /* 0x0000000000143947 */ /* 0x001fec0003800000 */
[----:B------:R-:W-:Y:S05]  /*19f70*/  @!P2 BRA `(.L_x_2926) ;  /* 0x000000000010a947 */ /* 0x000fea0003800000 */
[----:B------:R-:W2:Y:S04]  /*19f80*/  LDG.E R12, desc[UR40][R2.64] ;  /* 0x00000028020c7981 */ /* 0x000ea8000c1e1900 */
[----:B------:R-:W2:Y:S02]  /*19f90*/  LDG.E R2, desc[UR40][R2.64+0x4] ;  /* 0x0000042802027981 */ /* 0x000ea4000c1e1900 */
[----:B--2--5:R-:W-:-:S05]  /*19fa0*/  IMAD.IADD R13, R2, 0x1, -R12 ;  /* 0x00000001020d7824 */ /* 0x024fca00078e0a0c */
[----:B------:R0:W-:Y:S02]  /*19fb0*/  STL [R1+0x3c], R13 ;  /* 0x00003c0d01007387 */ /* 0x0001e40000100800 */
.L_x_2926:
[----:B------:R-:W2:Y:S01]  /*19fc0*/  LDL R12, [R1+0x30] ;  /* 0x00003000010c7983 */ /* 0x000ea20000100800 */
[----:B-----5:R-:W-:Y:S01]  /*19fd0*/  IADD3 R2, R11, R0, RZ ;  /* 0x000000000b027210 */ /* 0x020fe20007ffe0ff */
[----:B------:R-:W-:Y:S02]  /*19fe0*/  ULDC.64 UR4, c[0x0][0xa20] ;  /* 0x0002880000047ab9 */ /* 0x000fe40000000a00 */
[----:B------:R-:W-:Y:S02]  /*19ff0*/  ISETP.NE.U32.AND P2, PT, RZ, UR4, PT ;  /* 0x00000004ff007c0c */ /* 0x000fe4000bf45070 */
[----:B------:R1:W-:Y:S02]  /*1a000*/  STL [R1+0x18], R2 ;  /* 0x0000180201007387 */ /* 0x0003e40000100800 */
[----:B------:R-:W-:Y:S02]  /*1a010*/  ISETP.NE.AND.EX P2, PT, RZ, UR5, PT, P2 ;  /* 0x00000005ff007c0c */ /* 0x000fe4000bf45320 */
[----:B--2---:R1:W-:Y:S11]  /*1a020*/  STL [R1+0x10], R12 ;  /* 0x0000100c01007387 */ /* 0x0043f60000100800 */
[----:B------:R-:W-:Y:S05]  /*1a030*/  @!P2 BRA `(.L_x_2927) ;  /* 0x000000000010a947 */ /* 0x000fea0003800000 */
[----:B-1----:R-:W-:-:S04]  /*1a040*/  IADD3 R2, P0, R15, UR4, RZ ;  /* 0x000000040f027c10 */ /* 0x002fc8000ff1e0ff */
[----:B------:R-:W-:-:S05]  /*1a050*/  IADD3.X R3, R14, UR5, RZ, P0, !PT ;  /* 0x000000050e037c10 */ /* 0x000fca00087fe4ff */
[----:B------:R1:W5:Y:S01]  /*1a060*/  LDG.E R9, desc[UR40][R2.64] ;  /* 0x0000002802097981 */ /* 0x000362000c1e1900 */
[----:B------:R-:W-:Y:S05]  /*1a070*/  BRA `(.L_x_2928) ;  /* 0x0000000000107947 */ /* 0x000fea0003800000 */
.L_x_2927:
[----:B------:R-:W-:Y:S05]  /*1a080*/  @!P0 BRA `(.L_x_2928) ;  /* 0x00000000000c8947 */ /* 0x000fea0003800000 */
[----:B------:R-:W2:Y:S04]  /*1a090*/  LDG.E R9, desc[UR40][R6.64] ;  /* 0x0000002806097981 */ /* 0x000ea8000c1e1900 */
[----:B------:R-:W2:Y:S02]  /*1a0a0*/  LDG.E R6, desc[UR40][R6.64+0x4] ;  /* 0x0000042806067981 */ /* 0x000ea4000c1e1900 */
[----:B--2---:R-:W-:-:S07]  /*1a0b0*/  IMAD.IADD R9, R6, 0x1, -R9 ;  /* 0x0000000106097824 */ /* 0x004fce00078e0a09 */
.L_x_2928:
[----:B-1----:R-:W2:Y:S01]  /*1a0c0*/  @P1 LDG.E R2, desc[UR40][R4.64] ;  /* 0x0000002804021981 */ /* 0x002ea2000c1e1900 */
[----:B------:R-:W1:Y:S01]  /*1a0d0*/  LDC R3, c[0x0][0x448] ;  /* 0x00011200ff037b82 */ /* 0x000e620000000800 */
[----:B-----5:R-:W-:Y:S02]  /*1a0e0*/  IMAD.IADD R0, R9, 0x1, -R0 ;  /* 0x0000000109007824 */ /* 0x020fe400078e0a00 */
[----:B------:R3:W2:Y:S01]  /*1a0f0*/  @P1 LDG.E R4, desc[UR40][R4.64+0x4] ;  /* 0x0000042804041981 */ /* 0x0006a2000c1e1900 */
[----:B-1----:R-:W-:-:S13]  /*1a100*/  ISETP.NE.AND P0, PT, R3, 0x1, PT ;  /* 0x000000010300780c */ /* 0x002fda0003f05270 */
[----:B---3--:R-:W1:Y:S01]  /*1a110*/  @P0 LDC R5, c[0x0][0x450] ;  /* 0x00011400ff050b82 */ /* 0x008e620000000800 */
[----:B------:R-:W-:Y:S01]  /*1a120*/  BSSY B0, `(.L_x_2929) ;  /* 0x0000139000007945 */ /* 0x000fe20003800000 */
[----:B--2---:R-:W-:-:S06]  /*1a130*/  @P1 IMAD.IADD R8, R4, 0x1, -R2 ;  /* 0x0000000104081824 */ /* 0x004fcc00078e0a02 */
[----:B------:R-:W2:Y:S01]  /*1a140*/  @P0 LDC R4, c[0x0][0x44c] ;  /* 0x00011300ff040b82 */ /* 0x000ea20000000800 */
[----:B------:R-:W-:-:S05]  /*1a150*/  SHF.L.U32 R2, R17, 0x7, RZ ;  /* 0x0000000711027819 */ /* 0x000fca00000006ff */
[----:B------:R-:W-:-:S04]  /*1a160*/  VIADD R2, R2, 0x7f ;  /* 0x0000007f02027836 */ /* 0x000fc80000000000 */
[----:B------:R-:W-:Y:S02]  /*1a170*/  IMAD.MOV.U32 R3, RZ, RZ, R2 ;  /* 0x000000ffff037224 */ /* 0x000fe400078e0002 */
[----:B--2---:R-:W-:-:S04]  /*1a180*/  @P0 IMAD.HI.U32 R4, R2, R4, RZ ;  /* 0x0000000402040227 */ /* 0x004fc800078e00ff */
[----:B------:R-:W-:Y:S01]  /*1a190*/  IMAD.IADD R2, R0, 0x1, R8 ;  /* 0x0000000100027824 */ /* 0x000fe200078e0208 */
[----:B-1----:R-:W-:-:S04]  /*1a1a0*/  @P0 SHF.R.U32.HI R3, RZ, R5, R4 ;  /* 0x00000005ff030219 */ /* 0x002fc80000011604 */
[C---:B------:R-:W-:Y:S02]  /*1a1b0*/  IADD3 R21, R2.reuse, 0x80, -R13 ;  /* 0x0000008002157810 */ /* 0x040fe40007ffe80d */
[----:B------:R-:W-:-:S03]  /*1a1c0*/  IADD3 R4, R2, 0x7f, RZ ;  /* 0x0000007f02047810 */ /* 0x000fc60007ffe0ff */
[----:B------:R-:W-:Y:S01]  /*1a1d0*/  IMAD.IADD R2, R21, 0x1, R3 ;  /* 0x0000000115027824 */ /* 0x000fe200078e0203 */
[----:B------:R-:W-:-:S04]  /*1a1e0*/  SHF.R.S32.HI R3, RZ, 0x1f, R4 ;  /* 0x0000001fff037819 */ /* 0x000fc80000011404 */
[----:B------:R-:W-:Y:S02]  /*1a1f0*/  LEA.HI R20, R3, R4, RZ, 0x7 ;  /* 0x0000000403147211 */ /* 0x000fe400078f38ff */
[----:B------:R-:W-:-:S04]  /*1a200*/  SHF.R.S32.HI R3, RZ, 0x1f, R2 ;  /* 0x0000001fff037819 */ /* 0x000fc80000011402 */
[----:B------:R-:W-:Y:S02]  /*1a210*/  LEA.HI R2, R3, R2, RZ, 0x7 ;  /* 0x0000000203027211 */ /* 0x000fe400078f38ff */
[----:B------:R-:W-:Y:S02]  /*1a220*/  SHF.R.S32.HI R20, RZ, 0x7, R20 ;  /* 0x00000007ff147819 */ /* 0x000fe40000011414 */
[----:B------:R-:W-:-:S04]  /*1a230*/  SHF.R.S32.HI R2, RZ, 0x7, R2 ;  /* 0x00000007ff027819 */ /* 0x000fc80000011402 */
[----:B------:R-:W-:Y:S01]  /*1a240*/  VIMNMX R2, R20, R2, PT ;  /* 0x0000000214027248 */ /* 0x000fe20003fe0100 */
[----:B------:R-:W-:-:S04]  /*1a250*/  IMAD.MOV R3, RZ, RZ, -R0 ;  /* 0x000000ffff037224 */ /* 0x000fc800078e0a00 */
[----:B------:R-:W-:-:S05]  /*1a260*/  IMAD R2, R2, 0x80, -R0 ;  /* 0x0000008002027824 */ /* 0x000fca00078e0a00 */
[----:B------:R-:W-:Y:S02]  /*1a270*/  VIMNMX R0, R2, R8, PT ;  /* 0x0000000802007248 */ /* 0x000fe40003fe0100 */
[----:B------:R-:W-:-:S04]  /*1a280*/  VIMNMX R2, RZ, R3, !PT ;  /* 0x00000003ff027248 */ /* 0x000fc80007fe0100 */
[----:B------:R-:W-:Y:S02]  /*1a290*/  ISETP.GT.AND P0, PT, R0, R2, PT ;  /* 0x000000020000720c */ /* 0x000fe40003f04270 */
[----:B------:R-:W-:-:S11]  /*1a2a0*/  SHF.R.U32.HI R2, RZ, 0x7, R2 ;  /* 0x00000007ff027819 */ /* 0x000fd60000011602 */
[----:B------:R-:W-:-:S04]  /*1a2b0*/  @P0 IADD3 R0, R0, 0x7f, RZ ;  /* 0x0000007f00000810 */ /* 0x000fc80007ffe0ff */
[----:B------:R-:W-:Y:S01]  /*1a2c0*/  @P0 SHF.R.S32.HI R3, RZ, 0x1f, R0 ;  /* 0x0000001fff030819 */ /* 0x000fe20000011400 */
[----:B------:R-:W-:-:S03]  /*1a2d0*/  IMAD.MOV.U32 R7, RZ, RZ, R2 ;  /* 0x000000ffff077224 */ /* 0x000fc600078e0002 */
[----:B------:R-:W-:-:S04]  /*1a2e0*/  @P0 LEA.HI R0, R3, R0, RZ, 0x7 ;  /* 0x0000000003000211 */ /* 0x000fc800078f38ff */
[----:B------:R-:W-:-:S04]  /*1a2f0*/  @P0 SHF.R.S32.HI R7, RZ, 0x7, R0 ;  /* 0x00000007ff070819 */ /* 0x000fc80000011400 */
[----:B------:R-:W-:Y:S02]  /*1a300*/  ISETP.GT.AND P2, PT, R7, R2, PT ;  /* 0x000000020700720c */ /* 0x000fe40003f44270 */
[----:B------:R-:W-:-:S11]  /*1a310*/  PLOP3.LUT P0, PT, PT, PT, PT, 0x80, 0x0 ;  /* 0x000000000000781c */ /* 0x000fd60003f0f070 */
        /* <DEDUP_REMOVED lines=8> */
.L_x_3141:
[----:B--2---:R-:W-:Y:S02]  /*1a3a0*/  ISETP.NE.AND P0, PT, R14, RZ, PT ;  /* 0x000000ff0e00720c */ /* 0x004fe40003f05270 */
[----:B------:R-:W-:-:S11]  /*1a3b0*/  PLOP3.LUT P6, PT, PT, PT, PT, 0x8, 0x0 ;  /* 0x000000000000781c */ /* 0x000fd60003fce170 */
[----:B------:R-:W-:Y:S05]  /*1a3c0*/  @P0 BRA `(.L_x_2932) ;  /* 0x00000000000c0947 */ /* 0x000fea0003800000 */
[----:B------:R-:W-:-:S03]  /*1a3d0*/  UMOV UR4, 0xffffffff ;  /* 0xffffffff00047882 */ /* 0x000fc60000000000 */
[----:B------:R-:W-:Y:S05]  /*1a3e0*/  BRA.DIV UR4, `(.L_x_2933) ;  /* 0x0000007e04247947 */ /* 0x000fea000b800000 */
[----:B------:R-:W-:-:S13]  /*1a3f0*/  ELECT P6, URZ, PT ;  /* 0x00000000003f782f */ /* 0x000fda00038c0000 */
.L_x_2932:
[----:B-1----:R-:W2:Y:S04]  /*1a400*/  LDL R3, [R1+0x50] ;  /* 0x0000500001037983 */ /* 0x002ea80000100800 */
[----:B------:R-:W3:Y:S01]  /*1a410*/  LDL R5, [R1+0x4] ;  /* 0x0000040001057983 */ /* 0x000ee20000100800 */
        /* <DEDUP_REMOVED lines=8> */
.L_x_3144:
[----:B------:R-:W-:Y:S05]  /*1a4a0*/  BSYNC B1 ;  /* 0x0000000000017941 */ /* 0x000fea0003800000 */
.L_x_2934:
[----:B------:R-:W-:Y:S04]  /*1a4b0*/  BSSY B1, `(.L_x_2936) ;  /* 0x0000074000017945 */ /* 0x000fe80003800000 */
[----:B------:R-:W-:Y:S05]  /*1a4c0*/  @!P6 BRA `(.L_x_2937) ;  /* 0x0000000400c8e947 */ /* 0x000fea0003800000 */
[----:B------:R-:W2:Y:S04]  /*1a4d0*/  LDL R8, [R1+0x4] ;  /* 0x0000040001087983 */ /* 0x000ea80000100800 */
[----:B------:R-:W2:Y:S04]  /*1a4e0*/  LDL R5, [R1+0x1c] ;  /* 0x00001c0001057983 */ /* 0x000ea80000100800 */
[----:B------:R-:W3:Y:S01]  /*1a4f0*/  LDL R6, [R1+0x20] ;  /* 0x0000200001067983 */ /* 0x000ee20000100800 */
[----:B------:R-:W-:Y:S01]  /*1a500*/  BSSY B2, `(.L_x_2938) ;  /* 0x0000008000027945 */ /* 0x000fe20003800000 */
[----:B-1----:R-:W1:Y:S02]  /*1a510*/  S2R R4, SR_TID.X ;  /* 0x0000000000047919 */ /* 0x002e640000002100 */
[----:B-1----:R-:W-:-:S04]  /*1a520*/  LOP3.LUT R4, R4, 0x7f, RZ, 0xc0, !PT ;  /* 0x0000007f04047812 */ /* 0x002fc800078ec0ff */
[----:B------:R-:W-:Y:S02]  /*1a530*/  ISETP.NE.AND P1, PT, R4, RZ, PT ;  /* 0x000000ff0400720c */ /* 0x000fe40003f25270 */
[----:B--2---:R-:W-:Y:S02]  /*1a540*/  LEA R5, R5, R8, 0x3 ;  /* 0x0000000805057211 */ /* 0x004fe400078e18ff */
[----:B---3--:R-:W-:-:S04]  /*1a550*/  SHF.L.U32 R9, R6, 0x1f, RZ ;  /* 0x0000001f06097819 */ /* 0x008fc800000006ff */
[----:B------:R-:W1:Y:S02]  /*1a560*/  SYNCS.PHASECHK.TRANS64.TRYWAIT P0, [R5+URZ+0x288a0], R9 ;  /* 0x0288a009050075a7 */ /* 0x000e64000800017f */
[----:B-1----:R-:W-:Y:S05]  /*1a570*/  @!P0 BRA `(.L_x_2939) ;  /* 0x0000007800f88947 */ /* 0x002fea0003800000 */
.L_x_3145:
[----:B------:R-:W-:Y:S05]  /*1a580*/  BSYNC B2 ;  /* 0x0000000000027941 */ /* 0x000fea0003800000 */
.L_x_2938:
        /* <DEDUP_REMOVED lines=9> */
.L_x_2941:
[----:B------:R-:W-:Y:S05]  /*1a620*/  BSYNC B2 ;  /* 0x0000000000027941 */ /* 0x000fea0003800000 */
.L_x_2940:
        /* <DEDUP_REMOVED lines=8> */
[----:B------:R-:W-:Y:S01]  /*1a6b0*/  UIADD3.X UR5, URZ, UR39, URZ, UP0, !UPT ;  /* 0x000000273f057290 */ /* 0x000fe200087fe43f */
[----:B------:R-:W-:Y:S01]  /*1a6c0*/  IADD3 R4, R4, -0x80, RZ ;  /* 0xffffff8004047810 */ /* 0x000fe20007ffe0ff */
[----:B------:R-:W-:Y:S01]  /*1a6d0*/  UMOV UR7, 0x12f00000 ;  /* 0x12f0000000077882 */ /* 0x000fe20000000000 */
[----:B--2---:R-:W-:-:S02]  /*1a6e0*/  IMAD R8, R3, 0x8000, R6 ;  /* 0x0000800003087824 */ /* 0x004fc400078e0206 */
[----:B------:R-:W-:Y:S02]  /*1a6f0*/  IMAD.SHL.U32 R11, R3, 0x4000, RZ ;  /* 0x00004000030b7824 */ /* 0x000fe400078e00ff */
[----:B------:R-:W-:Y:S01]  /*1a700*/  VIADD R3, R5, 0x28890 ;  /* 0x0002889005037836 */ /* 0x000fe20000000000 */
[----:B------:R-:W-:-:S07]  /*1a710*/  IADD3 R6, R8, 0x18400, RZ ;  /* 0x0001840008067810 */ /* 0x000fce0007ffe0ff */
.L_x_2942:
        /* <DEDUP_REMOVED lines=10> */
[----:B0-----:R-:W-:Y:S01]  /*1a7c0*/  IMAD.MOV.U32 R13, RZ, RZ, 0x40 ;  /* 0x00000040ff0d7424 */ /* 0x001fe200078e00ff */
[----:B------:R-:W-:Y:S01]  /*1a7d0*/  PLOP3.LUT P0, PT, PT, PT, PT, 0x80, 0x0 ;  /* 0x000000000000781c */ /* 0x000fe20003f0f070 */
[----:B------:R-:W-:Y:S01]  /*1a7e0*/  VIADD R6, R8, 0x1c400 ;  /* 0x0001c40008067836 */ /* 0x000fe20000000000 */
[----:B------:R-:W-:Y:S01]  /*1a7f0*/  UMOV UR6, 0x0 ;  /* 0x0000000000067882 */ /* 0x000fe20000000000 */
[----:B------:R-:W-:Y:S01]  /*1a800*/  UMOV UR7, 0x12f00000 ;  /* 0x12f0000000077882 */ /* 0x000fe20000000000 */
[----:B------:R-:W-:-:S15]  /*1a810*/  R2UR UR10, R13 ;  /* 0x000000000d0a72ca */ /* 0x000fde00000e0000 */
.L_x_2943:
        /* <DEDUP_REMOVED lines=13> */
.L_x_3146:
[----:B------:R-:W-:Y:S05]  /*1a8f0*/  BSYNC B2 ;  /* 0x0000000000027941 */ /* 0x000fea0003800000 */
.L_x_2944:
[----:B------:R-:W-:Y:S01]  /*1a900*/  BSSY B2, `(.L_x_2946) ;  /* 0x000000b000027945 */ /* 0x000fe20003800000 */
[----:B------:R-:W-:Y:S01]  /*1a910*/  IMAD.MOV.U32 R8, RZ, RZ, 0x0 ;  /* 0x00000000ff087424 */ /* 0x000fe200078e00ff */
[----:B01----:R-:W-:Y:S02]  /*1a920*/  MOV R9, 0x12f00000 ;  /* 0x12f0000000097802 */ /* 0x003fe40000000f00 */
[----:B------:R-:W-:Y:S05]  /*1a930*/  @P1 BRA `(.L_x_2947) ;  /* 0x00000000001c1947 */ /* 0x000fea0003800000 */
[----:B------:R-:W0:Y:S01]  /*1a940*/  S2R R6, SR_TID.X ;  /* 0x0000000000067919 */ /* 0x000e220000002100 */
[----:B------:R-:W-:-:S04]  /*1a950*/  IMAD.MOV.U32 R3, RZ, RZ, 0x8000 ;  /* 0x00008000ff037424 */ /* 0x000fc800078e00ff */
[----:B------:R1:W-:Y:S01]  /*1a960*/  SYNCS.ARRIVE.TRANS64 RZ, [R5+URZ+0x288b0], R3 ;  /* 0x0288b00305ff79a7 */ /* 0x0003e2000800003f */
[----:B0-----:R-:W-:-:S04]  /*1a970*/  LOP3.LUT R6, R6, 0x1f, RZ, 0xc0, !PT ;  /* 0x0000001f06067812 */ /* 0x001fc800078ec0ff */
[----:B------:R-:W-:-:S13]  /*1a980*/  ISETP.NE.AND P0, PT, R6, RZ, PT ;  /* 0x000000ff0600720c */ /* 0x000fda0003f05270 */
[----:B-1----:R-:W-:Y:S05]  /*1a990*/  @!P0 BRA `(.L_x_2947) ;  /* 0x0000000000048947 */ /* 0x002fea0003800000 */
[----:B------:R-:W-:Y:S01]  /*1a9a0*/  BPT.TRAP 0x1 ;  /* 0x000000040000795c */ /* 0x000fe20000300000 */
.L_x_2947:
[----:B------:R-:W-:Y:S05]  /*1a9b0*/  BSYNC B2 ;  /* 0x0000000000027941 */ /* 0x000fea0003800000 */
.L_x_2946:
[----:B------:R-:W2:Y:S01]  /*1a9c0*/  LDL R3, [R1+0x4] ;  /* 0x0000040001037983 */ /* 0x000ea20000100800 */
[----:B------:R-:W-:Y:S01]  /*1a9d0*/  R2UR UR10, R12 ;  /* 0x000000000c0a72ca */ /* 0x000fe200000e0000 */
[----:B------:R-:W-:Y:S01]  /*1a9e0*/  UIADD3 UR4, UP0, UR38, 0x670, URZ ;  /* 0x0000067026047890 */ /* 0x000fe2000ff1e03f */
[----:B------:R-:W-:Y:S01]  /*1a9f0*/  R2UR UR6, R8 ;  /* 0x00000000080672ca */ /* 0x000fe200000e0000 */
[----:B------:R-:W-:Y:S01]  /*1aa00*/  VIADD R5, R5, 0x288b0 ;  /* 0x000288b005057836 */ /* 0x000fe20000000000 */
[----:B------:R-:W-:Y:S01]  /*1aa10*/  R2UR UR7, R9 ;  /* 0x00000000090772ca */ /* 0x000fe200000e0000 */
[----:B------:R-:W-:Y:S01]  /*1aa20*/  UIADD3.X UR5, URZ, UR39, URZ, UP0, !UPT ;  /* 0x000000273f057290 */ /* 0x000fe200087fe43f */
[----:B------:R-:W-:Y:S01]  /*1aa30*/  PLOP3.LUT P0, PT, PT, PT, PT, 0x80, 0x0 ;  /* 0x000000000000781c */ /* 0x000fe20003f0f070 */
[----:B--2---:R-:W-:-:S05]  /*1aa40*/  IMAD R6, R11, 0x2, R3 ;  /* 0x000000020b067824 */ /* 0x004fca00078e0203 */
[----:B------:R-:W-:-:S07]  /*1aa50*/  IADD3 R3, R6, 0x400, RZ ;  /* 0x0000040006037810 */ /* 0x000fce0007ffe0ff */
.L_x_2948:
        /* <DEDUP_REMOVED lines=15> */
.L_x_2949:
        /* <DEDUP_REMOVED lines=10> */
.L_x_2937:
[----:B------:R-:W-:Y:S05]  /*1abf0*/  BSYNC B1 ;  /* 0x0000000000017941 */ /* 0x000fea0003800000 */
.L_x_2936:
[----:B------:R-:W1:Y:S04]  /*1ac00*/  LDL.LU R8, [R1+0x1c] ;  /* 0x00001c0001087983 */ /* 0x000e680000300800 */
[----:B------:R-:W2:Y:S01]  /*1ac10*/  LDL.LU R6, [R1+0x20] ;  /* 0x0000200001067983 */ /* 0x000ea20000300800 */
[----:B------:R-:W-:Y:S01]  /*1ac20*/  PLOP3.LUT P0, PT, PT, PT, PT, 0x8, 0x0 ;  /* 0x000000000000781c */ /* 0x000fe20003f0e170 */
[----:B-1----:R-:W-:Y:S02]  /*1ac30*/  VIADD R3, R8, 0x1 ;  /* 0x0000000108037836 */ /* 0x002fe40000000000 */
        /* <DEDUP_REMOVED lines=9> */
.L_x_2964:
[----:B------:R-:W-:Y:S05]  /*1acd0*/  YIELD ;  /* 0x0000000000007946 */ /* 0x000fea0003800000 */
[----:B------:R-:W-:Y:S04]  /*1ace0*/  BSSY B1, `(.L_x_2950) ;  /* 0x0000070000017945 */ /* 0x000fe80003800000 */
[----:B--2---:R-:W-:Y:S05]  /*1acf0*/  @!P6 BRA `(.L_x_2951) ;  /* 0x0000000400b8e947 */ /* 0x004fea0003800000 */
[----:B-1----:R-:W2:Y:S04]  /*1ad00*/  LDL R6, [R1+0x4] ;  /* 0x0000040001067983 */ /* 0x002ea80000100800 */
[----:B------:R-:W2:Y:S04]  /*1ad10*/  LDL R5, [R1+0x1c] ;  /* 0x00001c0001057983 */ /* 0x000ea80000100800 */
[----:B------:R-:W3:Y:S01]  /*1ad20*/  LDL R4, [R1+0x20] ;  /* 0x0000200001047983 */ /* 0x000ee20000100800 */
[----:B------:R-:W-:Y:S01]  /*1ad30*/  BSSY B2, `(.L_x_2952) ;  /* 0x0000008000027945 */ /* 0x000fe20003800000 */
[----:B------:R-:W1:Y:S02]  /*1ad40*/  S2R R3, SR_TID.X ;  /* 0x0000000000037919 */ /* 0x000e640000002100 */
[----:B-1----:R-:W-:-:S04]  /*1ad50*/  LOP3.LUT R3, R3, 0x7f, RZ, 0xc0, !PT ;  /* 0x0000007f03037812 */ /* 0x002fc800078ec0ff */
[----:B------:R-:W-:Y:S02]  /*1ad60*/  ISETP.NE.AND P2, PT, R3, RZ, PT ;  /* 0x000000ff0300720c */ /* 0x000fe40003f45270 */
[----:B--2---:R-:W-:Y:S02]  /*1ad70*/  LEA R7, R5, R6, 0x3 ;  /* 0x0000000605077211 */ /* 0x004fe400078e18ff */
[----:B---3--:R-:W-:-:S04]  /*1ad80*/  SHF.L.U32 R6, R4, 0x1f, RZ ;  /* 0x0000001f04067819 */ /* 0x008fc800000006ff */
[----:B------:R-:W1:Y:S02]  /*1ad90*/  SYNCS.PHASECHK.TRANS64.TRYWAIT P1, [R7+URZ+0x288a0], R6 ;  /* 0x0288a006070075a7 */ /* 0x000e64000802017f */
[----:B-1----:R-:W-:Y:S05]  /*1ada0*/  @!P1 BRA `(.L_x_2953) ;  /* 0x0000007400149947 */ /* 0x002fea0003800000 */
.L_x_3147:
[----:B------:R-:W-:Y:S05]  /*1adb0*/  BSYNC B2 ;  /* 0x0000000000027941 */ /* 0x000fea0003800000 */
.L_x_2952:
        /* <DEDUP_REMOVED lines=9> */
.L_x_2955:
[----:B------:R-:W-:Y:S05]  /*1ae50*/  BSYNC B2 ;  /* 0x0000000000027941 */ /* 0x000fea0003800000 */
.L_x_2954:
        /* <DEDUP_REMOVED lines=9> */
[----:B--2---:R-:W-:Y:S01]  /*1aef0*/  IMAD R5, R3, 0x8000, R4 ;  /* 0x0000800003057824 */ /* 0x004fe200078e0204 */
[----:B------:R-:W-:Y:S01]  /*1af00*/  LEA R4, R8, R10, 0x7 ;  /* 0x0000000a08047211 */ /* 0x000fe200078e38ff */
[----:B------:R-:W-:-:S02]  /*1af10*/  VIADD R3, R7, 0x28890 ;  /* 0x0002889007037836 */ /* 0x000fc40000000000 */
[----:B------:R-:W-:-:S09]  /*1af20*/  VIADD R9, R5, 0x18400 ;  /* 0x0001840005097836 */ /* 0x000fd20000000000 */
.L_x_2956:
        /* <DEDUP_REMOVED lines=12> */
[----:B------:R-:W-:Y:S01]  /*1aff0*/  UMOV UR6, 0x0 ;  /* 0x0000000000067882 */ /* 0x000fe20000000000 */
[----:B------:R-:W-:Y:S01]  /*1b000*/  IADD3 R9, R5, 0x1c400, RZ ;  /* 0x0001c40005097810 */ /* 0x000fe20007ffe0ff */
[----:B------:R-:W-:Y:S01]  /*1b010*/  UMOV UR7, 0x12f00000 ;  /* 0x12f0000000077882 */ /* 0x000fe20000000000 */
[----:B------:R-:W-:-:S15]  /*1b020*/  R2UR UR10, R14 ;  /* 0x000000000e0a72ca */ /* 0x000fde00000e0000 */
.L_x_2957:
        /* <DEDUP_REMOVED lines=13> */
.L_x_3148:
[----:B------:R-:W-:Y:S05]  /*1b100*/  BSYNC B2 ;  /* 0x0000000000027941 */ /* 0x000fea0003800000 */
.L_x_2958:
[----:B------:R-:W-:Y:S01]  /*1b110*/  BSSY B2, `(.L_x_2960) ;  /* 0x000000b000027945 */ /* 0x000fe20003800000 */
[----:B------:R-:W-:Y:S02]  /*1b120*/  IMAD.MOV.U32 R12, RZ, RZ, 0x0 ;  /* 0x00000000ff0c7424 */ /* 0x000fe400078e00ff */
[----:B0-----:R-:W-:Y:S01]  /*1b130*/  IMAD.MOV.U32 R13, RZ, RZ, 0x12f00000 ;  /* 0x12f00000ff0d7424 */ /* 0x001fe200078e00ff */
[----:B------:R-:W-:Y:S06]  /*1b140*/  @P2 BRA `(.L_x_2961) ;  /* 0x00000000001c2947 */ /* 0x000fec0003800000 */
[----:B------:R-:W0:Y:S01]  /*1b150*/  S2R R9, SR_TID.X ;  /* 0x0000000000097919 */ /* 0x000e220000002100 */
[----:B------:R-:W-:-:S04]  /*1b160*/  IMAD.MOV.U32 R3, RZ, RZ, 0x8000 ;  /* 0x00008000ff037424 */ /* 0x000fc800078e00ff */
[----:B------:R3:W-:Y:S01]  /*1b170*/  SYNCS.ARRIVE.TRANS64 RZ, [R7+URZ+0x288b0], R3 ;  /* 0x0288b00307ff79a7 */ /* 0x0007e2000800003f */
[----:B0-----:R-:W-:-:S04]  /*1b180*/  LOP3.LUT R9, R9, 0x1f, RZ, 0xc0, !PT ;  /* 0x0000001f09097812 */ /* 0x001fc800078ec0ff */
[----:B------:R-:W-:-:S13]  /*1b190*/  ISETP.NE.AND P1, PT, R9, RZ, PT ;  /* 0x000000ff0900720c */ /* 0x000fda0003f25270 */
[----:B---3--:R-:W-:Y:S05]  /*1b1a0*/  @!P1 BRA `(.L_x_2961) ;  /* 0x0000000000049947 */ /* 0x008fea0003800000 */
[----:B------:R-:W-:Y:S01]  /*1b1b0*/  BPT.TRAP 0x1 ;  /* 0x000000040000795c */ /* 0x000fe20000300000 */
.L_x_2961:
[----:B------:R-:W-:Y:S05]  /*1b1c0*/  BSYNC B2 ;  /* 0x0000000000027941 */ /* 0x000fea0003800000 */
.L_x_2960:
[----:B------:R-:W-:Y:S01]  /*1b1d0*/  R2UR UR10, R11 ;  /* 0x000000000b0a72ca */ /* 0x000fe200000e0000 */
[----:B------:R-:W-:Y:S01]  /*1b1e0*/  UIADD3 UR4, UP0, UR38, 0x670, URZ ;  /* 0x0000067026047890 */ /* 0x000fe2000ff1e03f */
[----:B------:R-:W-:Y:S01]  /*1b1f0*/  R2UR UR6, R12 ;  /* 0x000000000c0672ca */ /* 0x000fe200000e0000 */
[----:B------:R-:W-:Y:S01]  /*1b200*/  VIADD R3, R5, 0x400 ;  /* 0x0000040005037836 */ /* 0x000fe20000000000 */
[----:B------:R-:W-:Y:S01]  /*1b210*/  R2UR UR7, R13 ;  /* 0x000000000d0772ca */ /* 0x000fe200000e0000 */
[----:B------:R-:W-:Y:S01]  /*1b220*/  UIADD3.X UR5, URZ, UR39, URZ, UP0, !UPT ;  /* 0x000000273f057290 */ /* 0x000fe200087fe43f */
[----:B------:R-:W-:Y:S02]  /*1b230*/  PLOP3.LUT P1, PT, PT, PT, PT, 0x80, 0x0 ;  /* 0x000000000000781c */ /* 0x000fe40003f2f070 */
[----:B-12---:R-:W-:-:S11]  /*1b240*/  IADD3 R7, R7, 0x288b0, RZ ;  /* 0x000288b007077810 */ /* 0x006fd60007ffe0ff */
.L_x_2962:
        /* <DEDUP_REMOVED lines=15> */
.L_x_2963:
        /* <DEDUP_REMOVED lines=10> */
.L_x_2951:
[----:B------:R-:W-:Y:S05]  /*1b3e0*/  BSYNC B1 ;  /* 0x0000000000017941 */ /* 0x000fea0003800000 */
.L_x_2950:
[----:B-1----:R-:W2:Y:S04]  /*1b3f0*/  LDL.LU R3, [R1+0x1c] ;  /* 0x00001c0001037983 */ /* 0x002ea80000300800 */
[----:B------:R-:W3:Y:S01]  /*1b400*/  LDL.LU R6, [R1+0x20] ;  /* 0x0000200001067983 */ /* 0x000ee20000300800 */
[C---:B------:R-:W-:Y:S02]  /*1b410*/  ISETP.GT.AND P2, PT, R8.reuse, R2, PT ;  /* 0x000000020800720c */ /* 0x040fe40003f44270 */
[----:B------:R-:W-:Y:S01]  /*1b420*/  IADD3 R8, R8, -0x1, RZ ;  /* 0xffffffff08087810 */ /* 0x000fe20007ffe0ff */
        /* <DEDUP_REMOVED lines=8> */
.L_x_2930:
[----:B------:R-:W-:Y:S05]  /*1b4b0*/  BSYNC B0 ;  /* 0x0000000000007941 */ /* 0x000fea0003800000 */
.L_x_2929:
[----:B------:R-:W3:Y:S01]  /*1b4c0*/  LDC R0, c[0x0][0x448] ;  /* 0x00011200ff007b82 */ /* 0x000ee20000000800 */
[----:B------:R-:W-:Y:S05]  /*1b4d0*/  @!P0 WARPSYNC.ALL ;  /* 0x0000000000008948 */ /* 0x000fea0003800000 */
[----:B------:R-:W-:Y:S02]  /*1b4e0*/  BSSY B7, `(.L_x_2965) ;  /* 0x00003fe000077945 */ /* 0x000fe40003800000 */
[----:B------:R-:W-:Y:S01]  /*1b4f0*/  @!P0 BAR.SYNC.DEFER_BLOCKING 0xc, 0x180 ;  /* 0x0306000000008b1d */ /* 0x000fe20000010000 */
[----:B---3--:R-:W-:Y:S02]  /*1b500*/  ISETP.NE.AND P1, PT, R0, 0x1, PT ;  /* 0x000000010000780c */ /* 0x008fe40003f25270 */
[----:B------:R-:W-:-:S11]  /*1b510*/  LEA R0, R17, 0x7f, 0x7 ;  /* 0x0000007f11007811 */ /* 0x000fd600078e38ff */
[----:B------:R-:W3:Y:S08]  /*1b520*/  @P1 LDC R2, c[0x0][0x44c] ;  /* 0x00011300ff021b82 */ /* 0x000ef00000000800 */
[----:B-12---:R-:W1:Y:S01]  /*1b530*/  @P1 LDC R3, c[0x0][0x450] ;  /* 0x00011400ff031b82 */ /* 0x006e620000000800 */
[----:B---3--:R-:W-:-:S05]  /*1b540*/  @P1 IMAD.HI.U32 R2, R0, R2, RZ ;  /* 0x0000000200021227 */ /* 0x008fca00078e00ff */
[----:B-1----:R-:W-:-:S05]  /*1b550*/  @P1 SHF.R.U32.HI R0, RZ, R3, R2 ;  /* 0x00000003ff001219 */ /* 0x002fca0000011602 */
[----:B------:R-:W-:-:S05]  /*1b560*/  IMAD.IADD R0, R21, 0x1, R0 ;  /* 0x0000000115007824 */ /* 0x000fca00078e0200 */
[----:B------:R-:W-:-:S04]  /*1b570*/  SHF.R.S32.HI R2, RZ, 0x1f, R0 ;  /* 0x0000001fff027819 */ /* 0x000fc80000011400 */
[----:B------:R-:W-:-:S04]  /*1b580*/  LEA.HI R0, R2, R0, RZ, 0x7 ;  /* 0x0000000002007211 */ /* 0x000fc800078f38ff */
[----:B------:R-:W-:-:S04]  /*1b590*/  SHF.R.S32.HI R0, RZ, 0x7, R0 ;  /* 0x00000007ff007819 */ /* 0x000fc80000011400 */
[----:B------:R-:W-:-:S04]  /*1b5a0*/  VIMNMX R4, R20, R0, PT ;  /* 0x0000000014047248 */ /* 0x000fc80003fe0100 */
[----:B------:R-:W-:Y:S01]  /*1b5b0*/  ISETP.GT.AND P0, PT, R4, RZ, PT ;  /* 0x000000ff0400720c */ /* 0x000fe20003f04270 */
        /* <DEDUP_REMOVED lines=19> */
.L_x_2966:
        /* <DEDUP_REMOVED lines=20> */
[----:B-1----:R-:W-:Y:S05]  /*1b830*/  CALL.ABS.NOINC R2 ;  /* 0x0000000002007343 */ /* 0x002fea0003c00000 */
.L_x_2969:
[----:B------:R-:W-:Y:S05]  /*1b840*/  BSYNC B6 ;  /* 0x0000000000067941 */ /* 0x000fea0003800000 */
.L_x_2968:
[----:B------:R-:W2:Y:S01]  /*1b850*/  LDL R2, [R1+0x4] ;  /* 0x0000040001027983 */ /* 0x000ea20000100800 */
[----:B------:R-:W-:Y:S01]  /*1b860*/  BSSY B6, `(.L_x_2970) ;  /* 0x0000024000067945 */ /* 0x000fe20003800000 */
[----:B--2---:R-:W-:-:S04]  /*1b870*/  IADD3 R0, R2, 0x400, RZ ;  /* 0x0000040002007810 */ /* 0x004fc80007ffe0ff */
        /* <DEDUP_REMOVED lines=15> */
[----:B01----:R-:W-:-:S07]  /*1b970*/  IMAD.MOV.U32 R13, RZ, RZ, RZ ;  /* 0x000000ffff0d7224 */ /* 0x003fce00078e00ff */
[----:B------:R-:W-:-:S07]  /*1b980*/  LEPC R20, `(.L_x_2972) ;  /* 0x000000001014794e */ /* 0x000fce0000000000 */
[----:B--2---:R-:W-:Y:S05]  /*1b990*/  CALL.ABS.NOINC R2 ;  /* 0x0000000002007343 */ /* 0x004fea0003c00000 */
.L_x_2972:
        /* <DEDUP_REMOVED lines=15> */
[----:B0-----:R-:W-:Y:S05]  /*1ba90*/  CALL.ABS.NOINC R2 ;  /* 0x0000000002007343 */ /* 0x001fea0003c00000 */
.L_x_2971:
[----:B------:R-:W-:Y:S05]  /*1baa0*/  BSYNC B6 ;  /* 0x0000000000067941 */ /* 0x000fea0003800000 */
.L_x_2970:
[----:B------:R-:W2:Y:S01]  /*1bab0*/  LDL.LU R2, [R1] ;  /* 0x0000000001027983 */ /* 0x000ea20000300800 */
[----:B------:R-:W-:-:S03]  /*1bac0*/  ULDC.64 UR4, c[0x0][0x9f8] ;  /* 0x00027e0000047ab9 */ /* 0x000fc60000000a00 */
[----:B------:R-:W3:Y:S04]  /*1bad0*/  LDL.LU R4, [R1+0xc] ;  /* 0x00000c0001047983 */ /* 0x000ee80000300800 */
[----:B------:R-:W4:Y:S01]  /*1bae0*/  LDL R7, [R1+0x10] ;  /* 0x0000100001077983 */ /* 0x000f220000100800 */
[----:B------:R-:W-:-:S03]  /*1baf0*/  ISETP.NE.U32.AND P0, PT, RZ, UR4, PT ;  /* 0x00000004ff007c0c */ /* 0x000fc6000bf05070 */
[----:B------:R-:W5:Y:S01]  /*1bb00*/  LDL R0, [R1+0x34] ;  /* 0x0000340001007983 */ /* 0x000f620000100800 */
[----:B------:R-:W-:-:S13]  /*1bb10*/  ISETP.NE.AND.EX P0, PT, RZ, UR5, PT, P0 ;  /* 0x00000005ff007c0c */ /* 0x000fda000bf05300 */
[----:B--2---:R-:W-:-:S04]  /*1bb20*/  @P0 IADD3 R2, P1, R2, UR4, RZ ;  /* 0x0000000402020c10 */ /* 0x004fc8000ff3e0ff */
[----:B---3--:R-:W-:Y:S01]  /*1bb30*/  @P0 IADD3.X R3, R4, UR5, RZ, P1, !PT ;  /* 0x0000000504030c10 */ /* 0x008fe20008ffe4ff */
[----:B------:R-:W-:-:S04]  /*1bb40*/  ULDC.64 UR4, c[0x0][0xa08] ;  /* 0x0002820000047ab9 */ /* 0x000fc80000000a00 */
[----:B----4-:R1:W2:Y:S02]  /*1bb50*/  @P0 LDG.E R7, desc[UR40][R2.64] ;  /* 0x0000002802070981 */ /* 0x0102a4000c1e1900 */
[----:B-1----:R-:W1:Y:S01]  /*1bb60*/  LDC.64 R2, c[0x0][0x418] ;  /* 0x00010600ff027b82 */ /* 0x002e620000000a00 */
[----:B-----5:R-:W-:Y:S01]  /*1bb70*/  VIADD R4, R0, 0xffffffff ;  /* 0xffffffff00047836 */ /* 0x020fe20000000000 */
[----:B--2---:R-:W-:Y:S01]  /*1bb80*/  SHF.R.S32.HI R8, RZ, 0x1f, R7 ;  /* 0x0000001fff087819 */ /* 0x004fe20000011407 */
[----:B------:R2:W-:Y:S04]  /*1bb90*/  @P0 STL [R1+0x10], R7 ;  /* 0x0000100701000387 */ /* 0x0005e80000100800 */
        /* <DEDUP_REMOVED lines=10> */
.L_x_3151:
[----:B-1----:R-:W3:Y:S01]  /*1bc40*/  LDL.LU R5, [R1+0x24] ;  /* 0x0000240001057983 */ /* 0x002ee20000300800 */
[----:B------:R-:W-:Y:S02]  /*1bc50*/  PLOP3.LUT P1, PT, PT, PT, PT, 0x8, 0x0 ;  /* 0x000000000000781c */ /* 0x000fe40003f2e170 */
[----:B--2---:R-:W-:Y:S01]  /*1bc60*/  ISETP.NE.AND P0, PT, R14, RZ, PT ;  /* 0x000000ff0e00720c */ /* 0x004fe20003f05270 */
[----:B------:R1:W-:Y:S04]  /*1bc70*/  STL [R1], R0 ;  /* 0x0000000001007387 */ /* 0x0003e80000100800 */
[----:B------:R1:W-:Y:S01]  /*1bc80*/  STL [R1+0xc], R4 ;  /* 0x00000c0401007387 */ /* 0x0003e20000100800 */
[----:B---3--:R-:W-:-:S05]  /*1bc90*/  LOP3.LUT R5, R5, 0xfffffffe, RZ, 0xc0, !PT ;  /* 0xfffffffe05057812 */ /* 0x008fca00078ec0ff */
[----:B------:R-:W-:-:S05]  /*1bca0*/  @P1 LOP3.LUT R5, R5, 0x1, RZ, 0xfc, !PT ;  /* 0x0000000105051812 */ /* 0x000fca00078efcff */
[----:B------:R1:W-:Y:S01]  /*1bcb0*/  STL [R1+0x24], R5 ;  /* 0x0000240501007387 */ /* 0x0003e20000100800 */
[----:B------:R-:W-:Y:S05]  /*1bcc0*/  @P0 BRA `(.L_x_2974) ;  /* 0x0000000400380947 */ /* 0x000fea0003800000 */
[----:B------:R-:W-:-:S03]  /*1bcd0*/  UMOV UR4, 0xffffffff ;  /* 0xffffffff00047882 */ /* 0x000fc60000000000 */
[----:B------:R-:W-:Y:S05]  /*1bce0*/  BRA.DIV UR4, `(.L_x_2975) ;  /* 0x0000006604a07947 */ /* 0x000fea000b800000 */
[----:B------:R-:W-:-:S13]  /*1bcf0*/  ELECT P6, URZ, PT ;  /* 0x00000000003f782f */ /* 0x000fda00038c0000 */
.L_x_3154:
[----:B------:R-:W-:Y:S05]  /*1bd00*/  @!P6 BRA `(.L_x_2974) ;  /* 0x000000040028e947 */ /* 0x000fea0003800000 */
[----:B------:R-:W-:-:S04]  /*1bd10*/  ISETP.NE.U32.AND P0, PT, R2, RZ, PT ;  /* 0x000000ff0200720c */ /* 0x000fc80003f05070 */
[----:B------:R-:W-:-:S13]  /*1bd20*/  ISETP.NE.AND.EX P0, PT, R3, RZ, PT, P0 ;  /* 0x000000ff0300720c */ /* 0x000fda0003f05300 */
[----:B------:R-:W-:Y:S05]  /*1bd30*/  @!P0 BRA `(.L_x_2976) ;  /* 0x0000000000548947 */ /* 0x000fea0003800000 */
[----:B------:R-:W2:Y:S01]  /*1bd40*/  LDC R6, c[0x0][0x43c] ;  /* 0x00010f00ff067b82 */ /* 0x000ea20000000800 */
[----:B------:R-:W-:Y:S01]  /*1bd50*/  MOV R9, R4 ;  /* 0x0000000400097202 */ /* 0x000fe20000000f00 */
[----:B------:R-:W-:-:S04]  /*1bd60*/  ULDC.64 UR4, c[0x0][0x428] ;  /* 0x00010a0000047ab9 */ /* 0x000fc80000000a00 */
[----:B-1----:R-:W-:Y:S01]  /*1bd70*/  IMAD.MOV.U32 R0, RZ, RZ, R9 ;  /* 0x000000ffff007224 */ /* 0x002fe200078e0009 */
[----:B--2---:R-:W-:-:S13]  /*1bd80*/  ISETP.NE.AND P0, PT, R6, 0x1, PT ;  /* 0x000000010600780c */ /* 0x004fda0003f05270 */
[----:B------:R-:W1:Y:S02]  /*1bd90*/  @P0 LDC.64 R4, c[0x0][0x440] ;  /* 0x00011000ff040b82 */ /* 0x000e640000000a00 */
[----:B-1----:R-:W-:-:S05]  /*1bda0*/  @P0 IMAD.HI.U32 R4, R9, R4, RZ ;  /* 0x0000000409040227 */ /* 0x002fca00078e00ff */
        /* <DEDUP_REMOVED lines=8> */
[----:B------:R-:W-:-:S03]  /*1be30*/  IMAD.WIDE.U32 R4, R7, UR4, R4 ;  /* 0x0000000407047c25 */ /* 0x000fc6000f8e0004 */
[----:B------:R-:W-:Y:S02]  /*1be40*/  LEA R2, P0, R4, R2, 0x2 ;  /* 0x0000000204027211 */ /* 0x000fe400078010ff */
[----:B------:R-:W-:-:S04]  /*1be50*/  IADD3 R0, R5, R0, RZ ;  /* 0x0000000005007210 */ /* 0x000fc80007ffe0ff */
[----:B------:R-:W-:-:S05]  /*1be60*/  LEA.HI.X R3, R4, R3, R0, 0x2, P0 ;  /* 0x0000000304037211 */ /* 0x000fca00000f1400 */
[----:B------:R-:W3:Y:S04]  /*1be70*/  LDG.E R0, desc[UR40][R2.64] ;  /* 0x0000002802007981 */ /* 0x000ee8000c1e1900 */
[----:B---3--:R2:W-:Y:S02]  /*1be80*/  STL [R1], R0 ;  /* 0x0000000001007387 */ /* 0x0085e40000100800 */
.L_x_2976:
[----:B------:R-:W3:Y:S04]  /*1be90*/  LDL R7, [R1+0x4] ;  /* 0x0000040001077983 */ /* 0x000ee80000100800 */
[----:B-12---:R-:W3:Y:S04]  /*1bea0*/  LDL R0, [R1+0x8] ;  /* 0x0000080001007983 */ /* 0x006ee80000100800 */
[----:B------:R-:W2:Y:S01]  /*1beb0*/  LDL R2, [R1+0x14] ;  /* 0x0000140001027983 */ /* 0x000ea20000100800 */
[----:B---3--:R-:W-:Y:S01]  /*1bec0*/  IMAD R0, R0, 0x8, R7 ;  /* 0x0000000800007824 */ /* 0x008fe200078e0207 */
[----:B--2---:R-:W-:-:S04]  /*1bed0*/  SHF.L.U32 R2, R2, 0x1f, RZ ;  /* 0x0000001f02027819 */ /* 0x004fc800000006ff */
[----:B------:R-:W1:Y:S02]  /*1bee0*/  SYNCS.PHASECHK.TRANS64.TRYWAIT P0, [R0+URZ+0x28840], R2 ;  /* 0x02884002000075a7 */ /* 0x000e64000800017f */
[----:B-1----:R-:W-:Y:S05]  /*1bef0*/  @!P0 BRA `(.L_x_2977) ;  /* 0x00000064003c8947 */ /* 0x002fea0003800000 */
.L_x_3155:
        /* <DEDUP_REMOVED lines=11> */
.L_x_2978:
[----:B------:R-:W2:Y:S04]  /*1bfb0*/  LDL R6, [R1+0x4] ;  /* 0x0000040001067983 */ /* 0x000ea80000100800 */
[----:B------:R-:W2:Y:S04]  /*1bfc0*/  LDL R5, [R1+0x8] ;  /* 0x0000080001057983 */ /* 0x000ea80000100800 */
[----:B------:R-:W3:Y:S04]  /*1bfd0*/  LDL R7, [R1+0xc] ;  /* 0x00000c0001077983 */ /* 0x000ee80000100800 */
[----:B------:R-:W4:Y:S04]  /*1bfe0*/  LDL R4, [R1+0x18] ;  /* 0x0000180001047983 */ /* 0x000f280000100800 */
[----:B------:R-:W5:Y:S04]  /*1bff0*/  LDL R3, [R1] ;  /* 0x0000000001037983 */ /* 0x000f680000100800 */
[----:B-1----:R-:W5:Y:S01]  /*1c000*/  LDL.LU R2, [R1+0x24] ;  /* 0x0000240001027983 */ /* 0x002f620000300800 */
[----:B------:R-:W-:-:S02]  /*1c010*/  R2UR UR9, R0 ;  /* 0x00000000000972ca */ /* 0x000fc400000e0000 */
[----:B------:R-:W-:Y:S01]  /*1c020*/  PLOP3.LUT P0, PT, PT, PT, PT, 0x80, 0x0 ;  /* 0x000000000000781c */ /* 0x000fe20003f0f070 */
[----:B------:R-:W-:Y:S01]  /*1c030*/  UIADD3 UR4, UP0, UR38, 0x370, URZ ;  /* 0x0000037026047890 */ /* 0x000fe2000ff1e03f */
[----:B------:R-:W-:Y:S01]  /*1c040*/  R2UR UR12, R18 ;  /* 0x00000000120c72ca */ /* 0x000fe200000e0000 */
[----:B------:R-:W-:Y:S01]  /*1c050*/  UMOV UR10, URZ ;  /* 0x0000003f000a7c82 */ /* 0x000fe20008000000 */
[----:B------:R-:W-:-:S07]  /*1c060*/  UMOV UR7, 0x14f00000 ;  /* 0x14f0000000077882 */ /* 0x000fce0000000000 */
[----:B------:R-:W-:Y:S01]  /*1c070*/  UIADD3 UR9, UR9, 0x28830, URZ ;  /* 0x0002883009097890 */ /* 0x000fe2000fffe03f */
[----:B------:R-:W-:Y:S01]  /*1c080*/  UMOV UR15, 0x40 ;  /* 0x00000040000f7882 */ /* 0x000fe20000000000 */
[----:B--2---:R-:W-:Y:S01]  /*1c090*/  IMAD R0, R5, 0x8000, R6 ;  /* 0x0000800005007824 */ /* 0x004fe200078e0206 */
[----:B---3--:R-:W-:-:S04]  /*1c0a0*/  R2UR UR11, R7 ;  /* 0x00000000070b72ca */ /* 0x008fc800000e0000 */
[----:B------:R-:W-:Y:S02]  /*1c0b0*/  R2UR UR6, R0 ;  /* 0x00000000000672ca */ /* 0x000fe400000e0000 */
[----:B----4-:R-:W-:Y:S02]  /*1c0c0*/  R2UR UR5, R4 ;  /* 0x00000000040572ca */ /* 0x010fe400000e0000 */
[----:B-----5:R-:W-:Y:S02]  /*1c0d0*/  R2UR UR13, R3 ;  /* 0x00000000030d72ca */ /* 0x020fe400000e0000 */
[----:B------:R-:W-:-:S07]  /*1c0e0*/  LOP3.LUT R2, R2, 0xfffffffe, RZ, 0xc0, !PT ;  /* 0xfffffffe02027812 */ /* 0x000fce00078ec0ff */
        /* <DEDUP_REMOVED lines=12> */
.L_x_2974:
[----:B--2---:R-:W2:Y:S04]  /*1c1b0*/  LDL R2, [R1+0x4] ;  /* 0x0000040001027983 */ /* 0x004ea80000100800 */
[----:B------:R-:W3:Y:S04]  /*1c1c0*/  LDL.LU R3, [R1+0x38] ;  /* 0x0000380001037983 */ /* 0x000ee80000300800 */
[----:B-1----:R-:W4:Y:S04]  /*1c1d0*/  LDL.LU R5, [R1+0x30] ;  /* 0x0000300001057983 */ /* 0x002f280000300800 */
[----:B------:R-:W5:Y:S01]  /*1c1e0*/  LDL.LU R4, [R1+0x40] ;  /* 0x0000400001047983 */ /* 0x000f620000300800 */
[----:B------:R-:W-:Y:S05]  /*1c1f0*/  WARPSYNC.ALL ;  /* 0x0000000000007948 */ /* 0x000fea0003800000 */
[----:B------:R-:W-:Y:S01]  /*1c200*/  ULDC.64 UR4, c[0x0][0x298] ;  /* 0x0000a60000047ab9 */ /* 0x000fe20000000a00 */
[----:B------:R-:W-:Y:S01]  /*1c210*/  ULDC.64 UR6, c[0x0][0xa00] ;  /* 0x0002800000067ab9 */ /* 0x000fe20000000a00 */
[----:B------:R-:W-:Y:S01]  /*1c220*/  BSSY B6, `(.L_x_2979) ;  /* 0x0000024000067945 */ /* 0x000fe20003800000 */
[----:B------:R-:W-:Y:S01]  /*1c230*/  BAR.SYNC.DEFER_BLOCKING 0x8, 0x180 ;  /* 0x0206000000007b1d */ /* 0x000fe20000010000 */
[----:B------:R-:W-:-:S04]  /*1c240*/  ISETP.NE.U32.AND P0, PT, RZ, UR6, PT ;  /* 0x00000006ff007c0c */ /* 0x000fc8000bf05070 */
[----:B------:R-:W-:Y:S02]  /*1c250*/  ISETP.NE.AND.EX P0, PT, RZ, UR7, PT, P0 ;  /* 0x00000007ff007c0c */ /* 0x000fe4000bf05300 */
[----:B--2---:R-:W-:Y:S02]  /*1c260*/  IADD3 R2, R2, 0x10400, RZ ;  /* 0x0001040002027810 */ /* 0x004fe40007ffe0ff */
[----:B---3--:R-:W-:Y:S02]  /*1c270*/  SHF.R.S32.HI R0, RZ, 0x1f, R3 ;  /* 0x0000001fff007819 */ /* 0x008fe40000011403 */
        /* <DEDUP_REMOVED lines=30> */
.L_x_2980:
[----:B------:R-:W-:Y:S05]  /*1c460*/  BSYNC B6 ;  /* 0x0000000000067941 */ /* 0x000fea0003800000 */
.L_x_2979:
[----:B------:R-:W3:Y:S01]  /*1c470*/  LDL.LU R6, [R1+0x38] ;  /* 0x0000380001067983 */ /* 0x000ee20000300800 */
[----:B------:R-:W-:Y:S01]  /*1c480*/  ULDC.64 UR4, c[0x0][0x2d8] ;  /* 0x0000b60000047ab9 */ /* 0x000fe20000000a00 */
[----:B------:R-:W1:Y:S01]  /*1c490*/  LDC R7, c[0x0][0x448] ;  /* 0x00011200ff077b82 */ /* 0x000e620000000800 */
[----:B------:R-:W-:Y:S01]  /*1c4a0*/  ULDC.64 UR6, c[0x0][0x280] ;  /* 0x0000a00000067ab9 */ /* 0x000fe20000000a00 */
[----:B--2---:R-:W3:Y:S04]  /*1c4b0*/  LDL.LU.64 R2, [R1+0x48] ;  /* 0x0000480001027983 */ /* 0x004ee80000300a00 */
[----:B------:R-:W2:Y:S04]  /*1c4c0*/  LDL.LU R0, [R1+0x40] ;  /* 0x0000400001007983 */ /* 0x000ea80000300800 */
[----:B------:R-:W4:Y:S04]  /*1c4d0*/  LDL.LU R4, [R1+0x54] ;  /* 0x0000540001047983 */ /* 0x000f280000300800 */
[----:B------:R-:W4:Y:S01]  /*1c4e0*/  LDL.LU R5, [R1+0x30] ;  /* 0x0000300001057983 */ /* 0x000f220000300800 */
[----:B------:R-:W0:Y:S03]  /*1c4f0*/  S2R R8, SR_TID.X ;  /* 0x0000000000087919 */ /* 0x000e260000002100 */
[----:B------:R0:W5:Y:S01]  /*1c500*/  LDL R10, [R1+0x3c] ;  /* 0x00003c00010a7983 */ /* 0x0001620000100800 */
[----:B-1----:R-:W-:Y:S01]  /*1c510*/  ISETP.NE.AND P0, PT, R7, 0x1, PT ;  /* 0x000000010700780c */ /* 0x002fe20003f05270 */
[----:B0-----:R-:W-:-:S05]  /*1c520*/  IMAD.SHL.U32 R8, R8, 0x8, RZ ;  /* 0x0000000808087824 */ /* 0x001fca00078e00ff */
[----:B------:R-:W-:-:S04]  /*1c530*/  LOP3.LUT R8, R8, 0x38, RZ, 0xc0, !PT ;  /* 0x0000003808087812 */ /* 0x000fc800078ec0ff */
[----:B------:R-:W-:Y:S01]  /*1c540*/  LOP3.LUT R8, R8, 0x40, RZ, 0xfc, !PT ;  /* 0x0000004008087812 */ /* 0x000fe200078efcff */
[----:B---3--:R-:W-:Y:S02]  /*1c550*/  IMAD.MOV.U32 R3, RZ, RZ, R6 ;  /* 0x000000ffff037224 */ /* 0x008fe400078e0006 */
[----:B------:R-:W0:Y:S01]  /*1c560*/  @P0 LDC R6, c[0x0][0x450] ;  /* 0x00011400ff060b82 */ /* 0x000e220000000800 */
[----:B--2---:R-:W-:Y:S02]  /*1c570*/  IMAD R0, R0, UR4, RZ ;  /* 0x0000000400007c24 */ /* 0x004fe4000f8e02ff */
[----:B------:R-:W-:-:S04]  /*1c580*/  IMAD.WIDE.U32 R2, R18, UR4, R2 ;  /* 0x0000000412027c25 */ /* 0x000fc8000f8e0002 */
[----:B------:R-:W-:Y:S01]  /*1c590*/  IMAD R0, R18, UR5, R0 ;  /* 0x0000000512007c24 */ /* 0x000fe2000f8e0200 */
[----:B------:R-:W-:-:S04]  /*1c5a0*/  ULDC.64 UR4, c[0x0][0x2e0] ;  /* 0x0000b80000047ab9 */ /* 0x000fc80000000a00 */
[----:B------:R-:W-:Y:S01]  /*1c5b0*/  IADD3 R3, R3, R0, RZ ;  /* 0x0000000003037210 */ /* 0x000fe20007ffe0ff */
[----:B----4-:R-:W-:Y:S02]  /*1c5c0*/  IMAD R0, R4, UR4, RZ ;  /* 0x0000000404007c24 */ /* 0x010fe4000f8e02ff */
[----:B------:R-:W1:Y:S02]  /*1c5d0*/  S2R R4, SR_TID.X ;  /* 0x0000000000047919 */ /* 0x000e640000002100 */
[C---:B------:R-:W-:Y:S02]  /*1c5e0*/  IMAD R0, R5.reuse, UR5, R0 ;  /* 0x0000000505007c24 */ /* 0x040fe4000f8e0200 */
[----:B------:R-:W-:Y:S01]  /*1c5f0*/  IMAD.WIDE.U32 R2, R5, UR4, R2 ;  /* 0x0000000405027c25 */ /* 0x000fe2000f8e0002 */
[----:B------:R-:W-:-:S03]  /*1c600*/  ULDC.64 UR4, c[0x0][0x2d0] ;  /* 0x0000b40000047ab9 */ /* 0x000fc60000000a00 */
[----:B------:R-:W-:Y:S01]  /*1c610*/  IMAD.IADD R3, R3, 0x1, R0 ;  /* 0x0000000103037824 */ /* 0x000fe200078e0200 */
[----:B-1----:R-:W-:-:S04]  /*1c620*/  LOP3.LUT R4, R4, 0x7f, RZ, 0xc0, !PT ;  /* 0x0000007f04047812 */ /* 0x002fc800078ec0ff */
[----:B------:R-:W-:Y:S02]  /*1c630*/  SHF.R.U32.HI R5, RZ, 0x3, R4 ;  /* 0x00000003ff057819 */ /* 0x000fe40000011604 */
[----:B------:R-:W1:Y:S02]  /*1c640*/  S2R R4, SR_TID.X ;  /* 0x0000000000047919 */ /* 0x000e640000002100 */
[----:B-1----:R-:W-:-:S05]  /*1c650*/  IMAD.SHL.U32 R4, R4, 0x10, RZ ;  /* 0x0000001004047824 */ /* 0x002fca00078e00ff */
[----:B------:R-:W-:Y:S02]  /*1c660*/  LOP3.LUT R4, R5, 0x70, R4, 0xf8, !PT ;  /* 0x0000007005047812 */ /* 0x000fe400078ef804 */
[----:B------:R-:W1:Y:S03]  /*1c670*/  @P0 LDC R5, c[0x0][0x44c] ;  /* 0x00011300ff050b82 */ /* 0x000e660000000800 */
[----:B------:R-:W-:-:S05]  /*1c680*/  IMAD R4, R17, 0x80, R4 ;  /* 0x0000008011047824 */ /* 0x000fca00078e0204 */
[----:B------:R-:W-:Y:S01]  /*1c690*/  MOV R0, R4 ;  /* 0x0000000400007202 */ /* 0x000fe20000000f00 */
[----:B-1----:R-:W-:-:S05]  /*1c6a0*/  @P0 IMAD.HI.U32 R5, R4, R5, RZ ;  /* 0x0000000504050227 */ /* 0x002fca00078e00ff */
[----:B0-----:R-:W-:-:S05]  /*1c6b0*/  @P0 SHF.R.U32.HI R0, RZ, R6, R5 ;  /* 0x00000006ff000219 */ /* 0x001fca0000011605 */
        /* <DEDUP_REMOVED lines=18> */
[----:B------:R-:W-:Y:S02]  /*1c7e0*/  LEA.HI.X R2, R4, UR7, R2, 0x1, P2 ;  /* 0x0000000704027c11 */ /* 0x000fe400090f0c02 */
[----:B-1----:R-:W-:-:S04]  /*1c7f0*/  SHF.L.U32 R9, R9, 0x3, RZ ;  /* 0x0000000309097819 */ /* 0x002fc800000006ff */
[----:B------:R-:W-:-:S04]  /*1c800*/  LOP3.LUT R9, R9, 0x38, RZ, 0xc0, !PT ;  /* 0x0000003809097812 */ /* 0x000fc800078ec0ff */
[----:B------:R-:W-:Y:S01]  /*1c810*/  ISETP.GE.AND P0, PT, R9, UR4, PT ;  /* 0x0000000409007c0c */ /* 0x000fe2000bf06270 */
[----:B------:R-:W-:-:S03]  /*1c820*/  UMOV UR4, 0xffffffff ;  /* 0xffffffff00047882 */ /* 0x000fc60000000000 */
[----:B0-----:R-:W-:Y:S09]  /*1c830*/  BRA.DIV UR4, `(.L_x_2981) ;  /* 0x0000005e04007947 */ /* 0x001ff2000b800000 */
[----:B------:R-:W0:Y:S01]  /*1c840*/  S2R R5, SR_TID.X ;  /* 0x0000000000057919 */ /* 0x000e220000002100 */
[----:B-----5:R-:W-:Y:S01]  /*1c850*/  IMAD R0, R10, R7, RZ ;  /* 0x000000070a007224 */ /* 0x020fe200078e02ff */
[----:B------:R-:W-:Y:S04]  /*1c860*/  SHFL.IDX PT, R6, R3, 0x1, 0x181f ;  /* 0x00381f0003067f89 */ /* 0x000fe800000e0000 */
[----:B------:R-:W-:Y:S01]  /*1c870*/  SHFL.IDX PT, R7, R2, 0x1, 0x181f ;  /* 0x00381f0002077f89 */ /* 0x000fe200000e0000 */
[----:B0-----:R-:W-:-:S04]  /*1c880*/  LOP3.LUT R5, R5, 0x7f, RZ, 0xc0, !PT ;  /* 0x0000007f05057812 */ /* 0x001fc800078ec0ff */
[----:B------:R-:W-:-:S05]  /*1c890*/  SHF.R.U32.HI R5, RZ, 0x3, R5 ;  /* 0x00000003ff057819 */ /* 0x000fca0000011605 */
[----:B------:R-:W-:Y:S02]  /*1c8a0*/  IMAD R17, R17, 0x80, R5 ;  /* 0x0000008011117824 */ /* 0x000fe400078e0205 */
[----:B------:R-:W0:Y:S02]  /*1c8b0*/  SHFL.IDX PT, R5, R3, RZ, 0x181f ;  /* 0x00181fff03057589 */ /* 0x000e2400000e0000 */
[C---:B------:R-:W-:Y:S01]  /*1c8c0*/  VIADD R4, R17.reuse, 0x10 ;  /* 0x0000001011047836 */ /* 0x040fe20000000000 */
[----:B------:R-:W-:-:S04]  /*1c8d0*/  ISETP.GE.AND P4, PT, R17, R0, PT ;  /* 0x000000001100720c */ /* 0x000fc80003f86270 */
[----:B------:R-:W-:Y:S02]  /*1c8e0*/  ISETP.GE.AND P2, PT, R4, R0, PT ;  /* 0x000000000400720c */ /* 0x000fe40003f46270 */
[----:B------:R-:W1:Y:S07]  /*1c8f0*/  SHFL.IDX PT, R4, R2, RZ, 0x181f ;  /* 0x00181fff02047589 */ /* 0x000e6e00000e0000 */
[----:B0-----:R-:W-:-:S04]  /*1c900*/  @!P4 LEA R5, P3, R9, R5, 0x1 ;  /* 0x000000050905c211 */ /* 0x001fc800078608ff */
[----:B-1----:R-:W-:-:S04]  /*1c910*/  @!P4 IADD3.X R4, RZ, R4, RZ, P3, !PT ;  /* 0x00000004ff04c210 */ /* 0x002fc80001ffe4ff */
[----:B------:R-:W-:-:S04]  /*1c920*/  @!P4 LOP3.LUT R5, R5, R4, RZ, 0x3c, !PT ;  /* 0x000000040505c212 */ /* 0x000fc800078e3cff */
[----:B------:R-:W-:-:S04]  /*1c930*/  @!P4 LOP3.LUT R4, R5, R4, RZ, 0x3c, !PT ;  /* 0x000000040504c212 */ /* 0x000fc800078e3cff */
[----:B------:R-:W-:-:S05]  /*1c940*/  @!P4 LOP3.LUT R5, R5, R4, RZ, 0x3c, !PT ;  /* 0x000000040505c212 */ /* 0x000fca00078e3cff */
[----:B------:R-:W-:Y:S04]  /*1c950*/  @!P4 LDGSTS.E.BYPASS.LTC128B.128 [R8+0x10400], desc[UR40][R4.64], !P0 ;  /* 0x104000000408cfae */ /* 0x000fe8000c101d68 */
[----:B------:R0:W-:Y:S02]  /*1c960*/  @!P4 LDGSTS.E.BYPASS.LTC128B.128 [R8+0x14400], desc[UR40][R4.64+0x80], !P1 ;  /* 0x144000800408cfae */ /* 0x0001e4000c901d68 */
[----:B0-----:R-:W-:Y:S02]  /*1c970*/  @!P2 LEA R5, P3, R9, R6, 0x1 ;  /* 0x000000060905a211 */ /* 0x001fe400078608ff */
[----:B------:R-:W-:Y:S03]  /*1c980*/  SHFL.IDX PT, R6, R2, 0x2, 0x181f ;  /* 0x00581f0002067f89 */ /* 0x000fe600000e0000 */
[----:B------:R-:W-:-:S05]  /*1c990*/  @!P2 IMAD.X R4, RZ, RZ, R7, P3 ;  /* 0x000000ffff04a224 */ /* 0x000fca00018e0607 */
[----:B------:R-:W-:-:S04]  /*1c9a0*/  @!P2 LOP3.LUT R5, R5, R4, RZ, 0x3c, !PT ;  /* 0x000000040505a212 */ /* 0x000fc800078e3cff */
[----:B------:R-:W-:-:S04]  /*1c9b0*/  @!P2 LOP3.LUT R4, R5, R4, RZ, 0x3c, !PT ;  /* 0x000000040504a212 */ /* 0x000fc800078e3cff */
[----:B------:R-:W-:-:S05]  /*1c9c0*/  @!P2 LOP3.LUT R5, R5, R4, RZ, 0x3c, !PT ;  /* 0x000000040505a212 */ /* 0x000fca00078e3cff */
[----:B------:R-:W-:Y:S04]  /*1c9d0*/  @!P2 LDGSTS.E.BYPASS.LTC128B.128 [R8+0x10c00], desc[UR40][R4.64], !P0 ;  /* 0x10c000000408afae */ /* 0x000fe8000c101d68 */
[----:B------:R0:W-:Y:S02]  /*1c9e0*/  @!P2 LDGSTS.E.BYPASS.LTC128B.128 [R8+0x14c00], desc[UR40][R4.64+0x80], !P1 ;  /* 0x14c000800408afae */ /* 0x0001e4000c901d68 */
[----:B0-----:R-:W-:-:S05]  /*1c9f0*/  VIADD R4, R17, 0x20 ;  /* 0x0000002011047836 */ /* 0x001fca0000000000 */
[----:B------:R-:W-:Y:S02]  /*1ca00*/  ISETP.GE.AND P2, PT, R4, R0, PT ;  /* 0x000000000400720c */ /* 0x000fe40003f46270 */
[----:B------:R-:W0:Y:S11]  /*1ca10*/  SHFL.IDX PT, R4, R3, 0x2, 0x181f ;  /* 0x00581f0003047f89 */ /* 0x000e3600000e0000 */
[----:B0-----:R-:W-:-:S05]  /*1ca20*/  @!P2 LEA R5, P3, R9, R4, 0x1 ;  /* 0x000000040905a211 */ /* 0x001fca00078608ff */
[----:B------:R-:W-:Y:S02]  /*1ca30*/  @!P2 IMAD.X R4, RZ, RZ, R6, P3 ;  /* 0x000000ffff04a224 */ /* 0x000fe400018e0606 */
[----:B------:R-:W-:Y:S03]  /*1ca40*/  SHFL.IDX PT, R6, R2, 0x3, 0x181f ;  /* 0x00781f0002067f89 */ /* 0x000fe600000e0000 */
[----:B------:R-:W-:-:S04]  /*1ca50*/  @!P2 LOP3.LUT R5, R5, R4, RZ, 0x3c, !PT ;  /* 0x000000040505a212 */ /* 0x000fc800078e3cff */
[----:B------:R-:W-:-:S04]  /*1ca60*/  @!P2 LOP3.LUT R4, R5, R4, RZ, 0x3c, !PT ;  /* 0x000000040504a212 */ /* 0x000fc800078e3cff */
[----:B------:R-:W-:-:S05]  /*1ca70*/  @!P2 LOP3.LUT R5, R5, R4, RZ, 0x3c, !PT ;  /* 0x000000040505a212 */ /* 0x000fca00078e3cff */
[----:B------:R-:W-:Y:S04]  /*1ca80*/  @!P2 LDGSTS.E.BYPASS.LTC128B.128 [R8+0x11400], desc[UR40][R4.64], !P0 ;  /* 0x114000000408afae */ /* 0x000fe8000c101d68 */
[----:B------:R0:W-:Y:S02]  /*1ca90*/  @!P2 LDGSTS.E.BYPASS.LTC128B.128 [R8+0x15400], desc[UR40][R4.64+0x80], !P1 ;  /* 0x154000800408afae */ /* 0x0001e4000c901d68 */
[----:B0-----:R-:W-:-:S04]  /*1caa0*/  IADD3 R4, R17, 0x30, RZ ;  /* 0x0000003011047810 */ /* 0x001fc80007ffe0ff */
        /* <DEDUP_REMOVED lines=34> */
[----:B------:R-:W0:Y:S04]  /*1ccd0*/  SHFL.IDX PT, R4, R3, 0x6, 0x181f ;  /* 0x00d81f0003047f89 */ /* 0x000e2800000e0000 */
[----:B------:R-:W1:Y:S07]  /*1cce0*/  SHFL.IDX PT, R3, R3, 0x7, 0x181f ;  /* 0x00f81f0003037f89 */ /* 0x000e6e00000e0000 */
[----:B0-----:R-:W-:-:S05]  /*1ccf0*/  @!P2 LEA R5, P3, R9, R4, 0x1 ;  /* 0x000000040905a211 */ /* 0x001fca00078608ff */
[----:B------:R-:W-:-:S05]  /*1cd00*/  @!P2 IMAD.X R4, RZ, RZ, R6, P3 ;  /* 0x000000ffff04a224 */ /* 0x000fca00018e0606 */
[----:B------:R-:W-:-:S04]  /*1cd10*/  @!P2 LOP3.LUT R5, R5, R4, RZ, 0x3c, !PT ;  /* 0x000000040505a212 */ /* 0x000fc800078e3cff */
[----:B------:R-:W-:-:S04]  /*1cd20*/  @!P2 LOP3.LUT R4, R5, R4, RZ, 0x3c, !PT ;  /* 0x000000040504a212 */ /* 0x000fc800078e3cff */
[----:B------:R-:W-:-:S05]  /*1cd30*/  @!P2 LOP3.LUT R5, R5, R4, RZ, 0x3c, !PT ;  /* 0x000000040505a212 */ /* 0x000fca00078e3cff */
[----:B------:R-:W-:Y:S04]  /*1cd40*/  @!P2 LDGSTS.E.BYPASS.LTC128B.128 [R8+0x13400], desc[UR40][R4.64], !P0 ;  /* 0x134000000408afae */ /* 0x000fe8000c101d68 */
[----:B------:R0:W-:Y:S04]  /*1cd50*/  @!P2 LDGSTS.E.BYPASS.LTC128B.128 [R8+0x17400], desc[UR40][R4.64+0x80], !P1 ;  /* 0x174000800408afae */ /* 0x0001e8000c901d68 */
[----:B01----:R0:W2:Y:S02]  /*1cd60*/  SHFL.IDX PT, R4, R2, 0x7, 0x181f ;  /* 0x00f81f0002047f89 */ /* 0x0030a400000e0000 */
.L_x_3172:
[----:B------:R-:W-:Y:S01]  /*1cd70*/  IADD3 R17, R17, 0x70, RZ ;  /* 0x0000007011117810 */ /* 0x000fe20007ffe0ff */
[----:B------:R-:W-:Y:S03]  /*1cd80*/  BSSY B0, `(.L_x_2982) ;  /* 0x000000a000007945 */ /* 0x000fe60003800000 */
[----:B------:R-:W-:-:S13]  /*1cd90*/  ISETP.GE.AND P2, PT, R17, R0, PT ;  /* 0x000000001100720c */ /* 0x000fda0003f46270 */
[----:B------:R-:W-:Y:S05]  /*1cda0*/  @P2 BRA `(.L_x_2983) ;  /* 0x00000000001c2947 */ /* 0x000fea0003800000 */
[----:B0-----:R-:W-:-:S05]  /*1cdb0*/  LEA R2, P2, R9, R3, 0x1 ;  /* 0x0000000309027211 */ /* 0x001fca00078408ff */
[----:B--2---:R-:W-:-:S05]  /*1cdc0*/  IMAD.X R3, RZ, RZ, R4, P2 ;  /* 0x000000ffff037224 */ /* 0x004fca00010e0604 */
[----:B------:R-:W-:Y:S01]  /*1cdd0*/  @!PT LDS RZ, [RZ] ;  /* 0x00000000fffff984 */ /* 0x000fe20000000800 */
[----:B------:R-:W-:Y:S01]  /*1cde0*/  @!PT LDS RZ, [RZ] ;  /* 0x00000000fffff984 */ /* 0x000fe20000000800 */
[----:B------:R-:W-:Y:S01]  /*1cdf0*/  @!PT LDS RZ, [RZ] ;  /* 0x00000000fffff984 */ /* 0x000fe20000000800 */
[----:B------:R1:W-:Y:S04]  /*1ce00*/  LDGSTS.E.BYPASS.LTC128B.128 [R8+0x13c00], desc[UR40][R2.64], !P0 ;  /* 0x13c0000002087fae */ /* 0x0003e8000c101d68 */
[----:B------:R1:W-:Y:S02]  /*1ce10*/  LDGSTS.E.BYPASS.LTC128B.128 [R8+0x17c00], desc[UR40][R2.64+0x80], !P1 ;  /* 0x17c0008002087fae */ /* 0x0003e4000c901d68 */
.L_x_2983:
[----:B------:R-:W-:Y:S05]  /*1ce20*/  BSYNC B0 ;  /* 0x0000000000007941 */ /* 0x000fea0003800000 */
.L_x_2982:
[----:B-1----:R-:W3:Y:S01]  /*1ce30*/  LDL R8, [R1+0x4] ;  /* 0x0000040001087983 */ /* 0x002ee20000100800 */
[----:B------:R-:W-:Y:S01]  /*1ce40*/  PLOP3.LUT P0, PT, PT, PT, PT, 0x80, 0x0 ;  /* 0x000000000000781c */ /* 0x000fe20003f0f070 */
[----:B------:R-:W-:Y:S01]  /*1ce50*/  NOP ;  /* 0x0000000000007918 */ /* 0x000fe20000000000 */
[----:B---3--:R-:W-:-:S11]  /*1ce60*/  VIADD R10, R8, 0x28800 ;  /* 0x00028800080a7836 */ /* 0x008fd60000000000 */
.L_x_2984:
[----:B0-----:R-:W3:Y:S01]  /*1ce70*/  LDL R2, [R1+0x4] ;  /* 0x0000040001027983 */ /* 0x001ee20000100800 */
[----:B------:R-:W-:Y:S02]  /*1ce80*/  PLOP3.LUT P1, PT, P1, P0, PT, 0xa2, 0x0 ;  /* 0x000000000000781c */ /* 0x000fe40000f21472 */
[----:B---3--:R-:W-:-:S08]  /*1ce90*/  @P0 R2UR P1, UR4, R2 ;  /* 0x00000000020402ca */ /* 0x008fd00000020000 */
[----:B------:R-:W-:-:S05]  /*1cea0*/  @P0 PLOP3.LUT P0, PT, P1, PT, PT, 0x80, 0x0 ;  /* 0x000000000000081c */ /* 0x000fca0000f0f070 */
[----:B------:R-:W-:Y:S01]  /*1ceb0*/  @!P1 SYNCS.ARRIVE.TRANS64.RED.A0T1 RZ, [UR4+0x28800], RZ ;  /* 0x028800ffffff99a7 */ /* 0x000fe20008200404 */
[----:B------:R-:W-:Y:S07]  /*1cec0*/  @!P1 ARRIVES.LDGSTSBAR.64.TRANSCNT [UR4+0x28800] ;  /* 0x02880000ff0099b0 */ /* 0x000fee0008000a84 */
[----:B------:R-:W-:Y:S05]  /*1ced0*/  @P0 BRA.U.ANY `(.L_x_2984) ;  /* 0xfffffffd00e40947 */ /* 0x000fea000393ffff */
[----:B------:R-:W3:Y:S02]  /*1cee0*/  LDL.LU R3, [R1+0x50] ;  /* 0x0000500001037983 */ /* 0x000ee40000300800 */
[----:B---3--:R-:W-:-:S05]  /*1cef0*/  VIADD R3, R3, 0x1 ;  /* 0x0000000103037836 */ /* 0x008fca0000000000 */
        /* <DEDUP_REMOVED lines=10> */
.L_x_3173:
[----:B------:R-:W-:Y:S05]  /*1cfa0*/  BSYNC B0 ;  /* 0x0000000000007941 */ /* 0x000fea0003800000 */
.L_x_2985:
[----:B0-----:R-:W3:Y:S01]  /*1cfb0*/  LDL R2, [R1+0x34] ;  /* 0x0000340001027983 */ /* 0x001ee20000100800 */
[----:B------:R-:W-:Y:S01]  /*1cfc0*/  BSSY B0, `(.L_x_2987) ;  /* 0x00001f2000007945 */ /* 0x000fe20003800000 */
[----:B---3--:R-:W-:-:S13]  /*1cfd0*/  ISETP.GE.AND P0, PT, R2, 0x2, PT ;  /* 0x000000020200780c */ /* 0x008fda0003f06270 */
[----:B------:R-:W-:Y:S05]  /*1cfe0*/  @!P0 BRA `(.L_x_2988) ;  /* 0x0000001c00bc8947 */ /* 0x000fea0003800000 */
[C---:B------:R-:W-:Y:S01]  /*1cff0*/  LOP3.LUT R0, R2.reuse, 0x1, RZ, 0xc0, !PT ;  /* 0x0000000102007812 */ /* 0x040fe200078ec0ff */
[----:B------:R-:W-:Y:S01]  /*1d000*/  VIADD R2, R2, 0xfffffffe ;  /* 0xfffffffe02027836 */ /* 0x000fe20000000000 */
[----:B------:R-:W-:Y:S02]  /*1d010*/  BSSY B2, `(.L_x_2989) ;  /* 0x00000aa000027945 */ /* 0x000fe40003800000 */
[----:B------:R-:W-:Y:S01]  /*1d020*/  ISETP.NE.U32.AND P0, PT, R0, 0x1, PT ;  /* 0x000000010000780c */ /* 0x000fe20003f05070 */
[----:B------:R-:W-:-:S12]  /*1d030*/  IMAD.MOV.U32 R0, RZ, RZ, R2 ;  /* 0x000000ffff007224 */ /* 0x000fd800078e0002 */
[----:B------:R-:W-:Y:S05]  /*1d040*/  @!P0 BRA `(.L_x_2990) ;  /* 0x0000000800988947 */ /* 0x000fea0003800000 */
        /* <DEDUP_REMOVED lines=14> */
[----:B------:R-:W-:Y:S02]  /*1d130*/  ISETP.NE.AND.EX P0, PT, RZ, UR5, PT, P0 ;  /* 0x00000005ff007c0c */ /* 0x000fe4000bf05300 */
[----:B------:R-:W-:-:S11]  /*1d140*/  MOV R6, R2 ;  /* 0x0000000200067202 */ /* 0x000fd60000000f00 */
        /* <DEDUP_REMOVED lines=11> */
[--C-:B------:R-:W-:Y:S02]  /*1d200*/  IMAD.MOV R6, RZ, RZ, -R0.reuse ;  /* 0x000000ffff067224 */ /* 0x100fe400078e0a00 */
[----:B------:R-:W-:Y:S02]  /*1d210*/  IMAD.MOV.U32 R4, RZ, RZ, R0 ;  /* 0x000000ffff047224 */ /* 0x000fe400078e0000 */
[----:B------:R-:W-:Y:S02]  /*1d220*/  IMAD R6, R3, R6, R2 ;  /* 0x0000000603067224 */ /* 0x000fe400078e0202 */
[----:B--2---:R-:W-:-:S04]  /*1d230*/  IMAD R3, R9, UR6, RZ ;  /* 0x0000000609037c24 */ /* 0x004fc8000f8e02ff */
[C---:B---3--:R-:W-:Y:S02]  /*1d240*/  IMAD R3, R8.reuse, UR7, R3 ;  /* 0x0000000708037c24 */ /* 0x048fe4000f8e0203 */
[----:B------:R-:W-:-:S05]  /*1d250*/  IMAD.WIDE.U32 R4, R8, UR6, R4 ;  /* 0x0000000608047c25 */ /* 0x000fca000f8e0004 */
[----:B------:R-:W-:Y:S02]  /*1d260*/  IADD3 R0, R3, R5, RZ ;  /* 0x0000000503007210 */ /* 0x000fe40007ffe0ff */
[----:B------:R-:W-:-:S04]  /*1d270*/  LEA R8, P0, R4, UR4, 0x2 ;  /* 0x0000000404087c11 */ /* 0x000fc8000f8010ff */
[----:B------:R-:W-:-:S05]  /*1d280*/  LEA.HI.X R9, R4, UR5, R0, 0x2, P0 ;  /* 0x0000000504097c11 */ /* 0x000fca00080f1400 */
[----:B------:R0:W5:Y:S04]  /*1d290*/  LDG.E R4, desc[UR40][R8.64] ;  /* 0x0000002808047981 */ /* 0x000168000c1e1900 */
.L_x_2993:
[----:B------:R-:W2:Y:S01]  /*1d2a0*/  LDL R0, [R1+0x4] ;  /* 0x0000040001007983 */ /* 0x000ea20000100800 */
[----:B------:R-:W-:Y:S01]  /*1d2b0*/  BSSY B3, `(.L_x_2994) ;  /* 0x0000005000037945 */ /* 0x000fe20003800000 */
[----:B--2---:R-:W-:Y:S01]  /*1d2c0*/  IMAD R3, R7, 0x8, R0 ;  /* 0x0000000807037824 */ /* 0x004fe200078e0200 */
[----:B------:R-:W-:-:S04]  /*1d2d0*/  SHF.L.U32 R0, R11, 0x1f, RZ ;  /* 0x0000001f0b007819 */ /* 0x000fc800000006ff */
[----:B------:R-:W1:Y:S02]  /*1d2e0*/  SYNCS.PHASECHK.TRANS64.TRYWAIT P0, [R3+URZ+0x28840], R0 ;  /* 0x02884000030075a7 */ /* 0x000e64000800017f */
[----:B-1----:R-:W-:Y:S05]  /*1d2f0*/  @!P0 BRA `(.L_x_2995) ;  /* 0x0000005c00348947 */ /* 0x002fea0003800000 */
.L_x_3174:
[----:B------:R-:W-:Y:S05]  /*1d300*/  BSYNC B3 ;  /* 0x0000000000037941 */ /* 0x000fea0003800000 */
.L_x_2994:
        /* <DEDUP_REMOVED lines=12> */
.L_x_2997:
[----:B------:R-:W-:Y:S05]  /*1d3d0*/  BSYNC B3 ;  /* 0x0000000000037941 */ /* 0x000fea0003800000 */
.L_x_2996:
[----:B------:R-:W2:Y:S04]  /*1d3e0*/  LDL R5, [R1+0x4] ;  /* 0x0000040001057983 */ /* 0x000ea80000100800 */
[----:B-1----:R-:W3:Y:S01]  /*1d3f0*/  LDL R0, [R1+0x18] ;  /* 0x0000180001007983 */ /* 0x002ee20000100800 */
[----:B0-----:R-:W-:Y:S01]  /*1d400*/  IMAD.MOV.U32 R9, RZ, RZ, RZ ;  /* 0x000000ffff097224 */ /* 0x001fe200078e00ff */
[----:B------:R-:W-:Y:S01]  /*1d410*/  UIADD3 UR4, UP0, UR38, 0x370, URZ ;  /* 0x0000037026047890 */ /* 0x000fe2000ff1e03f */
[----:B------:R-:W-:Y:S01]  /*1d420*/  PLOP3.LUT P0, PT, PT, PT, PT, 0x80, 0x0 ;  /* 0x000000000000781c */ /* 0x000fe20003f0f070 */
[----:B------:R-:W-:Y:S01]  /*1d430*/  VIADD R3, R3, 0x28830 ;  /* 0x0002883003037836 */ /* 0x000fe20000000000 */
[----:B------:R-:W-:Y:S01]  /*1d440*/  UMOV UR6, 0x0 ;  /* 0x0000000000067882 */ /* 0x000fe20000000000 */
[----:B------:R-:W-:Y:S01]  /*1d450*/  R2UR UR10, R9 ;  /* 0x00000000090a72ca */ /* 0x000fe200000e0000 */
[----:B------:R-:W-:Y:S01]  /*1d460*/  UIADD3.X UR5, URZ, UR39, URZ, UP0, !UPT ;  /* 0x000000273f057290 */ /* 0x000fe200087fe43f */
[----:B------:R-:W-:Y:S01]  /*1d470*/  UMOV UR7, 0x14f00000 ;  /* 0x14f0000000077882 */ /* 0x000fe20000000000 */
[----:B--2---:R-:W-:Y:S01]  /*1d480*/  LEA R8, R7, R5, 0xf ;  /* 0x0000000507087211 */ /* 0x004fe200078e78ff */
[----:B---3--:R-:W-:-:S04]  /*1d490*/  IMAD R0, R6, 0x80, R0 ;  /* 0x0000008006007824 */ /* 0x008fc800078e0200 */
[----:B------:R-:W-:-:S07]  /*1d4a0*/  VIADD R5, R8, 0x18400 ;  /* 0x0001840008057836 */ /* 0x000fce0000000000 */
.L_x_2998:
        /* <DEDUP_REMOVED lines=16> */
.L_x_2999:
        /* <DEDUP_REMOVED lines=17> */
.L_x_3175:
[----:B------:R-:W-:Y:S05]  /*1d6c0*/  BSYNC B3 ;  /* 0x0000000000037941 */ /* 0x000fea0003800000 */
.L_x_3000:
        /* <DEDUP_REMOVED lines=14> */
.L_x_3003:
[----:B------:R-:W-:Y:S05]  /*1d7b0*/  BSYNC B3 ;  /* 0x0000000000037941 */ /* 0x000fea0003800000 */
.L_x_3002:
[----:B------:R-:W2:Y:S04]  /*1d7c0*/  LDL R5, [R1+0x18] ;  /* 0x0000180001057983 */ /* 0x000ea80000100800 */
[----:B0-----:R-:W2:Y:S01]  /*1d7d0*/  LDL.LU R3, [R1+0xc] ;  /* 0x00000c0001037983 */ /* 0x001ea20000300800 */
[----:B------:R-:W-:Y:S01]  /*1d7e0*/  R2UR UR10, R9 ;  /* 0x00000000090a72ca */ /* 0x000fe200000e0000 */
[----:B-----5:R-:W-:Y:S01]  /*1d7f0*/  IMAD R0, R8, 0x8, R15 ;  /* 0x0000000808007824 */ /* 0x020fe200078e020f */
[----:B------:R-:W-:Y:S01]  /*1d800*/  R2UR UR6, R12 ;  /* 0x000000000c0672ca */ /* 0x000fe200000e0000 */
[----:B------:R-:W-:Y:S01]  /*1d810*/  UIADD3 UR4, UP0, UR38, 0x470, URZ ;  /* 0x0000047026047890 */ /* 0x000fe2000ff1e03f */
[----:B------:R-:W-:Y:S01]  /*1d820*/  R2UR UR7, R13 ;  /* 0x000000000d0772ca */ /* 0x000fe200000e0000 */
[----:B------:R-:W-:Y:S01]  /*1d830*/  VIADD R0, R0, 0x28850 ;  /* 0x0002885000007836 */ /* 0x000fe20000000000 */
[----:B------:R-:W-:Y:S01]  /*1d840*/  LEA R8, R8, R15, 0xf ;  /* 0x0000000f08087211 */ /* 0x000fe200078e78ff */
[----:B------:R-:W-:Y:S01]  /*1d850*/  UIADD3.X UR5, URZ, UR39, URZ, UP0, !UPT ;  /* 0x000000273f057290 */ /* 0x000fe200087fe43f */
[----:B------:R-:W-:Y:S01]  /*1d860*/  PLOP3.LUT P0, PT, PT, PT, PT, 0x80, 0x0 ;  /* 0x000000000000781c */ /* 0x000fe20003f0f070 */
[----:B--2---:R-:W-:-:S02]  /*1d870*/  IMAD R3, R3, 0x80, R5 ;  /* 0x0000008003037824 */ /* 0x004fc400078e0205 */
[----:B------:R-:W-:-:S10]  /*1d880*/  VIADD R5, R8, 0x400 ;  /* 0x0000040008057836 */ /* 0x000fd40000000000 */
.L_x_3004:
        /* <DEDUP_REMOVED lines=11> */
[----:B------:R-:W-:Y:S02]  /*1d940*/  R2UR UR10, R14 ;  /* 0x000000000e0a72ca */ /* 0x000fe400000e0000 */
[----:B------:R-:W-:Y:S02]  /*1d950*/  R2UR UR6, R12 ;  /* 0x000000000c0672ca */ /* 0x000fe400000e0000 */
[----:B------:R-:W-:Y:S02]  /*1d960*/  R2UR UR7, R13 ;  /* 0x000000000d0772ca */ /* 0x000fe400000e0000 */
[----:B------:R-:W-:Y:S02]  /*1d970*/  PLOP3.LUT P0, PT, PT, PT, PT, 0x80, 0x0 ;  /* 0x000000000000781c */ /* 0x000fe40003f0f070 */
[----:B------:R-:W-:-:S11]  /*1d980*/  IADD3 R5, R8, 0x4400, RZ ;  /* 0x0000440008057810 */ /* 0x000fd60007ffe0ff */
.L_x_3005:
        /* <DEDUP_REMOVED lines=13> */
.L_x_2992:
[----:B------:R-:W-:Y:S05]  /*1da60*/  BSYNC B1 ;  /* 0x0000000000017941 */ /* 0x000fea0003800000 */
.L_x_2991:
[----:B------:R-:W2:Y:S04]  /*1da70*/  LDL.LU R0, [R1+0x34] ;  /* 0x0000340001007983 */ /* 0x000ea80000300800 */
[----:B------:R3:W-:Y:S04]  /*1da80*/  STL [R1+0x8], R7 ;  /* 0x0000080701007387 */ /* 0x0007e80000100800 */
[----:B------:R3:W-:Y:S02]  /*1da90*/  STL [R1+0x14], R11 ;  /* 0x0000140b01007387 */ /* 0x0007e40000100800 */
[----:B--23--:R-:W-:-:S07]  /*1daa0*/  VIADD R0, R0, 0xfffffffd ;  /* 0xfffffffd00007836 */ /* 0x00cfce0000000000 */
.L_x_2990:
[----:B------:R-:W-:Y:S05]  /*1dab0*/  BSYNC B2 ;  /* 0x0000000000027941 */ /* 0x000fea0003800000 */
.L_x_2989:
[----:B------:R-:W-:-:S13]  /*1dac0*/  ISETP.NE.AND P0, PT, R2, RZ, PT ;  /* 0x000000ff0200720c */ /* 0x000fda0003f05270 */
[----:B------:R-:W-:Y:S05]  /*1dad0*/  @!P0 BRA `(.L_x_2988) ;  /* 0x0000001400008947 */ /* 0x000fea0003800000 */
[----:B------:R3:W5:Y:S02]  /*1dae0*/  LDL R7, [R1] ;  /* 0x0000000001077983 */ /* 0x0007640000100800 */
.L_x_3036:
[----:B0-2---:R-:W2:Y:S04]  /*1daf0*/  LDL R4, [R1+0x24] ;  /* 0x0000240001047983 */ /* 0x005ea80000100800 */
[----:B------:R-:W4:Y:S04]  /*1db00*/  LDL R3, [R1+0x8] ;  /* 0x0000080001037983 */ /* 0x000f280000100800 */
[----:B---3--:R-:W3:Y:S01]  /*1db10*/  LDL R2, [R1+0x14] ;  /* 0x0000140001027983 */ /* 0x008ee20000100800 */
[----:B------:R-:W-:Y:S05]  /*1db20*/  YIELD ;  /* 0x0000000000007946 */ /* 0x000fea0003800000 */
[----:B------:R-:W-:Y:S01]  /*1db30*/  BSSY B1, `(.L_x_3006) ;  /* 0x000009a000017945 */ /* 0x000fe20003800000 */
[----:B--2---:R-:W-:Y:S01]  /*1db40*/  LOP3.LUT P1, RZ, R4, 0x1, RZ, 0xc0, !PT ;  /* 0x0000000104ff7812 */ /* 0x004fe2000782c0ff */
[----:B----4-:R-:W-:-:S05]  /*1db50*/  VIADD R4, R3, 0x1 ;  /* 0x0000000103047836 */ /* 0x010fca0000000000 */
[----:B------:R-:W-:-:S04]  /*1db60*/  ISETP.NE.AND P0, PT, R4, 0x2, PT ;  /* 0x000000020400780c */ /* 0x000fc80003f05270 */
[----:B------:R-:W-:Y:S02]  /*1db70*/  SEL R5, RZ, 0x1, P0 ;  /* 0x00000001ff057807 */ /* 0x000fe40000000000 */
[----:B------:R-:W-:Y:S02]  /*1db80*/  SEL R4, R4, RZ, P0 ;  /* 0x000000ff04047207 */ /* 0x000fe40000000000 */
[----:B---3--:R-:W-:Y:S01]  /*1db90*/  LOP3.LUT R5, R2, R5, RZ, 0x3c, !PT ;  /* 0x0000000502057212 */ /* 0x008fe200078e3cff */
        /* <DEDUP_REMOVED lines=25> */
.L_x_3008:
[----:B------:R-:W2:Y:S01]  /*1dd30*/  LDL R2, [R1+0x4] ;  /* 0x0000040001027983 */ /* 0x000ea20000100800 */
[----:B------:R-:W-:Y:S01]  /*1dd40*/  BSSY B2, `(.L_x_3009) ;  /* 0x0000005000027945 */ /* 0x000fe20003800000 */
[----:B--2---:R-:W-:Y:S01]  /*1dd50*/  IMAD R3, R4, 0x8, R2 ;  /* 0x0000000804037824 */ /* 0x004fe200078e0202 */
[----:B------:R-:W-:-:S04]  /*1dd60*/  SHF.L.U32 R2, R5, 0x1f, RZ ;  /* 0x0000001f05027819 */ /* 0x000fc800000006ff */
[----:B------:R-:W2:Y:S02]  /*1dd70*/  SYNCS.PHASECHK.TRANS64.TRYWAIT P0, [R3+URZ+0x28840], R2 ;  /* 0x02884002030075a7 */ /* 0x000ea4000800017f */
[----:B--2---:R-:W-:Y:S05]  /*1dd80*/  @!P0 BRA `(.L_x_3010) ;  /* 0x0000005000b88947 */ /* 0x004fea0003800000 */
.L_x_3176:
[----:B------:R-:W-:Y:S05]  /*1dd90*/  BSYNC B2 ;  /* 0x0000000000027941 */ /* 0x000fea0003800000 */
.L_x_3009:
[----:B0-----:R-:W0:Y:S01]  /*1dda0*/  S2R R6, SR_TID.X ;  /* 0x0000000000067919 */ /* 0x001e220000002100 */
[----:B------:R-:W-:Y:S01]  /*1ddb0*/  BSSY B2, `(.L_x_3011) ;  /* 0x000000b000027945 */ /* 0x000fe20003800000 */
[----:B0-----:R-:W-:-:S04]  /*1ddc0*/  LOP3.LUT R6, R6, 0x7f, RZ, 0xc0, !PT ;  /* 0x0000007f06067812 */ /* 0x001fc800078ec0ff */
[----:B------:R-:W-:-:S13]  /*1ddd0*/  ISETP.NE.AND P1, PT, R6, RZ, PT ;  /* 0x000000ff0600720c */ /* 0x000fda0003f25270 */
[----:B------:R-:W-:Y:S05]  /*1dde0*/  @P1 BRA `(.L_x_3012) ;  /* 0x00000000001c1947 */ /* 0x000fea0003800000 */
[----:B------:R-:W0:Y:S01]  /*1ddf0*/  S2R R6, SR_TID.X ;  /* 0x0000000000067919 */ /* 0x000e220000002100 */
[----:B--2---:R-:W-:-:S04]  /*1de00*/  MOV R2, 0x8000 ;  /* 0x0000800000027802 */ /* 0x004fc80000000f00 */
[----:B------:R3:W-:Y:S01]  /*1de10*/  SYNCS.ARRIVE.TRANS64 RZ, [R3+URZ+0x28830], R2 ;  /* 0x0288300203ff79a7 */ /* 0x0007e2000800003f */
[----:B0-----:R-:W-:-:S04]  /*1de20*/  LOP3.LUT R6, R6, 0x1f, RZ, 0xc0, !PT ;  /* 0x0000001f06067812 */ /* 0x001fc800078ec0ff */
[----:B------:R-:W-:-:S13]  /*1de30*/  ISETP.NE.AND P0, PT, R6, RZ, PT ;  /* 0x000000ff0600720c */ /* 0x000fda0003f05270 */
[----:B---3--:R-:W-:Y:S05]  /*1de40*/  @!P0 BRA `(.L_x_3012) ;  /* 0x0000000000048947 */ /* 0x008fea0003800000 */
[----:B------:R-:W-:Y:S01]  /*1de50*/  BPT.TRAP 0x1 ;  /* 0x000000040000795c */ /* 0x000fe20000300000 */
.L_x_3012:
[----:B------:R-:W-:Y:S05]  /*1de60*/  BSYNC B2 ;  /* 0x0000000000027941 */ /* 0x000fea0003800000 */
.L_x_3011:
        /* <DEDUP_REMOVED lines=13> */
.L_x_3013:
        /* <DEDUP_REMOVED lines=16> */
.L_x_3014:
        /* <DEDUP_REMOVED lines=13> */
[----:B--2---:R-:W-:Y:S02]  /*1e110*/  SHF.L.U32 R3, R12, 0x1f, RZ ;  /* 0x0000001f0c037819 */ /* 0x004fe400000006ff */
[----:B---3--:R-:W-:-:S04]  /*1e120*/  LEA R2, R9, R10, 0x3 ;  /* 0x0000000a09027211 */ /* 0x008fc800078e18ff */
[----:B------:R-:W0:Y:S02]  /*1e130*/  SYNCS.PHASECHK.TRANS64.TRYWAIT P0, [R2+URZ+0x60], R3 ;  /* 0x00006003020075a7 */ /* 0x000e24000800017f */
[----:B0-----:R-:W-:Y:S05]  /*1e140*/  @!P0 BRA `(.L_x_3016) ;  /* 0x0000004c00dc8947 */ /* 0x001fea0003800000 */
.L_x_3177:
[----:B------:R-:W-:Y:S05]  /*1e150*/  BSYNC B2 ;  /* 0x0000000000027941 */ /* 0x000fea0003800000 */
.L_x_3015:
        /* <DEDUP_REMOVED lines=11> */
.L_x_3018:
[----:B------:R-:W-:Y:S05]  /*1e210*/  BSYNC B2 ;  /* 0x0000000000027941 */ /* 0x000fea0003800000 */
.L_x_3017:
        /* <DEDUP_REMOVED lines=14> */
.L_x_3019:
        /* <DEDUP_REMOVED lines=16> */
.L_x_3020:
        /* <DEDUP_REMOVED lines=13> */
.L_x_3007:
[----:B------:R-:W-:Y:S05]  /*1e4d0*/  BSYNC B1 ;  /* 0x0000000000017941 */ /* 0x000fea0003800000 */
.L_x_3006:
        /* <DEDUP_REMOVED lines=12> */
[----:B------:R-:W-:Y:S01]  /*1e5a0*/  VIADD R6, R0, 0xffffffff ;  /* 0xffffffff00067836 */ /* 0x000fe20000000000 */
        /* <DEDUP_REMOVED lines=22> */
.L_x_3023:
[----:B------:R-:W4:Y:S01]  /*1e710*/  LDL R2, [R1+0x4] ;  /* 0x0000040001027983 */ /* 0x000f220000100800 */
[----:B------:R-:W-:Y:S01]  /*1e720*/  SHF.L.U32 R3, R11, 0x1f, RZ ;  /* 0x0000001f0b037819 */ /* 0x000fe200000006ff */
[----:B------:R-:W-:Y:S01]  /*1e730*/  BSSY B2, `(.L_x_3024) ;  /* 0x0000004000027945 */ /* 0x000fe20003800000 */
[----:B----4-:R-:W-:-:S04]  /*1e740*/  IMAD R2, R12, 0x8, R2 ;  /* 0x000000080c027824 */ /* 0x010fc800078e0202 */
[----:B------:R-:W4:Y:S02]  /*1e750*/  SYNCS.PHASECHK.TRANS64.TRYWAIT P0, [R2+URZ+0x28840], R3 ;  /* 0x02884003020075a7 */ /* 0x000f24000800017f */
[----:B----4-:R-:W-:Y:S05]  /*1e760*/  @!P0 BRA `(.L_x_3025) ;  /* 0x0000004800688947 */ /* 0x010fea0003800000 */
.L_x_3178:
[----:B------:R-:W-:Y:S05]  /*1e770*/  BSYNC B2 ;  /* 0x0000000000027941 */ /* 0x000fea0003800000 */
.L_x_3024:
        /* <DEDUP_REMOVED lines=12> */
.L_x_3027:
[----:B------:R-:W-:Y:S05]  /*1e840*/  BSYNC B2 ;  /* 0x0000000000027941 */ /* 0x000fea0003800000 */
.L_x_3026:
[----:B----4-:R-:W3:Y:S04]  /*1e850*/  LDL R2, [R1+0x8] ;  /* 0x0000080001027983 */ /* 0x010ee80000100800 */
[----:B------:R-:W4:Y:S04]  /*1e860*/  LDL R9, [R1+0x4] ;  /* 0x0000040001097983 */ /* 0x000f280000100800 */
[----:B------:R-:W4:Y:S01]  /*1e870*/  LDL R8, [R1+0x18] ;  /* 0x0000180001087983 */ /* 0x000f220000100800 */
[----:B--2---:R-:W-:-:S04]  /*1e880*/  MOV R11, RZ ;  /* 0x000000ff000b7202 */ /* 0x004fc80000000f00 */
[----:B------:R-:W-:Y:S01]  /*1e890*/  R2UR UR10, R11 ;  /* 0x000000000b0a72ca */ /* 0x000fe200000e0000 */
[----:B------:R-:W-:Y:S01]  /*1e8a0*/  UIADD3 UR4, UP0, UR38, 0x370, URZ ;  /* 0x0000037026047890 */ /* 0x000fe2000ff1e03f */
[----:B------:R-:W-:Y:S01]  /*1e8b0*/  PLOP3.LUT P0, PT, PT, PT, PT, 0x80, 0x0 ;  /* 0x000000000000781c */ /* 0x000fe20003f0f070 */
[----:B------:R-:W-:Y:S01]  /*1e8c0*/  UMOV UR6, 0x0 ;  /* 0x0000000000067882 */ /* 0x000fe20000000000 */
[----:B------:R-:W-:Y:S01]  /*1e8d0*/  UMOV UR7, 0x14f00000 ;  /* 0x14f0000000077882 */ /* 0x000fe20000000000 */
[----:B------:R-:W-:Y:S01]  /*1e8e0*/  UIADD3.X UR5, URZ, UR39, URZ, UP0, !UPT ;  /* 0x000000273f057290 */ /* 0x000fe200087fe43f */
[C---:B---3--:R-:W-:Y:S02]  /*1e8f0*/  IMAD R3, R2.reuse, 0x8, R10 ;  /* 0x0000000802037824 */ /* 0x048fe400078e020a */
[----:B----4-:R-:W-:Y:S02]  /*1e900*/  IMAD R2, R2, 0x8000, R9 ;  /* 0x0000800002027824 */ /* 0x010fe400078e0209 */
[----:B------:R-:W-:Y:S01]  /*1e910*/  VIADD R3, R3, 0x30 ;  /* 0x0000003003037836 */ /* 0x000fe20000000000 */
[----:B------:R-:W-:Y:S01]  /*1e920*/  LEA R8, R6, R8, 0x7 ;  /* 0x0000000806087211 */ /* 0x000fe200078e38ff */
[----:B------:R-:W-:-:S07]  /*1e930*/  VIADD R9, R2, 0x18400 ;  /* 0x0001840002097836 */ /* 0x000fce0000000000 */
.L_x_3028:
        /* <DEDUP_REMOVED lines=16> */
.L_x_3029:
        /* <DEDUP_REMOVED lines=15> */
.L_x_3179:
[----:B------:R-:W-:Y:S05]  /*1eb30*/  BSYNC B2 ;  /* 0x0000000000027941 */ /* 0x000fea0003800000 */
.L_x_3030:
        /* <DEDUP_REMOVED lines=11> */
.L_x_3033:
[----:B------:R-:W-:Y:S05]  /*1ebf0*/  BSYNC B2 ;  /* 0x0000000000027941 */ /* 0x000fea0003800000 */
.L_x_3032:
        /* <DEDUP_REMOVED lines=13> */
.L_x_3034:
        /* <DEDUP_REMOVED lines=16> */
.L_x_3035:
        /* <DEDUP_REMOVED lines=13> */
.L_x_3022:
[----:B------:R-:W-:Y:S05]  /*1eea0*/  BSYNC B1 ;  /* 0x0000000000017941 */ /* 0x000fea0003800000 */
.L_x_3021:
[C---:B------:R-:W-:Y:S01]  /*1eeb0*/  ISETP.GT.AND P0, PT, R0.reuse, 0x1, PT ;  /* 0x000000010000780c */ /* 0x040fe20003f04270 */
[----:B------:R-:W-:-:S12]  /*1eec0*/  VIADD R0, R0, 0xfffffffe ;  /* 0xfffffffe00007836 */ /* 0x000fd80000000000 */
[----:B------:R-:W-:Y:S05]  /*1eed0*/  @P0 BRA `(.L_x_3036) ;  /* 0xffffffec00040947 */ /* 0x000fea000383ffff */
.L_x_2988:
[----:B------:R-:W-:Y:S05]  /*1eee0*/  BSYNC B0 ;  /* 0x0000000000007941 */ /* 0x000fea0003800000 */
.L_x_2987:
[----:B------:R-:W4:Y:S01]  /*1eef0*/  S2R R3, SR_TID.X ;  /* 0x0000000000037919 */ /* 0x000f220000002100 */
[----:B------:R-:W-:Y:S01]  /*1ef00*/  BSSY B0, `(.L_x_3037) ;  /* 0x0000010000007945 */ /* 0x000fe20003800000 */
[----:B----4-:R-:W-:-:S04]  /*1ef10*/  LOP3.LUT R3, R3, 0x7f, RZ, 0xc0, !PT ;  /* 0x0000007f03037812 */ /* 0x010fc800078ec0ff */
[----:B------:R-:W-:-:S13]  /*1ef20*/  ISETP.NE.AND P0, PT, R3, RZ, PT ;  /* 0x000000ff0300720c */ /* 0x000fda0003f05270 */
[----:B------:R-:W-:Y:S05]  /*1ef30*/  @P0 BRA `(.L_x_3038) ;  /* 0x0000000000300947 */ /* 0x000fea0003800000 */
[----:B------:R-:W4:Y:S01]  /*1ef40*/  S2R R2, SR_LANEID ;  /* 0x0000000000027919 */ /* 0x000f220000000000 */
[----:B------:R-:W-:Y:S01]  /*1ef50*/  VOTEU.ANY UR4, UPT, PT ;  /* 0x0000000000047886 */ /* 0x000fe200038e0100 */
[----:B0-2---:R-:W0:Y:S01]  /*1ef60*/  LDC.64 R4, c[0x0][0xc60] ;  /* 0x00031800ff047b82 */ /* 0x005e220000000a00 */
[----:B------:R-:W4:Y:S02]  /*1ef70*/  FLO.U32 R0, UR4 ;  /* 0x0000000400007d00 */ /* 0x000f2400080e0000 */
[----:B----4-:R-:W-:-:S06]  /*1ef80*/  ISETP.EQ.U32.AND P0, PT, R0, R2, PT ;  /* 0x000000020000720c */ /* 0x010fcc0003f02070 */
[----:B------:R-:W0:Y:S07]  /*1ef90*/  POPC R2, UR4 ;  /* 0x0000000400027d09 */ /* 0x000e2e0008000000 */
[----:B0-----:R-:W2:Y:S04]  /*1efa0*/  @P0 ATOMG.E.ADD.STRONG.GPU PT, R2, desc[UR40][R4.64], R2 ;  /* 0x00000002040209a8 */ /* 0x001ea800081ee1e8 */
[----:B--2---:R0:W2:Y:S02]  /*1efb0*/  SHFL.IDX PT, R2, R2, R0, 0x1f ;  /* 0x00001f0002027589 */ /* 0x0040a400000e0000 */
[----:B0-----:R-:W0:Y:S02]  /*1efc0*/  S2R R0, SR_LTMASK ;  /* 0x0000000000007919 */ /* 0x001e240000003900 */
[----:B0-----:R-:W-:-:S06]  /*1efd0*/  LOP3.LUT R0, R0, UR4, RZ, 0xc0, !PT ;  /* 0x0000000400007c12 */ /* 0x001fcc000f8ec0ff */
[----:B------:R-:W2:Y:S02]  /*1efe0*/  POPC R0, R0 ;  /* 0x0000000000007309 */ /* 0x000ea40000000000 */
[----:B--2---:R-:W-:-:S07]  /*1eff0*/  IADD3 R16, R2, UR36, R0 ;  /* 0x0000002402107c10 */ /* 0x004fce000fffe000 */
.L_x_3038:
[----:B------:R-:W-:Y:S05]  /*1f000*/  BSYNC B0 ;  /* 0x0000000000007941 */ /* 0x000fea0003800000 */
.L_x_3037:
[----:B------:R-:W4:Y:S01]  /*1f010*/  LDL R0, [R1+0x24] ;  /* 0x0000240001007983 */ /* 0x000f220000100800 */
[----:B------:R-:W-:Y:S01]  /*1f020*/  BSSY B0, `(.L_x_3039) ;  /* 0x0000040000007945 */ /* 0x000fe20003800000 */
[----:B----4-:R-:W-:-:S13]  /*1f030*/  LOP3.LUT P0, RZ, R0, 0x1, RZ, 0xc0, !PT ;  /* 0x0000000100ff7812 */ /* 0x010fda000780c0ff */
[----:B------:R-:W-:Y:S05]  /*1f040*/  @!P0 BRA `(.L_x_3040) ;  /* 0x0000000000f48947 */ /* 0x000fea0003800000 */
[----:B0-2---:R-:W2:Y:S04]  /*1f050*/  LDL R4, [R1+0x4] ;  /* 0x0000040001047983 */ /* 0x005ea80000100800 */
[----:B------:R-:W2:Y:S04]  /*1f060*/  LDL R0, [R1+0x8] ;  /* 0x0000080001007983 */ /* 0x000ea80000100800 */
[----:B------:R-:W4:Y:S01]  /*1f070*/  LDL R2, [R1+0x14] ;  /* 0x0000140001027983 */ /* 0x000f220000100800 */
[----:B------:R-:W-:Y:S01]  /*1f080*/  BSSY B1, `(.L_x_3041) ;  /* 0x0000006000017945 */ /* 0x000fe20003800000 */
[----:B------:R-:W-:Y:S01]  /*1f090*/  ISETP.NE.AND P1, PT, R3, RZ, PT ;  /* 0x000000ff0300720c */ /* 0x000fe20003f25270 */
[----:B--2---:R-:W-:Y:S01]  /*1f0a0*/  IMAD R0, R0, 0x8, R4 ;  /* 0x0000000800007824 */ /* 0x004fe200078e0204 */
[----:B----4-:R-:W-:-:S04]  /*1f0b0*/  SHF.L.U32 R2, R2, 0x1f, RZ ;  /* 0x0000001f02027819 */ /* 0x010fc800000006ff */
[----:B------:R-:W0:Y:S02]  /*1f0c0*/  SYNCS.PHASECHK.TRANS64.TRYWAIT P0, [R0+URZ+0x28860], R2 ;  /* 0x02886002000075a7 */ /* 0x000e24000800017f */
[----:B0-----:R-:W-:Y:S05]  /*1f0d0*/  @!P0 BRA `(.L_x_3042) ;  /* 0x0000004000348947 */ /* 0x001fea0003800000 */
.L_x_3180:
[----:B------:R-:W-:Y:S05]  /*1f0e0*/  BSYNC B1 ;  /* 0x0000000000017941 */ /* 0x000fea0003800000 */
.L_x_3041:
        /* <DEDUP_REMOVED lines=9> */
.L_x_3044:
[----:B------:R-:W-:Y:S05]  /*1f180*/  BSYNC B1 ;  /* 0x0000000000017941 */ /* 0x000fea0003800000 */
.L_x_3043:
        /* <DEDUP_REMOVED lines=11> */
[----:B--2---:R-:W-:Y:S01]  /*1f240*/  LEA R3, R3, R5, 0x7 ;  /* 0x0000000503037211 */ /* 0x004fe200078e38ff */
[----:B----4-:R-:W-:-:S04]  /*1f250*/  IMAD R2, R2, 0x8000, R4 ;  /* 0x0000800002027824 */ /* 0x010fc800078e0204 */
[----:B------:R-:W-:-:S07]  /*1f260*/  VIADD R4, R2, 0x400 ;  /* 0x0000040002047836 */ /* 0x000fce0000000000 */
.L_x_3045:
        /* <DEDUP_REMOVED lines=12> */
[----:B------:R-:W-:Y:S01]  /*1f330*/  UMOV UR6, 0x0 ;  /* 0x0000000000067882 */ /* 0x000fe20000000000 */
[----:B------:R-:W-:Y:S01]  /*1f340*/  IADD3 R2, R2, 0x4400, RZ ;  /* 0x0000440002027810 */ /* 0x000fe20007ffe0ff */
[----:B------:R-:W-:Y:S01]  /*1f350*/  UMOV UR7, 0x14f00000 ;  /* 0x14f0000000077882 */ /* 0x000fe20000000000 */
[----:B------:R-:W-:-:S09]  /*1f360*/  UMOV UR10, 0x40 ;  /* 0x00000040000a7882 */ /* 0x000fd20000000000 */
.L_x_3046:
        /* <DEDUP_REMOVED lines=11> */
.L_x_3040:
[----:B------:R-:W-:Y:S05]  /*1f420*/  BSYNC B0 ;  /* 0x0000000000007941 */ /* 0x000fea0003800000 */
.L_x_3039:
[----:B------:R-:W4:Y:S04]  /*1f430*/  LDL.LU R5, [R1+0x8] ;  /* 0x0000080001057983 */ /* 0x000f280000300800 */
[----:B0-2---:R-:W2:Y:S01]  /*1f440*/  LDL.LU R4, [R1+0x14] ;  /* 0x0000140001047983 */ /* 0x005ea20000300800 */
[----:B----4-:R-:W-:-:S05]  /*1f450*/  VIADD R0, R5, 0x1 ;  /* 0x0000000105007836 */ /* 0x010fca0000000000 */
[----:B------:R-:W-:-:S04]  /*1f460*/  ISETP.NE.AND P0, PT, R0, 0x2, PT ;  /* 0x000000020000780c */ /* 0x000fc80003f05270 */
[----:B------:R-:W-:Y:S02]  /*1f470*/  SEL R2, RZ, 0x1, P0 ;  /* 0x00000001ff027807 */ /* 0x000fe40000000000 */
[----:B------:R-:W-:Y:S02]  /*1f480*/  SEL R0, R0, RZ, P0 ;  /* 0x000000ff00007207 */ /* 0x000fe40000000000 */
[----:B--2---:R-:W-:-:S03]  /*1f490*/  LOP3.LUT R4, R4, R2, RZ, 0x3c, !PT ;  /* 0x0000000204047212 */ /* 0x004fc600078e3cff */
[----:B------:R0:W-:Y:S04]  /*1f4a0*/  STL [R1+0x8], R0 ;  /* 0x0000080001007387 */ /* 0x0001e80000100800 */
[----:B------:R0:W-:Y:S02]  /*1f4b0*/  STL [R1+0x14], R4 ;  /* 0x0000140401007387 */ /* 0x0001e40000100800 */
.L_x_2967:
[----:B------:R-:W-:Y:S05]  /*1f4c0*/  BSYNC B7 ;  /* 0x0000000000077941 */ /* 0x000fea0003800000 */
.L_x_2965:
[----:B0-----:R-:W2:Y:S02]  /*1f4d0*/  LDL R0, [R1+0x24] ;  /* 0x0000240001007983 */ /* 0x001ea40000100800 */
[----:B--2---:R-:W-:-:S13]  /*1f4e0*/  LOP3.LUT P0, RZ, R0, 0x2, RZ, 0xc0, !PT ;  /* 0x0000000200ff7812 */ /* 0x004fda000780c0ff */
[----:B------:R-:W-:Y:S05]  /*1f4f0*/  @!P0 BRA `(.L_x_3047) ;  /* 0x0000000000288947 */ /* 0x000fea0003800000 */
[----:B------:R-:W-:Y:S05]  /*1f500*/  WARPSYNC.ALL ;  /* 0x0000000000007948 */ /* 0x000fea0003800000 */
[----:B------:R-:W0:Y:S08]  /*1f510*/  S2UR UR5, SR_CgaCtaId ;  /* 0x00000000000579c3 */ /* 0x000e300000008800 */
[----:B------:R-:W-:Y:S06]  /*1f520*/  BAR.SYNC.DEFER_BLOCKING 0x5, 0x180 ;  /* 0x0146000000007b1d */ /* 0x000fec0000010000 */
[----:B------:R-:W-:-:S02]  /*1f530*/  UMOV UR4, 0x400 ;  /* 0x0000040000047882 */ /* 0x000fc40000000000 */
[----:B0-----:R-:W-:-:S06]  /*1f540*/  ULEA UR4, UR5, UR4, 0x18 ;  /* 0x0000000405047291 */ /* 0x001fcc000f8ec03f */
[----:B------:R-:W-:-:S05]  /*1f550*/  IMAD.U32 R0, RZ, RZ, UR4 ;  /* 0x00000004ff007e24 */ /* 0x000fca000f8e00ff */
[----:B------:R2:W4:Y:S04]  /*1f560*/  LDS.128 R16, [R0+0x288d0] ;  /* 0x0288d00000107984 */ /* 0x0005280000000c00 */
[----:B------:R2:W-:Y:S01]  /*1f570*/  STL [R1+0x4], R0 ;  /* 0x0000040001007387 */ /* 0x0005e20000100800 */
[----:B------:R-:W-:Y:S06]  /*1f580*/  BAR.ARV 0x4, 0x180 ;  /* 0x0106000000007b1d */ /* 0x000fec0000002000 */
[----:B------:R-:W-:Y:S05]  /*1f590*/  BRA `(.L_x_3048) ;  /* 0x0000000800d87947 */ /* 0x000fea0003800000 */
.L_x_3047:
[----:B---3--:R-:W0:Y:S01]  /*1f5a0*/  S2R R6, SR_TID.X ;  /* 0x0000000000067919 */ /* 0x008e220000002100 */
[----:B------:R-:W-:Y:S01]  /*1f5b0*/  UMOV UR4, 0xffffffff ;  /* 0xffffffff00047882 */ /* 0x000fe20000000000 */
[----:B0-----:R-:W-:-:S04]  /*1f5c0*/  LOP3.LUT R6, R6, 0x1f, RZ, 0xc0, !PT ;  /* 0x0000001f06067812 */ /* 0x001fc800078ec0ff */
[----:B------:R-:W-:Y:S01]  /*1f5d0*/  ISETP.NE.AND P0, PT, R6, 0x1f, PT ;  /* 0x0000001f0600780c */ /* 0x000fe20003f05270 */
[----:B------:R-:W-:-:S12]  /*1f5e0*/  BRA.DIV UR4, `(.L_x_3049) ;  /* 0x0000003e04047947 */ /* 0x000fd8000b800000 */
[----:B------:R-:W-:Y:S01]  /*1f5f0*/  IMAD.IADD R5, R19, 0x1, R6 ;  /* 0x0000000113057824 */ /* 0x000fe200078e0206 */
[----:B------:R-:W-:-:S04]  /*1f600*/  ULDC UR4, c[0x0][0xc3c] ;  /* 0x00030f0000047ab9 */ /* 0x000fc80000000800 */
[----:B------:R-:W-:-:S13]  /*1f610*/  ISETP.GE.OR P1, PT, R5, UR4, !P0 ;  /* 0x0000000405007c0c */ /* 0x000fda000c726670 */
[----:B------:R-:W0:Y:S02]  /*1f620*/  @!P1 LDC.64 R2, c[0x0][0xc80] ;  /* 0x00032000ff029b82 */ /* 0x000e240000000a00 */
[----:B0-----:R-:W-:-:S06]  /*1f630*/  @!P1 IMAD.WIDE R2, R5, 0x4, R2 ;  /* 0x0000000405029825 */ /* 0x001fcc00078e0202 */
[----:B------:R0:W2:Y:S01]  /*1f640*/  @!P1 LDG.E R2, desc[UR40][R2.64] ;  /* 0x0000002802029981 */ /* 0x0000a2000c1e1900 */
[C---:B------:R-:W-:Y:S02]  /*1f650*/  ISETP.GE.U32.AND P2, PT, R6.reuse, 0x2, PT ;  /* 0x000000020600780c */ /* 0x040fe40003f46070 */
[C---:B------:R-:W-:Y:S02]  /*1f660*/  ISETP.GE.U32.AND P3, PT, R6.reuse, 0x4, PT ;  /* 0x000000040600780c */ /* 0x040fe40003f66070 */
[C---:B------:R-:W-:Y:S02]  /*1f670*/  ISETP.GE.U32.AND P4, PT, R6.reuse, 0x8, PT ;  /* 0x000000080600780c */ /* 0x040fe40003f86070 */
[C---:B------:R-:W-:Y:S02]  /*1f680*/  ISETP.GE.U32.AND P5, PT, R6.reuse, 0x10, PT ;  /* 0x000000100600780c */ /* 0x040fe40003fa6070 */
[----:B0-----:R-:W-:Y:S01]  /*1f690*/  MOV R3, RZ ;  /* 0x000000ff00037202 */ /* 0x001fe20000000f00 */
[----:B--2---:R-:W-:Y:S01]  /*1f6a0*/  @!P1 IMAD.MOV.U32 R3, RZ, RZ, R2 ;  /* 0x000000ffff039224 */ /* 0x004fe200078e0002 */
[----:B------:R-:W-:-:S04]  /*1f6b0*/  ISETP.NE.AND P1, PT, R6, RZ, PT ;  /* 0x000000ff0600720c */ /* 0x000fc80003f25270 */
[----:B------:R-:W0:Y:S02]  /*1f6c0*/  SHFL.UP PT, R2, R3, 0x1, RZ ;  /* 0x0420000003027989 */ /* 0x000e2400000e00ff */
[----:B0-----:R-:W-:-:S05]  /*1f6d0*/  SEL R0, R2, RZ, P1 ;  /* 0x000000ff02007207 */ /* 0x001fca0000800000 */
[----:B------:R-:W-:Y:S02]  /*1f6e0*/  IMAD.IADD R2, R3, 0x1, R0 ;  /* 0x0000000103027824 */ /* 0x000fe400078e0200 */
[----:B------:R-:W-:Y:S04]  /*1f6f0*/  SHFL.IDX PT, R0, R16, RZ, 0x1f ;  /* 0x00001fff10007589 */ /* 0x000fe800000e0000 */
        /* <DEDUP_REMOVED lines=11> */
[----:B------:R-:W-:Y:S02]  /*1f7b0*/  IMAD.IADD R2, R2, 0x1, R5 ;  /* 0x0000000102027824 */ /* 0x000fe400078e0205 */
[----:B------:R0:W2:Y:S04]  /*1f7c0*/  SHFL.IDX PT, R5, R16, 0x1, 0x1f ;  /* 0x00201f0010057f89 */ /* 0x0000a800000e0000 */
[----:B------:R0:W3:Y:S02]  /*1f7d0*/  SHFL.IDX PT, R16, R2, 0x1f, 0x1f ;  /* 0x03e01f0002107f89 */ /* 0x0000e400000e0000 */
.L_x_3190:
[----:B------:R-:W-:Y:S02]  /*1f7e0*/  ULDC UR4, c[0x0][0xc38] ;  /* 0x00030e0000047ab9 */ /* 0x000fe40000000800 */
[----:B------:R-:W-:-:S04]  /*1f7f0*/  IMAD.U32 R4, RZ, RZ, UR4 ;  /* 0x00000004ff047e24 */ /* 0x000fc8000f8e00ff */
[----:B0--3--:R-:W-:-:S05]  /*1f800*/  IMAD R16, R16, R4, RZ ;  /* 0x0000000410107224 */ /* 0x009fca00078e02ff */
[----:B--2---:R-:W-:-:S04]  /*1f810*/  IADD3 R5, R5, R16, RZ ;  /* 0x0000001005057210 */ /* 0x004fc80007ffe0ff */
[----:B------:R-:W-:-:S13]  /*1f820*/  ISETP.GT.AND P6, PT, R5, R0, PT ;  /* 0x000000000500720c */ /* 0x000fda0003fc4270 */
[----:B------:R-:W-:Y:S05]  /*1f830*/  @P6 BRA `(.L_x_3050) ;  /* 0x00000000009c6947 */ /* 0x000fea0003800000 */
.L_x_3055:
        /* <DEDUP_REMOVED lines=11> */
[----:B------:R-:W0:Y:S02]  /*1f8f0*/  LDC.64 R2, c[0x0][0xc80] ;  /* 0x00032000ff027b82 */ /* 0x000e240000000a00 */
[----:B0-----:R-:W-:-:S06]  /*1f900*/  IMAD.WIDE R2, R4, 0x4, R2 ;  /* 0x0000000404027825 */ /* 0x001fcc00078e0202 */
[----:B------:R0:W5:Y:S02]  /*1f910*/  LDG.E R3, desc[UR40][R2.64] ;  /* 0x0000002802037981 */ /* 0x000164000c1e1900 */
.L_x_3053:
[----:B------:R-:W-:Y:S05]  /*1f920*/  BSYNC B0 ;  /* 0x0000000000007941 */ /* 0x000fea0003800000 */
.L_x_3052:
[----:B------:R-:W-:-:S03]  /*1f930*/  UMOV UR4, 0xffffffff ;  /* 0xffffffff00047882 */ /* 0x000fc60000000000 */
[----:B------:R-:W-:Y:S05]  /*1f940*/  BRA.DIV UR4, `(.L_x_3054) ;  /* 0x0000003e04687947 */ /* 0x000fea000b800000 */
[----:B-----5:R-:W0:Y:S02]  /*1f950*/  SHFL.UP PT, R14, R3, 0x1, RZ ;  /* 0x04200000030e7989 */ /* 0x020e2400000e00ff */
        /* <DEDUP_REMOVED lines=14> */
[----:B------:R0:W2:Y:S02]  /*1fa40*/  SHFL.IDX PT, R16, R2, 0x1f, 0x1f ;  /* 0x03e01f0002107f89 */ /* 0x0000a400000e0000 */
.L_x_3198:
[----:B------:R-:W-:Y:S02]  /*1fa50*/  ULDC UR4, c[0x0][0xc38] ;  /* 0x00030e0000047ab9 */ /* 0x000fe40000000800 */
[----:B------:R-:W-:-:S04]  /*1fa60*/  IMAD.U32 R4, RZ, RZ, UR4 ;  /* 0x00000004ff047e24 */ /* 0x000fc8000f8e00ff */
[----:B--2---:R-:W-:-:S04]  /*1fa70*/  IMAD R16, R16, R4, RZ ;  /* 0x0000000410107224 */ /* 0x004fc800078e02ff */
[----:B------:R-:W-:-:S05]  /*1fa80*/  IMAD.IADD R5, R16, 0x1, R5 ;  /* 0x0000000110057824 */ /* 0x000fca00078e0205 */
[----:B------:R-:W-:-:S13]  /*1fa90*/  ISETP.GT.AND P6, PT, R5, R0, PT ;  /* 0x000000000500720c */ /* 0x000fda0003fc4270 */
[----:B------:R-:W-:Y:S05]  /*1faa0*/  @!P6 BRA `(.L_x_3055) ;  /* 0xfffffffc0064e947 */ /* 0x000fea000383ffff */
.L_x_3050:
        /* <DEDUP_REMOVED lines=8> */
.L_x_3202:
[----:B------:R-:W-:Y:S02]  /*1fb30*/  ISETP.NE.AND P0, PT, R5, RZ, PT ;  /* 0x000000ff0500720c */ /* 0x000fe40003f05270 */
[----:B------:R-:W-:-:S11]  /*1fb40*/  MOV R5, RZ ;  /* 0x000000ff00057202 */ /* 0x000fd60000000f00 */
[----:B------:R-:W-:Y:S05]  /*1fb50*/  @!P0 BRA `(.L_x_3057) ;  /* 0x0000000000148947 */ /* 0x000fea0003800000 */
[----:B------:R-:W-:Y:S01]  /*1fb60*/  UMOV UR4, 0xffffffff ;  /* 0xffffffff00047882 */ /* 0x000fe20000000000 */
[----:B------:R-:W-:Y:S02]  /*1fb70*/  VIADD R12, R6, 0xffffffff ;  /* 0xffffffff060c7836 */ /* 0x000fe40000000000 */
[----:B------:R-:W-:Y:S05]  /*1fb80*/  BRA.DIV UR4, `(.L_x_3058) ;  /* 0x0000003e04f47947 */ /* 0x000fea000b800000 */
[----:B0-----:R0:W4:Y:S02]  /*1fb90*/  SHFL.IDX PT, R2, R2, R12, 0x1f ;  /* 0x00001f0c02027589 */ /* 0x00112400000e0000 */
.L_x_3205:
[----:B----4-:R-:W-:-:S07]  /*1fba0*/  IMAD.MOV.U32 R5, RZ, RZ, R2 ;  /* 0x000000ffff057224 */ /* 0x010fce00078e0002 */
.L_x_3057:
[----:B0-2---:R-:W0:Y:S01]  /*1fbb0*/  LDC.64 R2, c[0x0][0xc90] ;  /* 0x00032400ff027b82 */ /* 0x005e220000000a00 */
[----:B------:R-:W-:-:S04]  /*1fbc0*/  IMAD.IADD R19, R6, 0x1, R19 ;  /* 0x0000000106137824 */ /* 0x000fc800078e0213 */
[----:B0-----:R-:W-:-:S05]  /*1fbd0*/  IMAD.WIDE R2, R19, 0x4, R2 ;  /* 0x0000000413027825 */ /* 0x001fca00078e0202 */
[----:B-----5:R-:W3:Y:S01]  /*1fbe0*/  LDG.E R7, desc[UR40][R2.64] ;  /* 0x0000002802077981 */ /* 0x020ee2000c1e1900 */
[----:B------:R-:W-:-:S04]  /*1fbf0*/  IMAD R16, R5, R4, R16 ;  /* 0x0000000405107224 */ /* 0x000fc800078e0210 */
[----:B------:R-:W-:Y:S02]  /*1fc00*/  IMAD.IADD R0, R0, 0x1, -R16 ;  /* 0x0000000100007824 */ /* 0x000fe400078e0a10 */
[----:B---3--:R-:W-:-:S05]  /*1fc10*/  IMAD R6, R17, R7, RZ ;  /* 0x0000000711067224 */ /* 0x008fca00078e02ff */
[----:B------:R-:W-:-:S04]  /*1fc20*/  IABS R8, R6 ;  /* 0x0000000600087213 */ /* 0x000fc80000000000 */
[----:B------:R-:W0:Y:S08]  /*1fc30*/  I2F.RP R2, R8 ;  /* 0x0000000800027306 */ /* 0x000e300000209400 */
[----:B0-----:R-:W0:Y:S02]  /*1fc40*/  MUFU.RCP R2, R2 ;  /* 0x0000000200027308 */ /* 0x001e240000001000 */
[----:B0-----:R-:W-:-:S06]  /*1fc50*/  IADD3 R2, R2, 0xffffffe, RZ ;  /* 0x0ffffffe02027810 */ /* 0x001fcc0007ffe0ff */
[----:B------:R-:W0:Y:S02]  /*1fc60*/  F2I.FTZ.U32.TRUNC.NTZ R3, R2 ;  /* 0x0000000200037305 */ /* 0x000e24000021f000 */
[----:B0-----:R-:W-:-:S04]  /*1fc70*/  IMAD.MOV R2, RZ, RZ, -R3 ;  /* 0x000000ffff027224 */ /* 0x001fc800078e0a03 */
[----:B------:R-:W-:Y:S02]  /*1fc80*/  IMAD R5, R2, R8, RZ ;  /* 0x0000000802057224 */ /* 0x000fe400078e02ff */
[----:B------:R-:W-:-:S04]  /*1fc90*/  IMAD.MOV.U32 R2, RZ, RZ, RZ ;  /* 0x000000ffff027224 */ /* 0x000fc800078e00ff */
[----:B------:R-:W-:Y:S01]  /*1fca0*/  IMAD.HI.U32 R2, R3, R5, R2 ;  /* 0x0000000503027227 */ /* 0x000fe200078e0002 */
[----:B------:R-:W-:Y:S02]  /*1fcb0*/  IABS R3, R0 ;  /* 0x0000000000037213 */ /* 0x000fe40000000000 */
[----:B------:R-:W-:-:S03]  /*1fcc0*/  IABS R5, R6 ;  /* 0x0000000600057213 */ /* 0x000fc60000000000 */
[----:B------:R-:W-:Y:S01]  /*1fcd0*/  IMAD.HI.U32 R2, R2, R3, RZ ;  /* 0x0000000302027227 */ /* 0x000fe200078e00ff */
[----:B------:R-:W-:-:S05]  /*1fce0*/  IADD3 R5, RZ, -R5, RZ ;  /* 0x80000005ff057210 */ /* 0x000fca0007ffe0ff */
        /* <DEDUP_REMOVED lines=31> */
[----:B------:R-:W-:Y:S01]  /*1fee0*/  @!P1 IMAD.IADD R3, R3, 0x1, -R7 ;  /* 0x0000000103039824 */ /* 0x000fe200078e0a07 */
[----:B------:R-:W-:Y:S02]  /*1fef0*/  @!P1 IADD3 R2, R2, 0x1, RZ ;  /* 0x0000000102029810 */ /* 0x000fe40007ffe0ff */
[----:B------:R-:W-:Y:S02]  /*1ff00*/  ISETP.NE.AND P1, PT, R4, RZ, PT ;  /* 0x000000ff0400720c */ /* 0x000fe40003f25270 */
[----:B------:R-:W-:Y:S02]  /*1ff10*/  ISETP.GE.U32.AND P0, PT, R3, R7, PT ;  /* 0x000000070300720c */ /* 0x000fe40003f06070 */
[C---:B------:R-:W-:Y:S01]  /*1ff20*/  LOP3.LUT R3, R0.reuse, R4, RZ, 0x3c, !PT ;  /* 0x0000000400037212 */ /* 0x040fe200078e3cff */
[----:B------:R-:W-:-:S03]  /*1ff30*/  IMAD.IADD R0, R0, 0x1, R5 ;  /* 0x0000000100007824 */ /* 0x000fc600078e0205 */
[----:B------:R-:W-:-:S07]  /*1ff40*/  ISETP.GE.AND P2, PT, R3, RZ, PT ;  /* 0x000000ff0300720c */ /* 0x000fce0003f46270 */
[----:B------:R-:W-:-:S06]  /*1ff50*/  @P0 VIADD R2, R2, 0x1 ;  /* 0x0000000102020836 */ /* 0x000fcc0000000000 */
[----:B------:R-:W-:Y:S01]  /*1ff60*/  @!P2 IMAD.MOV R2, RZ, RZ, -R2 ;  /* 0x000000ffff02a224 */ /* 0x000fe200078e0a02 */
[----:B------:R-:W-:Y:S02]  /*1ff70*/  @!P1 LOP3.LUT R2, RZ, R4, RZ, 0x33, !PT ;  /* 0x00000004ff029212 */ /* 0x000fe400078e33ff */
[----:B------:R-:W-:-:S05]  /*1ff80*/  IADD3 R4, -R4, RZ, RZ ;  /* 0x000000ff04047210 */ /* 0x000fca0007ffe1ff */
[----:B------:R-:W-:Y:S01]  /*1ff90*/  IMAD R18, R2, R4, R0 ;  /* 0x0000000402127224 */ /* 0x000fe200078e0200 */
[----:B------:R-:W-:-:S05]  /*1ffa0*/  LOP3.LUT R2, RZ, R2, RZ, 0x33, !PT ;  /* 0x00000002ff027212 */ /* 0x000fca00078e33ff */
[----:B------:R-:W-:Y:S01]  /*1ffb0*/  IMAD.IADD R17, R17, 0x1, R2 ;  /* 0x0000000111117824 */ /* 0x000fe200078e0202 */
[----:B------:R-:W-:Y:S06]  /*1ffc0*/  BRA `(.L_x_3059) ;  /* 0x00000000001c7947 */ /* 0x000fec0003800000 */
.L_x_3051:
[----:B------:R-:W-:Y:S01]  /*1ffd0*/  UMOV UR4, URZ ;  /* 0x0000003f00047c82 */ /* 0x000fe20008000000 */
[----:B------:R-:W-:Y:S01]  /*1ffe0*/  UMOV UR5, URZ ;  /* 0x0000003f00057c82 */ /* 0x000fe20008000000 */
[----:B------:R-:W-:Y:S01]  /*1fff0*/  ULDC UR6, c[0x0][0xc3c] ;  /* 0x00030f0000067ab9 */ /* 0x000fe20000000800 */
[----:B------:R-:W-:Y:S01]  /*20000*/  IMAD.MOV.U32 R16, RZ, RZ, R0 ;  /* 0x000000ffff107224 */ /* 0x000fe200078e0000 */
[----:B------:R-:W-:Y:S01]  /*20010*/  MOV R18, UR5 ;  /* 0x0000000500127c02 */ /* 0x000fe20008000f00 */
[----:B------:R-:W-:Y:S02]  /*20020*/  IMAD.U32 R17, RZ, RZ, UR4 ;  /* 0x00000004ff117e24 */ /* 0x000fe4000f8e00ff */
[----:B------:R-:W-:-:S07]  /*20030*/  IMAD.U32 R19, RZ, RZ, UR6 ;  /* 0x00000006ff137e24 */ /* 0x000fce000f8e00ff */
.L_x_3059:
        /* <DEDUP_REMOVED lines=12> */
.L_x_3048:
[----:B------:R-:W-:Y:S02]  /*20100*/  ULDC UR4, c[0x0][0xc3c] ;  /* 0x00030f0000047ab9 */ /* 0x000fe40000000800 */
[----:B----4-:R-:W-:-:S13]  /*20110*/  ISETP.GE.AND P0, PT, R19, UR4, PT ;  /* 0x0000000413007c0c */ /* 0x010fda000bf06270 */
[----:B------:R-:W-:Y:S05]  /*20120*/  @!P0 BRA `(.L_x_3060) ;  /* 0xffffff9800a08947 */ /* 0x000fea000383ffff */
[----:B------:R-:W-:Y:S05]  /*20130*/  BSYNC B8 ;  /* 0x0000000000087941 */ /* 0x000fea0003800000 */
.L_x_2925:
        /* <DEDUP_REMOVED lines=12> */
.L_x_3206:
[----:B------:R-:W-:Y:S05]  /*20200*/  BSYNC B0 ;  /* 0x0000000000007941 */ /* 0x000fea0003800000 */
.L_x_3061:
[----:B------:R-:W-:-:S03]  /*20210*/  UMOV UR4, 0xffffffff ;  /* 0xffffffff00047882 */ /* 0x000fc60000000000 */
[----:B------:R-:W-:Y:S05]  /*20220*/  BRA.DIV UR4, `(.L_x_3063) ;  /* 0x0000003a04887947 */ /* 0x000fea000b800000 */
[----:B------:R-:W2:Y:S02]  /*20230*/  S2R R2, SR_TID.X ;  /* 0x0000000000027919 */ /* 0x000ea40000002100 */
[----:B--2---:R-:W-:-:S04]  /*20240*/  SHF.R.U32.HI R2, RZ, 0x5, R2 ;  /* 0x00000005ff027819 */ /* 0x004fc80000011602 */
[----:B------:R-:W-:-:S05]  /*20250*/  LOP3.LUT R2, R2, 0x3, RZ, 0xc0, !PT ;  /* 0x0000000302027812 */ /* 0x000fca00078ec0ff */
[----:B------:R2:W4:Y:S02]  /*20260*/  SHFL.IDX PT, R14, R2, RZ, 0x1f ;  /* 0x00001fff020e7589 */ /* 0x00052400000e0000 */
.L_x_3209:
[----:B----4-:R-:W-:-:S13]  /*20270*/  ISETP.NE.AND P0, PT, R14, RZ, PT ;  /* 0x000000ff0e00720c */ /* 0x010fda0003f05270 */
[----:B------:R-:W-:Y:S05]  /*20280*/  @P0 BRA `(.L_x_2712) ;  /* 0x0000000000940947 */ /* 0x000fea0003800000 */
[----:B------:R-:W-:-:S03]  /*20290*/  UMOV UR4, 0xffffffff ;  /* 0xffffffff00047882 */ /* 0x000fc60000000000 */
[----:B------:R-:W-:Y:S05]  /*202a0*/  BRA.DIV UR4, `(.L_x_3064) ;  /* 0x0000003a049c7947 */ /* 0x000fea000b800000 */
[----:B------:R-:W-:-:S13]  /*202b0*/  ELECT P6, URZ, PT ;  /* 0x00000000003f782f */ /* 0x000fda00038c0000 */
.L_x_3212:
[----:B------:R-:W-:Y:S05]  /*202c0*/  @!P6 BRA `(.L_x_2712) ;  /* 0x000000000084e947 */ /* 0x000fea0003800000 */
[----:B--2---:R-:W2:Y:S02]  /*202d0*/  LDL.LU R2, [R1+0x58] ;  /* 0x0000580001027983 */ /* 0x004ea40000300800 */
[----:B--2---:R-:W-:-:S04]  /*202e0*/  LOP3.LUT R2, R2, 0x2, RZ, 0xfc, !PT ;  /* 0x0000000202027812 */ /* 0x004fc800078efcff */
[----:B------:R-:W-:-:S13]  /*202f0*/  ISETP.NE.AND P2, PT, R2, 0x3, PT ;  /* 0x000000030200780c */ /* 0x000fda0003f45270 */
[----:B------:R-:W-:Y:S05]  /*20300*/  @!P2 BRA `(.L_x_3065) ;  /* 0x000000000004a947 */ /* 0x000fea0003800000 */
[----:B------:R-:W-:Y:S01]  /*20310*/  BPT.TRAP 0x1 ;  /* 0x000000040000795c */ /* 0x000fe20000300000 */
.L_x_3065:
[----:B0-----:R-:W2:Y:S04]  /*20320*/  LDL R3, [R1+0x8] ;  /* 0x0000080001037983 */ /* 0x001ea80000100800 */
[----:B---3-5:R-:W3:Y:S01]  /*20330*/  LDL.LU R7, [R1+0x14] ;  /* 0x0000140001077983 */ /* 0x028ee20000300800 */
[----:B------:R-:W-:-:S05]  /*20340*/  IADD3 R2, R0, 0x28840, RZ ;  /* 0x0002884000027810 */ /* 0x000fca0007ffe0ff */
        /* <DEDUP_REMOVED lines=11> */
.L_x_3213:
[----:B------:R-:W2:Y:S02]  /*20400*/  SYNCS.PHASECHK.TRANS64.TRYWAIT P0, [R7+URZ], R2 ;  /* 0x00000002070075a7 */ /* 0x000ea4000800017f */
[----:B--2---:R-:W-:Y:S05]  /*20410*/  @!P0 BRA `(.L_x_3067) ;  /* 0x0000003800748947 */ /* 0x004fea0003800000 */
.L_x_3214:
[----:B------:R-:W-:Y:S05]  /*20420*/  @!P2 BRA `(.L_x_3068) ;  /* 0x000000000004a947 */ /* 0x000fea0003800000 */
[----:B------:R-:W-:Y:S01]  /*20430*/  BPT.TRAP 0x1 ;  /* 0x000000040000795c */ /* 0x000fe20000300000 */
.L_x_3068:
[----:B------:R-:W3:Y:S01]  /*20440*/  LDL.LU R4, [R1+0x8] ;  /* 0x0000080001047983 */ /* 0x000ee20000300800 */
[----:B------:R-:W-:-:S05]  /*20450*/  IADD3 R0, R0, 0x28860, RZ ;  /* 0x0002886000007810 */ /* 0x000fca0007ffe0ff */
[----:B---3--:R-:W-:-:S04]  /*20460*/  IMAD R4, R4, 0x8, R0 ;  /* 0x0000000804047824 */ /* 0x008fc800078e0200 */
[----:B------:R-:W3:Y:S02]  /*20470*/  SYNCS.PHASECHK.TRANS64.TRYWAIT P0, [R4+URZ], R5 ;  /* 0x00000005040075a7 */ /* 0x000ee4000800017f */
[----:B---3--:R-:W-:Y:S05]  /*20480*/  @!P0 BRA `(.L_x_3069) ;  /* 0x00000038006c8947 */ /* 0x008fea0003800000 */
.L_x_3215:
[----:B------:R-:W-:-:S07]  /*20490*/  IMAD R3, R3, 0x8, R0 ;  /* 0x0000000803037824 */ /* 0x000fce00078e0200 */
.L_x_3070:
[----:B----4-:R4:W0:Y:S02]  /*204a0*/  SYNCS.PHASECHK.TRANS64.TRYWAIT P0, [R3+URZ], R2 ;  /* 0x00000002030075a7 */ /* 0x010824000800017f */
[----:B0-----:R-:W-:Y:S05]  /*204b0*/  @!P0 NANOSLEEP.SYNCS 0x989680 ;  /* 0x009896800000895d */ /* 0x001fea0003900000 */
[----:B------:R-:W0:Y:S02]  /*204c0*/  @!P0 SYNCS.PHASECHK.TRANS64 P0, [R3+URZ], R2 ;  /* 0x00000002030085a7 */ /* 0x000e24000800007f */
[----:B0-----:R-:W-:Y:S05]  /*204d0*/  @!P0 BRA `(.L_x_3070) ;  /* 0xfffffffc00f08947 */ /* 0x001fea000383ffff */
.L_x_2712:
[----:B------:R-:W-:Y:S05]  /*204e0*/  BSYNC B9 ;  /* 0x0000000000097941 */ /* 0x000fea0003800000 */
.L_x_2709:
[----:B------:R-:W-:Y:S05]  /*204f0*/  EXIT ;  /* 0x000000000000794d */ /* 0x000fea0003800000 */
.L_x_2734:
[----:B0-----:R0:W1:Y:S02]  /*20500*/  SYNCS.PHASECHK.TRANS64.TRYWAIT P6, [R110+URZ+0x28890], R119 ;  /* 0x028890776e0075a7 */ /* 0x00106400080c017f */
[----:B-1----:R-:W-:Y:S05]  /*20510*/  @!P6 NANOSLEEP.SYNCS 0x989680 ;  /* 0x009896800000e95d */ /* 0x002fea0003900000 */
[----:B------:R-:W1:Y:S02]  /*20520*/  @!P6 SYNCS.PHASECHK.TRANS64 P6, [R110+URZ+0x28890], R119 ;  /* 0x028890776e00e5a7 */ /* 0x000e6400080c007f */
[----:B-1----:R-:W-:Y:S05]  /*20530*/  @!P6 BRA `(.L_x_2734) ;  /* 0xfffffffc00f0e947 */ /* 0x002fea000383ffff */
[----:B------:R-:W-:Y:S05]  /*20540*/  BRA `(.L_x_3071) ;  /* 0xfffffe2800e87947 */ /* 0x000fea000383ffff */
.L_x_2770:
[----:B0-----:R0:W1:Y:S02]  /*20550*/  SYNCS.PHASECHK.TRANS64.TRYWAIT P4, [R110+URZ+0x28890], R119 ;  /* 0x028890776e0075a7 */ /* 0x001064000808017f */
[----:B-1----:R-:W-:Y:S05]  /*20560*/  @!P4 NANOSLEEP.SYNCS 0x989680 ;  /* 0x009896800000c95d */ /* 0x002fea0003900000 */
[----:B------:R-:W1:Y:S02]  /*20570*/  @!P4 SYNCS.PHASECHK.TRANS64 P4, [R110+URZ+0x28890], R119 ;  /* 0x028890776e00c5a7 */ /* 0x000e64000808007f */
[----:B-1----:R-:W-:Y:S05]  /*20580*/  @!P4 BRA `(.L_x_2770) ;  /* 0xfffffffc00f0c947 */ /* 0x002fea000383ffff */
[----:B------:R-:W-:Y:S05]  /*20590*/  BRA `(.L_x_3072) ;  /* 0xfffffe50003c7947 */ /* 0x000fea000383ffff */
.L_x_2787:
[----:B0-----:R0:W1:Y:S02]  /*205a0*/  SYNCS.PHASECHK.TRANS64.TRYWAIT P3, [R110+URZ+0x28890], R119 ;  /* 0x028890776e0075a7 */ /* 0x001064000806017f */
[----:B-1----:R-:W-:Y:S05]  /*205b0*/  @!P3 NANOSLEEP.SYNCS 0x989680 ;  /* 0x009896800000b95d */ /* 0x002fea0003900000 */
[----:B------:R-:W1:Y:S02]  /*205c0*/  @!P3 SYNCS.PHASECHK.TRANS64 P3, [R110+URZ+0x28890], R119 ;  /* 0x028890776e00b5a7 */ /* 0x000e64000806007f */
[----:B-1----:R-:W-:Y:S05]  /*205d0*/  @!P3 BRA `(.L_x_2787) ;  /* 0xfffffffc00f0b947 */ /* 0x002fea000383ffff */
[----:B------:R-:W-:Y:S05]  /*205e0*/  BRA `(.L_x_3073) ;  /* 0xfffffe7000607947 */ /* 0x000fea000383ffff */
.L_x_2797:
[----:B--2---:R2:W3:Y:S02]  /*205f0*/  SYNCS.PHASECHK.TRANS64.TRYWAIT P0, [R110+URZ+0x288b0], R119 ;  /* 0x0288b0776e0075a7 */ /* 0x0044e4000800017f */
[----:B---3--:R-:W-:Y:S05]  /*20600*/  @!P0 NANOSLEEP.SYNCS 0x989680 ;  /* 0x009896800000895d */ /* 0x008fea0003900000 */
[----:B------:R-:W3:Y:S02]  /*20610*/  @!P0 SYNCS.PHASECHK.TRANS64 P0, [R110+URZ+0x288b0], R119 ;  /* 0x0288b0776e0085a7 */ /* 0x000ee4000800007f */
[----:B---3--:R-:W-:Y:S05]  /*20620*/  @!P0 BRA `(.L_x_2797) ;  /* 0xfffffffc00f08947 */ /* 0x008fea000383ffff */
[----:B------:R-:W-:Y:S05]  /*20630*/  BRA `(.L_x_3074) ;  /* 0xfffffe7400fc7947 */ /* 0x000fea000383ffff */
.L_x_2809:
        /* <DEDUP_REMOVED lines=8> */
.L_x_3076:
[----:B------:R-:W-:Y:S05]  /*206c0*/  BSYNC B0 ;  /* 0x0000000000007941 */ /* 0x000fea0003800000 */
.L_x_3075:
[----:B------:R-:W-:Y:S01]  /*206d0*/  IMAD.MOV.U32 R190, RZ, RZ, R14 ;  /* 0x000000ffffbe7224 */ /* 0x000fe200078e000e */
[----:B------:R-:W-:Y:S06]  /*206e0*/  BRA `(.L_x_3077) ;  /* 0xfffffe8000587947 */ /* 0x000fec000383ffff */
.L_x_2819:
[----:B------:R-:W-:Y:S01]  /*206f0*/  BSSY B1, `(.L_x_3078) ;  /* 0x0000008000017945 */ /* 0x000fe20003800000 */
[----:B------:R-:W-:Y:S01]  /*20700*/  MOV R13, R6 ;  /* 0x00000006000d7202 */ /* 0x000fe20000000f00 */
[----:B------:R-:W-:Y:S02]  /*20710*/  IMAD.MOV.U32 R12, RZ, RZ, RZ ;  /* 0x000000ffff0c7224 */ /* 0x000fe400078e00ff */
[----:B------:R-:W-:Y:S02]  /*20720*/  IMAD.MOV.U32 R11, RZ, RZ, 0x181f ;  /* 0x0000181fff0b7424 */ /* 0x000fe400078e00ff */
[----:B------:R-:W-:-:S07]  /*20730*/  IMAD.MOV.U32 R15, RZ, RZ, -0x1 ;  /* 0xffffffffff0f7424 */ /* 0x000fce00078e00ff */
[----:B0-----:R-:W-:Y:S05]  /*20740*/  WARPSYNC.COLLECTIVE R15, `(.L_x_3079) ;  /* 0x000000000f087348 */ /* 0x001fea0003c00000 */
[----:B------:R1:W2:Y:S02]  /*20750*/  SHFL.IDX P6, R14, R13, R12, R11 ;  /* 0x0000000c0d0e7389 */ /* 0x0002a400000c000b */
[----:B012---:R-:W-:Y:S01]  /*20760*/  ENDCOLLECTIVE ;  /* 0x000000000000791b */ /* 0x007fe20003800000 */
.L_x_3079:
[----:B------:R-:W-:Y:S05]  /*20770*/  BSYNC B1 ;  /* 0x0000000000017941 */ /* 0x000fea0003800000 */
.L_x_3078:
[----:B------:R-:W-:Y:S01]  /*20780*/  IMAD.MOV.U32 R13, RZ, RZ, R5 ;  /* 0x000000ffff0d7224 */ /* 0x000fe200078e0005 */
[----:B------:R-:W-:Y:S01]  /*20790*/  MOV R15, 0xffffffff ;  /* 0xffffffff000f7802 */ /* 0x000fe20000000f00 */
[----:B------:R-:W-:Y:S01]  /*207a0*/  IMAD.MOV.U32 R12, RZ, RZ, RZ ;  /* 0x000000ffff0c7224 */ /* 0x000fe200078e00ff */
[----:B------:R-:W-:Y:S01]  /*207b0*/  MOV R0, R14 ;  /* 0x0000000e00007202 */ /* 0x000fe20000000f00 */
[----:B------:R-:W-:-:S07]  /*207c0*/  IMAD.MOV.U32 R11, RZ, RZ, 0x181f ;  /* 0x0000181fff0b7424 */ /* 0x000fce00078e00ff */
[----:B------:R-:W-:Y:S05]  /*207d0*/  WARPSYNC.COLLECTIVE R15, `(.L_x_3080) ;  /* 0x000000000f087348 */ /* 0x000fea0003c00000 */
[----:B------:R0:W1:Y:S02]  /*207e0*/  SHFL.IDX P6, R14, R13, R12, R11 ;  /* 0x0000000c0d0e7389 */ /* 0x00006400000c000b */
[----:B01----:R-:W-:Y:S01]  /*207f0*/  ENDCOLLECTIVE ;  /* 0x000000000000791b */ /* 0x003fe20003800000 */
.L_x_3080:
[----:B------:R-:W-:Y:S02]  /*20800*/  IMAD.MOV.U32 R13, RZ, RZ, R8 ;  /* 0x000000ffff0d7224 */ /* 0x000fe400078e0008 */
[----:B------:R-:W-:-:S07]  /*20810*/  IMAD.MOV.U32 R3, RZ, RZ, R14 ;  /* 0x000000ffff037224 */ /* 0x000fce00078e000e */
[----:B------:R-:W-:Y:S05]  /*20820*/  WARPSYNC.COLLECTIVE R15, `(.L_x_3081) ;  /* 0x000000000f087348 */ /* 0x000fea0003c00000 */
[----:B------:R0:W1:Y:S02]  /*20830*/  SHFL.IDX P6, R14, R13, R12, R11 ;  /* 0x0000000c0d0e7389 */ /* 0x00006400000c000b */
[----:B01----:R-:W-:Y:S01]  /*20840*/  ENDCOLLECTIVE ;  /* 0x000000000000791b */ /* 0x003fe20003800000 */
.L_x_3081:
[----:B------:R-:W-:Y:S01]  /*20850*/  MOV R13, R7 ;  /* 0x00000007000d7202 */ /* 0x000fe20000000f00 */
[----:B------:R-:W-:-:S07]  /*20860*/  IMAD.MOV.U32 R4, RZ, RZ, R14 ;  /* 0x000000ffff047224 */ /* 0x000fce00078e000e */
[----:B------:R-:W-:Y:S05]  /*20870*/  WARPSYNC.COLLECTIVE R15, `(.L_x_3082) ;  /* 0x000000000f087348 */ /* 0x000fea0003c00000 */
[----:B------:R0:W1:Y:S02]  /*20880*/  SHFL.IDX P6, R14, R13, R12, R11 ;  /* 0x0000000c0d0e7389 */ /* 0x00006400000c000b */
[----:B01----:R-:W-:Y:S01]  /*20890*/  ENDCOLLECTIVE ;  /* 0x000000000000791b */ /* 0x003fe20003800000 */
.L_x_3082:
[----:B------:R-:W-:Y:S05]  /*208a0*/  BRA `(.L_x_3083) ;  /* 0xfffffe8400a47947 */ /* 0x000fea000383ffff */
.L_x_2822:
[----:B------:R-:W-:Y:S01]  /*208b0*/  BSSY B1, `(.L_x_3084) ;  /* 0x0000008000017945 */ /* 0x000fe20003800000 */
[----:B0-----:R-:W-:Y:S01]  /*208c0*/  IMAD.MOV.U32 R13, RZ, RZ, R6 ;  /* 0x000000ffff0d7224 */ /* 0x001fe200078e0006 */
[----:B------:R-:W-:Y:S01]  /*208d0*/  MOV R15, 0xffffffff ;  /* 0xffffffff000f7802 */ /* 0x000fe20000000f00 */
[----:B------:R-:W-:Y:S02]  /*208e0*/  IMAD.MOV.U32 R12, RZ, RZ, 0x1 ;  /* 0x00000001ff0c7424 */ /* 0x000fe400078e00ff */
[----:B------:R-:W-:-:S07]  /*208f0*/  IMAD.MOV.U32 R11, RZ, RZ, 0x181f ;  /* 0x0000181fff0b7424 */ /* 0x000fce00078e00ff */
[----:B-1----:R-:W-:Y:S05]  /*20900*/  WARPSYNC.COLLECTIVE R15, `(.L_x_3085) ;  /* 0x000000000f087348 */ /* 0x002fea0003c00000 */
[----:B------:R0:W2:Y:S02]  /*20910*/  SHFL.IDX P6, R14, R13, R12, R11 ;  /* 0x0000000c0d0e7389 */ /* 0x0000a400000c000b */
[----:B012---:R-:W-:Y:S01]  /*20920*/  ENDCOLLECTIVE ;  /* 0x000000000000791b */ /* 0x007fe20003800000 */
.L_x_3085:
[----:B------:R-:W-:Y:S05]  /*20930*/  BSYNC B1 ;  /* 0x0000000000017941 */ /* 0x000fea0003800000 */
.L_x_3084:
        /* <DEDUP_REMOVED lines=8> */
.L_x_3086:
[----:B------:R-:W-:Y:S02]  /*209c0*/  IMAD.MOV.U32 R13, RZ, RZ, R8 ;  /* 0x000000ffff0d7224 */ /* 0x000fe400078e0008 */
[----:B------:R-:W-:-:S07]  /*209d0*/  IMAD.MOV.U32 R3, RZ, RZ, R14 ;  /* 0x000000ffff037224 */ /* 0x000fce00078e000e */
[----:B------:R-:W-:Y:S05]  /*209e0*/  WARPSYNC.COLLECTIVE R15, `(.L_x_3087) ;  /* 0x000000000f087348 */ /* 0x000fea0003c00000 */
[----:B------:R0:W1:Y:S02]  /*209f0*/  SHFL.IDX P6, R14, R13, R12, R11 ;  /* 0x0000000c0d0e7389 */ /* 0x00006400000c000b */
[----:B01----:R-:W-:Y:S01]  /*20a00*/  ENDCOLLECTIVE ;  /* 0x000000000000791b */ /* 0x003fe20003800000 */
.L_x_3087:
[----:B------:R-:W-:Y:S01]  /*20a10*/  IMAD.MOV.U32 R13, RZ, RZ, R7 ;  /* 0x000000ffff0d7224 */ /* 0x000fe200078e0007 */
[----:B------:R-:W-:-:S07]  /*20a20*/  MOV R4, R14 ;  /* 0x0000000e00047202 */ /* 0x000fce0000000f00 */
[----:B------:R-:W-:Y:S05]  /*20a30*/  WARPSYNC.COLLECTIVE R15, `(.L_x_3088) ;  /* 0x000000000f087348 */ /* 0x000fea0003c00000 */
[----:B------:R0:W1:Y:S02]  /*20a40*/  SHFL.IDX P6, R14, R13, R12, R11 ;  /* 0x0000000c0d0e7389 */ /* 0x00006400000c000b */
[----:B01----:R-:W-:Y:S01]  /*20a50*/  ENDCOLLECTIVE ;  /* 0x000000000000791b */ /* 0x003fe20003800000 */
.L_x_3088:
[----:B------:R-:W-:Y:S05]  /*20a60*/  BRA `(.L_x_3089) ;  /* 0xfffffe8800107947 */ /* 0x000fea000383ffff */
.L_x_2825:
[----:B------:R-:W-:Y:S01]  /*20a70*/  BSSY B1, `(.L_x_3090) ;  /* 0x0000008000017945 */ /* 0x000fe20003800000 */
[----:B0-----:R-:W-:Y:S01]  /*20a80*/  IMAD.MOV.U32 R13, RZ, RZ, R6 ;  /* 0x000000ffff0d7224 */ /* 0x001fe200078e0006 */
[----:B------:R-:W-:Y:S01]  /*20a90*/  MOV R11, 0x181f ;  /* 0x0000181f000b7802 */ /* 0x000fe20000000f00 */
[----:B------:R-:W-:Y:S02]  /*20aa0*/  IMAD.MOV.U32 R12, RZ, RZ, 0x2 ;  /* 0x00000002ff0c7424 */ /* 0x000fe400078e00ff */
[----:B------:R-:W-:-:S07]  /*20ab0*/  IMAD.MOV.U32 R15, RZ, RZ, -0x1 ;  /* 0xffffffffff0f7424 */ /* 0x000fce00078e00ff */
[----:B--2---:R-:W-:Y:S05]  /*20ac0*/  WARPSYNC.COLLECTIVE R15, `(.L_x_3091) ;  /* 0x000000000f087348 */ /* 0x004fea0003c00000 */
[----:B------:R0:W1:Y:S02]  /*20ad0*/  SHFL.IDX P6, R14, R13, R12, R11 ;  /* 0x0000000c0d0e7389 */ /* 0x00006400000c000b */
[----:B012---:R-:W-:Y:S01]  /*20ae0*/  ENDCOLLECTIVE ;  /* 0x000000000000791b */ /* 0x007fe20003800000 */
.L_x_3091:
[----:B------:R-:W-:Y:S05]  /*20af0*/  BSYNC B1 ;  /* 0x0000000000017941 */ /* 0x000fea0003800000 */
.L_x_3090:
        /* <DEDUP_REMOVED lines=8> */
.L_x_3092:
[----:B------:R-:W-:Y:S01]  /*20b80*/  MOV R13, R8 ;  /* 0x00000008000d7202 */ /* 0x000fe20000000f00 */
[----:B------:R-:W-:-:S07]  /*20b90*/  IMAD.MOV.U32 R3, RZ, RZ, R14 ;  /* 0x000000ffff037224 */ /* 0x000fce00078e000e */
[----:B------:R-:W-:Y:S05]  /*20ba0*/  WARPSYNC.COLLECTIVE R15, `(.L_x_3093) ;  /* 0x000000000f087348 */ /* 0x000fea0003c00000 */
[----:B------:R0:W1:Y:S02]  /*20bb0*/  SHFL.IDX P6, R14, R13, R12, R11 ;  /* 0x0000000c0d0e7389 */ /* 0x00006400000c000b */
[----:B01----:R-:W-:Y:S01]  /*20bc0*/  ENDCOLLECTIVE ;  /* 0x000000000000791b */ /* 0x003fe20003800000 */
.L_x_3093:
[----:B------:R-:W-:Y:S02]  /*20bd0*/  IMAD.MOV.U32 R13, RZ, RZ, R7 ;  /* 0x000000ffff0d7224 */ /* 0x000fe400078e0007 */
[----:B------:R-:W-:-:S07]  /*20be0*/  IMAD.MOV.U32 R4, RZ, RZ, R14 ;  /* 0x000000ffff047224 */ /* 0x000fce00078e000e */
[----:B------:R-:W-:Y:S05]  /*20bf0*/  WARPSYNC.COLLECTIVE R15, `(.L_x_3094) ;  /* 0x000000000f087348 */ /* 0x000fea0003c00000 */
[----:B------:R0:W1:Y:S02]  /*20c00*/  SHFL.IDX P6, R14, R13, R12, R11 ;  /* 0x0000000c0d0e7389 */ /* 0x00006400000c000b */
[----:B01----:R-:W-:Y:S01]  /*20c10*/  ENDCOLLECTIVE ;  /* 0x000000000000791b */ /* 0x003fe20003800000 */
.L_x_3094:
[----:B------:R-:W-:Y:S05]  /*20c20*/  BRA `(.L_x_3095) ;  /* 0xfffffe88006c7947 */ /* 0x000fea000383ffff */
.L_x_2828:
[----:B------:R-:W-:Y:S01]  /*20c30*/  BSSY B1, `(.L_x_3096) ;  /* 0x0000008000017945 */ /* 0x000fe20003800000 */
[----:B------:R-:W-:Y:S01]  /*20c40*/  IMAD.MOV.U32 R13, RZ, RZ, R6 ;  /* 0x000000ffff0d7224 */ /* 0x000fe200078e0006 */
[----:B------:R-:W-:Y:S01]  /*20c50*/  MOV R12, 0x3 ;  /* 0x00000003000c7802 */ /* 0x000fe20000000f00 */
[----:B------:R-:W-:Y:S02]  /*20c60*/  IMAD.MOV.U32 R11, RZ, RZ, 0x181f ;  /* 0x0000181fff0b7424 */ /* 0x000fe400078e00ff */
[----:B------:R-:W-:-:S07]  /*20c70*/  IMAD.MOV.U32 R15, RZ, RZ, -0x1 ;  /* 0xffffffffff0f7424 */ /* 0x000fce00078e00ff */
[----:B--2---:R-:W-:Y:S05]  /*20c80*/  WARPSYNC.COLLECTIVE R15, `(.L_x_3097) ;  /* 0x000000000f087348 */ /* 0x004fea0003c00000 */
[----:B------:R0:W1:Y:S02]  /*20c90*/  SHFL.IDX P6, R14, R13, R12, R11 ;  /* 0x0000000c0d0e7389 */ /* 0x00006400000c000b */
[----:B012---:R-:W-:Y:S01]  /*20ca0*/  ENDCOLLECTIVE ;  /* 0x000000000000791b */ /* 0x007fe20003800000 */
.L_x_3097:
[----:B------:R-:W-:Y:S05]  /*20cb0*/  BSYNC B1 ;  /* 0x0000000000017941 */ /* 0x000fea0003800000 */
.L_x_3096:
        /* <DEDUP_REMOVED lines=8> */
.L_x_3098:
[----:B------:R-:W-:Y:S01]  /*20d40*/  IMAD.MOV.U32 R13, RZ, RZ, R8 ;  /* 0x000000ffff0d7224 */ /* 0x000fe200078e0008 */
[----:B------:R-:W-:-:S07]  /*20d50*/  MOV R3, R14 ;  /* 0x0000000e00037202 */ /* 0x000fce0000000f00 */
[----:B------:R-:W-:Y:S05]  /*20d60*/  WARPSYNC.COLLECTIVE R15, `(.L_x_3099) ;  /* 0x000000000f087348 */ /* 0x000fea0003c00000 */
[----:B------:R0:W1:Y:S02]  /*20d70*/  SHFL.IDX P6, R14, R13, R12, R11 ;  /* 0x0000000c0d0e7389 */ /* 0x00006400000c000b */
[----:B01----:R-:W-:Y:S01]  /*20d80*/  ENDCOLLECTIVE ;  /* 0x000000000000791b */ /* 0x003fe20003800000 */
.L_x_3099:
[----:B------:R-:W-:Y:S02]  /*20d90*/  IMAD.MOV.U32 R13, RZ, RZ, R7 ;  /* 0x000000ffff0d7224 */ /* 0x000fe400078e0007 */
[----:B------:R-:W-:-:S07]  /*20da0*/  IMAD.MOV.U32 R4, RZ, RZ, R14 ;  /* 0x000000ffff047224 */ /* 0x000fce00078e000e */
[----:B------:R-:W-:Y:S05]  /*20db0*/  WARPSYNC.COLLECTIVE R15, `(.L_x_3100) ;  /* 0x000000000f087348 */ /* 0x000fea0003c00000 */
[----:B------:R0:W1:Y:S02]  /*20dc0*/  SHFL.IDX P6, R14, R13, R12, R11 ;  /* 0x0000000c0d0e7389 */ /* 0x00006400000c000b */
[----:B01----:R-:W-:Y:S01]  /*20dd0*/  ENDCOLLECTIVE ;  /* 0x000000000000791b */ /* 0x003fe20003800000 */
.L_x_3100:
[----:B------:R-:W-:Y:S05]  /*20de0*/  BRA `(.L_x_3101) ;  /* 0xfffffe8800c87947 */ /* 0x000fea000383ffff */
.L_x_2832:
[----:B0-----:R0:W1:Y:S02]  /*20df0*/  SYNCS.PHASECHK.TRANS64.TRYWAIT P0, [R2+URZ+0x28800], R5 ;  /* 0x02880005020075a7 */ /* 0x001064000800017f */
[----:B-1----:R-:W-:Y:S05]  /*20e00*/  @!P0 NANOSLEEP.SYNCS 0x989680 ;  /* 0x009896800000895d */ /* 0x002fea0003900000 */
[----:B------:R-:W1:Y:S02]  /*20e10*/  @!P0 SYNCS.PHASECHK.TRANS64 P0, [R2+URZ+0x28800], R5 ;  /* 0x02880005020085a7 */ /* 0x000e64000800007f */
[----:B-1----:R-:W-:Y:S05]  /*20e20*/  @!P0 BRA `(.L_x_2832) ;  /* 0xfffffffc00f08947 */ /* 0x002fea000383ffff */
[----:B------:R-:W-:Y:S05]  /*20e30*/  BRA `(.L_x_3102) ;  /* 0xfffffe8c00807947 */ /* 0x000fea000383ffff */
.L_x_2848:
        /* <DEDUP_REMOVED lines=9> */
.L_x_3104:
[----:B------:R-:W-:Y:S05]  /*20ed0*/  BSYNC B1 ;  /* 0x0000000000017941 */ /* 0x000fea0003800000 */
.L_x_3103:
[----:B------:R-:W-:Y:S01]  /*20ee0*/  IMAD.MOV.U32 R13, RZ, RZ, R32 ;  /* 0x000000ffff0d7224 */ /* 0x000fe200078e0020 */
[----:B------:R-:W-:Y:S01]  /*20ef0*/  MOV R15, 0xffffffff ;  /* 0xffffffff000f7802 */ /* 0x000fe20000000f00 */
[----:B------:R-:W-:Y:S01]  /*20f00*/  IMAD.MOV.U32 R12, RZ, RZ, RZ ;  /* 0x000000ffff0c7224 */ /* 0x000fe200078e00ff */
[----:B------:R-:W-:Y:S01]  /*20f10*/  MOV R3, R14 ;  /* 0x0000000e00037202 */ /* 0x000fe20000000f00 */
[----:B------:R-:W-:Y:S01]  /*20f20*/  IMAD.MOV.U32 R11, RZ, RZ, 0x181f ;  /* 0x0000181fff0b7424 */ /* 0x000fe200078e00ff */
[----:B------:R-:W-:Y:S01]  /*20f30*/  ISETP.GE.AND P0, PT, R16, R45, PT ;  /* 0x0000002d1000720c */ /* 0x000fe20003f06270 */
[----:B------:R-:W-:-:S12]  /*20f40*/  IMAD R0, R192, R5, RZ ;  /* 0x00000005c0007224 */ /* 0x000fd800078e02ff */
[----:B------:R-:W-:Y:S05]  /*20f50*/  WARPSYNC.COLLECTIVE R15, `(.L_x_3105) ;  /* 0x000000000f087348 */ /* 0x000fea0003c00000 */
[----:B------:R0:W1:Y:S02]  /*20f60*/  SHFL.IDX P6, R14, R13, R12, R11 ;  /* 0x0000000c0d0e7389 */ /* 0x00006400000c000b */
[----:B01----:R-:W-:Y:S01]  /*20f70*/  ENDCOLLECTIVE ;  /* 0x000000000000791b */ /* 0x003fe20003800000 */
.L_x_3105:
[----:B------:R-:W-:Y:S01]  /*20f80*/  ISETP.GE.OR P1, PT, R55, R0, P0 ;  /* 0x000000003700720c */ /* 0x000fe20000726670 */
[----:B------:R-:W-:-:S12]  /*20f90*/  IMAD.MOV.U32 R13, RZ, RZ, R33 ;  /* 0x000000ffff0d7224 */ /* 0x000fd800078e0021 */
[C---:B------:R-:W-:Y:S01]  /*20fa0*/  @!P1 SHF.L.U64.HI R6, R16.reuse, 0x1, R17 ;  /* 0x0000000110069819 */ /* 0x040fe20000010211 */
[----:B------:R-:W-:Y:S02]  /*20fb0*/  @!P1 IMAD.SHL.U32 R7, R16, 0x2, RZ ;  /* 0x0000000210079824 */ /* 0x000fe400078e00ff */
[----:B------:R-:W-:-:S07]  /*20fc0*/  IMAD.MOV.U32 R4, RZ, RZ, R14 ;  /* 0x000000ffff047224 */ /* 0x000fce00078e000e */
[----:B------:R-:W-:Y:S05]  /*20fd0*/  WARPSYNC.COLLECTIVE R15, `(.L_x_3106) ;  /* 0x000000000f087348 */ /* 0x000fea0003c00000 */
[----:B------:R0:W1:Y:S02]  /*20fe0*/  SHFL.IDX P6, R14, R13, R12, R11 ;  /* 0x0000000c0d0e7389 */ /* 0x00006400000c000b */
[----:B01----:R-:W-:Y:S01]  /*20ff0*/  ENDCOLLECTIVE ;  /* 0x000000000000791b */ /* 0x003fe20003800000 */
.L_x_3106:
[----:B------:R-:W-:-:S05]  /*21000*/  @!P1 IADD3 R4, P2, R4, R7, RZ ;  /* 0x0000000704049210 */ /* 0x000fca0007f5e0ff */
[----:B------:R-:W-:Y:S02]  /*21010*/  @!P1 IMAD.X R3, R3, 0x1, R6, P2 ;  /* 0x0000000103039824 */ /* 0x000fe400010e0606 */
[----:B------:R-:W-:-:S03]  /*21020*/  @!P1 IMAD.MOV.U32 R24, RZ, RZ, R4 ;  /* 0x000000ffff189224 */ /* 0x000fc600078e0004 */
[----:B------:R-:W-:Y:S02]  /*21030*/  @!P1 MOV R25, R3 ;  /* 0x0000000300199202 */ /* 0x000fe40000000f00 */
[----:B------:R-:W-:-:S04]  /*21040*/  MOV R13, R34 ;  /* 0x00000022000d7202 */ /* 0x000fc80000000f00 */
[----:B------:R-:W5:Y:S01]  /*21050*/  @!P1 LD.E.128 R24, desc[UR40][R24.64] ;  /* 0x0000002818189980 */ /* 0x000f62000c101d00 */
[----:B------:R-:W-:-:S07]  /*21060*/  IMAD.MOV.U32 R5, RZ, RZ, R14 ;  /* 0x000000ffff057224 */ /* 0x000fce00078e000e */
[----:B-----5:R-:W-:Y:S05]  /*21070*/  WARPSYNC.COLLECTIVE R15, `(.L_x_3107) ;  /* 0x000000000f087348 */ /* 0x020fea0003c00000 */
[----:B------:R0:W1:Y:S02]  /*21080*/  SHFL.IDX P6, R14, R13, R12, R11 ;  /* 0x0000000c0d0e7389 */ /* 0x00006400000c000b */
[----:B01---5:R-:W-:Y:S01]  /*21090*/  ENDCOLLECTIVE ;  /* 0x000000000000791b */ /* 0x023fe20003800000 */
.L_x_3107:
        /* <DEDUP_REMOVED lines=9> */
.L_x_3108:
[----:B------:R-:W-:Y:S02]  /*21130*/  CS2R R46, SRZ ;  /* 0x00000000002e7805 */ /* 0x000fe4000001ff00 */
[----:B------:R-:W-:Y:S02]  /*21140*/  MOV R13, R32 ;  /* 0x00000020000d7202 */ /* 0x000fe40000000f00 */
[----:B------:R-:W-:Y:S02]  /*21150*/  CS2R R48, SRZ ;  /* 0x0000000000307805 */ /* 0x000fe4000001ff00 */
[----:B------:R-:W-:Y:S02]  /*21160*/  CS2R R20, SRZ ;  /* 0x0000000000147805 */ /* 0x000fe4000001ff00 */
[----:B------:R-:W-:Y:S01]  /*21170*/  CS2R R36, SRZ ;  /* 0x0000000000247805 */ /* 0x000fe2000001ff00 */
[----:B------:R-:W-:-:S04]  /*21180*/  @!P1 IMAD.MOV.U32 R46, RZ, RZ, R24 ;  /* 0x000000ffff2e9224 */ /* 0x000fc800078e0018 */
[----:B------:R-:W-:-:S05]  /*21190*/  IMAD.MOV.U32 R3, RZ, RZ, R46 ;  /* 0x000000ffff037224 */ /* 0x000fca00078e002e */
[----:B------:R-:W-:Y:S01]  /*211a0*/  PRMT R64, R3, 0x7610, R64 ;  /* 0x0000761003407816 */ /* 0x000fe20000000040 */
[----:B------:R-:W-:-:S07]  /*211b0*/  IMAD.MOV.U32 R3, RZ, RZ, R14 ;  /* 0x000000ffff037224 */ /* 0x000fce00078e000e */
[----:B------:R-:W-:Y:S05]  /*211c0*/  WARPSYNC.COLLECTIVE R15, `(.L_x_3109) ;  /* 0x000000000f087348 */ /* 0x000fea0003c00000 */
[----:B------:R0:W1:Y:S02]  /*211d0*/  SHFL.IDX P6, R14, R13, R12, R11 ;  /* 0x0000000c0d0e7389 */ /* 0x00006400000c000b */
[----:B01----:R-:W-:Y:S01]  /*211e0*/  ENDCOLLECTIVE ;  /* 0x000000000000791b */ /* 0x003fe20003800000 */
.L_x_3109:
[----:B------:R-:W-:-:S05]  /*211f0*/  @!P1 MOV R47, R25 ;  /* 0x00000019002f9202 */ /* 0x000fca0000000f00 */
[----:B------:R-:W-:-:S05]  /*21200*/  IMAD.MOV.U32 R8, RZ, RZ, R47 ;  /* 0x000000ffff087224 */ /* 0x000fca00078e002f */
[----:B------:R-:W-:Y:S01]  /*21210*/  PRMT R66, R8, 0x7610, R66 ;  /* 0x0000761008427816 */ /* 0x000fe20000000042 */
[----:B------:R-:W-:Y:S02]  /*21220*/  IMAD.MOV.U32 R13, RZ, RZ, R33 ;  /* 0x000000ffff0d7224 */ /* 0x000fe400078e0021 */
[----:B------:R-:W-:-:S07]  /*21230*/  IMAD.MOV.U32 R8, RZ, RZ, R14 ;  /* 0x000000ffff087224 */ /* 0x000fce00078e000e */
[----:B------:R-:W-:Y:S05]  /*21240*/  WARPSYNC.COLLECTIVE R15, `(.L_x_3110) ;  /* 0x000000000f087348 */ /* 0x000fea0003c00000 */
[----:B------:R0:W1:Y:S02]  /*21250*/  SHFL.IDX P6, R14, R13, R12, R11 ;  /* 0x0000000c0d0e7389 */ /* 0x00006400000c000b */
[----:B01----:R-:W-:Y:S01]  /*21260*/  ENDCOLLECTIVE ;  /* 0x000000000000791b */ /* 0x003fe20003800000 */
.L_x_3110:
[----:B------:R-:W-:Y:S01]  /*21270*/  MOV R13, R34 ;  /* 0x00000022000d7202 */ /* 0x000fe20000000f00 */
[----:B------:R-:W-:-:S07]  /*21280*/  IMAD.MOV.U32 R9, RZ, RZ, R14 ;  /* 0x000000ffff097224 */ /* 0x000fce00078e000e */
[----:B------:R-:W-:Y:S05]  /*21290*/  WARPSYNC.COLLECTIVE R15, `(.L_x_3111) ;  /* 0x000000000f087348 */ /* 0x000fea0003c00000 */
[----:B------:R0:W1:Y:S02]  /*212a0*/  SHFL.IDX P6, R14, R13, R12, R11 ;  /* 0x0000000c0d0e7389 */ /* 0x00006400000c000b */
[----:B01----:R-:W-:Y:S01]  /*212b0*/  ENDCOLLECTIVE ;  /* 0x000000000000791b */ /* 0x003fe20003800000 */
.L_x_3111:
[----:B------:R-:W-:Y:S01]  /*212c0*/  @!P1 MOV R49, R27 ;  /* 0x0000001b00319202 */ /* 0x000fe20000000f00 */
[----:B------:R-:W-:Y:S01]  /*212d0*/  @!P1 IMAD.MOV.U32 R48, RZ, RZ, R26 ;  /* 0x000000ffff309224 */ /* 0x000fe200078e001a */
[----:B------:R-:W-:Y:S01]  /*212e0*/  @!P1 MOV R21, R5 ;  /* 0x0000000500159202 */ /* 0x000fe20000000f00 */
[----:B------:R-:W-:Y:S02]  /*212f0*/  @!P1 IMAD.MOV.U32 R20, RZ, RZ, R4 ;  /* 0x000000ffff149224 */ /* 0x000fe400078e0004 */
[----:B------:R-:W-:Y:S02]  /*21300*/  @!P1 IMAD.MOV.U32 R36, RZ, RZ, R6 ;  /* 0x000000ffff249224 */ /* 0x000fe400078e0006 */
[----:B------:R-:W-:Y:S02]  /*21310*/  @!P1 IMAD.MOV.U32 R37, RZ, RZ, R7 ;  /* 0x000000ffff259224 */ /* 0x000fe400078e0007 */
[----:B------:R-:W-:Y:S02]  /*21320*/  IMAD.MOV.U32 R10, RZ, RZ, R48 ;  /* 0x000000ffff0a7224 */ /* 0x000fe400078e0030 */
[----:B------:R-:W-:Y:S01]  /*21330*/  IMAD.MOV.U32 R25, RZ, RZ, R49 ;  /* 0x000000ffff197224 */ /* 0x000fe200078e0031 */
[----:B------:R-:W-:Y:S01]  /*21340*/  MOV R5, R21 ;  /* 0x0000001500057202 */ /* 0x000fe20000000f00 */
[----:B------:R-:W-:-:S02]  /*21350*/  IMAD.MOV.U32 R4, RZ, RZ, R20 ;  /* 0x000000ffff047224 */ /* 0x000fc400078e0014 */
[----:B------:R-:W-:Y:S02]  /*21360*/  IMAD.MOV.U32 R6, RZ, RZ, R36 ;  /* 0x000000ffff067224 */ /* 0x000fe400078e0024 */
[----:B------:R-:W-:Y:S01]  /*21370*/  IMAD.MOV.U32 R7, RZ, RZ, R37 ;  /* 0x000000ffff077224 */ /* 0x000fe200078e0025 */
[----:B------:R-:W-:Y:S02]  /*21380*/  PRMT R43, R10, 0x5410, R25 ;  /* 0x000054100a2b7816 */ /* 0x000fe40000000019 */
[----:B------:R-:W-:Y:S02]  /*21390*/  CS2R R24, SRZ ;  /* 0x0000000000187805 */ /* 0x000fe4000001ff00 */
[----:B------:R-:W-:Y:S02]  /*213a0*/  PRMT R65, R6, 0x5410, R4 ;  /* 0x0000541006417816 */ /* 0x000fe40000000004 */
[----:B------:R-:W-:Y:S02]  /*213b0*/  PRMT R68, R5, 0x7610, R68 ;  /* 0x0000761005447816 */ /* 0x000fe40000000044 */
[----:B------:R-:W-:Y:S01]  /*213c0*/  PRMT R64, R64, 0x5410, R7 ;  /* 0x0000541040407816 */ /* 0x000fe20000000007 */
[----:B------:R-:W-:Y:S06]  /*213d0*/  BRA `(.L_x_3112) ;  /* 0xfffffea4003c7947 */ /* 0x000fec000383ffff */
.L_x_2851:
[----:B------:R-:W-:Y:S01]  /*213e0*/  BSSY B1, `(.L_x_3113) ;  /* 0x0000008000017945 */ /* 0x000fe20003800000 */
[----:B------:R-:W-:Y:S01]  /*213f0*/  IMAD.MOV.U32 R13, RZ, RZ, R35 ;  /* 0x000000ffff0d7224 */ /* 0x000fe200078e0023 */
[----:B------:R-:W-:Y:S01]  /*21400*/  MOV R12, 0x2 ;  /* 0x00000002000c7802 */ /* 0x000fe20000000f00 */
[----:B------:R-:W-:Y:S02]  /*21410*/  IMAD.MOV.U32 R11, RZ, RZ, 0x181f ;  /* 0x0000181fff0b7424 */ /* 0x000fe400078e00ff */
[----:B0-----:R-:W-:-:S07]  /*21420*/  IMAD.MOV.U32 R15, RZ, RZ, -0x1 ;  /* 0xffffffffff0f7424 */ /* 0x001fce00078e00ff */
[----:B------:R-:W-:Y:S05]  /*21430*/  WARPSYNC.COLLECTIVE R15, `(.L_x_3114) ;  /* 0x000000000f087348 */ /* 0x000fea0003c00000 */
[----:B------:R0:W1:Y:S02]  /*21440*/  SHFL.IDX P6, R14, R13, R12, R11 ;  /* 0x0000000c0d0e7389 */ /* 0x00006400000c000b */
[----:B01----:R-:W-:Y:S01]  /*21450*/  ENDCOLLECTIVE ;  /* 0x000000000000791b */ /* 0x003fe20003800000 */
.L_x_3114:
[----:B------:R-:W-:Y:S05]  /*21460*/  BSYNC B1 ;  /* 0x0000000000017941 */ /* 0x000fea0003800000 */
.L_x_3113:
[----:B------:R-:W-:Y:S01]  /*21470*/  MOV R13, R32 ;  /* 0x00000020000d7202 */ /* 0x000fe20000000f00 */
[----:B------:R-:W-:Y:S02]  /*21480*/  IMAD.MOV.U32 R12, RZ, RZ, 0x2 ;  /* 0x00000002ff0c7424 */ /* 0x000fe400078e00ff */
[----:B------:R-:W-:Y:S02]  /*21490*/  IMAD.MOV.U32 R11, RZ, RZ, 0x181f ;  /* 0x0000181fff0b7424 */ /* 0x000fe400078e00ff */
[----:B------:R-:W-:Y:S02]  /*214a0*/  IMAD.MOV.U32 R15, RZ, RZ, -0x1 ;  /* 0xffffffffff0f7424 */ /* 0x000fe400078e00ff */
[----:B------:R-:W-:Y:S02]  /*214b0*/  IMAD.MOV.U32 R3, RZ, RZ, R14 ;  /* 0x000000ffff037224 */ /* 0x000fe400078e000e */
[----:B------:R-:W-:-:S07]  /*214c0*/  VIADD R9, R55, 0x40 ;  /* 0x0000004037097836 */ /* 0x000fce0000000000 */
[----:B------:R-:W-:Y:S05]  /*214d0*/  WARPSYNC.COLLECTIVE R15, `(.L_x_3115) ;  /* 0x000000000f087348 */ /* 0x000fea0003c00000 */
[----:B------:R0:W1:Y:S02]  /*214e0*/  SHFL.IDX P6, R14, R13, R12, R11 ;  /* 0x0000000c0d0e7389 */ /* 0x00006400000c000b */
[----:B01----:R-:W-:Y:S01]  /*214f0*/  ENDCOLLECTIVE ;  /* 0x000000000000791b */ /* 0x003fe20003800000 */
.L_x_3115:
[----:B------:R-:W-:Y:S01]  /*21500*/  ISETP.GE.OR P1, PT, R9, R0, P0 ;  /* 0x000000000900720c */ /* 0x000fe20000726670 */
[----:B------:R-:W-:-:S12]  /*21510*/  IMAD.MOV.U32 R13, RZ, RZ, R33 ;  /* 0x000000ffff0d7224 */ /* 0x000fd800078e0021 */
[C---:B------:R-:W-:Y:S01]  /*21520*/  @!P1 IMAD.SHL.U32 R31, R16.reuse, 0x2, RZ ;  /* 0x00000002101f9824 */ /* 0x040fe200078e00ff */
[----:B------:R-:W-:Y:S02]  /*21530*/  @!P1 SHF.L.U64.HI R29, R16, 0x1, R17 ;  /* 0x00000001101d9819 */ /* 0x000fe40000010211 */
[----:B------:R-:W-:-:S07]  /*21540*/  MOV R8, R14 ;  /* 0x0000000e00087202 */ /* 0x000fce0000000f00 */
[----:B------:R-:W-:Y:S05]  /*21550*/  WARPSYNC.COLLECTIVE R15, `(.L_x_3116) ;  /* 0x000000000f087348 */ /* 0x000fea0003c00000 */
[----:B------:R0:W1:Y:S02]  /*21560*/  SHFL.IDX P6, R14, R13, R12, R11 ;  /* 0x0000000c0d0e7389 */ /* 0x00006400000c000b */
[----:B01----:R-:W-:Y:S01]  /*21570*/  ENDCOLLECTIVE ;  /* 0x000000000000791b */ /* 0x003fe20003800000 */
.L_x_3116:
[----:B------:R-:W-:-:S05]  /*21580*/  @!P1 IADD3 R8, P2, R8, R31, RZ ;  /* 0x0000001f08089210 */ /* 0x000fca0007f5e0ff */
[----:B------:R-:W-:Y:S01]  /*21590*/  @!P1 IMAD.X R9, R3, 0x1, R29, P2 ;  /* 0x0000000103099824 */ /* 0x000fe200010e061d */
[----:B------:R-:W-:Y:S01]  /*215a0*/  MOV R13, R34 ;  /* 0x00000022000d7202 */ /* 0x000fe20000000f00 */
[----:B------:R-:W-:-:S07]  /*215b0*/  IMAD.MOV.U32 R28, RZ, RZ, R14 ;  /* 0x000000ffff1c7224 */ /* 0x000fce00078e000e */
[----:B------:R-:W-:Y:S05]  /*215c0*/  WARPSYNC.COLLECTIVE R15, `(.L_x_3117) ;  /* 0x000000000f087348 */ /* 0x000fea0003c00000 */
[----:B------:R0:W1:Y:S02]  /*215d0*/  SHFL.IDX P6, R14, R13, R12, R11 ;  /* 0x0000000c0d0e7389 */ /* 0x00006400000c000b */
[----:B01----:R-:W-:Y:S01]  /*215e0*/  ENDCOLLECTIVE ;  /* 0x000000000000791b */ /* 0x003fe20003800000 */
.L_x_3117:
[----:B------:R-:W2:Y:S01]  /*215f0*/  @!P1 LD.E.128 R8, desc[UR40][R8.64] ;  /* 0x0000002808089980 */ /* 0x000ea2000c101d00 */
[----:B------:R-:W-:-:S05]  /*21600*/  @!P1 IADD3 R14, P2, R14, R31, RZ ;  /* 0x0000001f0e0e9210 */ /* 0x000fca0007f5e0ff */
[----:B------:R-:W-:-:S05]  /*21610*/  @!P1 IMAD.X R3, R28, 0x1, R29, P2 ;  /* 0x000000011c039824 */ /* 0x000fca00010e061d */
[----:B------:R-:W-:-:S05]  /*21620*/  @!P1 MOV R15, R3 ;  /* 0x00000003000f9202 */ /* 0x000fca0000000f00 */
[----:B------:R0:W5:Y:S01]  /*21630*/  @!P1 LD.E.128 R28, desc[UR40][R14.64] ;  /* 0x000000280e1c9980 */ /* 0x000162000c101d00 */
[----:B------:R-:W-:Y:S02]  /*21640*/  CS2R R50, SRZ ;  /* 0x0000000000327805 */ /* 0x000fe4000001ff00 */
[----:B------:R-:W-:Y:S01]  /*21650*/  CS2R R52, SRZ ;  /* 0x0000000000347805 */ /* 0x000fe2000001ff00 */
[----:B------:R-:W-:Y:S01]  /*21660*/  IMAD.MOV.U32 R13, RZ, RZ, R35 ;  /* 0x000000ffff0d7224 */ /* 0x000fe200078e0023 */
[----:B------:R-:W-:Y:S02]  /*21670*/  CS2R R38, SRZ ;  /* 0x0000000000267805 */ /* 0x000fe4000001ff00 */
[----:B------:R-:W-:Y:S01]  /*21680*/  CS2R R40, SRZ ;  /* 0x0000000000287805 */ /* 0x000fe2000001ff00 */
[----:B0-----:R-:W-:Y:S02]  /*21690*/  IMAD.MOV.U32 R15, RZ, RZ, -0x1 ;  /* 0xffffffffff0f7424 */ /* 0x001fe400078e00ff */
[----:B--2---:R-:W-:-:S02]  /*216a0*/  @!P1 IMAD.MOV.U32 R50, RZ, RZ, R8 ;  /* 0x000000ffff329224 */ /* 0x004fc400078e0008 */
[----:B------:R-:W-:Y:S02]  /*216b0*/  @!P1 IMAD.MOV.U32 R51, RZ, RZ, R9 ;  /* 0x000000ffff339224 */ /* 0x000fe400078e0009 */
[----:B------:R-:W-:Y:S02]  /*216c0*/  IMAD.MOV.U32 R3, RZ, RZ, R50 ;  /* 0x000000ffff037224 */ /* 0x000fe400078e0032 */
[----:B------:R-:W-:Y:S01]  /*216d0*/  @!P1 IMAD.MOV.U32 R53, RZ, RZ, R11 ;  /* 0x000000ffff359224 */ /* 0x000fe200078e000b */
[----:B------:R-:W-:Y:S01]  /*216e0*/  MOV R12, R51 ;  /* 0x00000033000c7202 */ /* 0x000fe20000000f00 */
[----:B------:R-:W-:Y:S02]  /*216f0*/  IMAD.MOV.U32 R11, RZ, RZ, 0x181f ;  /* 0x0000181fff0b7424 */ /* 0x000fe400078e00ff */
[----:B------:R-:W-:Y:S01]  /*21700*/  @!P1 IMAD.MOV.U32 R52, RZ, RZ, R10 ;  /* 0x000000ffff349224 */ /* 0x000fe200078e000a */
[----:B------:R-:W-:Y:S01]  /*21710*/  PRMT R59, R3, 0x5410, R12 ;  /* 0x00005410033b7816 */ /* 0x000fe2000000000c */
[----:B------:R-:W-:Y:S01]  /*21720*/  IMAD.MOV.U32 R9, RZ, RZ, R53 ;  /* 0x000000ffff097224 */ /* 0x000fe200078e0035 */
[----:B------:R-:W-:Y:S01]  /*21730*/  MOV R12, 0x3 ;  /* 0x00000003000c7802 */ /* 0x000fe20000000f00 */
[----:B------:R-:W-:-:S07]  /*21740*/  IMAD.MOV.U32 R8, RZ, RZ, R52 ;  /* 0x000000ffff087224 */ /* 0x000fce00078e0034 */
[----:B-----5:R-:W-:Y:S05]  /*21750*/  WARPSYNC.COLLECTIVE R15, `(.L_x_3118) ;  /* 0x000000000f087348 */ /* 0x020fea0003c00000 */
[----:B------:R0:W1:Y:S02]  /*21760*/  SHFL.IDX P6, R14, R13, R12, R11 ;  /* 0x0000000c0d0e7389 */ /* 0x00006400000c000b */
[----:B01---5:R-:W-:Y:S01]  /*21770*/  ENDCOLLECTIVE ;  /* 0x000000000000791b */ /* 0x023fe20003800000 */
.L_x_3118:
[----:B------:R-:W-:Y:S01]  /*21780*/  PRMT R44, R8, 0x5410, R9 ;  /* 0x00005410082c7816 */ /* 0x000fe20000000009 */
[----:B------:R-:W-:Y:S01]  /*21790*/  @!P1 IMAD.MOV.U32 R39, RZ, RZ, R29 ;  /* 0x000000ffff279224 */ /* 0x000fe200078e001d */
[----:B------:R-:W-:Y:S01]  /*217a0*/  @!P1 MOV R38, R28 ;  /* 0x0000001c00269202 */ /* 0x000fe20000000f00 */
[----:B------:R-:W-:Y:S02]  /*217b0*/  @!P1 IMAD.MOV.U32 R40, RZ, RZ, R30 ;  /* 0x000000ffff289224 */ /* 0x000fe400078e001e */
[----:B------:R-:W-:Y:S01]  /*217c0*/  @!P1 IMAD.MOV.U32 R41, RZ, RZ, R31 ;  /* 0x000000ffff299224 */ /* 0x000fe200078e001f */
[----:B------:R-:W-:Y:S01]  /*217d0*/  MOV R8, R38 ;  /* 0x0000002600087202 */ /* 0x000fe20000000f00 */
[----:B------:R-:W-:Y:S01]  /*217e0*/  IMAD.MOV.U32 R9, RZ, RZ, R39 ;  /* 0x000000ffff097224 */ /* 0x000fe200078e0027 */
[----:B------:R-:W-:Y:S01]  /*217f0*/  MOV R13, R32 ;  /* 0x00000020000d7202 */ /* 0x000fe20000000f00 */
[----:B------:R-:W-:-:S03]  /*21800*/  IMAD.MOV.U32 R10, RZ, RZ, R40 ;  /* 0x000000ffff0a7224 */ /* 0x000fc600078e0028 */
[----:B------:R-:W-:Y:S02]  /*21810*/  PRMT R62, R8, 0x5410, R9 ;  /* 0x00005410083e7816 */ /* 0x000fe40000000009 */
[----:B------:R-:W-:Y:S01]  /*21820*/  CS2R R8, SRZ ;  /* 0x0000000000087805 */ /* 0x000fe2000001ff00 */
[----:B------:R-:W-:-:S07]  /*21830*/  IMAD.MOV.U32 R3, RZ, RZ, R14 ;  /* 0x000000ffff037224 */ /* 0x000fce00078e000e */
[----:B------:R-:W-:Y:S05]  /*21840*/  WARPSYNC.COLLECTIVE R15, `(.L_x_3119) ;  /* 0x000000000f087348 */ /* 0x000fea0003c00000 */
[----:B------:R0:W1:Y:S02]  /*21850*/  SHFL.IDX P6, R14, R13, R12, R11 ;  /* 0x0000000c0d0e7389 */ /* 0x00006400000c000b */
[----:B01----:R-:W-:Y:S01]  /*21860*/  ENDCOLLECTIVE ;  /* 0x000000000000791b */ /* 0x003fe20003800000 */
.L_x_3119:
[----:B------:R-:W-:Y:S02]  /*21870*/  IMAD.MOV.U32 R13, RZ, RZ, R33 ;  /* 0x000000ffff0d7224 */ /* 0x000fe400078e0021 */
[----:B------:R-:W-:-:S07]  /*21880*/  IMAD.MOV.U32 R32, RZ, RZ, R14 ;  /* 0x000000ffff207224 */ /* 0x000fce00078e000e */
[----:B------:R-:W-:Y:S05]  /*21890*/  WARPSYNC.COLLECTIVE R15, `(.L_x_3120) ;  /* 0x000000000f087348 */ /* 0x000fea0003c00000 */
[----:B------:R0:W1:Y:S02]  /*218a0*/  SHFL.IDX P6, R14, R13, R12, R11 ;  /* 0x0000000c0d0e7389 */ /* 0x00006400000c000b */
[----:B01----:R-:W-:Y:S01]  /*218b0*/  ENDCOLLECTIVE ;  /* 0x000000000000791b */ /* 0x003fe20003800000 */
.L_x_3120:
[----:B------:R-:W-:Y:S01]  /*218c0*/  MOV R13, R34 ;  /* 0x00000022000d7202 */ /* 0x000fe20000000f00 */
[----:B------:R-:W-:-:S07]  /*218d0*/  IMAD.MOV.U32 R33, RZ, RZ, R14 ;  /* 0x000000ffff217224 */ /* 0x000fce00078e000e */
[----:B------:R-:W-:Y:S05]  /*218e0*/  WARPSYNC.COLLECTIVE R15, `(.L_x_3121) ;  /* 0x000000000f087348 */ /* 0x000fea0003c00000 */
[----:B------:R0:W1:Y:S02]  /*218f0*/  SHFL.IDX P6, R14, R13, R12, R11 ;  /* 0x0000000c0d0e7389 */ /* 0x00006400000c000b */
[----:B01----:R-:W-:Y:S01]  /*21900*/  ENDCOLLECTIVE ;  /* 0x000000000000791b */ /* 0x003fe20003800000 */
.L_x_3121:
[----:B------:R-:W-:-:S05]  /*21910*/  IMAD.MOV.U32 R11, RZ, RZ, R41 ;  /* 0x000000ffff0b7224 */ /* 0x000fca00078e0029 */
[----:B------:R-:W-:Y:S01]  /*21920*/  PRMT R63, R10, 0x5410, R11 ;  /* 0x000054100a3f7816 */ /* 0x000fe2000000000b */
[----:B------:R-:W-:Y:S01]  /*21930*/  IMAD.MOV.U32 R34, RZ, RZ, R14 ;  /* 0x000000ffff227224 */ /* 0x000fe200078e000e */
[----:B------:R-:W-:Y:S06]  /*21940*/  BRA `(.L_x_3122) ;  /* 0xfffffea400187947 */ /* 0x000fec000383ffff */
.L_x_2855:
[----:B0-----:R0:W1:Y:S02]  /*21950*/  SYNCS.PHASECHK.TRANS64.TRYWAIT P4, [R2+URZ+0x28800], R29 ;  /* 0x0288001d020075a7 */ /* 0x001064000808017f */
[----:B-1----:R-:W-:Y:S05]  /*21960*/  @!P4 NANOSLEEP.SYNCS 0x989680 ;  /* 0x009896800000c95d */ /* 0x002fea0003900000 */
[----:B------:R-:W1:Y:S02]  /*21970*/  @!P4 SYNCS.PHASECHK.TRANS64 P4, [R2+URZ+0x28800], R29 ;  /* 0x0288001d0200c5a7 */ /* 0x000e64000808007f */
[----:B-1----:R-:W-:Y:S05]  /*21980*/  @!P4 BRA `(.L_x_2855) ;  /* 0xfffffffc00f0c947 */ /* 0x002fea000383ffff */
[----:B------:R-:W-:Y:S05]  /*21990*/  BRA `(.L_x_3123) ;  /* 0xfffffea400b07947 */ /* 0x000fea000383ffff */
.L_x_2865:
[----:B-1----:R1:W2:Y:S02]  /*219a0*/  SYNCS.PHASECHK.TRANS64.TRYWAIT P2, [R0+URZ+0x28830], R3 ;  /* 0x02883003000075a7 */ /* 0x0022a4000804017f */
[----:B--2---:R-:W-:Y:S05]  /*219b0*/  @!P2 NANOSLEEP.SYNCS 0x989680 ;  /* 0x009896800000a95d */ /* 0x004fea0003900000 */
[----:B------:R-:W2:Y:S02]  /*219c0*/  @!P2 SYNCS.PHASECHK.TRANS64 P2, [R0+URZ+0x28830], R3 ;  /* 0x028830030000a5a7 */ /* 0x000ea4000804007f */
[----:B--2---:R-:W-:Y:S05]  /*219d0*/  @!P2 BRA `(.L_x_2865) ;  /* 0xfffffffc00f0a947 */ /* 0x004fea000383ffff */
[----:B------:R-:W-:Y:S05]  /*219e0*/  BRA `(.L_x_2864) ;  /* 0xfffffec0000c7947 */ /* 0x000fea000383ffff */
.L_x_2871:
[----:B-1----:R1:W2:Y:S02]  /*219f0*/  SYNCS.PHASECHK.TRANS64.TRYWAIT P4, [R6+URZ+0x28830], R7 ;  /* 0x02883007060075a7 */ /* 0x0022a4000808017f */
[----:B--2---:R-:W-:Y:S05]  /*21a00*/  @!P4 NANOSLEEP.SYNCS 0x989680 ;  /* 0x009896800000c95d */ /* 0x004fea0003900000 */
[----:B------:R-:W2:Y:S02]  /*21a10*/  @!P4 SYNCS.PHASECHK.TRANS64 P4, [R6+URZ+0x28830], R7 ;  /* 0x028830070600c5a7 */ /* 0x000ea4000808007f */
[----:B--2---:R-:W-:Y:S05]  /*21a20*/  @!P4 BRA `(.L_x_2871) ;  /* 0xfffffffc00f0c947 */ /* 0x004fea000383ffff */
[----:B------:R-:W-:Y:S05]  /*21a30*/  BRA `(.L_x_2870) ;  /* 0xfffffeec005c7947 */ /* 0x000fea000383ffff */
.L_x_2875:
[----:B-1----:R1:W2:Y:S02]  /*21a40*/  SYNCS.PHASECHK.TRANS64.TRYWAIT P3, [R7+URZ+0x28850], R6 ;  /* 0x02885006070075a7 */ /* 0x0022a4000806017f */
[----:B--2---:R-:W-:Y:S05]  /*21a50*/  @!P3 NANOSLEEP.SYNCS 0x989680 ;  /* 0x009896800000b95d */ /* 0x004fea0003900000 */
[----:B------:R-:W2:Y:S02]  /*21a60*/  @!P3 SYNCS.PHASECHK.TRANS64 P3, [R7+URZ+0x28850], R6 ;  /* 0x028850060700b5a7 */ /* 0x000ea4000806007f */
[----:B--2---:R-:W-:Y:S05]  /*21a70*/  @!P3 BRA `(.L_x_2875) ;  /* 0xfffffffc00f0b947 */ /* 0x004fea000383ffff */
[----:B------:R-:W-:Y:S05]  /*21a80*/  BRA `(.L_x_2872) ;  /* 0xfffffef0006c7947 */ /* 0x000fea000383ffff */
.L_x_2882:
[----:B-1----:R1:W2:Y:S02]  /*21a90*/  SYNCS.PHASECHK.TRANS64.TRYWAIT P3, [R6+URZ+0x28830], R7 ;  /* 0x02883007060075a7 */ /* 0x0022a4000806017f */
[----:B--2---:R-:W-:Y:S05]  /*21aa0*/  @!P3 NANOSLEEP.SYNCS 0x989680 ;  /* 0x009896800000b95d */ /* 0x004fea0003900000 */
[----:B------:R-:W2:Y:S02]  /*21ab0*/  @!P3 SYNCS.PHASECHK.TRANS64 P3, [R6+URZ+0x28830], R7 ;  /* 0x028830070600b5a7 */ /* 0x000ea4000806007f */
[----:B--2---:R-:W-:Y:S05]  /*21ac0*/  @!P3 BRA `(.L_x_2882) ;  /* 0xfffffffc00f0b947 */ /* 0x004fea000383ffff */
[----:B------:R-:W-:Y:S05]  /*21ad0*/  BRA `(.L_x_2881) ;  /* 0xffffff20000c7947 */ /* 0x000fea000383ffff */
.L_x_2886:
[----:B-1----:R1:W2:Y:S02]  /*21ae0*/  SYNCS.PHASECHK.TRANS64.TRYWAIT P2, [R7+URZ+0x28850], R6 ;  /* 0x02885006070075a7 */ /* 0x0022a4000804017f */
[----:B--2---:R-:W-:Y:S05]  /*21af0*/  @!P2 NANOSLEEP.SYNCS 0x989680 ;  /* 0x009896800000a95d */ /* 0x004fea0003900000 */
[----:B------:R-:W2:Y:S02]  /*21b00*/  @!P2 SYNCS.PHASECHK.TRANS64 P2, [R7+URZ+0x28850], R6 ;  /* 0x028850060700a5a7 */ /* 0x000ea4000804007f */
[----:B--2---:R-:W-:Y:S05]  /*21b10*/  @!P2 BRA `(.L_x_2886) ;  /* 0xfffffffc00f0a947 */ /* 0x004fea000383ffff */
[----:B------:R-:W-:Y:S05]  /*21b20*/  BRA `(.L_x_2883) ;  /* 0xffffff24001c7947 */ /* 0x000fea000383ffff */
.L_x_2891:
[----:B-1----:R1:W2:Y:S02]  /*21b30*/  SYNCS.PHASECHK.TRANS64.TRYWAIT P0, [R11+URZ+0x28850], R4 ;  /* 0x028850040b0075a7 */ /* 0x0022a4000800017f */
[----:B--2---:R-:W-:Y:S05]  /*21b40*/  @!P0 NANOSLEEP.SYNCS 0x989680 ;  /* 0x009896800000895d */ /* 0x004fea0003900000 */
[----:B------:R-:W2:Y:S02]  /*21b50*/  @!P0 SYNCS.PHASECHK.TRANS64 P0, [R11+URZ+0x28850], R4 ;  /* 0x028850040b0085a7 */ /* 0x000ea4000800007f */
[----:B--2---:R-:W-:Y:S05]  /*21b60*/  @!P0 BRA `(.L_x_2891) ;  /* 0xfffffffc00f08947 */ /* 0x004fea000383ffff */
[----:B------:R-:W-:Y:S05]  /*21b70*/  BRA `(.L_x_2890) ;  /* 0xffffff48004c7947 */ /* 0x000fea000383ffff */
.L_x_2905:
[----:B------:R-:W-:Y:S01]  /*21b80*/  MOV R13, R4 ;  /* 0x00000004000d7202 */ /* 0x000fe20000000f00 */
[----:B------:R-:W-:Y:S02]  /*21b90*/  IMAD.MOV.U32 R12, RZ, RZ, RZ ;  /* 0x000000ffff0c7224 */ /* 0x000fe400078e00ff */
[----:B------:R-:W-:Y:S02]  /*21ba0*/  IMAD.MOV.U32 R11, RZ, RZ, 0x181f ;  /* 0x0000181fff0b7424 */ /* 0x000fe400078e00ff */
[----:B------:R-:W-:-:S07]  /*21bb0*/  IMAD.MOV.U32 R15, RZ, RZ, -0x1 ;  /* 0xffffffffff0f7424 */ /* 0x000fce00078e00ff */
[----:B01----:R-:W-:Y:S05]  /*21bc0*/  WARPSYNC.COLLECTIVE R15, `(.L_x_3124) ;  /* 0x000000000f087348 */ /* 0x003fea0003c00000 */
[----:B------:R2:W3:Y:S02]  /*21bd0*/  SHFL.IDX P6, R14, R13, R12, R11 ;  /* 0x0000000c0d0e7389 */ /* 0x0004e400000c000b */
[----:B0123--:R-:W-:Y:S01]  /*21be0*/  ENDCOLLECTIVE ;  /* 0x000000000000791b */ /* 0x00ffe20003800000 */
.L_x_3124:
[----:B------:R-:W-:Y:S01]  /*21bf0*/  IMAD.MOV.U32 R13, RZ, RZ, R3 ;  /* 0x000000ffff0d7224 */ /* 0x000fe200078e0003 */
[----:B------:R-:W-:-:S07]  /*21c00*/  MOV R0, R14 ;  /* 0x0000000e00007202 */ /* 0x000fce0000000f00 */
[----:B------:R-:W-:Y:S05]  /*21c10*/  WARPSYNC.COLLECTIVE R15, `(.L_x_3125) ;  /* 0x000000000f087348 */ /* 0x000fea0003c00000 */
[----:B------:R0:W1:Y:S02]  /*21c20*/  SHFL.IDX P6, R14, R13, R12, R11 ;  /* 0x0000000c0d0e7389 */ /* 0x00006400000c000b */
[----:B01----:R-:W-:Y:S01]  /*21c30*/  ENDCOLLECTIVE ;  /* 0x000000000000791b */ /* 0x003fe20003800000 */
.L_x_3125:
[----:B------:R-:W-:Y:S05]  /*21c40*/  BRA `(.L_x_3126) ;  /* 0xffffff6c006c7947 */ /* 0x000fea000383ffff */
.L_x_2908:
[----:B------:R-:W-:Y:S01]  /*21c50*/  BSSY B1, `(.L_x_3127) ;  /* 0x0000008000017945 */ /* 0x000fe20003800000 */
[----:B------:R-:W-:Y:S01]  /*21c60*/  IMAD.MOV.U32 R13, RZ, RZ, R4 ;  /* 0x000000ffff0d7224 */ /* 0x000fe200078e0004 */
[----:B------:R-:W-:Y:S01]  /*21c70*/  MOV R11, 0x181f ;  /* 0x0000181f000b7802 */ /* 0x000fe20000000f00 */
[----:B------:R-:W-:Y:S02]  /*21c80*/  IMAD.MOV.U32 R12, RZ, RZ, 0x1 ;  /* 0x00000001ff0c7424 */ /* 0x000fe400078e00ff */
[----:B---3--:R-:W-:-:S07]  /*21c90*/  IMAD.MOV.U32 R15, RZ, RZ, -0x1 ;  /* 0xffffffffff0f7424 */ /* 0x008fce00078e00ff */
[----:B012-4-:R-:W-:Y:S05]  /*21ca0*/  WARPSYNC.COLLECTIVE R15, `(.L_x_3128) ;  /* 0x000000000f087348 */ /* 0x017fea0003c00000 */
[----:B----4-:R3:W4:Y:S02]  /*21cb0*/  SHFL.IDX P6, R14, R13, R12, R11 ;  /* 0x0000000c0d0e7389 */ /* 0x01072400000c000b */
[----:B01234-:R-:W-:Y:S01]  /*21cc0*/  ENDCOLLECTIVE ;  /* 0x000000000000791b */ /* 0x01ffe20003800000 */
.L_x_3128:
[----:B------:R-:W-:Y:S05]  /*21cd0*/  BSYNC B1 ;  /* 0x0000000000017941 */ /* 0x000fea0003800000 */
.L_x_3127:
        /* <DEDUP_REMOVED lines=8> */
.L_x_3129:
[----:B------:R-:W-:Y:S05]  /*21d60*/  BRA `(.L_x_3130) ;  /* 0xffffff6c006c7947 */ /* 0x000fea000383ffff */
.L_x_2911:
        /* <DEDUP_REMOVED lines=8> */
.L_x_3132:
[----:B------:R-:W-:Y:S05]  /*21df0*/  BSYNC B1 ;  /* 0x0000000000017941 */ /* 0x000fea0003800000 */
.L_x_3131:
        /* <DEDUP_REMOVED lines=8> */
.L_x_3133:
[----:B------:R-:W-:Y:S05]  /*21e80*/  BRA `(.L_x_3134) ;  /* 0xffffff6c006c7947 */ /* 0x000fea000383ffff */
.L_x_2914:
        /* <DEDUP_REMOVED lines=8> */
.L_x_3136:
[----:B------:R-:W-:Y:S05]  /*21f10*/  BSYNC B1 ;  /* 0x0000000000017941 */ /* 0x000fea0003800000 */
.L_x_3135:
[----:B------:R-:W-:Y:S01]  /*21f20*/  IMAD.MOV.U32 R13, RZ, RZ, R3 ;  /* 0x000000ffff0d7224 */ /* 0x000fe200078e0003 */
[----:B------:R-:W-:Y:S01]  /*21f30*/  MOV R15, 0xffffffff ;  /* 0xffffffff000f7802 */ /* 0x000fe20000000f00 */
[----:B------:R-:W-:Y:S01]  /*21f40*/  IMAD.MOV.U32 R12, RZ, RZ, 0x3 ;  /* 0x00000003ff0c7424 */ /* 0x000fe200078e00ff */
[----:B------:R-:W-:Y:S01]  /*21f50*/  MOV R0, R14 ;  /* 0x0000000e00007202 */ /* 0x000fe20000000f00 */
[----:B------:R-:W-:-:S07]  /*21f60*/  IMAD.MOV.U32 R11, RZ, RZ, 0x181f ;  /* 0x0000181fff0b7424 */ /* 0x000fce00078e00ff */
[----:B------:R-:W-:Y:S05]  /*21f70*/  WARPSYNC.COLLECTIVE R15, `(.L_x_3137) ;  /* 0x000000000f087348 */ /* 0x000fea0003c00000 */
[----:B------:R0:W1:Y:S02]  /*21f80*/  SHFL.IDX P6, R14, R13, R12, R11 ;  /* 0x0000000c0d0e7389 */ /* 0x00006400000c000b */
[----:B01----:R-:W-:Y:S01]  /*21f90*/  ENDCOLLECTIVE ;  /* 0x000000000000791b */ /* 0x003fe20003800000 */
.L_x_3137:
[----:B------:R-:W-:Y:S05]  /*21fa0*/  BRA `(.L_x_3138) ;  /* 0xffffff6c006c7947 */ /* 0x000fea000383ffff */
.L_x_2931:
[----:B------:R-:W1:Y:S01]  /*21fb0*/  S2R R6, SR_TID.X ;  /* 0x0000000000067919 */ /* 0x000e620000002100 */
[----:B------:R-:W-:Y:S01]  /*21fc0*/  BSSY B1, `(.L_x_3139) ;  /* 0x000000a000017945 */ /* 0x000fe20003800000 */
[----:B------:R-:W-:Y:S01]  /*21fd0*/  IMAD.MOV.U32 R12, RZ, RZ, RZ ;  /* 0x000000ffff0c7224 */ /* 0x000fe200078e00ff */
[----:B------:R-:W-:Y:S01]  /*21fe0*/  MOV R15, 0xffffffff ;  /* 0xffffffff000f7802 */ /* 0x000fe20000000f00 */
[----:B------:R-:W-:Y:S01]  /*21ff0*/  IMAD.MOV.U32 R11, RZ, RZ, 0x1f ;  /* 0x0000001fff0b7424 */ /* 0x000fe200078e00ff */
[----:B-1----:R-:W-:-:S04]  /*22000*/  SHF.R.U32.HI R6, RZ, 0x5, R6 ;  /* 0x00000005ff067819 */ /* 0x002fc80000011606 */
[----:B------:R-:W-:-:S05]  /*22010*/  LOP3.LUT R6, R6, 0x3, RZ, 0xc0, !PT ;  /* 0x0000000306067812 */ /* 0x000fca00078ec0ff */
[----:B0-----:R-:W-:-:S07]  /*22020*/  IMAD.MOV.U32 R13, RZ, RZ, R6 ;  /* 0x000000ffff0d7224 */ /* 0x001fce00078e0006 */
[----:B------:R-:W-:Y:S05]  /*22030*/  WARPSYNC.COLLECTIVE R15, `(.L_x_3140) ;  /* 0x000000000f087348 */ /* 0x000fea0003c00000 */
[----:B------:R0:W1:Y:S02]  /*22040*/  SHFL.IDX P6, R14, R13, R12, R11 ;  /* 0x0000000c0d0e7389 */ /* 0x00006400000c000b */
[----:B01----:R-:W-:Y:S01]  /*22050*/  ENDCOLLECTIVE ;  /* 0x000000000000791b */ /* 0x003fe20003800000 */
.L_x_3140:
[----:B------:R-:W-:Y:S05]  /*22060*/  BSYNC B1 ;  /* 0x0000000000017941 */ /* 0x000fea0003800000 */
.L_x_3139:
[----:B------:R-:W-:Y:S05]  /*22070*/  BRA `(.L_x_3141) ;  /* 0xffffff8000c87947 */ /* 0x000fea000383ffff */
.L_x_2933:
[----:B------:R-:W-:Y:S01]  /*22080*/  BSSY B1, `(.L_x_3142) ;  /* 0x0000006000017945 */ /* 0x000fe20003800000 */
[----:B------:R-:W-:-:S07]  /*22090*/  IMAD.MOV.U32 R15, RZ, RZ, -0x1 ;  /* 0xffffffffff0f7424 */ /* 0x000fce00078e00ff */
[----:B01----:R-:W-:Y:S05]  /*220a0*/  WARPSYNC.COLLECTIVE R15, `(.L_x_3143) ;  /* 0x000000000f0c7348 */ /* 0x003fea0003c00000 */
[----:B------:R-:W-:Y:S02]  /*220b0*/  ELECT P6, UR62, PT ;  /* 0x00000000003e782f */ /* 0x000fe400038c0000 */
[----:B------:R-:W-:Y:S01]  /*220c0*/  MOV R14, UR62 ;  /* 0x0000003e000e7c02 */ /* 0x000fe20008000f00 */
[----:B01----:R-:W-:Y:S10]  /*220d0*/  ENDCOLLECTIVE ;  /* 0x000000000000791b */ /* 0x003ff40003800000 */
.L_x_3143:
[----:B------:R-:W-:Y:S05]  /*220e0*/  BSYNC B1 ;  /* 0x0000000000017941 */ /* 0x000fea0003800000 */
.L_x_3142:
[----:B------:R-:W-:Y:S05]  /*220f0*/  BRA `(.L_x_2932) ;  /* 0xffffff8000c07947 */ /* 0x000fea000383ffff */
.L_x_2935:
[----:B-1----:R-:W2:Y:S02]  /*22100*/  LDL R4, [R1+0x4] ;  /* 0x0000040001047983 */ /* 0x002ea40000100800 */
[----:B--2---:R1:W2:Y:S02]  /*22110*/  SYNCS.PHASECHK.TRANS64.TRYWAIT P0, [R4+URZ+0x28820], R3 ;  /* 0x02882003040075a7 */ /* 0x0042a4000800017f */
[----:B--2---:R-:W-:Y:S05]  /*22120*/  @!P0 NANOSLEEP.SYNCS 0x989680 ;  /* 0x009896800000895d */ /* 0x004fea0003900000 */
[----:B------:R-:W2:Y:S02]  /*22130*/  @!P0 SYNCS.PHASECHK.TRANS64 P0, [R4+URZ+0x28820], R3 ;  /* 0x02882003040085a7 */ /* 0x000ea4000800007f */
[----:B--2---:R-:W-:Y:S05]  /*22140*/  @!P0 BRA `(.L_x_2935) ;  /* 0xfffffffc00ec8947 */ /* 0x004fea000383ffff */
[----:B------:R-:W-:Y:S05]  /*22150*/  BRA `(.L_x_3144) ;  /* 0xffffff8000d07947 */ /* 0x000fea000383ffff */
.L_x_2939:
[----:B-1----:R1:W2:Y:S02]  /*22160*/  SYNCS.PHASECHK.TRANS64.TRYWAIT P0, [R5+URZ+0x288a0], R9 ;  /* 0x0288a009050075a7 */ /* 0x0022a4000800017f */
[----:B--2---:R-:W-:Y:S05]  /*22170*/  @!P0 NANOSLEEP.SYNCS 0x989680 ;  /* 0x009896800000895d */ /* 0x004fea0003900000 */
[----:B------:R-:W2:Y:S02]  /*22180*/  @!P0 SYNCS.PHASECHK.TRANS64 P0, [R5+URZ+0x288a0], R9 ;  /* 0x0288a009050085a7 */ /* 0x000ea4000800007f */
[----:B--2---:R-:W-:Y:S05]  /*22190*/  @!P0 BRA `(.L_x_2939) ;  /* 0xfffffffc00f08947 */ /* 0x004fea000383ffff */
[----:B------:R-:W-:Y:S05]  /*221a0*/  BRA `(.L_x_3145) ;  /* 0xffffff8000f47947 */ /* 0x000fea000383ffff */
.L_x_2945:
[----:B0-----:R0:W2:Y:S02]  /*221b0*/  SYNCS.PHASECHK.TRANS64.TRYWAIT P0, [R5+URZ+0x288c0], R9 ;  /* 0x0288c009050075a7 */ /* 0x0010a4000800017f */
[----:B--2---:R-:W-:Y:S05]  /*221c0*/  @!P0 NANOSLEEP.SYNCS 0x989680 ;  /* 0x009896800000895d */ /* 0x004fea0003900000 */
[----:B------:R-:W2:Y:S02]  /*221d0*/  @!P0 SYNCS.PHASECHK.TRANS64 P0, [R5+URZ+0x288c0], R9 ;  /* 0x0288c009050085a7 */ /* 0x000ea4000800007f */
[----:B--2---:R-:W-:Y:S05]  /*221e0*/  @!P0 BRA `(.L_x_2945) ;  /* 0xfffffffc00f08947 */ /* 0x004fea000383ffff */
[----:B------:R-:W-:Y:S05]  /*221f0*/  BRA `(.L_x_3146) ;  /* 0xffffff8400bc7947 */ /* 0x000fea000383ffff */
.L_x_2953:
[----:B-1----:R1:W2:Y:S02]  /*22200*/  SYNCS.PHASECHK.TRANS64.TRYWAIT P1, [R7+URZ+0x288a0], R6 ;  /* 0x0288a006070075a7 */ /* 0x0022a4000802017f */
[----:B--2---:R-:W-:Y:S05]  /*22210*/  @!P1 NANOSLEEP.SYNCS 0x989680 ;  /* 0x009896800000995d */ /* 0x004fea0003900000 */
[----:B------:R-:W2:Y:S02]  /*22220*/  @!P1 SYNCS.PHASECHK.TRANS64 P1, [R7+URZ+0x288a0], R6 ;  /* 0x0288a006070095a7 */ /* 0x000ea4000802007f */
[----:B--2---:R-:W-:Y:S05]  /*22230*/  @!P1 BRA `(.L_x_2953) ;  /* 0xfffffffc00f09947 */ /* 0x004fea000383ffff */
[----:B------:R-:W-:Y:S05]  /*22240*/  BRA `(.L_x_3147) ;  /* 0xffffff8800d87947 */ /* 0x000fea000383ffff */
.L_x_2959:
[----:B--2---:R2:W3:Y:S02]  /*22250*/  SYNCS.PHASECHK.TRANS64.TRYWAIT P1, [R7+URZ+0x288c0], R6 ;  /* 0x0288c006070075a7 */ /* 0x0044e4000802017f */
[----:B---3--:R-:W-:Y:S05]  /*22260*/  @!P1 NANOSLEEP.SYNCS 0x989680 ;  /* 0x009896800000995d */ /* 0x008fea0003900000 */
[----:B------:R-:W3:Y:S02]  /*22270*/  @!P1 SYNCS.PHASECHK.TRANS64 P1, [R7+URZ+0x288c0], R6 ;  /* 0x0288c006070095a7 */ /* 0x000ee4000802007f */
[----:B---3--:R-:W-:Y:S05]  /*22280*/  @!P1 BRA `(.L_x_2959) ;  /* 0xfffffffc00f09947 */ /* 0x008fea000383ffff */
[----:B------:R-:W-:Y:S05]  /*22290*/  BRA `(.L_x_3148) ;  /* 0xffffff8c00987947 */ /* 0x000fea000383ffff */
.L_x_2973:
[----:B------:R-:W1:Y:S01]  /*222a0*/  S2R R5, SR_TID.X ;  /* 0x0000000000057919 */ /* 0x000e620000002100 */
[----:B------:R-:W-:Y:S01]  /*222b0*/  BSSY B0, `(.L_x_3149) ;  /* 0x000000a000007945 */ /* 0x000fe20003800000 */
[----:B------:R-:W-:Y:S01]  /*222c0*/  IMAD.MOV.U32 R12, RZ, RZ, RZ ;  /* 0x000000ffff0c7224 */ /* 0x000fe200078e00ff */
[----:B------:R-:W-:Y:S01]  /*222d0*/  MOV R11, 0x1f ;  /* 0x0000001f000b7802 */ /* 0x000fe20000000f00 */
[----:B------:R-:W-:Y:S01]  /*222e0*/  IMAD.MOV.U32 R15, RZ, RZ, -0x1 ;  /* 0xffffffffff0f7424 */ /* 0x000fe200078e00ff */
[----:B-1----:R-:W-:-:S04]  /*222f0*/  SHF.R.U32.HI R5, RZ, 0x5, R5 ;  /* 0x00000005ff057819 */ /* 0x002fc80000011605 */
[----:B------:R-:W-:-:S05]  /*22300*/  LOP3.LUT R5, R5, 0x3, RZ, 0xc0, !PT ;  /* 0x0000000305057812 */ /* 0x000fca00078ec0ff */
[----:B0-----:R-:W-:-:S07]  /*22310*/  IMAD.MOV.U32 R13, RZ, RZ, R5 ;  /* 0x000000ffff0d7224 */ /* 0x001fce00078e0005 */
[----:B------:R-:W-:Y:S05]  /*22320*/  WARPSYNC.COLLECTIVE R15, `(.L_x_3150) ;  /* 0x000000000f087348 */ /* 0x000fea0003c00000 */
[----:B------:R0:W1:Y:S02]  /*22330*/  SHFL.IDX P6, R14, R13, R12, R11 ;  /* 0x0000000c0d0e7389 */ /* 0x00006400000c000b */
[----:B01----:R-:W-:Y:S01]  /*22340*/  ENDCOLLECTIVE ;  /* 0x000000000000791b */ /* 0x003fe20003800000 */
.L_x_3150:
[----:B------:R-:W-:Y:S05]  /*22350*/  BSYNC B0 ;  /* 0x0000000000007941 */ /* 0x000fea0003800000 */
.L_x_3149:
[----:B------:R-:W-:Y:S05]  /*22360*/  BRA `(.L_x_3151) ;  /* 0xffffff9800347947 */ /* 0x000fea000383ffff */
.L_x_2975:
[----:B------:R-:W-:Y:S01]  /*22370*/  BSSY B0, `(.L_x_3152) ;  /* 0x0000006000007945 */ /* 0x000fe20003800000 */
[----:B------:R-:W-:-:S07]  /*22380*/  IMAD.MOV.U32 R15, RZ, RZ, -0x1 ;  /* 0xffffffffff0f7424 */ /* 0x000fce00078e00ff */
[----:B01----:R-:W-:Y:S05]  /*22390*/  WARPSYNC.COLLECTIVE R15, `(.L_x_3153) ;  /* 0x000000000f0c7348 */ /* 0x003fea0003c00000 */
[----:B------:R-:W-:Y:S02]  /*223a0*/  ELECT P6, UR62, PT ;  /* 0x00000000003e782f */ /* 0x000fe400038c0000 */
[----:B------:R-:W-:Y:S01]  /*223b0*/  MOV R14, UR62 ;  /* 0x0000003e000e7c02 */ /* 0x000fe20008000f00 */
[----:B01----:R-:W-:Y:S10]  /*223c0*/  ENDCOLLECTIVE ;  /* 0x000000000000791b */ /* 0x003ff40003800000 */
.L_x_3153:
[----:B------:R-:W-:Y:S05]  /*223d0*/  BSYNC B0 ;  /* 0x0000000000007941 */ /* 0x000fea0003800000 */
.L_x_3152:
[----:B------:R-:W-:Y:S05]  /*223e0*/  BRA `(.L_x_3154) ;  /* 0xffffff9800447947 */ /* 0x000fea000383ffff */
.L_x_2977:
[----:B-1----:R1:W2:Y:S02]  /*223f0*/  SYNCS.PHASECHK.TRANS64.TRYWAIT P0, [R0+URZ+0x28840], R2 ;  /* 0x02884002000075a7 */ /* 0x0022a4000800017f */
[----:B--2---:R-:W-:Y:S05]  /*22400*/  @!P0 NANOSLEEP.SYNCS 0x989680 ;  /* 0x009896800000895d */ /* 0x004fea0003900000 */
[----:B------:R-:W2:Y:S02]  /*22410*/  @!P0 SYNCS.PHASECHK.TRANS64 P0, [R0+URZ+0x28840], R2 ;  /* 0x02884002000085a7 */ /* 0x000ea4000800007f */
[----:B--2---:R-:W-:Y:S05]  /*22420*/  @!P0 BRA `(.L_x_2977) ;  /* 0xfffffffc00f08947 */ /* 0x004fea000383ffff */
[----:B------:R-:W-:Y:S05]  /*22430*/  BRA `(.L_x_3155) ;  /* 0xffffff9800b07947 */ /* 0x000fea000383ffff */
.L_x_2981:
[----:B------:R-:W-:Y:S01]  /*22440*/  IMAD.MOV.U32 R13, RZ, RZ, R2 ;  /* 0x000000ffff0d7224 */ /* 0x000fe200078e0002 */
[----:B------:R-:W-:Y:S01]  /*22450*/  MOV R12, RZ ;  /* 0x000000ff000c7202 */ /* 0x000fe20000000f00 */
[----:B------:R-:W-:Y:S01]  /*22460*/  IMAD.MOV.U32 R11, RZ, RZ, 0x181f ;  /* 0x0000181fff0b7424 */ /* 0x000fe200078e00ff */
[----:B------:R-:W0:Y:S01]  /*22470*/  S2R R6, SR_TID.X ;  /* 0x0000000000067919 */ /* 0x000e220000002100 */
[----:B------:R-:W-:Y:S02]  /*22480*/  IMAD.MOV.U32 R15, RZ, RZ, -0x1 ;  /* 0xffffffffff0f7424 */ /* 0x000fe400078e00ff */
[----:B-----5:R-:W-:-:S07]  /*22490*/  IMAD R0, R10, R7, RZ ;  /* 0x000000070a007224 */ /* 0x020fce00078e02ff */
[----:B0-----:R-:W-:Y:S05]  /*224a0*/  WARPSYNC.COLLECTIVE R15, `(.L_x_3156) ;  /* 0x000000000f087348 */ /* 0x001fea0003c00000 */
[----:B------:R1:W2:Y:S02]  /*224b0*/  SHFL.IDX P6, R14, R13, R12, R11 ;  /* 0x0000000c0d0e7389 */ /* 0x0002a400000c000b */
[----:B012---:R-:W-:Y:S01]  /*224c0*/  ENDCOLLECTIVE ;  /* 0x000000000000791b */ /* 0x007fe20003800000 */
.L_x_3156:
[----:B------:R-:W-:Y:S01]  /*224d0*/  MOV R13, R3 ;  /* 0x00000003000d7202 */ /* 0x000fe20000000f00 */
[----:B------:R-:W-:-:S07]  /*224e0*/  IMAD.MOV.U32 R4, RZ, RZ, R14 ;  /* 0x000000ffff047224 */ /* 0x000fce00078e000e */
[----:B------:R-:W-:Y:S05]  /*224f0*/  WARPSYNC.COLLECTIVE R15, `(.L_x_3157) ;  /* 0x000000000f087348 */ /* 0x000fea0003c00000 */
[----:B------:R0:W1:Y:S02]  /*22500*/  SHFL.IDX P6, R14, R13, R12, R11 ;  /* 0x0000000c0d0e7389 */ /* 0x00006400000c000b */
[----:B01----:R-:W-:Y:S01]  /*22510*/  ENDCOLLECTIVE ;  /* 0x000000000000791b */ /* 0x003fe20003800000 */
.L_x_3157:
[----:B------:R-:W-:-:S04]  /*22520*/  LOP3.LUT R6, R6, 0x7f, RZ, 0xc0, !PT ;  /* 0x0000007f06067812 */ /* 0x000fc800078ec0ff */
[----:B------:R-:W-:-:S05]  /*22530*/  SHF.R.U32.HI R6, RZ, 0x3, R6 ;  /* 0x00000003ff067819 */ /* 0x000fca0000011606 */
[----:B------:R-:W-:Y:S02]  /*22540*/  IMAD R17, R17, 0x80, R6 ;  /* 0x0000008011117824 */ /* 0x000fe400078e0206 */
[----:B------:R-:W-:-:S03]  /*22550*/  IMAD.MOV.U32 R13, RZ, RZ, R2 ;  /* 0x000000ffff0d7224 */ /* 0x000fc600078e0002 */
[----:B------:R-:W-:Y:S01]  /*22560*/  ISETP.GE.AND P2, PT, R17, R0, PT ;  /* 0x000000001100720c */ /* 0x000fe20003f46270 */
[----:B------:R-:W-:Y:S02]  /*22570*/  IMAD.MOV.U32 R12, RZ, RZ, 0x1 ;  /* 0x00000001ff0c7424 */ /* 0x000fe400078e00ff */
[----:B------:R-:W-:-:S10]  /*22580*/  IMAD.MOV.U32 R5, RZ, RZ, R14 ;  /* 0x000000ffff057224 */ /* 0x000fd400078e000e */
[----:B------:R-:W-:Y:S05]  /*22590*/  WARPSYNC.COLLECTIVE R15, `(.L_x_3158) ;  /* 0x000000000f087348 */ /* 0x000fea0003c00000 */
[----:B------:R0:W1:Y:S02]  /*225a0*/  SHFL.IDX P6, R14, R13, R12, R11 ;  /* 0x0000000c0d0e7389 */ /* 0x00006400000c000b */
[----:B01----:R-:W-:Y:S01]  /*225b0*/  ENDCOLLECTIVE ;  /* 0x000000000000791b */ /* 0x003fe20003800000 */
.L_x_3158:
[----:B------:R-:W-:-:S05]  /*225c0*/  @!P2 LEA R5, P3, R9, R5, 0x1 ;  /* 0x000000050905a211 */ /* 0x000fca00078608ff */
[----:B------:R-:W-:-:S05]  /*225d0*/  @!P2 IMAD.X R4, RZ, RZ, R4, P3 ;  /* 0x000000ffff04a224 */ /* 0x000fca00018e0604 */
[-C--:B------:R-:W-:Y:S02]  /*225e0*/  @!P2 LOP3.LUT R5, R5, R4.reuse, RZ, 0x3c, !PT ;  /* 0x000000040505a212 */ /* 0x080fe400078e3cff */
[----:B------:R-:W-:Y:S02]  /*225f0*/  MOV R13, R3 ;  /* 0x00000003000d7202 */ /* 0x000fe40000000f00 */
[----:B------:R-:W-:-:S04]  /*22600*/  @!P2 LOP3.LUT R4, R5, R4, RZ, 0x3c, !PT ;  /* 0x000000040504a212 */ /* 0x000fc800078e3cff */
[----:B------:R-:W-:Y:S01]  /*22610*/  @!P2 LOP3.LUT R5, R5, R4, RZ, 0x3c, !PT ;  /* 0x000000040505a212 */ /* 0x000fe200078e3cff */
[----:B------:R-:W-:-:S07]  /*22620*/  IMAD.MOV.U32 R7, RZ, RZ, R14 ;  /* 0x000000ffff077224 */ /* 0x000fce00078e000e */
[----:B------:R-:W-:Y:S05]  /*22630*/  WARPSYNC.COLLECTIVE R15, `(.L_x_3159) ;  /* 0x000000000f087348 */ /* 0x000fea0003c00000 */
[----:B------:R0:W1:Y:S02]  /*22640*/  SHFL.IDX P6, R14, R13, R12, R11 ;  /* 0x0000000c0d0e7389 */ /* 0x00006400000c000b */
[----:B01----:R-:W-:Y:S01]  /*22650*/  ENDCOLLECTIVE ;  /* 0x000000000000791b */ /* 0x003fe20003800000 */
.L_x_3159:
[----:B------:R-:W-:Y:S01]  /*22660*/  @!PT LDS RZ, [RZ] ;  /* 0x00000000fffff984 */ /* 0x000fe20000000800 */
[----:B------:R-:W-:Y:S01]  /*22670*/  @!PT LDS RZ, [RZ] ;  /* 0x00000000fffff984 */ /* 0x000fe20000000800 */
[----:B------:R-:W-:Y:S01]  /*22680*/  @!PT LDS RZ, [RZ] ;  /* 0x00000000fffff984 */ /* 0x000fe20000000800 */
[----:B------:R-:W-:Y:S04]  /*22690*/  @!P2 LDGSTS.E.BYPASS.LTC128B.128 [R8+0x10400], desc[UR40][R4.64], !P0 ;  /* 0x104000000408afae */ /* 0x000fe8000c101d68 */
[----:B------:R0:W-:Y:S01]  /*226a0*/  @!P2 LDGSTS.E.BYPASS.LTC128B.128 [R8+0x14400], desc[UR40][R4.64+0x80], !P1 ;  /* 0x144000800408afae */ /* 0x0001e2000c901d68 */
[----:B------:R-:W-:Y:S01]  /*226b0*/  MOV R13, R2 ;  /* 0x00000002000d7202 */ /* 0x000fe20000000f00 */
[----:B------:R-:W-:Y:S01]  /*226c0*/  IMAD.MOV.U32 R12, RZ, RZ, 0x2 ;  /* 0x00000002ff0c7424 */ /* 0x000fe200078e00ff */
[----:B0-----:R-:W-:Y:S01]  /*226d0*/  IADD3 R4, R17, 0x10, RZ ;  /* 0x0000001011047810 */ /* 0x001fe20007ffe0ff */
[----:B------:R-:W-:-:S03]  /*226e0*/  IMAD.MOV.U32 R6, RZ, RZ, R14 ;  /* 0x000000ffff067224 */ /* 0x000fc600078e000e */
[----:B------:R-:W-:-:S13]  /*226f0*/  ISETP.GE.AND P2, PT, R4, R0, PT ;  /* 0x000000000400720c */ /* 0x000fda0003f46270 */
[----:B------:R-:W-:Y:S05]  /*22700*/  WARPSYNC.COLLECTIVE R15, `(.L_x_3160) ;  /* 0x000000000f087348 */ /* 0x000fea0003c00000 */
[----:B------:R0:W1:Y:S02]  /*22710*/  SHFL.IDX P6, R14, R13, R12, R11 ;  /* 0x0000000c0d0e7389 */ /* 0x00006400000c000b */
[----:B01----:R-:W-:Y:S01]  /*22720*/  ENDCOLLECTIVE ;  /* 0x000000000000791b */ /* 0x003fe20003800000 */
.L_x_3160:
[----:B------:R-:W-:Y:S01]  /*22730*/  @!P2 LEA R5, P3, R9, R6, 0x1 ;  /* 0x000000060905a211 */ /* 0x000fe200078608ff */
[----:B------:R-:W-:-:S04]  /*22740*/  IMAD.MOV.U32 R13, RZ, RZ, R3 ;  /* 0x000000ffff0d7224 */ /* 0x000fc800078e0003 */
[----:B------:R-:W-:-:S05]  /*22750*/  @!P2 IMAD.X R4, RZ, RZ, R7, P3 ;  /* 0x000000ffff04a224 */ /* 0x000fca00018e0607 */
[----:B------:R-:W-:Y:S01]  /*22760*/  @!P2 LOP3.LUT R5, R5, R4, RZ, 0x3c, !PT ;  /* 0x000000040505a212 */ /* 0x000fe200078e3cff */
[----:B------:R-:W-:-:S07]  /*22770*/  IMAD.MOV.U32 R6, RZ, RZ, R14 ;  /* 0x000000ffff067224 */ /* 0x000fce00078e000e */
[----:B------:R-:W-:Y:S05]  /*22780*/  WARPSYNC.COLLECTIVE R15, `(.L_x_3161) ;  /* 0x000000000f087348 */ /* 0x000fea0003c00000 */
[----:B------:R0:W1:Y:S02]  /*22790*/  SHFL.IDX P6, R14, R13, R12, R11 ;  /* 0x0000000c0d0e7389 */ /* 0x00006400000c000b */
[----:B01----:R-:W-:Y:S01]  /*227a0*/  ENDCOLLECTIVE ;  /* 0x000000000000791b */ /* 0x003fe20003800000 */
.L_x_3161:
[----:B------:R-:W-:-:S04]  /*227b0*/  @!P2 LOP3.LUT R4, R5, R4, RZ, 0x3c, !PT ;  /* 0x000000040504a212 */ /* 0x000fc800078e3cff */
[----:B------:R-:W-:-:S05]  /*227c0*/  @!P2 LOP3.LUT R5, R5, R4, RZ, 0x3c, !PT ;  /* 0x000000040505a212 */ /* 0x000fca00078e3cff */
[----:B------:R-:W-:Y:S01]  /*227d0*/  @!PT LDS RZ, [RZ] ;  /* 0x00000000fffff984 */ /* 0x000fe20000000800 */
[----:B------:R-:W-:Y:S01]  /*227e0*/  @!PT LDS RZ, [RZ] ;  /* 0x00000000fffff984 */ /* 0x000fe20000000800 */
[----:B------:R-:W-:Y:S01]  /*227f0*/  @!PT LDS RZ, [RZ] ;  /* 0x00000000fffff984 */ /* 0x000fe20000000800 */
[----:B------:R-:W-:Y:S04]  /*22800*/  @!P2 LDGSTS.E.BYPASS.LTC128B.128 [R8+0x10c00], desc[UR40][R4.64], !P0 ;  /* 0x10c000000408afae */ /* 0x000fe8000c101d68 */
[----:B------:R0:W-:Y:S01]  /*22810*/  @!P2 LDGSTS.E.BYPASS.LTC128B.128 [R8+0x14c00], desc[UR40][R4.64+0x80], !P1 ;  /* 0x14c000800408afae */ /* 0x0001e2000c901d68 */
[----:B------:R-:W-:Y:S01]  /*22820*/  IMAD.MOV.U32 R13, RZ, RZ, R2 ;  /* 0x000000ffff0d7224 */ /* 0x000fe200078e0002 */
[----:B------:R-:W-:Y:S01]  /*22830*/  MOV R12, 0x3 ;  /* 0x00000003000c7802 */ /* 0x000fe20000000f00 */
[----:B0-----:R-:W-:-:S05]  /*22840*/  VIADD R4, R17, 0x20 ;  /* 0x0000002011047836 */ /* 0x001fca0000000000 */
[----:B------:R-:W-:Y:S02]  /*22850*/  ISETP.GE.AND P2, PT, R4, R0, PT ;  /* 0x000000000400720c */ /* 0x000fe40003f46270 */
[----:B------:R-:W-:-:S11]  /*22860*/  MOV R4, R14 ;  /* 0x0000000e00047202 */ /* 0x000fd60000000f00 */
[----:B------:R-:W-:Y:S05]  /*22870*/  WARPSYNC.COLLECTIVE R15, `(.L_x_3162) ;  /* 0x000000000f087348 */ /* 0x000fea0003c00000 */
[----:B------:R0:W1:Y:S02]  /*22880*/  SHFL.IDX P6, R14, R13, R12, R11 ;  /* 0x0000000c0d0e7389 */ /* 0x00006400000c000b */
[----:B01----:R-:W-:Y:S01]  /*22890*/  ENDCOLLECTIVE ;  /* 0x000000000000791b */ /* 0x003fe20003800000 */
.L_x_3162:
[----:B------:R-:W-:Y:S01]  /*228a0*/  @!P2 LEA R5, P3, R9, R4, 0x1 ;  /* 0x000000040905a211 */ /* 0x000fe200078608ff */
[----:B------:R-:W-:-:S04]  /*228b0*/  IMAD.MOV.U32 R13, RZ, RZ, R3 ;  /* 0x000000ffff0d7224 */ /* 0x000fc800078e0003 */
[----:B------:R-:W-:-:S05]  /*228c0*/  @!P2 IMAD.X R4, RZ, RZ, R6, P3 ;  /* 0x000000ffff04a224 */ /* 0x000fca00018e0606 */
[----:B------:R-:W-:Y:S01]  /*228d0*/  @!P2 LOP3.LUT R5, R5, R4, RZ, 0x3c, !PT ;  /* 0x000000040505a212 */ /* 0x000fe200078e3cff */
[----:B------:R-:W-:-:S03]  /*228e0*/  IMAD.MOV.U32 R6, RZ, RZ, R14 ;  /* 0x000000ffff067224 */ /* 0x000fc600078e000e */
[----:B------:R-:W-:-:S07]  /*228f0*/  @!P2 LOP3.LUT R4, R5, R4, RZ, 0x3c, !PT ;  /* 0x000000040504a212 */ /* 0x000fce00078e3cff */
[----:B------:R-:W-:Y:S05]  /*22900*/  WARPSYNC.COLLECTIVE R15, `(.L_x_3163) ;  /* 0x000000000f087348 */ /* 0x000fea0003c00000 */
[----:B------:R0:W1:Y:S02]  /*22910*/  SHFL.IDX P6, R14, R13, R12, R11 ;  /* 0x0000000c0d0e7389 */ /* 0x00006400000c000b */
[----:B01----:R-:W-:Y:S01]  /*22920*/  ENDCOLLECTIVE ;  /* 0x000000000000791b */ /* 0x003fe20003800000 */
.L_x_3163:
[----:B------:R-:W-:-:S05]  /*22930*/  @!P2 LOP3.LUT R5, R5, R4, RZ, 0x3c, !PT ;  /* 0x000000040505a212 */ /* 0x000fca00078e3cff */
[----:B------:R-:W-:Y:S01]  /*22940*/  @!PT LDS RZ, [RZ] ;  /* 0x00000000fffff984 */ /* 0x000fe20000000800 */
[----:B------:R-:W-:Y:S01]  /*22950*/  @!PT LDS RZ, [RZ] ;  /* 0x00000000fffff984 */ /* 0x000fe20000000800 */
[----:B------:R-:W-:Y:S01]  /*22960*/  @!PT LDS RZ, [RZ] ;  /* 0x00000000fffff984 */ /* 0x000fe20000000800 */
[----:B------:R-:W-:Y:S04]  /*22970*/  @!P2 LDGSTS.E.BYPASS.LTC128B.128 [R8+0x11400], desc[UR40][R4.64], !P0 ;  /* 0x114000000408afae */ /* 0x000fe8000c101d68 */
[----:B------:R0:W-:Y:S01]  /*22980*/  @!P2 LDGSTS.E.BYPASS.LTC128B.128 [R8+0x15400], desc[UR40][R4.64+0x80], !P1 ;  /* 0x154000800408afae */ /* 0x0001e2000c901d68 */
[----:B------:R-:W-:Y:S02]  /*22990*/  IMAD.MOV.U32 R13, RZ, RZ, R2 ;  /* 0x000000ffff0d7224 */ /* 0x000fe400078e0002 */
[----:B------:R-:W-:Y:S02]  /*229a0*/  IMAD.MOV.U32 R12, RZ, RZ, 0x4 ;  /* 0x00000004ff0c7424 */ /* 0x000fe400078e00ff */
[----:B0-----:R-:W-:-:S05]  /*229b0*/  VIADD R4, R17, 0x30 ;  /* 0x0000003011047836 */ /* 0x001fca0000000000 */
[----:B------:R-:W-:Y:S01]  /*229c0*/  ISETP.GE.AND P2, PT, R4, R0, PT ;  /* 0x000000000400720c */ /* 0x000fe20003f46270 */
[----:B------:R-:W-:-:S12]  /*229d0*/  IMAD.MOV.U32 R4, RZ, RZ, R14 ;  /* 0x000000ffff047224 */ /* 0x000fd800078e000e */
[----:B------:R-:W-:Y:S05]  /*229e0*/  WARPSYNC.COLLECTIVE R15, `(.L_x_3164) ;  /* 0x000000000f087348 */ /* 0x000fea0003c00000 */
[----:B------:R0:W1:Y:S02]  /*229f0*/  SHFL.IDX P6, R14, R13, R12, R11 ;  /* 0x0000000c0d0e7389 */ /* 0x00006400000c000b */
[----:B01----:R-:W-:Y:S01]  /*22a00*/  ENDCOLLECTIVE ;  /* 0x000000000000791b */ /* 0x003fe20003800000 */
.L_x_3164:
[----:B------:R-:W-:Y:S01]  /*22a10*/  @!P2 LEA R5, P3, R9, R4, 0x1 ;  /* 0x000000040905a211 */ /* 0x000fe200078608ff */
[----:B------:R-:W-:-:S03]  /*22a20*/  IMAD.MOV.U32 R13, RZ, RZ, R3 ;  /* 0x000000ffff0d7224 */ /* 0x000fc600078e0003 */
[----:B------:R-:W-:-:S04]  /*22a30*/  @!P2 IADD3.X R4, RZ, R6, RZ, P3, !PT ;  /* 0x00000006ff04a210 */ /* 0x000fc80001ffe4ff */
[----:B------:R-:W-:-:S04]  /*22a40*/  @!P2 LOP3.LUT R5, R5, R4, RZ, 0x3c, !PT ;  /* 0x000000040505a212 */ /* 0x000fc800078e3cff */
[----:B------:R-:W-:Y:S02]  /*22a50*/  @!P2 LOP3.LUT R4, R5, R4, RZ, 0x3c, !PT ;  /* 0x000000040504a212 */ /* 0x000fe400078e3cff */
[----:B------:R-:W-:-:S07]  /*22a60*/  MOV R6, R14 ;  /* 0x0000000e00067202 */ /* 0x000fce0000000f00 */
[----:B------:R-:W-:Y:S05]  /*22a70*/  WARPSYNC.COLLECTIVE R15, `(.L_x_3165) ;  /* 0x000000000f087348 */ /* 0x000fea0003c00000 */
[----:B------:R0:W1:Y:S02]  /*22a80*/  SHFL.IDX P6, R14, R13, R12, R11 ;  /* 0x0000000c0d0e7389 */ /* 0x00006400000c000b */
[----:B01----:R-:W-:Y:S01]  /*22a90*/  ENDCOLLECTIVE ;  /* 0x000000000000791b */ /* 0x003fe20003800000 */
.L_x_3165:
        /* <DEDUP_REMOVED lines=14> */
.L_x_3166:
[----:B------:R-:W-:Y:S02]  /*22b80*/  @!P2 LEA R5, P3, R9, R4, 0x1 ;  /* 0x000000040905a211 */ /* 0x000fe400078608ff */
[----:B------:R-:W-:-:S03]  /*22b90*/  MOV R13, R3 ;  /* 0x00000003000d7202 */ /* 0x000fc60000000f00 */
[----:B------:R-:W-:-:S05]  /*22ba0*/  @!P2 IMAD.X R4, RZ, RZ, R6, P3 ;  /* 0x000000ffff04a224 */ /* 0x000fca00018e0606 */
[----:B------:R-:W-:Y:S01]  /*22bb0*/  @!P2 LOP3.LUT R5, R5, R4, RZ, 0x3c, !PT ;  /* 0x000000040505a212 */ /* 0x000fe200078e3cff */
[----:B------:R-:W-:-:S03]  /*22bc0*/  IMAD.MOV.U32 R6, RZ, RZ, R14 ;  /* 0x000000ffff067224 */ /* 0x000fc600078e000e */
[----:B------:R-:W-:-:S07]  /*22bd0*/  @!P2 LOP3.LUT R4, R5, R4, RZ, 0x3c, !PT ;  /* 0x000000040504a212 */ /* 0x000fce00078e3cff */
[----:B------:R-:W-:Y:S05]  /*22be0*/  WARPSYNC.COLLECTIVE R15, `(.L_x_3167) ;  /* 0x000000000f087348 */ /* 0x000fea0003c00000 */
[----:B------:R0:W1:Y:S02]  /*22bf0*/  SHFL.IDX P6, R14, R13, R12, R11 ;  /* 0x0000000c0d0e7389 */ /* 0x00006400000c000b */
[----:B01----:R-:W-:Y:S01]  /*22c00*/  ENDCOLLECTIVE ;  /* 0x000000000000791b */ /* 0x003fe20003800000 */
.L_x_3167:
[----:B------:R-:W-:-:S05]  /*22c10*/  @!P2 LOP3.LUT R5, R5, R4, RZ, 0x3c, !PT ;  /* 0x000000040505a212 */ /* 0x000fca00078e3cff */
[----:B------:R-:W-:Y:S01]  /*22c20*/  @!PT LDS RZ, [RZ] ;  /* 0x00000000fffff984 */ /* 0x000fe20000000800 */
[----:B------:R-:W-:Y:S01]  /*22c30*/  @!PT LDS RZ, [RZ] ;  /* 0x00000000fffff984 */ /* 0x000fe20000000800 */
[----:B------:R-:W-:Y:S01]  /*22c40*/  @!PT LDS RZ, [RZ] ;  /* 0x00000000fffff984 */ /* 0x000fe20000000800 */
[----:B------:R-:W-:Y:S04]  /*22c50*/  @!P2 LDGSTS.E.BYPASS.LTC128B.128 [R8+0x12400], desc[UR40][R4.64], !P0 ;  /* 0x124000000408afae */ /* 0x000fe8000c101d68 */
[----:B------:R0:W-:Y:S01]  /*22c60*/  @!P2 LDGSTS.E.BYPASS.LTC128B.128 [R8+0x16400], desc[UR40][R4.64+0x80], !P1 ;  /* 0x164000800408afae */ /* 0x0001e2000c901d68 */
[----:B------:R-:W-:Y:S01]  /*22c70*/  IMAD.MOV.U32 R13, RZ, RZ, R2 ;  /* 0x000000ffff0d7224 */ /* 0x000fe200078e0002 */
[----:B------:R-:W-:Y:S02]  /*22c80*/  MOV R12, 0x6 ;  /* 0x00000006000c7802 */ /* 0x000fe40000000f00 */
[----:B0-----:R-:W-:-:S04]  /*22c90*/  IADD3 R4, R17, 0x50, RZ ;  /* 0x0000005011047810 */ /* 0x001fc80007ffe0ff */
[----:B------:R-:W-:Y:S01]  /*22ca0*/  ISETP.GE.AND P2, PT, R4, R0, PT ;  /* 0x000000000400720c */ /* 0x000fe20003f46270 */
[----:B------:R-:W-:-:S12]  /*22cb0*/  IMAD.MOV.U32 R4, RZ, RZ, R14 ;  /* 0x000000ffff047224 */ /* 0x000fd800078e000e */
[----:B------:R-:W-:Y:S05]  /*22cc0*/  WARPSYNC.COLLECTIVE R15, `(.L_x_3168) ;  /* 0x000000000f087348 */ /* 0x000fea0003c00000 */
[----:B------:R0:W1:Y:S02]  /*22cd0*/  SHFL.IDX P6, R14, R13, R12, R11 ;  /* 0x0000000c0d0e7389 */ /* 0x00006400000c000b */
[----:B01----:R-:W-:Y:S01]  /*22ce0*/  ENDCOLLECTIVE ;  /* 0x000000000000791b */ /* 0x003fe20003800000 */
.L_x_3168:
        /* <DEDUP_REMOVED lines=9> */
.L_x_3169:
[----:B------:R-:W-:-:S05]  /*22d80*/  @!P2 LOP3.LUT R5, R5, R4, RZ, 0x3c, !PT ;  /* 0x000000040505a212 */ /* 0x000fca00078e3cff */
[----:B------:R-:W-:Y:S01]  /*22d90*/  @!PT LDS RZ, [RZ] ;  /* 0x00000000fffff984 */ /* 0x000fe20000000800 */
[----:B------:R-:W-:Y:S01]  /*22da0*/  @!PT LDS RZ, [RZ] ;  /* 0x00000000fffff984 */ /* 0x000fe20000000800 */
[----:B------:R-:W-:Y:S01]  /*22db0*/  @!PT LDS RZ, [RZ] ;  /* 0x00000000fffff984 */ /* 0x000fe20000000800 */
[----:B------:R-:W-:Y:S04]  /*22dc0*/  @!P2 LDGSTS.E.BYPASS.LTC128B.128 [R8+0x12c00], desc[UR40][R4.64], !P0 ;  /* 0x12c000000408afae */ /* 0x000fe8000c101d68 */
[----:B------:R0:W-:Y:S01]  /*22dd0*/  @!P2 LDGSTS.E.BYPASS.LTC128B.128 [R8+0x16c00], desc[UR40][R4.64+0x80], !P1 ;  /* 0x16c000800408afae */ /* 0x0001e2000c901d68 */
[----:B------:R-:W-:Y:S02]  /*22de0*/  IMAD.MOV.U32 R13, RZ, RZ, R2 ;  /* 0x000000ffff0d7224 */ /* 0x000fe400078e0002 */
[----:B------:R-:W-:Y:S01]  /*22df0*/  IMAD.MOV.U32 R12, RZ, RZ, 0x7 ;  /* 0x00000007ff0c7424 */ /* 0x000fe200078e00ff */
[----:B0-----:R-:W-:Y:S01]  /*22e00*/  IADD3 R5, R17, 0x60, RZ ;  /* 0x0000006011057810 */ /* 0x001fe20007ffe0ff */
[----:B------:R-:W-:-:S07]  /*22e10*/  IMAD.MOV.U32 R4, RZ, RZ, R14 ;  /* 0x000000ffff047224 */ /* 0x000fce00078e000e */
[----:B------:R-:W-:Y:S05]  /*22e20*/  WARPSYNC.COLLECTIVE R15, `(.L_x_3170) ;  /* 0x000000000f087348 */ /* 0x000fea0003c00000 */
[----:B------:R0:W1:Y:S02]  /*22e30*/  SHFL.IDX P6, R14, R13, R12, R11 ;  /* 0x0000000c0d0e7389 */ /* 0x00006400000c000b */
[----:B01----:R-:W-:Y:S01]  /*22e40*/  ENDCOLLECTIVE ;  /* 0x000000000000791b */ /* 0x003fe20003800000 */
.L_x_3170:
[----:B------:R-:W-:-:S13]  /*22e50*/  ISETP.GE.AND P2, PT, R5, R0, PT ;  /* 0x000000000500720c */ /* 0x000fda0003f46270 */
[----:B------:R-:W-:Y:S01]  /*22e60*/  @!P2 LEA R5, P3, R9, R4, 0x1 ;  /* 0x000000040905a211 */ /* 0x000fe200078608ff */
[----:B------:R-:W-:-:S04]  /*22e70*/  IMAD.MOV.U32 R13, RZ, RZ, R3 ;  /* 0x000000ffff0d7224 */ /* 0x000fc800078e0003 */
[----:B------:R-:W-:-:S05]  /*22e80*/  @!P2 IMAD.X R4, RZ, RZ, R6, P3 ;  /* 0x000000ffff04a224 */ /* 0x000fca00018e0606 */
        /* <DEDUP_REMOVED lines=8> */
[----:B0-----:R-:W-:-:S07]  /*22f10*/  MOV R4, R14 ;  /* 0x0000000e00047202 */ /* 0x001fce0000000f00 */
[----:B------:R-:W-:Y:S05]  /*22f20*/  WARPSYNC.COLLECTIVE R15, `(.L_x_3171) ;  /* 0x000000000f087348 */ /* 0x000fea0003c00000 */
[----:B------:R0:W1:Y:S02]  /*22f30*/  SHFL.IDX P6, R14, R13, R12, R11 ;  /* 0x0000000c0d0e7389 */ /* 0x00006400000c000b */
[----:B01----:R-:W-:Y:S01]  /*22f40*/  ENDCOLLECTIVE ;  /* 0x000000000000791b */ /* 0x003fe20003800000 */
.L_x_3171:
[----:B------:R-:W-:Y:S01]  /*22f50*/  IMAD.MOV.U32 R3, RZ, RZ, R14 ;  /* 0x000000ffff037224 */ /* 0x000fe200078e000e */
[----:B------:R-:W-:Y:S06]  /*22f60*/  BRA `(.L_x_3172) ;  /* 0xffffff9c00807947 */ /* 0x000fec000383ffff */
.L_x_2986:
[----:B0-----:R-:W3:Y:S02]  /*22f70*/  LDL R2, [R1+0x4] ;  /* 0x0000040001027983 */ /* 0x001ee40000100800 */
[----:B---3--:R0:W1:Y:S02]  /*22f80*/  SYNCS.PHASECHK.TRANS64.TRYWAIT P0, [R2+URZ+0x28820], R0 ;  /* 0x02882000020075a7 */ /* 0x008064000800017f */
[----:B-1----:R-:W-:Y:S05]  /*22f90*/  @!P0 NANOSLEEP.SYNCS 0x989680 ;  /* 0x009896800000895d */ /* 0x002fea0003900000 */
[----:B------:R-:W1:Y:S02]  /*22fa0*/  @!P0 SYNCS.PHASECHK.TRANS64 P0, [R2+URZ+0x28820], R0 ;  /* 0x02882000020085a7 */ /* 0x000e64000800007f */
[----:B-1----:R-:W-:Y:S05]  /*22fb0*/  @!P0 BRA `(.L_x_2986) ;  /* 0xfffffffc00ec8947 */ /* 0x002fea000383ffff */
[----:B------:R-:W-:Y:S05]  /*22fc0*/  BRA `(.L_x_3173) ;  /* 0xffffff9c00f47947 */ /* 0x000fea000383ffff */
.L_x_2995:
[----:B-1----:R1:W2:Y:S02]  /*22fd0*/  SYNCS.PHASECHK.TRANS64.TRYWAIT P0, [R3+URZ+0x28840], R0 ;  /* 0x02884000030075a7 */ /* 0x0022a4000800017f */
[----:B--2---:R-:W-:Y:S05]  /*22fe0*/  @!P0 NANOSLEEP.SYNCS 0x989680 ;  /* 0x009896800000895d */ /* 0x004fea0003900000 */
[----:B------:R-:W2:Y:S02]  /*22ff0*/  @!P0 SYNCS.PHASECHK.TRANS64 P0, [R3+URZ+0x28840], R0 ;  /* 0x02884000030085a7 */ /* 0x000ea4000800007f */
[----:B--2---:R-:W-:Y:S05]  /*23000*/  @!P0 BRA `(.L_x_2995) ;  /* 0xfffffffc00f08947 */ /* 0x004fea000383ffff */
[----:B------:R-:W-:Y:S05]  /*23010*/  BRA `(.L_x_3174) ;  /* 0xffffffa000b87947 */ /* 0x000fea000383ffff */
.L_x_3001:
[----:B0-----:R0:W1:Y:S02]  /*23020*/  SYNCS.PHASECHK.TRANS64.TRYWAIT P0, [R3+URZ+0x60], R0 ;  /* 0x00006000030075a7 */ /* 0x001064000800017f */
[----:B-1----:R-:W-:Y:S05]  /*23030*/  @!P0 NANOSLEEP.SYNCS 0x989680 ;  /* 0x009896800000895d */ /* 0x002fea0003900000 */
[----:B------:R-:W1:Y:S02]  /*23040*/  @!P0 SYNCS.PHASECHK.TRANS64 P0, [R3+URZ+0x60], R0 ;  /* 0x00006000030085a7 */ /* 0x000e64000800007f */
[----:B-1----:R-:W-:Y:S05]  /*23050*/  @!P0 BRA `(.L_x_3001) ;  /* 0xfffffffc00f08947 */ /* 0x002fea000383ffff */
[----:B------:R-:W-:Y:S05]  /*23060*/  BRA `(.L_x_3175) ;  /* 0xffffffa400947947 */ /* 0x000fea000383ffff */
.L_x_3010:
[----:B--2---:R2:W3:Y:S02]  /*23070*/  SYNCS.PHASECHK.TRANS64.TRYWAIT P0, [R3+URZ+0x28840], R2 ;  /* 0x02884002030075a7 */ /* 0x0044e4000800017f */
[----:B---3--:R-:W-:Y:S05]  /*23080*/  @!P0 NANOSLEEP.SYNCS 0x989680 ;  /* 0x009896800000895d */ /* 0x008fea0003900000 */
[----:B------:R-:W3:Y:S02]  /*23090*/  @!P0 SYNCS.PHASECHK.TRANS64 P0, [R3+URZ+0x28840], R2 ;  /* 0x02884002030085a7 */ /* 0x000ee4000800007f */
[----:B---3--:R-:W-:Y:S05]  /*230a0*/  @!P0 BRA `(.L_x_3010) ;  /* 0xfffffffc00f08947 */ /* 0x008fea000383ffff */
[----:B------:R-:W-:Y:S05]  /*230b0*/  BRA `(.L_x_3176) ;  /* 0xffffffac00347947 */ /* 0x000fea000383ffff */
.L_x_3016:
[----:B0-----:R0:W2:Y:S02]  /*230c0*/  SYNCS.PHASECHK.TRANS64.TRYWAIT P0, [R2+URZ+0x60], R3 ;  /* 0x00006003020075a7 */ /* 0x0010a4000800017f */
[----:B--2---:R-:W-:Y:S05]  /*230d0*/  @!P0 NANOSLEEP.SYNCS 0x989680 ;  /* 0x009896800000895d */ /* 0x004fea0003900000 */
[----:B------:R-:W2:Y:S02]  /*230e0*/  @!P0 SYNCS.PHASECHK.TRANS64 P0, [R2+URZ+0x60], R3 ;  /* 0x00006003020085a7 */ /* 0x000ea4000800007f */
[----:B--2---:R-:W-:Y:S05]  /*230f0*/  @!P0 BRA `(.L_x_3016) ;  /* 0xfffffffc00f08947 */ /* 0x004fea000383ffff */
[----:B------:R-:W-:Y:S05]  /*23100*/  BRA `(.L_x_3177) ;  /* 0xffffffb000107947 */ /* 0x000fea000383ffff */
.L_x_3025:
[----:B----4-:R4:W0:Y:S02]  /*23110*/  SYNCS.PHASECHK.TRANS64.TRYWAIT P0, [R2+URZ+0x28840], R3 ;  /* 0x02884003020075a7 */ /* 0x010824000800017f */
[----:B0-----:R-:W-:Y:S05]  /*23120*/  @!P0 NANOSLEEP.SYNCS 0x989680 ;  /* 0x009896800000895d */ /* 0x001fea0003900000 */
[----:B------:R-:W0:Y:S02]  /*23130*/  @!P0 SYNCS.PHASECHK.TRANS64 P0, [R2+URZ+0x28840], R3 ;  /* 0x02884003020085a7 */ /* 0x000e24000800007f */
[----:B0-----:R-:W-:Y:S05]  /*23140*/  @!P0 BRA `(.L_x_3025) ;  /* 0xfffffffc00f08947 */ /* 0x001fea000383ffff */
[----:B------:R-:W-:Y:S05]  /*23150*/  BRA `(.L_x_3178) ;  /* 0xffffffb400847947 */ /* 0x000fea000383ffff */
.L_x_3031:
[----:B0-----:R0:W2:Y:S02]  /*23160*/  SYNCS.PHASECHK.TRANS64.TRYWAIT P0, [R2+URZ+0x60], R5 ;  /* 0x00006005020075a7 */ /* 0x0010a4000800017f */
[----:B--2---:R-:W-:Y:S05]  /*23170*/  @!P0 NANOSLEEP.SYNCS 0x989680 ;  /* 0x009896800000895d */ /* 0x004fea0003900000 */
[----:B------:R-:W2:Y:S02]  /*23180*/  @!P0 SYNCS.PHASECHK.TRANS64 P0, [R2+URZ+0x60], R5 ;  /* 0x00006005020085a7 */ /* 0x000ea4000800007f */
[----:B--2---:R-:W-:Y:S05]  /*23190*/  @!P0 BRA `(.L_x_3031) ;  /* 0xfffffffc00f08947 */ /* 0x004fea000383ffff */
[----:B------:R-:W-:Y:S05]  /*231a0*/  BRA `(.L_x_3179) ;  /* 0xffffffb800607947 */ /* 0x000fea000383ffff */
.L_x_3042:
[----:B0-----:R0:W2:Y:S02]  /*231b0*/  SYNCS.PHASECHK.TRANS64.TRYWAIT P0, [R0+URZ+0x28860], R2 ;  /* 0x02886002000075a7 */ /* 0x0010a4000800017f */
[----:B--2---:R-:W-:Y:S05]  /*231c0*/  @!P0 NANOSLEEP.SYNCS 0x989680 ;  /* 0x009896800000895d */ /* 0x004fea0003900000 */
[----:B------:R-:W2:Y:S02]  /*231d0*/  @!P0 SYNCS.PHASECHK.TRANS64 P0, [R0+URZ+0x28860], R2 ;  /* 0x02886002000085a7 */ /* 0x000ea4000800007f */
[----:B--2---:R-:W-:Y:S05]  /*231e0*/  @!P0 BRA `(.L_x_3042) ;  /* 0xfffffffc00f08947 */ /* 0x004fea000383ffff */
[----:B------:R-:W-:Y:S05]  /*231f0*/  BRA `(.L_x_3180) ;  /* 0xffffffbc00b87947 */ /* 0x000fea000383ffff */
.L_x_3049:
[----:B------:R-:W-:Y:S01]  /*23200*/  BSSY B0, `(.L_x_3181) ;  /* 0x0000008000007945 */ /* 0x000fe20003800000 */
[----:B------:R-:W-:Y:S01]  /*23210*/  IMAD.MOV.U32 R13, RZ, RZ, R16 ;  /* 0x000000ffff0d7224 */ /* 0x000fe200078e0010 */
[----:B------:R-:W-:Y:S01]  /*23220*/  MOV R12, RZ ;  /* 0x000000ff000c7202 */ /* 0x000fe20000000f00 */
[----:B------:R-:W-:Y:S02]  /*23230*/  IMAD.MOV.U32 R11, RZ, RZ, 0x1f ;  /* 0x0000001fff0b7424 */ /* 0x000fe400078e00ff */
[----:B------:R-:W-:-:S07]  /*23240*/  IMAD.MOV.U32 R15, RZ, RZ, -0x1 ;  /* 0xffffffffff0f7424 */ /* 0x000fce00078e00ff */
[----:B-1---5:R-:W-:Y:S05]  /*23250*/  WARPSYNC.COLLECTIVE R15, `(.L_x_3182) ;  /* 0x000000000f087348 */ /* 0x022fea0003c00000 */
[----:B------:R0:W2:Y:S02]  /*23260*/  SHFL.IDX P6, R14, R13, R12, R11 ;  /* 0x0000000c0d0e7389 */ /* 0x0000a400000c000b */
[----:B012--5:R-:W-:Y:S01]  /*23270*/  ENDCOLLECTIVE ;  /* 0x000000000000791b */ /* 0x027fe20003800000 */
.L_x_3182:
[----:B------:R-:W-:Y:S05]  /*23280*/  BSYNC B0 ;  /* 0x0000000000007941 */ /* 0x000fea0003800000 */
.L_x_3181:
[----:B------:R-:W-:Y:S01]  /*23290*/  MOV R13, R16 ;  /* 0x00000010000d7202 */ /* 0x000fe20000000f00 */
        /* <DEDUP_REMOVED lines=8> */
.L_x_3183:
[----:B------:R-:W-:Y:S02]  /*23320*/  ULDC UR4, c[0x0][0xc3c] ;  /* 0x00030f0000047ab9 */ /* 0x000fe40000000800 */
[----:B------:R-:W-:-:S13]  /*23330*/  ISETP.GE.OR P1, PT, R4, UR4, !P0 ;  /* 0x0000000404007c0c */ /* 0x000fda000c726670 */
[----:B------:R-:W0:Y:S01]  /*23340*/  @!P1 LDC.64 R2, c[0x0][0xc80] ;  /* 0x00032000ff029b82 */ /* 0x000e220000000a00 */
[----:B------:R-:W-:Y:S01]  /*23350*/  IMAD.MOV.U32 R11, RZ, RZ, RZ ;  /* 0x000000ffff0b7224 */ /* 0x000fe200078e00ff */
[----:B------:R-:W-:Y:S01]  /*23360*/  MOV R5, R14 ;  /* 0x0000000e00057202 */ /* 0x000fe20000000f00 */
        /* <DEDUP_REMOVED lines=13> */
.L_x_3184:
        /* <DEDUP_REMOVED lines=8> */
.L_x_3185:
        /* <DEDUP_REMOVED lines=8> */
.L_x_3186:
        /* <DEDUP_REMOVED lines=8> */
.L_x_3187:
        /* <DEDUP_REMOVED lines=8> */
.L_x_3188:
        /* <DEDUP_REMOVED lines=9> */
.L_x_3189:
[----:B------:R-:W-:Y:S01]  /*236d0*/  IMAD.MOV.U32 R16, RZ, RZ, R14 ;  /* 0x000000ffff107224 */ /* 0x000fe200078e000e */
[----:B------:R-:W-:Y:S06]  /*236e0*/  BRA `(.L_x_3190) ;  /* 0xffffffc0003c7947 */ /* 0x000fec000383ffff */
.L_x_3054:
[----:B------:R-:W-:Y:S01]  /*236f0*/  BSSY B0, `(.L_x_3191) ;  /* 0x0000008000007945 */ /* 0x000fe20003800000 */
[----:B-----5:R-:W-:Y:S01]  /*23700*/  MOV R13, R3 ;  /* 0x00000003000d7202 */ /* 0x020fe20000000f00 */
[----:B------:R-:W-:Y:S02]  /*23710*/  IMAD.MOV.U32 R12, RZ, RZ, 0x1 ;  /* 0x00000001ff0c7424 */ /* 0x000fe400078e00ff */
[----:B------:R-:W-:Y:S02]  /*23720*/  IMAD.MOV.U32 R11, RZ, RZ, RZ ;  /* 0x000000ffff0b7224 */ /* 0x000fe400078e00ff */
[----:B------:R-:W-:-:S07]  /*23730*/  IMAD.MOV.U32 R15, RZ, RZ, -0x1 ;  /* 0xffffffffff0f7424 */ /* 0x000fce00078e00ff */
[----:B01----:R-:W-:Y:S05]  /*23740*/  WARPSYNC.COLLECTIVE R15, `(.L_x_3192) ;  /* 0x000000000f087348 */ /* 0x003fea0003c00000 */
[----:B------:R2:W3:Y:S02]  /*23750*/  SHFL.UP P6, R14, R13, R12, R11 ;  /* 0x0400000c0d0e7389 */ /* 0x0004e400000c000b */
[----:B0123--:R-:W-:Y:S01]  /*23760*/  ENDCOLLECTIVE ;  /* 0x000000000000791b */ /* 0x00ffe20003800000 */
.L_x_3192:
[----:B------:R-:W-:Y:S05]  /*23770*/  BSYNC B0 ;  /* 0x0000000000007941 */ /* 0x000fea0003800000 */
.L_x_3191:
[----:B------:R-:W-:Y:S01]  /*23780*/  SEL R2, R14, RZ, P1 ;  /* 0x000000ff0e027207 */ /* 0x000fe20000800000 */
[----:B------:R-:W-:Y:S01]  /*23790*/  IMAD.MOV.U32 R12, RZ, RZ, 0x2 ;  /* 0x00000002ff0c7424 */ /* 0x000fe200078e00ff */
[----:B------:R-:W-:Y:S01]  /*237a0*/  MOV R15, 0xffffffff ;  /* 0xffffffff000f7802 */ /* 0x000fe20000000f00 */
[----:B------:R-:W-:Y:S01]  /*237b0*/  IMAD.MOV.U32 R11, RZ, RZ, RZ ;  /* 0x000000ffff0b7224 */ /* 0x000fe200078e00ff */
[----:B------:R-:W-:-:S05]  /*237c0*/  IADD3 R2, R3, R2, RZ ;  /* 0x0000000203027210 */ /* 0x000fca0007ffe0ff */
[----:B------:R-:W-:-:S07]  /*237d0*/  IMAD.MOV.U32 R13, RZ, RZ, R2 ;  /* 0x000000ffff0d7224 */ /* 0x000fce00078e0002 */
[----:B------:R-:W-:Y:S05]  /*237e0*/  WARPSYNC.COLLECTIVE R15, `(.L_x_3193) ;  /* 0x000000000f087348 */ /* 0x000fea0003c00000 */
[----:B------:R0:W1:Y:S02]  /*237f0*/  SHFL.UP P6, R14, R13, R12, R11 ;  /* 0x0400000c0d0e7389 */ /* 0x00006400000c000b */
[----:B01----:R-:W-:Y:S01]  /*23800*/  ENDCOLLECTIVE ;  /* 0x000000000000791b */ /* 0x003fe20003800000 */
.L_x_3193:
[----:B------:R-:W-:Y:S01]  /*23810*/  MOV R12, 0x4 ;  /* 0x00000004000c7802 */ /* 0x000fe20000000f00 */
[----:B------:R-:W-:-:S05]  /*23820*/  IMAD.MOV.U32 R4, RZ, RZ, R14 ;  /* 0x000000ffff047224 */ /* 0x000fca00078e000e */
[----:B------:R-:W-:-:S05]  /*23830*/  SEL R4, R4, RZ, P2 ;  /* 0x000000ff04047207 */ /* 0x000fca0001000000 */
[----:B------:R-:W-:-:S04]  /*23840*/  IMAD.IADD R2, R2, 0x1, R4 ;  /* 0x0000000102027824 */ /* 0x000fc800078e0204 */
[----:B------:R-:W-:-:S07]  /*23850*/  IMAD.MOV.U32 R13, RZ, RZ, R2 ;  /* 0x000000ffff0d7224 */ /* 0x000fce00078e0002 */
[----:B------:R-:W-:Y:S05]  /*23860*/  WARPSYNC.COLLECTIVE R15, `(.L_x_3194) ;  /* 0x000000000f087348 */ /* 0x000fea0003c00000 */
[----:B------:R0:W1:Y:S02]  /*23870*/  SHFL.UP P6, R14, R13, R12, R11 ;  /* 0x0400000c0d0e7389 */ /* 0x00006400000c000b */
[----:B01----:R-:W-:Y:S01]  /*23880*/  ENDCOLLECTIVE ;  /* 0x000000000000791b */ /* 0x003fe20003800000 */
.L_x_3194:
        /* <DEDUP_REMOVED lines=8> */
.L_x_3195:
        /* <DEDUP_REMOVED lines=8> */
.L_x_3196:
        /* <DEDUP_REMOVED lines=9> */
.L_x_3197:
[----:B------:R-:W-:Y:S01]  /*23a20*/  IMAD.MOV.U32 R16, RZ, RZ, R14 ;  /* 0x000000ffff107224 */ /* 0x000fe200078e000e */
[----:B------:R-:W-:Y:S06]  /*23a30*/  BRA `(.L_x_3198) ;  /* 0xffffffc000047947 */ /* 0x000fec000383ffff */
.L_x_3056:
[----:B------:R-:W-:Y:S01]  /*23a40*/  BSSY B0, `(.L_x_3199) ;  /* 0x0000006000007945 */ /* 0x000fe20003800000 */
[----:B------:R-:W-:Y:S01]  /*23a50*/  PLOP3.LUT P6, PT, P6, PT, PT, 0x8, 0x0 ;  /* 0x000000000000781c */ /* 0x000fe200037ce170 */
[----:B------:R-:W-:-:S12]  /*23a60*/  IMAD.MOV.U32 R15, RZ, RZ, -0x1 ;  /* 0xffffffffff0f7424 */ /* 0x000fd800078e00ff */
[----:B01---5:R-:W-:Y:S05]  /*23a70*/  WARPSYNC.COLLECTIVE R15, `(.L_x_3200) ;  /* 0x000000000f087348 */ /* 0x023fea0003c00000 */
[----:B------:R-:W-:Y:S01]  /*23a80*/  VOTE.ANY R14, PT, P6 ;  /* 0x00000000000e7806 */ /* 0x000fe200030e0100 */
[----:B01---5:R-:W-:Y:S06]  /*23a90*/  ENDCOLLECTIVE ;  /* 0x000000000000791b */ /* 0x023fec0003800000 */
.L_x_3200:
[----:B------:R-:W-:Y:S05]  /*23aa0*/  BSYNC B0 ;  /* 0x0000000000007941 */ /* 0x000fea0003800000 */
.L_x_3199:
[----:B------:R-:W-:Y:S01]  /*23ab0*/  MOV R5, R14 ;  /* 0x0000000e00057202 */ /* 0x000fe20000000f00 */
[----:B------:R-:W-:Y:S01]  /*23ac0*/  IMAD.MOV.U32 R13, RZ, RZ, R3 ;  /* 0x000000ffff0d7224 */ /* 0x000fe200078e0003 */
[----:B------:R-:W-:Y:S01]  /*23ad0*/  MOV R15, 0xffffffff ;  /* 0xffffffff000f7802 */ /* 0x000fe20000000f00 */
[----:B------:R-:W-:Y:S01]  /*23ae0*/  IMAD.MOV.U32 R11, RZ, RZ, 0x1f ;  /* 0x0000001fff0b7424 */ /* 0x000fe200078e00ff */
[----:B------:R-:W0:Y:S02]  /*23af0*/  POPC R6, R5 ;  /* 0x0000000500067309 */ /* 0x000e240000000000 */
[----:B0-----:R-:W-:-:S07]  /*23b00*/  IMAD.MOV.U32 R12, RZ, RZ, R6 ;  /* 0x000000ffff0c7224 */ /* 0x001fce00078e0006 */
[----:B------:R-:W-:Y:S05]  /*23b10*/  WARPSYNC.COLLECTIVE R15, `(.L_x_3201) ;  /* 0x000000000f087348 */ /* 0x000fea0003c00000 */
[----:B------:R0:W1:Y:S02]  /*23b20*/  SHFL.IDX P6, R14, R13, R12, R11 ;  /* 0x0000000c0d0e7389 */ /* 0x00006400000c000b */
[----:B01----:R-:W-:Y:S01]  /*23b30*/  ENDCOLLECTIVE ;  /* 0x000000000000791b */ /* 0x003fe20003800000 */
.L_x_3201:
[----:B------:R-:W-:Y:S01]  /*23b40*/  IMAD.MOV.U32 R17, RZ, RZ, R14 ;  /* 0x000000ffff117224 */ /* 0x000fe200078e000e */
[----:B------:R-:W-:Y:S06]  /*23b50*/  BRA `(.L_x_3202) ;  /* 0xffffffbc00f47947 */ /* 0x000fec000383ffff */
.L_x_3058:
[----:B------:R-:W-:Y:S01]  /*23b60*/  BSSY B0, `(.L_x_3203) ;  /* 0x0000007000007945 */ /* 0x000fe20003800000 */
[----:B------:R-:W-:Y:S01]  /*23b70*/  IMAD.MOV.U32 R13, RZ, RZ, R2 ;  /* 0x000000ffff0d7224 */ /* 0x000fe200078e0002 */
[----:B------:R-:W-:Y:S01]  /*23b80*/  MOV R15, 0xffffffff ;  /* 0xffffffff000f7802 */ /* 0x000fe20000000f00 */
[----:B------:R-:W-:-:S07]  /*23b90*/  IMAD.MOV.U32 R11, RZ, RZ, 0x1f ;  /* 0x0000001fff0b7424 */ /* 0x000fce00078e00ff */
[----:B0123-5:R-:W-:Y:S05]  /*23ba0*/  WARPSYNC.COLLECTIVE R15, `(.L_x_3204) ;  /* 0x000000000f087348 */ /* 0x02ffea0003c00000 */
[----:B------:R4:W0:Y:S02]  /*23bb0*/  SHFL.IDX P6, R14, R13, R12, R11 ;  /* 0x0000000c0d0e7389 */ /* 0x00082400000c000b */
[----:B012345:R-:W-:Y:S01]  /*23bc0*/  ENDCOLLECTIVE ;  /* 0x000000000000791b */ /* 0x03ffe20003800000 */
.L_x_3204:
[----:B------:R-:W-:Y:S05]  /*23bd0*/  BSYNC B0 ;  /* 0x0000000000007941 */ /* 0x000fea0003800000 */
.L_x_3203:
[----:B------:R-:W-:Y:S01]  /*23be0*/  IMAD.MOV.U32 R2, RZ, RZ, R14 ;  /* 0x000000ffff027224 */ /* 0x000fe200078e000e */
[----:B------:R-:W-:Y:S06]  /*23bf0*/  BRA `(.L_x_3205) ;  /* 0xffffffbc00e87947 */ /* 0x000fec000383ffff */
.L_x_3062:
[----:B0-----:R0:W2:Y:S02]  /*23c00*/  SYNCS.PHASECHK.TRANS64.TRYWAIT P0, [R0+URZ+0x28820], R3 ;  /* 0x02882003000075a7 */ /* 0x0010a4000800017f */
[----:B--2---:R-:W-:Y:S05]  /*23c10*/  @!P0 NANOSLEEP.SYNCS 0x989680 ;  /* 0x009896800000895d */ /* 0x004fea0003900000 */
[----:B------:R-:W2:Y:S02]  /*23c20*/  @!P0 SYNCS.PHASECHK.TRANS64 P0, [R0+URZ+0x28820], R3 ;  /* 0x02882003000085a7 */ /* 0x000ea4000800007f */
[----:B--2---:R-:W-:Y:S05]  /*23c30*/  @!P0 BRA `(.L_x_3062) ;  /* 0xfffffffc00f08947 */ /* 0x004fea000383ffff */
[----:B------:R-:W-:Y:S05]  /*23c40*/  BRA `(.L_x_3206) ;  /* 0xffffffc4006c7947 */ /* 0x000fea000383ffff */
.L_x_3063:
[----:B------:R-:W2:Y:S01]  /*23c50*/  S2R R2, SR_TID.X ;  /* 0x0000000000027919 */ /* 0x000ea20000002100 */
[----:B------:R-:W-:Y:S01]  /*23c60*/  BSSY B0, `(.L_x_3207) ;  /* 0x000000a000007945 */ /* 0x000fe20003800000 */
[----:B------:R-:W-:Y:S01]  /*23c70*/  IMAD.MOV.U32 R12, RZ, RZ, RZ ;  /* 0x000000ffff0c7224 */ /* 0x000fe200078e00ff */
[----:B------:R-:W-:Y:S01]  /*23c80*/  MOV R11, 0x1f ;  /* 0x0000001f000b7802 */ /* 0x000fe20000000f00 */
[----:B------:R-:W-:Y:S01]  /*23c90*/  IMAD.MOV.U32 R15, RZ, RZ, -0x1 ;  /* 0xffffffffff0f7424 */ /* 0x000fe200078e00ff */
[----:B--2---:R-:W-:-:S04]  /*23ca0*/  SHF.R.U32.HI R2, RZ, 0x5, R2 ;  /* 0x00000005ff027819 */ /* 0x004fc80000011602 */
[----:B------:R-:W-:-:S05]  /*23cb0*/  LOP3.LUT R2, R2, 0x3, RZ, 0xc0, !PT ;  /* 0x0000000302027812 */ /* 0x000fca00078ec0ff */
[----:B------:R-:W-:-:S07]  /*23cc0*/  IMAD.MOV.U32 R13, RZ, RZ, R2 ;  /* 0x000000ffff0d7224 */ /* 0x000fce00078e0002 */
[----:B01-3-5:R-:W-:Y:S05]  /*23cd0*/  WARPSYNC.COLLECTIVE R15, `(.L_x_3208) ;  /* 0x000000000f087348 */ /* 0x02bfea0003c00000 */
[----:B------:R2:W4:Y:S02]  /*23ce0*/  SHFL.IDX P6, R14, R13, R12, R11 ;  /* 0x0000000c0d0e7389 */ /* 0x00052400000c000b */
[----:B012345:R-:W-:Y:S01]  /*23cf0*/  ENDCOLLECTIVE ;  /* 0x000000000000791b */ /* 0x03ffe20003800000 */
.L_x_3208:
[----:B------:R-:W-:Y:S05]  /*23d00*/  BSYNC B0 ;  /* 0x0000000000007941 */ /* 0x000fea0003800000 */
.L_x_3207:
[----:B------:R-:W-:Y:S05]  /*23d10*/  BRA `(.L_x_3209) ;  /* 0xffffffc400547947 */ /* 0x000fea000383ffff */
.L_x_3064:
[----:B------:R-:W-:Y:S01]  /*23d20*/  BSSY B0, `(.L_x_3210) ;  /* 0x0000006000007945 */ /* 0x000fe20003800000 */
[----:B------:R-:W-:-:S07]  /*23d30*/  IMAD.MOV.U32 R15, RZ, RZ, -0x1 ;  /* 0xffffffffff0f7424 */ /* 0x000fce00078e00ff */
[----:B0123-5:R-:W-:Y:S05]  /*23d40*/  WARPSYNC.COLLECTIVE R15, `(.L_x_3211) ;  /* 0x000000000f0c7348 */ /* 0x02ffea0003c00000 */
[----:B------:R-:W-:Y:S02]  /*23d50*/  ELECT P6, UR62, PT ;  /* 0x00000000003e782f */ /* 0x000fe400038c0000 */
[----:B------:R-:W-:Y:S01]  /*23d60*/  MOV R14, UR62 ;  /* 0x0000003e000e7c02 */ /* 0x000fe20008000f00 */
[----:B0123-5:R-:W-:Y:S10]  /*23d70*/  ENDCOLLECTIVE ;  /* 0x000000000000791b */ /* 0x02fff40003800000 */
.L_x_3211:
[----:B------:R-:W-:Y:S05]  /*23d80*/  BSYNC B0 ;  /* 0x0000000000007941 */ /* 0x000fea0003800000 */
.L_x_3210:
[----:B------:R-:W-:Y:S05]  /*23d90*/  BRA `(.L_x_3212) ;  /* 0xffffffc400487947 */ /* 0x000fea000383ffff */
.L_x_3066:
[----:B0-----:R0:W2:Y:S02]  /*23da0*/  SYNCS.PHASECHK.TRANS64.TRYWAIT P0, [R6+URZ], R5 ;  /* 0x00000005060075a7 */ /* 0x0010a4000800017f */
[----:B--2---:R-:W-:Y:S05]  /*23db0*/  @!P0 NANOSLEEP.SYNCS 0x989680 ;  /* 0x009896800000895d */ /* 0x004fea0003900000 */
[----:B------:R-:W2:Y:S02]  /*23dc0*/  @!P0 SYNCS.PHASECHK.TRANS64 P0, [R6+URZ], R5 ;  /* 0x00000005060085a7 */ /* 0x000ea4000800007f */
[----:B--2---:R-:W-:Y:S05]  /*23dd0*/  @!P0 BRA `(.L_x_3066) ;  /* 0xfffffffc00f08947 */ /* 0x004fea000383ffff */
[----:B------:R-:W-:Y:S05]  /*23de0*/  BRA `(.L_x_3213) ;  /* 0xffffffc400847947 */ /* 0x000fea000383ffff */
.L_x_3067:
[----:B--2---:R2:W3:Y:S02]  /*23df0*/  SYNCS.PHASECHK.TRANS64.TRYWAIT P0, [R7+URZ], R2 ;  /* 0x00000002070075a7 */ /* 0x0044e4000800017f */
[----:B---3--:R-:W-:Y:S05]  /*23e00*/  @!P0 NANOSLEEP.SYNCS 0x989680 ;  /* 0x009896800000895d */ /* 0x008fea0003900000 */
[----:B------:R-:W3:Y:S02]  /*23e10*/  @!P0 SYNCS.PHASECHK.TRANS64 P0, [R7+URZ], R2 ;  /* 0x00000002070085a7 */ /* 0x000ee4000800007f */
[----:B---3--:R-:W-:Y:S05]  /*23e20*/  @!P0 BRA `(.L_x_3067) ;  /* 0xfffffffc00f08947 */ /* 0x008fea000383ffff */
[----:B------:R-:W-:Y:S05]  /*23e30*/  BRA `(.L_x_3214) ;  /* 0xffffffc400787947 */ /* 0x000fea000383ffff */
.L_x_3069:
[----:B---3--:R3:W4:Y:S02]  /*23e40*/  SYNCS.PHASECHK.TRANS64.TRYWAIT P0, [R4+URZ], R5 ;  /* 0x00000005040075a7 */ /* 0x008724000800017f */
[----:B----4-:R-:W-:Y:S05]  /*23e50*/  @!P0 NANOSLEEP.SYNCS 0x989680 ;  /* 0x009896800000895d */ /* 0x010fea0003900000 */
[----:B------:R-:W4:Y:S02]  /*23e60*/  @!P0 SYNCS.PHASECHK.TRANS64 P0, [R4+URZ], R5 ;  /* 0x00000005040085a7 */ /* 0x000f24000800007f */
[----:B----4-:R-:W-:Y:S05]  /*23e70*/  @!P0 BRA `(.L_x_3069) ;  /* 0xfffffffc00f08947 */ /* 0x010fea000383ffff */
[----:B------:R-:W-:Y:S05]  /*23e80*/  BRA `(.L_x_3215) ;  /* 0xffffffc400807947 */ /* 0x000fea000383ffff */
.L_x_3216:
        /* <DEDUP_REMOVED lines=15> */
.L_x_3226:


//--------------------- .nv.global.init           --------------------------
	.section	.nv.global.init,"aw",@progbits
.nv.global.init:
	.type		$str$23,@object
	.size		$str$23,($str$24 - $str$23)
$str$23:
        /*0000*/ 	.byte	0x28, 0x61, 0x64, 0x64, 0x72, 0x65, 0x73, 0x73, 0x20, 0x26, 0x20, 0x6d, 0x61, 0x73, 0x6b, 0x29
        /*0010*/ 	.byte	0x20, 0x3d, 0x3d, 0x20, 0x30, 0x00
	.type		$str$24,@object
	.size		$str$24,(__unnamed_4 - $str$24)
$str$24:
        /*0016*/ 	.byte	0x2f, 0x74, 0x6d, 0x70, 0x2f, 0x6f, 0x73, 0x73, 0x5f, 0x6b, 0x65, 0x72, 0x6e, 0x65, 0x6c, 0x73
        /*0026*/ 	.byte	0x5f, 0x73, 0x72, 0x63, 0x2f, 0x66, 0x6c, 0x61, 0x73, 0x68, 0x5f, 0x61, 0x74, 0x74, 0x65, 0x6e
        /*0036*/ 	.byte	0x74, 0x69, 0x6f, 0x6e, 0x2f, 0x63, 0x73, 0x72, 0x63, 0x2f, 0x63, 0x75, 0x74, 0x6c, 0x61, 0x73
        /*0046*/ 	.byte	0x73, 0x2f, 0x69, 0x6e, 0x63, 0x6c, 0x75, 0x64, 0x65, 0x2f, 0x63, 0x75, 0x74, 0x65, 0x2f, 0x70
        /*0056*/ 	.byte	0x6f, 0x69, 0x6e, 0x74, 0x65, 0x72, 0x5f, 0x66, 0x6c, 0x61, 0x67, 0x67, 0x65, 0x64, 0x2e, 0x68
        /*0066*/ 	.byte	0x70, 0x70, 0x00
	.type		__unnamed_4,@object
	.size		__unnamed_4,(__unnamed_8 - __unnamed_4)
__unnamed_4:
        /* <DEDUP_REMOVED lines=24> */
	.type		__unnamed_8,@object
	.size		__unnamed_8,(__unnamed_3 - __unnamed_8)
__unnamed_8:
        /* <DEDUP_REMOVED lines=24> */
        /*0369*/ 	.byte	0x00
	.type		__unnamed_3,@object
	.size		__unnamed_3,(__unnamed_2 - __unnamed_3)
__unnamed_3:
        /* <DEDUP_REMOVED lines=29> */
	.type		__unnamed_2,@object
	.size		__unnamed_2,(__unnamed_7 - __unnamed_2)
__unnamed_2:
        /* <DEDUP_REMOVED lines=29> */
	.type		__unnamed_7,@object
	.size		__unnamed_7,(__unnamed_6 - __unnamed_7)
__unnamed_7:
        /* <DEDUP_REMOVED lines=28> */
        /*08c2*/ 	.byte	0x3c, 0x32, 0x32, 0x35, 0x32, 0x38, 0x3e, 0x3e, 0x3e, 0x3e, 0x3e, 0x5d, 0x00
	.type		__unnamed_6,@object
	.size		__unnamed_6,(__unnamed_1 - __unnamed_6)
__unnamed_6:
        /* <DEDUP_REMOVED lines=29> */
	.type		__unnamed_1,@object
	.size		__unnamed_1,(__unnamed_5 - __unnamed_1)
__unnamed_1:
        /* <DEDUP_REMOVED lines=28> */
        /*0c5c*/ 	.byte	0x31, 0x36, 0x33, 0x38, 0x34, 0x3e, 0x3e, 0x3e, 0x3e, 0x3e, 0x20, 0x26, 0x5d, 0x00
	.type		__unnamed_5,@object
	.size		__unnamed_5,(.L_4 - __unnamed_5)
__unnamed_5:
        /* <DEDUP_REMOVED lines=28> */
        /*0e2a*/ 	.byte	0x3c, 0x32, 0x32, 0x35, 0x32, 0x38, 0x3e, 0x3e, 0x3e, 0x3e, 0x3e, 0x20, 0x26, 0x5d, 0x00
.L_4:


//--------------------- .nv.shared._ZN7cutlass13device_kernelIN5flash11enable_sm90INS1_16FlashAttnFwdSm90INS1_25CollectiveMainloopFwdSm90ILi2EN4cute5tupleIJNS5_1CILi1EEES8_S8_EEENS6_IJNS7_ILi128EEENS7_ILi176EEESA_EEELi128ENS_6half_tEfNS_4arch4Sm90ELb0ELb0ELb1ELb0ELb0ELb0ELb0ELb1ELb1ELb1ELb0ELb0EEENS1_21CollectiveEpilogueFwdINS6_IJSA_SA_SB_EEES9_SD_SF_Li256ELb0ELb1ELb0ELb0EEENS1_29StaticPersistentTileSchedulerILb0EEEEEEEEEvNT_6ParamsE --------------------------
	.section	.nv.shared._ZN7cutlass13device_kernelIN5flash11enable_sm90INS1_16FlashAttnFwdSm90INS1_25CollectiveMainloopFwdSm90ILi2EN4cute5tupleIJNS5_1CILi1EEES8_S8_EEENS6_IJNS7_ILi128EEENS7_ILi176EEESA_EEELi128ENS_6half_tEfNS_4arch4Sm90ELb0ELb0ELb1ELb0ELb0ELb0ELb0ELb1ELb1ELb1ELb0ELb0EEENS1_21CollectiveEpilogueFwdINS6_IJSA_SA_SB_EEES9_SD_SF_Li256ELb0ELb1ELb0ELb0EEENS1_29StaticPersistentTileSchedulerILb0EEEEEEEEEvNT_6ParamsE,"aw",@nobits
	.sectionflags	@""
	.align	16
	.zero		1024


//--------------------- .nv.shared.reserved.0     --------------------------
	.section	.nv.shared.reserved.0,"aw",@nobits
	.weak		__nv_reservedSMEM_offset_0_alias
	.size		__nv_reservedSMEM_offset_0_alias, 0, 0
	.other		__nv_reservedSMEM_offset_0_alias,@"STO_CUDA_RESERVED_SHARED STV_DEFAULT"
__nv_reservedSMEM_offset_0_alias:
	.zero		0


//--------------------- .nv.global                --------------------------
	.section	.nv.global,"aw",@nobits
.nv.global:
	.type		_ZN82_INTERNAL_6a3bdbc2_46_flash_fwd_hdim128_fp16_softcap_packgqa_sm90_cu_c784774a_31924cute1_E,@object
	.size		_ZN82_INTERNAL_6a3bdbc2_46_flash_fwd_hdim128_fp16_softcap_packgqa_sm90_cu_c784774a_31924cute1_E,(_ZN82_INTERNAL_6a3bdbc2_46_flash_fwd_hdim128_fp16_softcap_packgqa_sm90_cu_c784774a_31924cuda3std3__45__cpo6cbeginE - _ZN82_INTERNAL_6a3bdbc2_46_flash_fwd_hdim128_fp16_softcap_packgqa_sm90_cu_c784774a_31924cute1_E)
_ZN82_INTERNAL_6a3bdbc2_46_flash_fwd_hdim128_fp16_softcap_packgqa_sm90_cu_c784774a_31924cute1_E:
	.zero		1
	.type		_ZN82_INTERNAL_6a3bdbc2_46_flash_fwd_hdim128_fp16_softcap_packgqa_sm90_cu_c784774a_31924cuda3std3__45__cpo6cbeginE,@object
	.size		_ZN82_INTERNAL_6a3bdbc2_46_flash_fwd_hdim128_fp16_softcap_packgqa_sm90_cu_c784774a_31924cuda3std3__45__cpo6cbeginE,(_ZN82_INTERNAL_6a3bdbc2_46_flash_fwd_hdim128_fp16_softcap_packgqa_sm90_cu_c784774a_31924cuda3std3__48in_placeE - _ZN82_INTERNAL_6a3bdbc2_46_flash_fwd_hdim128_fp16_softcap_packgqa_sm90_cu_c784774a_31924cuda3std3__45__cpo6cbeginE)
_ZN82_INTERNAL_6a3bdbc2_46_flash_fwd_hdim128_fp16_softcap_packgqa_sm90_cu_c784774a_31924cuda3std3__45__cpo6cbeginE:
	.zero		1
	.type		_ZN82_INTERNAL_6a3bdbc2_46_flash_fwd_hdim128_fp16_softcap_packgqa_sm90_cu_c784774a_31924cuda3std3__48in_placeE,@object
	.size		_ZN82_INTERNAL_6a3bdbc2_46_flash_fwd_hdim128_fp16_softcap_packgqa_sm90_cu_c784774a_31924cuda3std3__48in_placeE,(_ZN82_INTERNAL_6a3bdbc2_46_flash_fwd_hdim128_fp16_softcap_packgqa_sm90_cu_c784774a_31924cuda3std6ranges3__45__cpo9iter_moveE - _ZN82_INTERNAL_6a3bdbc2_46_flash_fwd_hdim128_fp16_softcap_packgqa_sm90_cu_c784774a_31924cuda3std3__48in_placeE)
_ZN82_INTERNAL_6a3bdbc2_46_flash_fwd_hdim128_fp16_softcap_packgqa_sm90_cu_c784774a_31924cuda3std3__48in_placeE:
	.zero		1
	.type		_ZN82_INTERNAL_6a3bdbc2_46_flash_fwd_hdim128_fp16_softcap_packgqa_sm90_cu_c784774a_31924cuda3std6ranges3__45__cpo9iter_moveE,@object
	.size		_ZN82_INTERNAL_6a3bdbc2_46_flash_fwd_hdim128_fp16_softcap_packgqa_sm90_cu_c784774a_31924cuda3std6ranges3__45__cpo9iter_moveE,(_ZN82_INTERNAL_6a3bdbc2_46_flash_fwd_hdim128_fp16_softcap_packgqa_sm90_cu_c784774a_31924cuda3std3__45__cpo5beginE - _ZN82_INTERNAL_6a3bdbc2_46_flash_fwd_hdim128_fp16_softcap_packgqa_sm90_cu_c784774a_31924cuda3std6ranges3__45__cpo9iter_moveE)
_ZN82_INTERNAL_6a3bdbc2_46_flash_fwd_hdim128_fp16_softcap_packgqa_sm90_cu_c784774a_31924cuda3std6ranges3__45__cpo9iter_moveE:
	.zero		1
	.type		_ZN82_INTERNAL_6a3bdbc2_46_flash_fwd_hdim128_fp16_softcap_packgqa_sm90_cu_c784774a_31924cuda3std3__45__cpo5beginE,@object
	.size		_ZN82_INTERNAL_6a3bdbc2_46_flash_fwd_hdim128_fp16_softcap_packgqa_sm90_cu_c784774a_31924cuda3std3__45__cpo5beginE,(_ZN82_INTERNAL_6a3bdbc2_46_flash_fwd_hdim128_fp16_softcap_packgqa_sm90_cu_c784774a_31924cuda3std3__484_GLOBAL__N__6a3bdbc2_46_flash_fwd_hdim128_fp16_softcap_packgqa_sm90_cu_c784774a_31926ignoreE - _ZN82_INTERNAL_6a3bdbc2_46_flash_fwd_hdim128_fp16_softcap_packgqa_sm90_cu_c784774a_31924cuda3std3__45__cpo5beginE)
_ZN82_INTERNAL_6a3bdbc2_46_flash_fwd_hdim128_fp16_softcap_packgqa_sm90_cu_c784774a_31924cuda3std3__45__cpo5beginE:
	.zero		1
	.type		_ZN82_INTERNAL_6a3bdbc2_46_flash_fwd_hdim128_fp16_softcap_packgqa_sm90_cu_c784774a_31924cuda3std3__484_GLOBAL__N__6a3bdbc2_46_flash_fwd_hdim128_fp16_softcap_packgqa_sm90_cu_c784774a_31926ignoreE,@object
	.size		_ZN82_INTERNAL_6a3bdbc2_46_flash_fwd_hdim128_fp16_softcap_packgqa_sm90_cu_c784774a_31924cuda3std3__484_GLOBAL__N__6a3bdbc2_46_flash_fwd_hdim128_fp16_softcap_packgqa_sm90_cu_c784774a_31926ignoreE,(_ZN82_INTERNAL_6a3bdbc2_46_flash_fwd_hdim128_fp16_softcap_packgqa_sm90_cu_c784774a_31924cute7productE - _ZN82_INTERNAL_6a3bdbc2_46_flash_fwd_hdim128_fp16_softcap_packgqa_sm90_cu_c784774a_31924cuda3std3__484_GLOBAL__N__6a3bdbc2_46_flash_fwd_hdim128_fp16_softcap_packgqa_sm90_cu_c784774a_31926ignoreE)
_ZN82_INTERNAL_6a3bdbc2_46_flash_fwd_hdim128_fp16_softcap_packgqa_sm90_cu_c784774a_31924cuda3std3__484_GLOBAL__N__6a3bdbc2_46_flash_fwd_hdim128_fp16_softcap_packgqa_sm90_cu_c784774a_31926ignoreE:
	.zero		1
	.type		_ZN82_INTERNAL_6a3bdbc2_46_flash_fwd_hdim128_fp16_softcap_packgqa_sm90_cu_c784774a_31924cute7productE,@object
	.size		_ZN82_INTERNAL_6a3bdbc2_46_flash_fwd_hdim128_fp16_softcap_packgqa_sm90_cu_c784774a_31924cute7productE,(_ZN82_INTERNAL_6a3bdbc2_46_flash_fwd_hdim128_fp16_softcap_packgqa_sm90_cu_c784774a_31924cuda3std3__45__cpo3endE - _ZN82_INTERNAL_6a3bdbc2_46_flash_fwd_hdim128_fp16_softcap_packgqa_sm90_cu_c784774a_31924cute7productE)
_ZN82_INTERNAL_6a3bdbc2_46_flash_fwd_hdim128_fp16_softcap_packgqa_sm90_cu_c784774a_31924cute7productE:
	.zero		1
	.type		_ZN82_INTERNAL_6a3bdbc2_46_flash_fwd_hdim128_fp16_softcap_packgqa_sm90_cu_c784774a_31924cuda3std3__45__cpo3endE,@object
	.size		_ZN82_INTERNAL_6a3bdbc2_46_flash_fwd_hdim128_fp16_softcap_packgqa_sm90_cu_c784774a_31924cuda3std3__45__cpo3endE,(_ZN82_INTERNAL_6a3bdbc2_46_flash_fwd_hdim128_fp16_softcap_packgqa_sm90_cu_c784774a_31924cuda3std3__419piecewise_constructE - _ZN82_INTERNAL_6a3bdbc2_46_flash_fwd_hdim128_fp16_softcap_packgqa_sm90_cu_c784774a_31924cuda3std3__45__cpo3endE)
_ZN82_INTERNAL_6a3bdbc2_46_flash_fwd_hdim128_fp16_softcap_packgqa_sm90_cu_c784774a_31924cuda3std3__45__cpo3endE:
	.zero		1
	.type		_ZN82_INTERNAL_6a3bdbc2_46_flash_fwd_hdim128_fp16_softcap_packgqa_sm90_cu_c784774a_31924cuda3std3__419piecewise_constructE,@object
	.size		_ZN82_INTERNAL_6a3bdbc2_46_flash_fwd_hdim128_fp16_softcap_packgqa_sm90_cu_c784774a_31924cuda3std3__419piecewise_constructE,(_ZN82_INTERNAL_6a3bdbc2_46_flash_fwd_hdim128_fp16_softcap_packgqa_sm90_cu_c784774a_31924cuda3std3__45__cpo4cendE - _ZN82_INTERNAL_6a3bdbc2_46_flash_fwd_hdim128_fp16_softcap_packgqa_sm90_cu_c784774a_31924cuda3std3__419piecewise_constructE)
_ZN82_INTERNAL_6a3bdbc2_46_flash_fwd_hdim128_fp16_softcap_packgqa_sm90_cu_c784774a_31924cuda3std3__419piecewise_constructE:
	.zero		1
	.type		_ZN82_INTERNAL_6a3bdbc2_46_flash_fwd_hdim128_fp16_softcap_packgqa_sm90_cu_c784774a_31924cuda3std3__45__cpo4cendE,@object
	.size		_ZN82_INTERNAL_6a3bdbc2_46_flash_fwd_hdim128_fp16_softcap_packgqa_sm90_cu_c784774a_31924cuda3std3__45__cpo4cendE,(_ZN82_INTERNAL_6a3bdbc2_46_flash_fwd_hdim128_fp16_softcap_packgqa_sm90_cu_c784774a_31924cuda3std6ranges3__45__cpo4swapE - _ZN82_INTERNAL_6a3bdbc2_46_flash_fwd_hdim128_fp16_softcap_packgqa_sm90_cu_c784774a_31924cuda3std3__45__cpo4cendE)
_ZN82_INTERNAL_6a3bdbc2_46_flash_fwd_hdim128_fp16_softcap_packgqa_sm90_cu_c784774a_31924cuda3std3__45__cpo4cendE:
	.zero		1
	.type		_ZN82_INTERNAL_6a3bdbc2_46_flash_fwd_hdim128_fp16_softcap_packgqa_sm90_cu_c784774a_31924cuda3std6ranges3__45__cpo4swapE,@object
	.size		_ZN82_INTERNAL_6a3bdbc2_46_flash_fwd_hdim128_fp16_softcap_packgqa_sm90_cu_c784774a_31924cuda3std6ranges3__45__cpo4swapE,(.L_15 - _ZN82_INTERNAL_6a3bdbc2_46_flash_fwd_hdim128_fp16_softcap_packgqa_sm90_cu_c784774a_31924cuda3std6ranges3__45__cpo4swapE)
_ZN82_INTERNAL_6a3bdbc2_46_flash_fwd_hdim128_fp16_softcap_packgqa_sm90_cu_c784774a_31924cuda3std6ranges3__45__cpo4swapE:
	.zero		1
.L_15:


//--------------------- .nv.shared._ZN7cutlass13device_kernelIN5flash11enable_sm90INS1_16FlashAttnFwdSm90INS1_25CollectiveMainloopFwdSm90ILi2EN4cute5tupleIJNS5_1CILi2EEENS7_ILi1EEES9_EEENS6_IJNS7_ILi128EEENS7_ILi176EEESB_EEELi128ENS_6half_tEfNS_4arch4Sm90ELb0ELb0ELb1ELb0ELb0ELb0ELb0ELb1ELb1ELb1ELb0ELb0EEENS1_21CollectiveEpilogueFwdINS6_IJSB_SB_SC_EEESA_SE_SG_Li256ELb0ELb1ELb0ELb0EEENS1_29StaticPersistentTileSchedulerILb0EEEEEEEEEvNT_6ParamsE --------------------------
	.section	.nv.shared._ZN7cutlass13device_kernelIN5flash11enable_sm90INS1_16FlashAttnFwdSm90INS1_25CollectiveMainloopFwdSm90ILi2EN4cute5tupleIJNS5_1CILi2EEENS7_ILi1EEES9_EEENS6_IJNS7_ILi128EEENS7_ILi176EEESB_EEELi128ENS_6half_tEfNS_4arch4Sm90ELb0ELb0ELb1ELb0ELb0ELb0ELb0ELb1ELb1ELb1ELb0ELb0EEENS1_21CollectiveEpilogueFwdINS6_IJSB_SB_SC_EEESA_SE_SG_Li256ELb0ELb1ELb0ELb0EEENS1_29StaticPersistentTileSchedulerILb0EEEEEEEEEvNT_6ParamsE,"aw",@nobits
	.sectionflags	@""
	.align	16
	.zero		1024


//--------------------- .nv.shared._ZN7cutlass13device_kernelIN5flash11enable_sm90INS1_16FlashAttnFwdSm90INS1_25CollectiveMainloopFwdSm90ILi2EN4cute5tupleIJNS5_1CILi1EEES8_S8_EEENS6_IJNS7_ILi128EEENS7_ILi176EEESA_EEELi128ENS_6half_tEfNS_4arch4Sm90ELb0ELb0ELb1ELb1ELb0ELb0ELb0ELb1ELb1ELb1ELb0ELb0EEENS1_21CollectiveEpilogueFwdINS6_IJSA_SA_SB_EEES9_SD_SF_Li256ELb1ELb1ELb0ELb0EEENS1_36VarlenDynamicPersistentTileSchedulerILi128ELi176ELi256ELi128ELb0ELb1ELb1ELb0ELb1ELb1EEEEEEEEEvNT_6ParamsE --------------------------
	.section	.nv.shared._ZN7cutlass13device_kernelIN5flash11enable_sm90INS1_16FlashAttnFwdSm90INS1_25CollectiveMainloopFwdSm90ILi2EN4cute5tupleIJNS5_1CILi1EEES8_S8_EEENS6_IJNS7_ILi128EEENS7_ILi176EEESA_EEELi128ENS_6half_tEfNS_4arch4Sm90ELb0ELb0ELb1ELb1ELb0ELb0ELb0ELb1ELb1ELb1ELb0ELb0EEENS1_21CollectiveEpilogueFwdINS6_IJSA_SA_SB_EEES9_SD_SF_Li256ELb1ELb1ELb0ELb0EEENS1_36VarlenDynamicPersistentTileSchedulerILi128ELi176ELi256ELi128ELb0ELb1ELb1ELb0ELb1ELb1EEEEEEEEEvNT_6ParamsE,"aw",@nobits
	.sectionflags	@""
	.align	16
	.zero		1024


//--------------------- .nv.shared._ZN7cutlass13device_kernelIN5flash11enable_sm90INS1_16FlashAttnFwdSm90INS1_25CollectiveMainloopFwdSm90ILi2EN4cute5tupleIJNS5_1CILi1EEES8_S8_EEENS6_IJNS7_ILi128EEENS7_ILi176EEESA_EEELi128ENS_6half_tEfNS_4arch4Sm90ELb0ELb0ELb1ELb1ELb0ELb1ELb0ELb1ELb1ELb1ELb0ELb0EEENS1_21CollectiveEpilogueFwdINS6_IJSA_SA_SB_EEES9_SD_SF_Li256ELb1ELb1ELb0ELb0EEENS1_36VarlenDynamicPersistentTileSchedulerILi128ELi176ELi256ELi128ELb0ELb1ELb1ELb0ELb1ELb1EEEEEEEEEvNT_6ParamsE --------------------------
	.section	.nv.shared._ZN7cutlass13device_kernelIN5flash11enable_sm90INS1_16FlashAttnFwdSm90INS1_25CollectiveMainloopFwdSm90ILi2EN4cute5tupleIJNS5_1CILi1EEES8_S8_EEENS6_IJNS7_ILi128EEENS7_ILi176EEESA_EEELi128ENS_6half_tEfNS_4arch4Sm90ELb0ELb0ELb1ELb1ELb0ELb1ELb0ELb1ELb1ELb1ELb0ELb0EEENS1_21CollectiveEpilogueFwdINS6_IJSA_SA_SB_EEES9_SD_SF_Li256ELb1ELb1ELb0ELb0EEENS1_36VarlenDynamicPersistentTileSchedulerILi128ELi176ELi256ELi128ELb0ELb1ELb1ELb0ELb1ELb1EEEEEEEEEvNT_6ParamsE,"aw",@nobits
	.sectionflags	@""
	.align	16
	.zero		1024


//--------------------- .nv.shared._ZN7cutlass13device_kernelIN5flash11enable_sm90INS1_16FlashAttnFwdSm90INS1_25CollectiveMainloopFwdSm90ILi2EN4cute5tupleIJNS5_1CILi1EEES8_S8_EEENS6_IJNS7_ILi128EEESA_SA_EEELi128ENS_6half_tEfNS_4arch4Sm90ELb0ELb1ELb1ELb0ELb0ELb0ELb0ELb1ELb1ELb1ELb0ELb0EEENS1_21CollectiveEpilogueFwdISB_S9_SC_SE_Li256ELb0ELb1ELb0ELb0EEENS1_30DynamicPersistentTileSchedulerILi256ELi128ELb0ELb1ELb1EEEEEEEEEvNT_6ParamsE --------------------------
	.section	.nv.shared._ZN7cutlass13device_kernelIN5flash11enable_sm90INS1_16FlashAttnFwdSm90INS1_25CollectiveMainloopFwdSm90ILi2EN4cute5tupleIJNS5_1CILi1EEES8_S8_EEENS6_IJNS7_ILi128EEESA_SA_EEELi128ENS_6half_tEfNS_4arch4Sm90ELb0ELb1ELb1ELb0ELb0ELb0ELb0ELb1ELb1ELb1ELb0ELb0EEENS1_21CollectiveEpilogueFwdISB_S9_SC_SE_Li256ELb0ELb1ELb0ELb0EEENS1_30DynamicPersistentTileSchedulerILi256ELi128ELb0ELb1ELb1EEEEEEEEEvNT_6ParamsE,"aw",@nobits
	.sectionflags	@""
	.align	16
	.zero		1024


//--------------------- .nv.shared._ZN7cutlass13device_kernelIN5flash11enable_sm90INS1_16FlashAttnFwdSm90INS1_25CollectiveMainloopFwdSm90ILi2EN4cute5tupleIJNS5_1CILi1EEES8_S8_EEENS6_IJNS7_ILi128EEESA_SA_EEELi128ENS_6half_tEfNS_4arch4Sm90ELb0ELb1ELb1ELb1ELb0ELb0ELb0ELb1ELb1ELb1ELb0ELb0EEENS1_21CollectiveEpilogueFwdISB_S9_SC_SE_Li256ELb1ELb1ELb0ELb0EEENS1_36VarlenDynamicPersistentTileSchedulerILi128ELi128ELi256ELi128ELb0ELb1ELb1ELb1ELb0ELb1EEEEEEEEEvNT_6ParamsE --------------------------
	.section	.nv.shared._ZN7cutlass13device_kernelIN5flash11enable_sm90INS1_16FlashAttnFwdSm90INS1_25CollectiveMainloopFwdSm90ILi2EN4cute5tupleIJNS5_1CILi1EEES8_S8_EEENS6_IJNS7_ILi128EEESA_SA_EEELi128ENS_6half_tEfNS_4arch4Sm90ELb0ELb1ELb1ELb1ELb0ELb0ELb0ELb1ELb1ELb1ELb0ELb0EEENS1_21CollectiveEpilogueFwdISB_S9_SC_SE_Li256ELb1ELb1ELb0ELb0EEENS1_36VarlenDynamicPersistentTileSchedulerILi128ELi128ELi256ELi128ELb0ELb1ELb1ELb1ELb0ELb1EEEEEEEEEvNT_6ParamsE,"aw",@nobits
	.sectionflags	@""
	.align	16
	.zero		1024


//--------------------- .nv.shared._ZN7cutlass13device_kernelIN5flash11enable_sm90INS1_16FlashAttnFwdSm90INS1_25CollectiveMainloopFwdSm90ILi2EN4cute5tupleIJNS5_1CILi1EEES8_S8_EEENS6_IJNS7_ILi128EEESA_SA_EEELi128ENS_6half_tEfNS_4arch4Sm90ELb0ELb1ELb1ELb1ELb0ELb1ELb0ELb1ELb1ELb1ELb0ELb0EEENS1_21CollectiveEpilogueFwdISB_S9_SC_SE_Li256ELb1ELb1ELb0ELb0EEENS1_36VarlenDynamicPersistentTileSchedulerILi128ELi128ELi256ELi128ELb0ELb1ELb1ELb1ELb0ELb1EEEEEEEEEvNT_6ParamsE --------------------------
	.section	.nv.shared._ZN7cutlass13device_kernelIN5flash11enable_sm90INS1_16FlashAttnFwdSm90INS1_25CollectiveMainloopFwdSm90ILi2EN4cute5tupleIJNS5_1CILi1EEES8_S8_EEENS6_IJNS7_ILi128EEESA_SA_EEELi128ENS_6half_tEfNS_4arch4Sm90ELb0ELb1ELb1ELb1ELb0ELb1ELb0ELb1ELb1ELb1ELb0ELb0EEENS1_21CollectiveEpilogueFwdISB_S9_SC_SE_Li256ELb1ELb1ELb0ELb0EEENS1_36VarlenDynamicPersistentTileSchedulerILi128ELi128ELi256ELi128ELb0ELb1ELb1ELb1ELb0ELb1EEEEEEEEEvNT_6ParamsE,"aw",@nobits
	.sectionflags	@""
	.align	16
	.zero		1024


//--------------------- .nv.shared._ZN7cutlass13device_kernelIN5flash11enable_sm90INS1_16FlashAttnFwdSm90INS1_25CollectiveMainloopFwdSm90ILi2EN4cute5tupleIJNS5_1CILi1EEES8_S8_EEENS6_IJNS7_ILi128EEESA_SA_EEELi128ENS_6half_tEfNS_4arch4Sm90ELb1ELb0ELb1ELb0ELb0ELb0ELb0ELb1ELb1ELb1ELb0ELb0EEENS1_21CollectiveEpilogueFwdISB_S9_SC_SE_Li256ELb0ELb1ELb0ELb0EEENS1_30DynamicPersistentTileSchedulerILi256ELi128ELb0ELb1ELb1EEEEEEEEEvNT_6ParamsE --------------------------
	.section	.nv.shared._ZN7cutlass13device_kernelIN5flash11enable_sm90INS1_16FlashAttnFwdSm90INS1_25CollectiveMainloopFwdSm90ILi2EN4cute5tupleIJNS5_1CILi1EEES8_S8_EEENS6_IJNS7_ILi128EEESA_SA_EEELi128ENS_6half_tEfNS_4arch4Sm90ELb1ELb0ELb1ELb0ELb0ELb0ELb0ELb1ELb1ELb1ELb0ELb0EEENS1_21CollectiveEpilogueFwdISB_S9_SC_SE_Li256ELb0ELb1ELb0ELb0EEENS1_30DynamicPersistentTileSchedulerILi256ELi128ELb0ELb1ELb1EEEEEEEEEvNT_6ParamsE,"aw",@nobits
	.sectionflags	@""
	.align	16
	.zero		1024


//--------------------- .nv.shared._ZN7cutlass13device_kernelIN5flash11enable_sm90INS1_16FlashAttnFwdSm90INS1_25CollectiveMainloopFwdSm90ILi2EN4cute5tupleIJNS5_1CILi1EEES8_S8_EEENS6_IJNS7_ILi128EEESA_SA_EEELi128ENS_6half_tEfNS_4arch4Sm90ELb1ELb0ELb1ELb1ELb0ELb0ELb0ELb1ELb1ELb1ELb0ELb0EEENS1_21CollectiveEpilogueFwdISB_S9_SC_SE_Li256ELb1ELb1ELb0ELb0EEENS1_36VarlenDynamicPersistentTileSchedulerILi128ELi128ELi256ELi128ELb0ELb1ELb1ELb1ELb1ELb1EEEEEEEEEvNT_6ParamsE --------------------------
	.section	.nv.shared._ZN7cutlass13device_kernelIN5flash11enable_sm90INS1_16FlashAttnFwdSm90INS1_25CollectiveMainloopFwdSm90ILi2EN4cute5tupleIJNS5_1CILi1EEES8_S8_EEENS6_IJNS7_ILi128EEESA_SA_EEELi128ENS_6half_tEfNS_4arch4Sm90ELb1ELb0ELb1ELb1ELb0ELb0ELb0ELb1ELb1ELb1ELb0ELb0EEENS1_21CollectiveEpilogueFwdISB_S9_SC_SE_Li256ELb1ELb1ELb0ELb0EEENS1_36VarlenDynamicPersistentTileSchedulerILi128ELi128ELi256ELi128ELb0ELb1ELb1ELb1ELb1ELb1EEEEEEEEEvNT_6ParamsE,"aw",@nobits
	.sectionflags	@""
	.align	16
	.zero		1024


//--------------------- .nv.shared._ZN7cutlass13device_kernelIN5flash11enable_sm90INS1_16FlashAttnFwdSm90INS1_25CollectiveMainloopFwdSm90ILi2EN4cute5tupleIJNS5_1CILi1EEES8_S8_EEENS6_IJNS7_ILi128EEESA_SA_EEELi128ENS_6half_tEfNS_4arch4Sm90ELb1ELb0ELb1ELb1ELb0ELb1ELb0ELb1ELb1ELb1ELb0ELb0EEENS1_21CollectiveEpilogueFwdISB_S9_SC_SE_Li256ELb1ELb1ELb0ELb0EEENS1_36VarlenDynamicPersistentTileSchedulerILi128ELi128ELi256ELi128ELb0ELb1ELb1ELb1ELb1ELb1EEEEEEEEEvNT_6ParamsE --------------------------
	.section	.nv.shared._ZN7cutlass13device_kernelIN5flash11enable_sm90INS1_16FlashAttnFwdSm90INS1_25CollectiveMainloopFwdSm90ILi2EN4cute5tupleIJNS5_1CILi1EEES8_S8_EEENS6_IJNS7_ILi128EEESA_SA_EEELi128ENS_6half_tEfNS_4arch4Sm90ELb1ELb0ELb1ELb1ELb0ELb1ELb0ELb1ELb1ELb1ELb0ELb0EEENS1_21CollectiveEpilogueFwdISB_S9_SC_SE_Li256ELb1ELb1ELb0ELb0EEENS1_36VarlenDynamicPersistentTileSchedulerILi128ELi128ELi256ELi128ELb0ELb1ELb1ELb1ELb1ELb1EEEEEEEEEvNT_6ParamsE,"aw",@nobits
	.sectionflags	@""
	.align	16
	.zero		1024


//--------------------- .nv.constant0._ZN7cutlass13device_kernelIN5flash11enable_sm90INS1_16FlashAttnFwdSm90INS1_25CollectiveMainloopFwdSm90ILi2EN4cute5tupleIJNS5_1CILi1EEES8_S8_EEENS6_IJNS7_ILi128EEENS7_ILi176EEESA_EEELi128ENS_6half_tEfNS_4arch4Sm90ELb0ELb0ELb1ELb0ELb0ELb0ELb0ELb1ELb1ELb1ELb0ELb0EEENS1_21CollectiveEpilogueFwdINS6_IJSA_SA_SB_EEES9_SD_SF_Li256ELb0ELb1ELb0ELb0EEENS1_29StaticPersistentTileSchedulerILb0EEEEEEEEEvNT_6ParamsE --------------------------
	.section	.nv.constant0._ZN7cutlass13device_kernelIN5flash11enable_sm90INS1_16FlashAttnFwdSm90INS1_25CollectiveMainloopFwdSm90ILi2EN4cute5tupleIJNS5_1CILi1EEES8_S8_EEENS6_IJNS7_ILi128EEENS7_ILi176EEESA_EEELi128ENS_6half_tEfNS_4arch4Sm90ELb0ELb0ELb1ELb0ELb0ELb0ELb0ELb1ELb1ELb1ELb0ELb0EEENS1_21CollectiveEpilogueFwdINS6_IJSA_SA_SB_EEES9_SD_SF_Li256ELb0ELb1ELb0ELb0EEENS1_29StaticPersistentTileSchedulerILb0EEEEEEEEEvNT_6ParamsE,"a",@progbits
	.sectionflags	@""
	.align	4
.nv.constant0._ZN7cutlass13device_kernelIN5flash11enable_sm90INS1_16FlashAttnFwdSm90INS1_25CollectiveMainloopFwdSm90ILi2EN4cute5tupleIJNS5_1CILi1EEES8_S8_EEENS6_IJNS7_ILi128EEENS7_ILi176EEESA_EEELi128ENS_6half_tEfNS_4arch4Sm90ELb0ELb0ELb1ELb0ELb0ELb0ELb0ELb1ELb1ELb1ELb0ELb0EEENS1_21CollectiveEpilogueFwdINS6_IJSA_SA_SB_EEES9_SD_SF_Li256ELb0ELb1ELb0ELb0EEENS1_29StaticPersistentTileSchedulerILb0EEEEEEEEEvNT_6ParamsE:
	.zero		3200


//--------------------- .nv.constant0._ZN7cutlass13device_kernelIN5flash11enable_sm90INS1_16FlashAttnFwdSm90INS1_25CollectiveMainloopFwdSm90ILi2EN4cute5tupleIJNS5_1CILi2EEENS7_ILi1EEES9_EEENS6_IJNS7_ILi128EEENS7_ILi176EEESB_EEELi128ENS_6half_tEfNS_4arch4Sm90ELb0ELb0ELb1ELb0ELb0ELb0ELb0ELb1ELb1ELb1ELb0ELb0EEENS1_21CollectiveEpilogueFwdINS6_IJSB_SB_SC_EEESA_SE_SG_Li256ELb0ELb1ELb0ELb0EEENS1_29StaticPersistentTileSchedulerILb0EEEEEEEEEvNT_6ParamsE --------------------------
	.section	.nv.constant0._ZN7cutlass13device_kernelIN5flash11enable_sm90INS1_16FlashAttnFwdSm90INS1_25CollectiveMainloopFwdSm90ILi2EN4cute5tupleIJNS5_1CILi2EEENS7_ILi1EEES9_EEENS6_IJNS7_ILi128EEENS7_ILi176EEESB_EEELi128ENS_6half_tEfNS_4arch4Sm90ELb0ELb0ELb1ELb0ELb0ELb0ELb0ELb1ELb1ELb1ELb0ELb0EEENS1_21CollectiveEpilogueFwdINS6_IJSB_SB_SC_EEESA_SE_SG_Li256ELb0ELb1ELb0ELb0EEENS1_29StaticPersistentTileSchedulerILb0EEEEEEEEEvNT_6ParamsE,"a",@progbits
	.sectionflags	@""
	.align	4
.nv.constant0._ZN7cutlass13device_kernelIN5flash11enable_sm90INS1_16FlashAttnFwdSm90INS1_25CollectiveMainloopFwdSm90ILi2EN4cute5tupleIJNS5_1CILi2EEENS7_ILi1EEES9_EEENS6_IJNS7_ILi128EEENS7_ILi176EEESB_EEELi128ENS_6half_tEfNS_4arch4Sm90ELb0ELb0ELb1ELb0ELb0ELb0ELb0ELb1ELb1ELb1ELb0ELb0EEENS1_21CollectiveEpilogueFwdINS6_IJSB_SB_SC_EEESA_SE_SG_Li256ELb0ELb1ELb0ELb0EEENS1_29StaticPersistentTileSchedulerILb0EEEEEEEEEvNT_6ParamsE:
	.zero		3200


//--------------------- .nv.constant0._ZN7cutlass13device_kernelIN5flash11enable_sm90INS1_16FlashAttnFwdSm90INS1_25CollectiveMainloopFwdSm90ILi2EN4cute5tupleIJNS5_1CILi1EEES8_S8_EEENS6_IJNS7_ILi128EEENS7_ILi176EEESA_EEELi128ENS_6half_tEfNS_4arch4Sm90ELb0ELb0ELb1ELb1ELb0ELb0ELb0ELb1ELb1ELb1ELb0ELb0EEENS1_21CollectiveEpilogueFwdINS6_IJSA_SA_SB_EEES9_SD_SF_Li256ELb1ELb1ELb0ELb0EEENS1_36VarlenDynamicPersistentTileSchedulerILi128ELi176ELi256ELi128ELb0ELb1ELb1ELb0ELb1ELb1EEEEEEEEEvNT_6ParamsE --------------------------
	.section	.nv.constant0._ZN7cutlass13device_kernelIN5flash11enable_sm90INS1_16FlashAttnFwdSm90INS1_25CollectiveMainloopFwdSm90ILi2EN4cute5tupleIJNS5_1CILi1EEES8_S8_EEENS6_IJNS7_ILi128EEENS7_ILi176EEESA_EEELi128ENS_6half_tEfNS_4arch4Sm90ELb0ELb0ELb1ELb1ELb0ELb0ELb0ELb1ELb1ELb1ELb0ELb0EEENS1_21CollectiveEpilogueFwdINS6_IJSA_SA_SB_EEES9_SD_SF_Li256ELb1ELb1ELb0ELb0EEENS1_36VarlenDynamicPersistentTileSchedulerILi128ELi176ELi256ELi128ELb0ELb1ELb1ELb0ELb1ELb1EEEEEEEEEvNT_6ParamsE,"a",@progbits
	.sectionflags	@""
	.align	4
.nv.constant0._ZN7cutlass13device_kernelIN5flash11enable_sm90INS1_16FlashAttnFwdSm90INS1_25CollectiveMainloopFwdSm90ILi2EN4cute5tupleIJNS5_1CILi1EEES8_S8_EEENS6_IJNS7_ILi128EEENS7_ILi176EEESA_EEELi128ENS_6half_tEfNS_4arch4Sm90ELb0ELb0ELb1ELb1ELb0ELb0ELb0ELb1ELb1ELb1ELb0ELb0EEENS1_21CollectiveEpilogueFwdINS6_IJSA_SA_SB_EEES9_SD_SF_Li256ELb1ELb1ELb0ELb0EEENS1_36VarlenDynamicPersistentTileSchedulerILi128ELi176ELi256ELi128ELb0ELb1ELb1ELb0ELb1ELb1EEEEEEEEEvNT_6ParamsE:
	.zero		3328


//--------------------- .nv.constant0._ZN7cutlass13device_kernelIN5flash11enable_sm90INS1_16FlashAttnFwdSm90INS1_25CollectiveMainloopFwdSm90ILi2EN4cute5tupleIJNS5_1CILi1EEES8_S8_EEENS6_IJNS7_ILi128EEENS7_ILi176EEESA_EEELi128ENS_6half_tEfNS_4arch4Sm90ELb0ELb0ELb1ELb1ELb0ELb1ELb0ELb1ELb1ELb1ELb0ELb0EEENS1_21CollectiveEpilogueFwdINS6_IJSA_SA_SB_EEES9_SD_SF_Li256ELb1ELb1ELb0ELb0EEENS1_36VarlenDynamicPersistentTileSchedulerILi128ELi176ELi256ELi128ELb0ELb1ELb1ELb0ELb1ELb1EEEEEEEEEvNT_6ParamsE --------------------------
	.section	.nv.constant0._ZN7cutlass13device_kernelIN5flash11enable_sm90INS1_16FlashAttnFwdSm90INS1_25CollectiveMainloopFwdSm90ILi2EN4cute5tupleIJNS5_1CILi1EEES8_S8_EEENS6_IJNS7_ILi128EEENS7_ILi176EEESA_EEELi128ENS_6half_tEfNS_4arch4Sm90ELb0ELb0ELb1ELb1ELb0ELb1ELb0ELb1ELb1ELb1ELb0ELb0EEENS1_21CollectiveEpilogueFwdINS6_IJSA_SA_SB_EEES9_SD_SF_Li256ELb1ELb1ELb0ELb0EEENS1_36VarlenDynamicPersistentTileSchedulerILi128ELi176ELi256ELi128ELb0ELb1ELb1ELb0ELb1ELb1EEEEEEEEEvNT_6ParamsE,"a",@progbits
	.sectionflags	@""
	.align	4
.nv.constant0._ZN7cutlass13device_kernelIN5flash11enable_sm90INS1_16FlashAttnFwdSm90INS1_25CollectiveMainloopFwdSm90ILi2EN4cute5tupleIJNS5_1CILi1EEES8_S8_EEENS6_IJNS7_ILi128EEENS7_ILi176EEESA_EEELi128ENS_6half_tEfNS_4arch4Sm90ELb0ELb0ELb1ELb1ELb0ELb1ELb0ELb1ELb1ELb1ELb0ELb0EEENS1_21CollectiveEpilogueFwdINS6_IJSA_SA_SB_EEES9_SD_SF_Li256ELb1ELb1ELb0ELb0EEENS1_36VarlenDynamicPersistentTileSchedulerILi128ELi176ELi256ELi128ELb0ELb1ELb1ELb0ELb1ELb1EEEEEEEEEvNT_6ParamsE:
	.zero		3328


//--------------------- .nv.constant0._ZN7cutlass13device_kernelIN5flash11enable_sm90INS1_16FlashAttnFwdSm90INS1_25CollectiveMainloopFwdSm90ILi2EN4cute5tupleIJNS5_1CILi1EEES8_S8_EEENS6_IJNS7_ILi128EEESA_SA_EEELi128ENS_6half_tEfNS_4arch4Sm90ELb0ELb1ELb1ELb0ELb0ELb0ELb0ELb1ELb1ELb1ELb0ELb0EEENS1_21CollectiveEpilogueFwdISB_S9_SC_SE_Li256ELb0ELb1ELb0ELb0EEENS1_30DynamicPersistentTileSchedulerILi256ELi128ELb0ELb1ELb1EEEEEEEEEvNT_6ParamsE --------------------------
	.section	.nv.constant0._ZN7cutlass13device_kernelIN5flash11enable_sm90INS1_16FlashAttnFwdSm90INS1_25CollectiveMainloopFwdSm90ILi2EN4cute5tupleIJNS5_1CILi1EEES8_S8_EEENS6_IJNS7_ILi128EEESA_SA_EEELi128ENS_6half_tEfNS_4arch4Sm90ELb0ELb1ELb1ELb0ELb0ELb0ELb0ELb1ELb1ELb1ELb0ELb0EEENS1_21CollectiveEpilogueFwdISB_S9_SC_SE_Li256ELb0ELb1ELb0ELb0EEENS1_30DynamicPersistentTileSchedulerILi256ELi128ELb0ELb1ELb1EEEEEEEEEvNT_6ParamsE,"a",@progbits
	.sectionflags	@""
	.align	4
.nv.constant0._ZN7cutlass13device_kernelIN5flash11enable_sm90INS1_16FlashAttnFwdSm90INS1_25CollectiveMainloopFwdSm90ILi2EN4cute5tupleIJNS5_1CILi1EEES8_S8_EEENS6_IJNS7_ILi128EEESA_SA_EEELi128ENS_6half_tEfNS_4arch4Sm90ELb0ELb1ELb1ELb0ELb0ELb0ELb0ELb1ELb1ELb1ELb0ELb0EEENS1_21CollectiveEpilogueFwdISB_S9_SC_SE_Li256ELb0ELb1ELb0ELb0EEENS1_30DynamicPersistentTileSchedulerILi256ELi128ELb0ELb1ELb1EEEEEEEEEvNT_6ParamsE:
	.zero		3328


//--------------------- .nv.constant0._ZN7cutlass13device_kernelIN5flash11enable_sm90INS1_16FlashAttnFwdSm90INS1_25CollectiveMainloopFwdSm90ILi2EN4cute5tupleIJNS5_1CILi1EEES8_S8_EEENS6_IJNS7_ILi128EEESA_SA_EEELi128ENS_6half_tEfNS_4arch4Sm90ELb0ELb1ELb1ELb1ELb0ELb0ELb0ELb1ELb1ELb1ELb0ELb0EEENS1_21CollectiveEpilogueFwdISB_S9_SC_SE_Li256ELb1ELb1ELb0ELb0EEENS1_36VarlenDynamicPersistentTileSchedulerILi128ELi128ELi256ELi128ELb0ELb1ELb1ELb1ELb0ELb1EEEEEEEEEvNT_6ParamsE --------------------------
	.section	.nv.constant0._ZN7cutlass13device_kernelIN5flash11enable_sm90INS1_16FlashAttnFwdSm90INS1_25CollectiveMainloopFwdSm90ILi2EN4cute5tupleIJNS5_1CILi1EEES8_S8_EEENS6_IJNS7_ILi128EEESA_SA_EEELi128ENS_6half_tEfNS_4arch4Sm90ELb0ELb1ELb1ELb1ELb0ELb0ELb0ELb1ELb1ELb1ELb0ELb0EEENS1_21CollectiveEpilogueFwdISB_S9_SC_SE_Li256ELb1ELb1ELb0ELb0EEENS1_36VarlenDynamicPersistentTileSchedulerILi128ELi128ELi256ELi128ELb0ELb1ELb1ELb1ELb0ELb1EEEEEEEEEvNT_6ParamsE,"a",@progbits
	.sectionflags	@""
	.align	4
.nv.constant0._ZN7cutlass13device_kernelIN5flash11enable_sm90INS1_16FlashAttnFwdSm90INS1_25CollectiveMainloopFwdSm90ILi2EN4cute5tupleIJNS5_1CILi1EEES8_S8_EEENS6_IJNS7_ILi128EEESA_SA_EEELi128ENS_6half_tEfNS_4arch4Sm90ELb0ELb1ELb1ELb1ELb0ELb0ELb0ELb1ELb1ELb1ELb0ELb0EEENS1_21CollectiveEpilogueFwdISB_S9_SC_SE_Li256ELb1ELb1ELb0ELb0EEENS1_36VarlenDynamicPersistentTileSchedulerILi128ELi128ELi256ELi128ELb0ELb1ELb1ELb1ELb0ELb1EEEEEEEEEvNT_6ParamsE:
	.zero		3328


//--------------------- .nv.constant0._ZN7cutlass13device_kernelIN5flash11enable_sm90INS1_16FlashAttnFwdSm90INS1_25CollectiveMainloopFwdSm90ILi2EN4cute5tupleIJNS5_1CILi1EEES8_S8_EEENS6_IJNS7_ILi128EEESA_SA_EEELi128ENS_6half_tEfNS_4arch4Sm90ELb0ELb1ELb1ELb1ELb0ELb1ELb0ELb1ELb1ELb1ELb0ELb0EEENS1_21CollectiveEpilogueFwdISB_S9_SC_SE_Li256ELb1ELb1ELb0ELb0EEENS1_36VarlenDynamicPersistentTileSchedulerILi128ELi128ELi256ELi128ELb0ELb1ELb1ELb1ELb0ELb1EEEEEEEEEvNT_6ParamsE --------------------------
	.section	.nv.constant0._ZN7cutlass13device_kernelIN5flash11enable_sm90INS1_16FlashAttnFwdSm90INS1_25CollectiveMainloopFwdSm90ILi2EN4cute5tupleIJNS5_1CILi1EEES8_S8_EEENS6_IJNS7_ILi128EEESA_SA_EEELi128ENS_6half_tEfNS_4arch4Sm90ELb0ELb1ELb1ELb1ELb0ELb1ELb0ELb1ELb1ELb1ELb0ELb0EEENS1_21CollectiveEpilogueFwdISB_S9_SC_SE_Li256ELb1ELb1ELb0ELb0EEENS1_36VarlenDynamicPersistentTileSchedulerILi128ELi128ELi256ELi128ELb0ELb1ELb1ELb1ELb0ELb1EEEEEEEEEvNT_6ParamsE,"a",@progbits
	.sectionflags	@""
	.align	4
.nv.constant0._ZN7cutlass13device_kernelIN5flash11enable_sm90INS1_16FlashAttnFwdSm90INS1_25CollectiveMainloopFwdSm90ILi2EN4cute5tupleIJNS5_1CILi1EEES8_S8_EEENS6_IJNS7_ILi128EEESA_SA_EEELi128ENS_6half_tEfNS_4arch4Sm90ELb0ELb1ELb1ELb1ELb0ELb1ELb0ELb1ELb1ELb1ELb0ELb0EEENS1_21CollectiveEpilogueFwdISB_S9_SC_SE_Li256ELb1ELb1ELb0ELb0EEENS1_36VarlenDynamicPersistentTileSchedulerILi128ELi128ELi256ELi128ELb0ELb1ELb1ELb1ELb0ELb1EEEEEEEEEvNT_6ParamsE:
	.zero		3328


//--------------------- .nv.constant0._ZN7cutlass13device_kernelIN5flash11enable_sm90INS1_16FlashAttnFwdSm90INS1_25CollectiveMainloopFwdSm90ILi2EN4cute5tupleIJNS5_1CILi1EEES8_S8_EEENS6_IJNS7_ILi128EEESA_SA_EEELi128ENS_6half_tEfNS_4arch4Sm90ELb1ELb0ELb1ELb0ELb0ELb0ELb0ELb1ELb1ELb1ELb0ELb0EEENS1_21CollectiveEpilogueFwdISB_S9_SC_SE_Li256ELb0ELb1ELb0ELb0EEENS1_30DynamicPersistentTileSchedulerILi256ELi128ELb0ELb1ELb1EEEEEEEEEvNT_6ParamsE --------------------------
	.section	.nv.constant0._ZN7cutlass13device_kernelIN5flash11enable_sm90INS1_16FlashAttnFwdSm90INS1_25CollectiveMainloopFwdSm90ILi2EN4cute5tupleIJNS5_1CILi1EEES8_S8_EEENS6_IJNS7_ILi128EEESA_SA_EEELi128ENS_6half_tEfNS_4arch4Sm90ELb1ELb0ELb1ELb0ELb0ELb0ELb0ELb1ELb1ELb1ELb0ELb0EEENS1_21CollectiveEpilogueFwdISB_S9_SC_SE_Li256ELb0ELb1ELb0ELb0EEENS1_30DynamicPersistentTileSchedulerILi256ELi128ELb0ELb1ELb1EEEEEEEEEvNT_6ParamsE,"a",@progbits
	.sectionflags	@""
	.align	4
.nv.constant0._ZN7cutlass13device_kernelIN5flash11enable_sm90INS1_16FlashAttnFwdSm90INS1_25CollectiveMainloopFwdSm90ILi2EN4cute5tupleIJNS5_1CILi1EEES8_S8_EEENS6_IJNS7_ILi128EEESA_SA_EEELi128ENS_6half_tEfNS_4arch4Sm90ELb1ELb0ELb1ELb0ELb0ELb0ELb0ELb1ELb1ELb1ELb0ELb0EEENS1_21CollectiveEpilogueFwdISB_S9_SC_SE_Li256ELb0ELb1ELb0ELb0EEENS1_30DynamicPersistentTileSchedulerILi256ELi128ELb0ELb1ELb1EEEEEEEEEvNT_6ParamsE:
	.zero		3328


//--------------------- .nv.constant0._ZN7cutlass13device_kernelIN5flash11enable_sm90INS1_16FlashAttnFwdSm90INS1_25CollectiveMainloopFwdSm90ILi2EN4cute5tupleIJNS5_1CILi1EEES8_S8_EEENS6_IJNS7_ILi128EEESA_SA_EEELi128ENS_6half_tEfNS_4arch4Sm90ELb1ELb0ELb1ELb1ELb0ELb0ELb0ELb1ELb1ELb1ELb0ELb0EEENS1_21CollectiveEpilogueFwdISB_S9_SC_SE_Li256ELb1ELb1ELb0ELb0EEENS1_36VarlenDynamicPersistentTileSchedulerILi128ELi128ELi256ELi128ELb0ELb1ELb1ELb1ELb1ELb1EEEEEEEEEvNT_6ParamsE --------------------------
	.section	.nv.constant0._ZN7cutlass13device_kernelIN5flash11enable_sm90INS1_16FlashAttnFwdSm90INS1_25CollectiveMainloopFwdSm90ILi2EN4cute5tupleIJNS5_1CILi1EEES8_S8_EEENS6_IJNS7_ILi128EEESA_SA_EEELi128ENS_6half_tEfNS_4arch4Sm90ELb1ELb0ELb1ELb1ELb0ELb0ELb0ELb1ELb1ELb1ELb0ELb0EEENS1_21CollectiveEpilogueFwdISB_S9_SC_SE_Li256ELb1ELb1ELb0ELb0EEENS1_36VarlenDynamicPersistentTileSchedulerILi128ELi128ELi256ELi128ELb0ELb1ELb1ELb1ELb1ELb1EEEEEEEEEvNT_6ParamsE,"a",@progbits
	.sectionflags	@""
	.align	4
.nv.constant0._ZN7cutlass13device_kernelIN5flash11enable_sm90INS1_16FlashAttnFwdSm90INS1_25CollectiveMainloopFwdSm90ILi2EN4cute5tupleIJNS5_1CILi1EEES8_S8_EEENS6_IJNS7_ILi128EEESA_SA_EEELi128ENS_6half_tEfNS_4arch4Sm90ELb1ELb0ELb1ELb1ELb0ELb0ELb0ELb1ELb1ELb1ELb0ELb0EEENS1_21CollectiveEpilogueFwdISB_S9_SC_SE_Li256ELb1ELb1ELb0ELb0EEENS1_36VarlenDynamicPersistentTileSchedulerILi128ELi128ELi256ELi128ELb0ELb1ELb1ELb1ELb1ELb1EEEEEEEEEvNT_6ParamsE:
	.zero		3328


//--------------------- .nv.constant0._ZN7cutlass13device_kernelIN5flash11enable_sm90INS1_16FlashAttnFwdSm90INS1_25CollectiveMainloopFwdSm90ILi2EN4cute5tupleIJNS5_1CILi1EEES8_S8_EEENS6_IJNS7_ILi128EEESA_SA_EEELi128ENS_6half_tEfNS_4arch4Sm90ELb1ELb0ELb1ELb1ELb0ELb1ELb0ELb1ELb1ELb1ELb0ELb0EEENS1_21CollectiveEpilogueFwdISB_S9_SC_SE_Li256ELb1ELb1ELb0ELb0EEENS1_36VarlenDynamicPersistentTileSchedulerILi128ELi128ELi256ELi128ELb0ELb1ELb1ELb1ELb1ELb1EEEEEEEEEvNT_6ParamsE --------------------------
	.section	.nv.constant0._ZN7cutlass13device_kernelIN5flash11enable_sm90INS1_16FlashAttnFwdSm90INS1_25CollectiveMainloopFwdSm90ILi2EN4cute5tupleIJNS5_1CILi1EEES8_S8_EEENS6_IJNS7_ILi128EEESA_SA_EEELi128ENS_6half_tEfNS_4arch4Sm90ELb1ELb0ELb1ELb1ELb0ELb1ELb0ELb1ELb1ELb1ELb0ELb0EEENS1_21CollectiveEpilogueFwdISB_S9_SC_SE_Li256ELb1ELb1ELb0ELb0EEENS1_36VarlenDynamicPersistentTileSchedulerILi128ELi128ELi256ELi128ELb0ELb1ELb1ELb1ELb1ELb1EEEEEEEEEvNT_6ParamsE,"a",@progbits
	.sectionflags	@""
	.align	4
.nv.constant0._ZN7cutlass13device_kernelIN5flash11enable_sm90INS1_16FlashAttnFwdSm90INS1_25CollectiveMainloopFwdSm90ILi2EN4cute5tupleIJNS5_1CILi1EEES8_S8_EEENS6_IJNS7_ILi128EEESA_SA_EEELi128ENS_6half_tEfNS_4arch4Sm90ELb1ELb0ELb1ELb1ELb0ELb1ELb0ELb1ELb1ELb1ELb0ELb0EEENS1_21CollectiveEpilogueFwdISB_S9_SC_SE_Li256ELb1ELb1ELb0ELb0EEENS1_36VarlenDynamicPersistentTileSchedulerILi128ELi128ELi256ELi128ELb0ELb1ELb1ELb1ELb1ELb1EEEEEEEEEvNT_6ParamsE:
	.zero		3328


//--------------------- SYMBOLS --------------------------

	.type		.nv.reservedSmem.offset0,@object
	.size		.nv.reservedSmem.offset0,0x4
	.type		__assertfail,@function
